// Copyright (c) 2024, Jay Shah, Ganesh Bikshandi, Ying Zhang, Vijay Thakkar, Pradeep Ramani, Tri Dao.
// Splitting the different template instantiations to different files to speed up compilation.
// This file is auto-generated. See "generate_kernels.py"

#include "flash_fwd_launch_template.h"

#ifndef FLASHATTENTION_DISABLE_HDIM64
template void run_mha_fwd_<90, cutlass::float_e4m3_t, 64, 64, true, false, true, true>(Flash_fwd_params &params, cudaStream_t stream);
#endif


// ===== COMPILED SASS (sm_90a) =====

	.target	sm_90a

	.elftype	@"ET_EXEC"


//--------------------- .note.nv.tkinfo           --------------------------
	.section	.note.nv.tkinfo,"",@"SHT_NOTE"
	.sectionflags	@"SHF_NOTE_NV_TKINFO"
	.tkinfo
        /*0018*/ 	.word	0x00000002
        /*0030*/ 	.string	""
        /*0030*/ 	.string	"ptxas"
        /*0030*/ 	.string	"Cuda compilation tools, release 13.0, V13.0.88"
        /*0030*/ 	.string	"Build cuda_13.0.r13.0/compiler.36424714_0"
        /*0030*/ 	.string	"-arch sm_90a -m 64 "



//--------------------- .note.nv.cuinfo           --------------------------
	.section	.note.nv.cuinfo,"",@"SHT_NOTE"
	.sectionflags	@"SHF_NOTE_NV_CUINFO"
        /*0018*/ 	.short	0x0002
        /*001a*/ 	.short	0x005a
        /*001c*/ 	.short	0x0082
	.zero		2


//--------------------- .nv.info                  --------------------------
	.section	.nv.info,"",@"SHT_CUDA_INFO"
	.align	4


	//----- nvinfo : EIATTR_REGCOUNT
	.align		4
        /*0000*/ 	.byte	0x04, 0x2f
        /*0002*/ 	.short	(.L_21 - .L_20)
	.align		4
.L_20:
        /*0004*/ 	.word	index@(_ZN7cutlass13device_kernelIN5flash11enable_sm90INS1_16FlashAttnFwdSm90INS1_25CollectiveMainloopFwdSm90ILi2EN4cute5tupleIJNS5_1CILi1EEES8_S8_EEENS6_IJNS7_ILi192EEENS7_ILi160EEENS7_ILi64EEEEEELi64ENS_12float_e4m3_tEfNS_4arch4Sm90ELb1ELb0ELb1ELb1ELb0ELb1ELb0ELb1ELb1ELb1ELb1ELb0EEENS1_21CollectiveEpilogueFwdINS6_IJSA_SC_SB_EEES9_NS_10bfloat16_tESG_Li384ELb1ELb1ELb1ELb1EEENS1_36VarlenDynamicPersistentTileSchedulerILi192ELi160ELi384ELi128ELb1ELb1ELb1ELb1ELb1ELb1EEEEEEEEEvNT_6ParamsE)
        /*0008*/ 	.word	0x00000080


	//----- nvinfo : EIATTR_FRAME_SIZE
	.align		4
.L_21:
        /*000c*/ 	.byte	0x04, 0x11
        /*000e*/ 	.short	(.L_23 - .L_22)
	.align		4
.L_22:
        /*0010*/ 	.word	index@(_ZN7cutlass13device_kernelIN5flash11enable_sm90INS1_16FlashAttnFwdSm90INS1_25CollectiveMainloopFwdSm90ILi2EN4cute5tupleIJNS5_1CILi1EEES8_S8_EEENS6_IJNS7_ILi192EEENS7_ILi160EEENS7_ILi64EEEEEELi64ENS_12float_e4m3_tEfNS_4arch4Sm90ELb1ELb0ELb1ELb1ELb0ELb1ELb0ELb1ELb1ELb1ELb1ELb0EEENS1_21CollectiveEpilogueFwdINS6_IJSA_SC_SB_EEES9_NS_10bfloat16_tESG_Li384ELb1ELb1ELb1ELb1EEENS1_36VarlenDynamicPersistentTileSchedulerILi192ELi160ELi384ELi128ELb1ELb1ELb1ELb1ELb1ELb1EEEEEEEEEvNT_6ParamsE)
        /*0014*/ 	.word	0x000000a0


	//----- nvinfo : EIATTR_REGCOUNT
	.align		4
.L_23:
        /*0018*/ 	.byte	0x04, 0x2f
        /*001a*/ 	.short	(.L_25 - .L_24)
	.align		4
.L_24:
        /*001c*/ 	.word	index@(_ZN7cutlass13device_kernelIN5flash11enable_sm90INS1_16FlashAttnFwdSm90INS1_25CollectiveMainloopFwdSm90ILi2EN4cute5tupleIJNS5_1CILi1EEES8_S8_EEENS6_IJNS7_ILi192EEENS7_ILi160EEENS7_ILi64EEEEEELi64ENS_12float_e4m3_tEfNS_4arch4Sm90ELb1ELb0ELb1ELb1ELb0ELb0ELb0ELb1ELb1ELb1ELb1ELb0EEENS1_21CollectiveEpilogueFwdINS6_IJSA_SC_SB_EEES9_NS_10bfloat16_tESG_Li384ELb1ELb1ELb1ELb1EEENS1_36VarlenDynamicPersistentTileSchedulerILi192ELi160ELi384ELi128ELb1ELb1ELb1ELb1ELb1ELb1EEEEEEEEEvNT_6ParamsE)
        /*0020*/ 	.word	0x00000080


	//----- nvinfo : EIATTR_FRAME_SIZE
	.align		4
.L_25:
        /*0024*/ 	.byte	0x04, 0x11
        /*0026*/ 	.short	(.L_27 - .L_26)
	.align		4
.L_26:
        /*0028*/ 	.word	index@(_ZN7cutlass13device_kernelIN5flash11enable_sm90INS1_16FlashAttnFwdSm90INS1_25CollectiveMainloopFwdSm90ILi2EN4cute5tupleIJNS5_1CILi1EEES8_S8_EEENS6_IJNS7_ILi192EEENS7_ILi160EEENS7_ILi64EEEEEELi64ENS_12float_e4m3_tEfNS_4arch4Sm90ELb1ELb0ELb1ELb1ELb0ELb0ELb0ELb1ELb1ELb1ELb1ELb0EEENS1_21CollectiveEpilogueFwdINS6_IJSA_SC_SB_EEES9_NS_10bfloat16_tESG_Li384ELb1ELb1ELb1ELb1EEENS1_36VarlenDynamicPersistentTileSchedulerILi192ELi160ELi384ELi128ELb1ELb1ELb1ELb1ELb1ELb1EEEEEEEEEvNT_6ParamsE)
        /*002c*/ 	.word	0x00000020


	//----- nvinfo : EIATTR_REGCOUNT
	.align		4
.L_27:
        /*0030*/ 	.byte	0x04, 0x2f
        /*0032*/ 	.short	(.L_29 - .L_28)
	.align		4
.L_28:
        /*0034*/ 	.word	index@(_ZN7cutlass13device_kernelIN5flash11enable_sm90INS1_16FlashAttnFwdSm90INS1_25CollectiveMainloopFwdSm90ILi2EN4cute5tupleIJNS5_1CILi1EEES8_S8_EEENS6_IJNS7_ILi192EEENS7_ILi160EEENS7_ILi64EEEEEELi64ENS_12float_e4m3_tEfNS_4arch4Sm90ELb1ELb0ELb1ELb0ELb0ELb0ELb0ELb1ELb1ELb1ELb1ELb0EEENS1_21CollectiveEpilogueFwdINS6_IJSA_SC_SB_EEES9_NS_10bfloat16_tESG_Li384ELb0ELb1ELb1ELb1EEENS1_19SingleTileSchedulerILb0ELb1ELb1ELi192EEEEEEEEEvNT_6ParamsE)
        /*0038*/ 	.word	0x00000080


	//----- nvinfo : EIATTR_FRAME_SIZE
	.align		4
.L_29:
        /*003c*/ 	.byte	0x04, 0x11
        /*003e*/ 	.short	(.L_31 - .L_30)
	.align		4
.L_30:
        /*0040*/ 	.word	index@(_ZN7cutlass13device_kernelIN5flash11enable_sm90INS1_16FlashAttnFwdSm90INS1_25CollectiveMainloopFwdSm90ILi2EN4cute5tupleIJNS5_1CILi1EEES8_S8_EEENS6_IJNS7_ILi192EEENS7_ILi160EEENS7_ILi64EEEEEELi64ENS_12float_e4m3_tEfNS_4arch4Sm90ELb1ELb0ELb1ELb0ELb0ELb0ELb0ELb1ELb1ELb1ELb1ELb0EEENS1_21CollectiveEpilogueFwdINS6_IJSA_SC_SB_EEES9_NS_10bfloat16_tESG_Li384ELb0ELb1ELb1ELb1EEENS1_19SingleTileSchedulerILb0ELb1ELb1ELi192EEEEEEEEEvNT_6ParamsE)
        /*0044*/ 	.word	0x00000038


	//----- nvinfo : EIATTR_REGCOUNT
	.align		4
.L_31:
        /*0048*/ 	.byte	0x04, 0x2f
        /*004a*/ 	.short	(.L_33 - .L_32)
	.align		4
.L_32:
        /*004c*/ 	.word	index@(_ZN7cutlass13device_kernelIN5flash11enable_sm90INS1_16FlashAttnFwdSm90INS1_25CollectiveMainloopFwdSm90ILi2EN4cute5tupleIJNS5_1CILi1EEES8_S8_EEENS6_IJNS7_ILi192EEENS7_ILi160EEENS7_ILi64EEEEEELi64ENS_12float_e4m3_tEfNS_4arch4Sm90ELb0ELb1ELb1ELb1ELb0ELb1ELb0ELb1ELb1ELb1ELb1ELb0EEENS1_21CollectiveEpilogueFwdINS6_IJSA_SC_SB_EEES9_NS_10bfloat16_tESG_Li384ELb1ELb1ELb1ELb1EEENS1_36VarlenDynamicPersistentTileSchedulerILi192ELi160ELi384ELi128ELb1ELb1ELb1ELb1ELb0ELb1EEEEEEEEEvNT_6ParamsE)
        /*0050*/ 	.word	0x00000080


	//----- nvinfo : EIATTR_FRAME_SIZE
	.align		4
.L_33:
        /*0054*/ 	.byte	0x04, 0x11
        /*0056*/ 	.short	(.L_35 - .L_34)
	.align		4
.L_34:
        /*0058*/ 	.word	index@(_ZN7cutlass13device_kernelIN5flash11enable_sm90INS1_16FlashAttnFwdSm90INS1_25CollectiveMainloopFwdSm90ILi2EN4cute5tupleIJNS5_1CILi1EEES8_S8_EEENS6_IJNS7_ILi192EEENS7_ILi160EEENS7_ILi64EEEEEELi64ENS_12float_e4m3_tEfNS_4arch4Sm90ELb0ELb1ELb1ELb1ELb0ELb1ELb0ELb1ELb1ELb1ELb1ELb0EEENS1_21CollectiveEpilogueFwdINS6_IJSA_SC_SB_EEES9_NS_10bfloat16_tESG_Li384ELb1ELb1ELb1ELb1EEENS1_36VarlenDynamicPersistentTileSchedulerILi192ELi160ELi384ELi128ELb1ELb1ELb1ELb1ELb0ELb1EEEEEEEEEvNT_6ParamsE)
        /*005c*/ 	.word	0x00000088


	//----- nvinfo : EIATTR_REGCOUNT
	.align		4
.L_35:
        /*0060*/ 	.byte	0x04, 0x2f
        /*0062*/ 	.short	(.L_37 - .L_36)
	.align		4
.L_36:
        /*0064*/ 	.word	index@(_ZN7cutlass13device_kernelIN5flash11enable_sm90INS1_16FlashAttnFwdSm90INS1_25CollectiveMainloopFwdSm90ILi2EN4cute5tupleIJNS5_1CILi1EEES8_S8_EEENS6_IJNS7_ILi192EEENS7_ILi160EEENS7_ILi64EEEEEELi64ENS_12float_e4m3_tEfNS_4arch4Sm90ELb0ELb1ELb1ELb1ELb0ELb0ELb0ELb1ELb1ELb1ELb1ELb0EEENS1_21CollectiveEpilogueFwdINS6_IJSA_SC_SB_EEES9_NS_10bfloat16_tESG_Li384ELb1ELb1ELb1ELb1EEENS1_36VarlenDynamicPersistentTileSchedulerILi192ELi160ELi384ELi128ELb1ELb1ELb1ELb1ELb0ELb1EEEEEEEEEvNT_6ParamsE)
        /*0068*/ 	.word	0x00000080


	//----- nvinfo : EIATTR_FRAME_SIZE
	.align		4
.L_37:
        /*006c*/ 	.byte	0x04, 0x11
        /*006e*/ 	.short	(.L_39 - .L_38)
	.align		4
.L_38:
        /*0070*/ 	.word	index@(_ZN7cutlass13device_kernelIN5flash11enable_sm90INS1_16FlashAttnFwdSm90INS1_25CollectiveMainloopFwdSm90ILi2EN4cute5tupleIJNS5_1CILi1EEES8_S8_EEENS6_IJNS7_ILi192EEENS7_ILi160EEENS7_ILi64EEEEEELi64ENS_12float_e4m3_tEfNS_4arch4Sm90ELb0ELb1ELb1ELb1ELb0ELb0ELb0ELb1ELb1ELb1ELb1ELb0EEENS1_21CollectiveEpilogueFwdINS6_IJSA_SC_SB_EEES9_NS_10bfloat16_tESG_Li384ELb1ELb1ELb1ELb1EEENS1_36VarlenDynamicPersistentTileSchedulerILi192ELi160ELi384ELi128ELb1ELb1ELb1ELb1ELb0ELb1EEEEEEEEEvNT_6ParamsE)
        /*0074*/ 	.word	0x00000058


	//----- nvinfo : EIATTR_REGCOUNT
	.align		4
.L_39:
        /*0078*/ 	.byte	0x04, 0x2f
        /*007a*/ 	.short	(.L_41 - .L_40)
	.align		4
.L_40:
        /*007c*/ 	.word	index@(_ZN7cutlass13device_kernelIN5flash11enable_sm90INS1_16FlashAttnFwdSm90INS1_25CollectiveMainloopFwdSm90ILi2EN4cute5tupleIJNS5_1CILi1EEES8_S8_EEENS6_IJNS7_ILi192EEENS7_ILi160EEENS7_ILi64EEEEEELi64ENS_12float_e4m3_tEfNS_4arch4Sm90ELb0ELb1ELb1ELb0ELb0ELb0ELb0ELb1ELb1ELb1ELb1ELb0EEENS1_21CollectiveEpilogueFwdINS6_IJSA_SC_SB_EEES9_NS_10bfloat16_tESG_Li384ELb0ELb1ELb1ELb1EEENS1_19SingleTileSchedulerILb0ELb1ELb1ELi192EEEEEEEEEvNT_6ParamsE)
        /*0080*/ 	.word	0x00000080


	//----- nvinfo : EIATTR_FRAME_SIZE
	.align		4
.L_41:
        /*0084*/ 	.byte	0x04, 0x11
        /*0086*/ 	.short	(.L_43 - .L_42)
	.align		4
.L_42:
        /*0088*/ 	.word	index@(_ZN7cutlass13device_kernelIN5flash11enable_sm90INS1_16FlashAttnFwdSm90INS1_25CollectiveMainloopFwdSm90ILi2EN4cute5tupleIJNS5_1CILi1EEES8_S8_EEENS6_IJNS7_ILi192EEENS7_ILi160EEENS7_ILi64EEEEEELi64ENS_12float_e4m3_tEfNS_4arch4Sm90ELb0ELb1ELb1ELb0ELb0ELb0ELb0ELb1ELb1ELb1ELb1ELb0EEENS1_21CollectiveEpilogueFwdINS6_IJSA_SC_SB_EEES9_NS_10bfloat16_tESG_Li384ELb0ELb1ELb1ELb1EEENS1_19SingleTileSchedulerILb0ELb1ELb1ELi192EEEEEEEEEvNT_6ParamsE)
        /*008c*/ 	.word	0x00000050


	//----- nvinfo : EIATTR_REGCOUNT
	.align		4
.L_43:
        /*0090*/ 	.byte	0x04, 0x2f
        /*0092*/ 	.short	(.L_45 - .L_44)
	.align		4
.L_44:
        /*0094*/ 	.word	index@(_ZN7cutlass13device_kernelIN5flash11enable_sm90INS1_16FlashAttnFwdSm90INS1_25CollectiveMainloopFwdSm90ILi2EN4cute5tupleIJNS5_1CILi1EEES8_S8_EEENS6_IJNS7_ILi192EEENS7_ILi160EEENS7_ILi64EEEEEELi64ENS_12float_e4m3_tEfNS_4arch4Sm90ELb0ELb0ELb1ELb1ELb0ELb1ELb0ELb1ELb1ELb1ELb1ELb0EEENS1_21CollectiveEpilogueFwdINS6_IJSA_SC_SB_EEES9_NS_10bfloat16_tESG_Li384ELb1ELb1ELb1ELb1EEENS1_36VarlenDynamicPersistentTileSchedulerILi192ELi160ELi384ELi128ELb1ELb1ELb1ELb0ELb1ELb1EEEEEEEEEvNT_6ParamsE)
        /*0098*/ 	.word	0x00000080


	//----- nvinfo : EIATTR_FRAME_SIZE
	.align		4
.L_45:
        /*009c*/ 	.byte	0x04, 0x11
        /*009e*/ 	.short	(.L_47 - .L_46)
	.align		4
.L_46:
        /*00a0*/ 	.word	index@(_ZN7cutlass13device_kernelIN5flash11enable_sm90INS1_16FlashAttnFwdSm90INS1_25CollectiveMainloopFwdSm90ILi2EN4cute5tupleIJNS5_1CILi1EEES8_S8_EEENS6_IJNS7_ILi192EEENS7_ILi160EEENS7_ILi64EEEEEELi64ENS_12float_e4m3_tEfNS_4arch4Sm90ELb0ELb0ELb1ELb1ELb0ELb1ELb0ELb1ELb1ELb1ELb1ELb0EEENS1_21CollectiveEpilogueFwdINS6_IJSA_SC_SB_EEES9_NS_10bfloat16_tESG_Li384ELb1ELb1ELb1ELb1EEENS1_36VarlenDynamicPersistentTileSchedulerILi192ELi160ELi384ELi128ELb1ELb1ELb1ELb0ELb1ELb1EEEEEEEEEvNT_6ParamsE)
        /*00a4*/ 	.word	0x00000098


	//----- nvinfo : EIATTR_REGCOUNT
	.align		4
.L_47:
        /*00a8*/ 	.byte	0x04, 0x2f
        /*00aa*/ 	.short	(.L_49 - .L_48)
	.align		4
.L_48:
        /*00ac*/ 	.word	index@(_ZN7cutlass13device_kernelIN5flash11enable_sm90INS1_16FlashAttnFwdSm90INS1_25CollectiveMainloopFwdSm90ILi2EN4cute5tupleIJNS5_1CILi1EEES8_S8_EEENS6_IJNS7_ILi192EEENS7_ILi160EEENS7_ILi64EEEEEELi64ENS_12float_e4m3_tEfNS_4arch4Sm90ELb0ELb0ELb1ELb1ELb0ELb0ELb0ELb1ELb1ELb1ELb1ELb0EEENS1_21CollectiveEpilogueFwdINS6_IJSA_SC_SB_EEES9_NS_10bfloat16_tESG_Li384ELb1ELb1ELb1ELb1EEENS1_36VarlenDynamicPersistentTileSchedulerILi192ELi160ELi384ELi128ELb1ELb1ELb1ELb0ELb1ELb1EEEEEEEEEvNT_6ParamsE)
        /*00b0*/ 	.word	0x00000080


	//----- nvinfo : EIATTR_FRAME_SIZE
	.align		4
.L_49:
        /*00b4*/ 	.byte	0x04, 0x11
        /*00b6*/ 	.short	(.L_51 - .L_50)
	.align		4
.L_50:
        /*00b8*/ 	.word	index@(_ZN7cutlass13device_kernelIN5flash11enable_sm90INS1_16FlashAttnFwdSm90INS1_25CollectiveMainloopFwdSm90ILi2EN4cute5tupleIJNS5_1CILi1EEES8_S8_EEENS6_IJNS7_ILi192EEENS7_ILi160EEENS7_ILi64EEEEEELi64ENS_12float_e4m3_tEfNS_4arch4Sm90ELb0ELb0ELb1ELb1ELb0ELb0ELb0ELb1ELb1ELb1ELb1ELb0EEENS1_21CollectiveEpilogueFwdINS6_IJSA_SC_SB_EEES9_NS_10bfloat16_tESG_Li384ELb1ELb1ELb1ELb1EEENS1_36VarlenDynamicPersistentTileSchedulerILi192ELi160ELi384ELi128ELb1ELb1ELb1ELb0ELb1ELb1EEEEEEEEEvNT_6ParamsE)
        /*00bc*/ 	.word	0x00000020


	//----- nvinfo : EIATTR_REGCOUNT
	.align		4
.L_51:
        /*00c0*/ 	.byte	0x04, 0x2f
        /*00c2*/ 	.short	(.L_53 - .L_52)
	.align		4
.L_52:
        /*00c4*/ 	.word	index@(_ZN7cutlass13device_kernelIN5flash11enable_sm90INS1_16FlashAttnFwdSm90INS1_25CollectiveMainloopFwdSm90ILi2EN4cute5tupleIJNS5_1CILi1EEES8_S8_EEENS6_IJNS7_ILi192EEENS7_ILi160EEENS7_ILi64EEEEEELi64ENS_12float_e4m3_tEfNS_4arch4Sm90ELb0ELb0ELb1ELb0ELb0ELb0ELb0ELb1ELb1ELb1ELb1ELb0EEENS1_21CollectiveEpilogueFwdINS6_IJSA_SC_SB_EEES9_NS_10bfloat16_tESG_Li384ELb0ELb1ELb1ELb1EEENS1_19SingleTileSchedulerILb0ELb1ELb1ELi192EEEEEEEEEvNT_6ParamsE)
        /*00c8*/ 	.word	0x00000080


	//----- nvinfo : EIATTR_FRAME_SIZE
	.align		4
.L_53:
        /*00cc*/ 	.byte	0x04, 0x11
        /*00ce*/ 	.short	(.L_55 - .L_54)
	.align		4
.L_54:
        /*00d0*/ 	.word	index@(_ZN7cutlass13device_kernelIN5flash11enable_sm90INS1_16FlashAttnFwdSm90INS1_25CollectiveMainloopFwdSm90ILi2EN4cute5tupleIJNS5_1CILi1EEES8_S8_EEENS6_IJNS7_ILi192EEENS7_ILi160EEENS7_ILi64EEEEEELi64ENS_12float_e4m3_tEfNS_4arch4Sm90ELb0ELb0ELb1ELb0ELb0ELb0ELb0ELb1ELb1ELb1ELb1ELb0EEENS1_21CollectiveEpilogueFwdINS6_IJSA_SC_SB_EEES9_NS_10bfloat16_tESG_Li384ELb0ELb1ELb1ELb1EEENS1_19SingleTileSchedulerILb0ELb1ELb1ELi192EEEEEEEEEvNT_6ParamsE)
        /*00d4*/ 	.word	0x00000000


	//----- nvinfo : EIATTR_MIN_STACK_SIZE
	.align		4
.L_55:
        /*00d8*/ 	.byte	0x04, 0x12
        /*00da*/ 	.short	(.L_57 - .L_56)
	.align		4
.L_56:
        /*00dc*/ 	.word	index@(_ZN7cutlass13device_kernelIN5flash11enable_sm90INS1_16FlashAttnFwdSm90INS1_25CollectiveMainloopFwdSm90ILi2EN4cute5tupleIJNS5_1CILi1EEES8_S8_EEENS6_IJNS7_ILi192EEENS7_ILi160EEENS7_ILi64EEEEEELi64ENS_12float_e4m3_tEfNS_4arch4Sm90ELb0ELb0ELb1ELb0ELb0ELb0ELb0ELb1ELb1ELb1ELb1ELb0EEENS1_21CollectiveEpilogueFwdINS6_IJSA_SC_SB_EEES9_NS_10bfloat16_tESG_Li384ELb0ELb1ELb1ELb1EEENS1_19SingleTileSchedulerILb0ELb1ELb1ELi192EEEEEEEEEvNT_6ParamsE)
        /*00e0*/ 	.word	0x00000000


	//----- nvinfo : EIATTR_MIN_STACK_SIZE
	.align		4
.L_57:
        /*00e4*/ 	.byte	0x04, 0x12
        /*00e6*/ 	.short	(.L_59 - .L_58)
	.align		4
.L_58:
        /*00e8*/ 	.word	index@(_ZN7cutlass13device_kernelIN5flash11enable_sm90INS1_16FlashAttnFwdSm90INS1_25CollectiveMainloopFwdSm90ILi2EN4cute5tupleIJNS5_1CILi1EEES8_S8_EEENS6_IJNS7_ILi192EEENS7_ILi160EEENS7_ILi64EEEEEELi64ENS_12float_e4m3_tEfNS_4arch4Sm90ELb0ELb0ELb1ELb1ELb0ELb0ELb0ELb1ELb1ELb1ELb1ELb0EEENS1_21CollectiveEpilogueFwdINS6_IJSA_SC_SB_EEES9_NS_10bfloat16_tESG_Li384ELb1ELb1ELb1ELb1EEENS1_36VarlenDynamicPersistentTileSchedulerILi192ELi160ELi384ELi128ELb1ELb1ELb1ELb0ELb1ELb1EEEEEEEEEvNT_6ParamsE)
        /*00ec*/ 	.word	0x00000020


	//----- nvinfo : EIATTR_MIN_STACK_SIZE
	.align		4
.L_59:
        /*00f0*/ 	.byte	0x04, 0x12
        /*00f2*/ 	.short	(.L_61 - .L_60)
	.align		4
.L_60:
        /*00f4*/ 	.word	index@(_ZN7cutlass13device_kernelIN5flash11enable_sm90INS1_16FlashAttnFwdSm90INS1_25CollectiveMainloopFwdSm90ILi2EN4cute5tupleIJNS5_1CILi1EEES8_S8_EEENS6_IJNS7_ILi192EEENS7_ILi160EEENS7_ILi64EEEEEELi64ENS_12float_e4m3_tEfNS_4arch4Sm90ELb0ELb0ELb1ELb1ELb0ELb1ELb0ELb1ELb1ELb1ELb1ELb0EEENS1_21CollectiveEpilogueFwdINS6_IJSA_SC_SB_EEES9_NS_10bfloat16_tESG_Li384ELb1ELb1ELb1ELb1EEENS1_36VarlenDynamicPersistentTileSchedulerILi192ELi160ELi384ELi128ELb1ELb1ELb1ELb0ELb1ELb1EEEEEEEEEvNT_6ParamsE)
        /*00f8*/ 	.word	0x00000098


	//----- nvinfo : EIATTR_MIN_STACK_SIZE
	.align		4
.L_61:
        /*00fc*/ 	.byte	0x04, 0x12
        /*00fe*/ 	.short	(.L_63 - .L_62)
	.align		4
.L_62:
        /*0100*/ 	.word	index@(_ZN7cutlass13device_kernelIN5flash11enable_sm90INS1_16FlashAttnFwdSm90INS1_25CollectiveMainloopFwdSm90ILi2EN4cute5tupleIJNS5_1CILi1EEES8_S8_EEENS6_IJNS7_ILi192EEENS7_ILi160EEENS7_ILi64EEEEEELi64ENS_12float_e4m3_tEfNS_4arch4Sm90ELb0ELb1ELb1ELb0ELb0ELb0ELb0ELb1ELb1ELb1ELb1ELb0EEENS1_21CollectiveEpilogueFwdINS6_IJSA_SC_SB_EEES9_NS_10bfloat16_tESG_Li384ELb0ELb1ELb1ELb1EEENS1_19SingleTileSchedulerILb0ELb1ELb1ELi192EEEEEEEEEvNT_6ParamsE)
        /*0104*/ 	.word	0x00000050


	//----- nvinfo : EIATTR_MIN_STACK_SIZE
	.align		4
.L_63:
        /*0108*/ 	.byte	0x04, 0x12
        /*010a*/ 	.short	(.L_65 - .L_64)
	.align		4
.L_64:
        /*010c*/ 	.word	index@(_ZN7cutlass13device_kernelIN5flash11enable_sm90INS1_16FlashAttnFwdSm90INS1_25CollectiveMainloopFwdSm90ILi2EN4cute5tupleIJNS5_1CILi1EEES8_S8_EEENS6_IJNS7_ILi192EEENS7_ILi160EEENS7_ILi64EEEEEELi64ENS_12float_e4m3_tEfNS_4arch4Sm90ELb0ELb1ELb1ELb1ELb0ELb0ELb0ELb1ELb1ELb1ELb1ELb0EEENS1_21CollectiveEpilogueFwdINS6_IJSA_SC_SB_EEES9_NS_10bfloat16_tESG_Li384ELb1ELb1ELb1ELb1EEENS1_36VarlenDynamicPersistentTileSchedulerILi192ELi160ELi384ELi128ELb1ELb1ELb1ELb1ELb0ELb1EEEEEEEEEvNT_6ParamsE)
        /*0110*/ 	.word	0x00000058


	//----- nvinfo : EIATTR_MIN_STACK_SIZE
	.align		4
.L_65:
        /*0114*/ 	.byte	0x04, 0x12
        /*0116*/ 	.short	(.L_67 - .L_66)
	.align		4
.L_66:
        /*0118*/ 	.word	index@(_ZN7cutlass13device_kernelIN5flash11enable_sm90INS1_16FlashAttnFwdSm90INS1_25CollectiveMainloopFwdSm90ILi2EN4cute5tupleIJNS5_1CILi1EEES8_S8_EEENS6_IJNS7_ILi192EEENS7_ILi160EEENS7_ILi64EEEEEELi64ENS_12float_e4m3_tEfNS_4arch4Sm90ELb0ELb1ELb1ELb1ELb0ELb1ELb0ELb1ELb1ELb1ELb1ELb0EEENS1_21CollectiveEpilogueFwdINS6_IJSA_SC_SB_EEES9_NS_10bfloat16_tESG_Li384ELb1ELb1ELb1ELb1EEENS1_36VarlenDynamicPersistentTileSchedulerILi192ELi160ELi384ELi128ELb1ELb1ELb1ELb1ELb0ELb1EEEEEEEEEvNT_6ParamsE)
        /*011c*/ 	.word	0x00000088


	//----- nvinfo : EIATTR_MIN_STACK_SIZE
	.align		4
.L_67:
        /*0120*/ 	.byte	0x04, 0x12
        /*0122*/ 	.short	(.L_69 - .L_68)
	.align		4
.L_68:
        /*0124*/ 	.word	index@(_ZN7cutlass13device_kernelIN5flash11enable_sm90INS1_16FlashAttnFwdSm90INS1_25CollectiveMainloopFwdSm90ILi2EN4cute5tupleIJNS5_1CILi1EEES8_S8_EEENS6_IJNS7_ILi192EEENS7_ILi160EEENS7_ILi64EEEEEELi64ENS_12float_e4m3_tEfNS_4arch4Sm90ELb1ELb0ELb1ELb0ELb0ELb0ELb0ELb1ELb1ELb1ELb1ELb0EEENS1_21CollectiveEpilogueFwdINS6_IJSA_SC_SB_EEES9_NS_10bfloat16_tESG_Li384ELb0ELb1ELb1ELb1EEENS1_19SingleTileSchedulerILb0ELb1ELb1ELi192EEEEEEEEEvNT_6ParamsE)
        /*0128*/ 	.word	0x00000038


	//----- nvinfo : EIATTR_MIN_STACK_SIZE
	.align		4
.L_69:
        /*012c*/ 	.byte	0x04, 0x12
        /*012e*/ 	.short	(.L_71 - .L_70)
	.align		4
.L_70:
        /*0130*/ 	.word	index@(_ZN7cutlass13device_kernelIN5flash11enable_sm90INS1_16FlashAttnFwdSm90INS1_25CollectiveMainloopFwdSm90ILi2EN4cute5tupleIJNS5_1CILi1EEES8_S8_EEENS6_IJNS7_ILi192EEENS7_ILi160EEENS7_ILi64EEEEEELi64ENS_12float_e4m3_tEfNS_4arch4Sm90ELb1ELb0ELb1ELb1ELb0ELb0ELb0ELb1ELb1ELb1ELb1ELb0EEENS1_21CollectiveEpilogueFwdINS6_IJSA_SC_SB_EEES9_NS_10bfloat16_tESG_Li384ELb1ELb1ELb1ELb1EEENS1_36VarlenDynamicPersistentTileSchedulerILi192ELi160ELi384ELi128ELb1ELb1ELb1ELb1ELb1ELb1EEEEEEEEEvNT_6ParamsE)
        /*0134*/ 	.word	0x00000020


	//----- nvinfo : EIATTR_MIN_STACK_SIZE
	.align		4
.L_71:
        /*0138*/ 	.byte	0x04, 0x12
        /*013a*/ 	.short	(.L_73 - .L_72)
	.align		4
.L_72:
        /*013c*/ 	.word	index@(_ZN7cutlass13device_kernelIN5flash11enable_sm90INS1_16FlashAttnFwdSm90INS1_25CollectiveMainloopFwdSm90ILi2EN4cute5tupleIJNS5_1CILi1EEES8_S8_EEENS6_IJNS7_ILi192EEENS7_ILi160EEENS7_ILi64EEEEEELi64ENS_12float_e4m3_tEfNS_4arch4Sm90ELb1ELb0ELb1ELb1ELb0ELb1ELb0ELb1ELb1ELb1ELb1ELb0EEENS1_21CollectiveEpilogueFwdINS6_IJSA_SC_SB_EEES9_NS_10bfloat16_tESG_Li384ELb1ELb1ELb1ELb1EEENS1_36VarlenDynamicPersistentTileSchedulerILi192ELi160ELi384ELi128ELb1ELb1ELb1ELb1ELb1ELb1EEEEEEEEEvNT_6ParamsE)
        /*0140*/ 	.word	0x000000a0
.L_73:


//--------------------- .nv.compat                --------------------------
	.section	.nv.compat,"",@"SHT_CUDA_COMPAT_INFO"
	.align	4
        /*0000*/ 	.byte	0x02, 0x09, 0x01, 0x00, 0x02, 0x02, 0x04, 0x00, 0x02, 0x05, 0x05, 0x00, 0x03, 0x07, 0x01, 0x01
        /*0010*/ 	.byte	0x02, 0x03, 0x01, 0x00, 0x02, 0x06, 0x01, 0x00, 0x04, 0x0b, 0x08, 0x00, 0x00, 0x00, 0x00, 0x00
        /*0020*/ 	.byte	0x00, 0x00, 0x00, 0x00


//--------------------- .nv.info._ZN7cutlass13device_kernelIN5flash11enable_sm90INS1_16FlashAttnFwdSm90INS1_25CollectiveMainloopFwdSm90ILi2EN4cute5tupleIJNS5_1CILi1EEES8_S8_EEENS6_IJNS7_ILi192EEENS7_ILi160EEENS7_ILi64EEEEEELi64ENS_12float_e4m3_tEfNS_4arch4Sm90ELb0ELb0ELb1ELb0ELb0ELb0ELb0ELb1ELb1ELb1ELb1ELb0EEENS1_21CollectiveEpilogueFwdINS6_IJSA_SC_SB_EEES9_NS_10bfloat16_tESG_Li384ELb0ELb1ELb1ELb1EEENS1_19SingleTileSchedulerILb0ELb1ELb1ELi192EEEEEEEEEvNT_6ParamsE --------------------------
	.section	.nv.info._ZN7cutlass13device_kernelIN5flash11enable_sm90INS1_16FlashAttnFwdSm90INS1_25CollectiveMainloopFwdSm90ILi2EN4cute5tupleIJNS5_1CILi1EEES8_S8_EEENS6_IJNS7_ILi192EEENS7_ILi160EEENS7_ILi64EEEEEELi64ENS_12float_e4m3_tEfNS_4arch4Sm90ELb0ELb0ELb1ELb0ELb0ELb0ELb0ELb1ELb1ELb1ELb1ELb0EEENS1_21CollectiveEpilogueFwdINS6_IJSA_SC_SB_EEES9_NS_10bfloat16_tESG_Li384ELb0ELb1ELb1ELb1EEENS1_19SingleTileSchedulerILb0ELb1ELb1ELi192EEEEEEEEEvNT_6ParamsE,"",@"SHT_CUDA_INFO"
	.sectionflags	@""
	.align	4


	//----- nvinfo : EIATTR_CUDA_API_VERSION
	.align		4
        /*0000*/ 	.byte	0x04, 0x37
        /*0002*/ 	.short	(.L_75 - .L_74)
.L_74:
        /*0004*/ 	.word	0x00000082


	//----- nvinfo : EIATTR_KPARAM_INFO
	.align		4
.L_75:
        /*0008*/ 	.byte	0x04, 0x17
        /*000a*/ 	.short	(.L_77 - .L_76)
.L_76:
        /*000c*/ 	.word	0x00000000
        /*0010*/ 	.short	0x0000
        /*0012*/ 	.short	0x0070
        /*0014*/ 	.byte	0x00, 0xf0, 0x01, 0x28


	//----- nvinfo : EIATTR_SPARSE_MMA_MASK
	.align		4
.L_77:
        /*0018*/ 	.byte	0x03, 0x50
        /*001a*/ 	.short	0x0000


	//----- nvinfo : EIATTR_MAXREG_COUNT
	.align		4
        /*001c*/ 	.byte	0x03, 0x1b
        /*001e*/ 	.short	0x0080


	//----- nvinfo : EIATTR_NUM_BARRIERS
	.align		4
        /*0020*/ 	.byte	0x02, 0x4c
        /*0022*/ 	.byte	0x09
	.zero		1


	//----- nvinfo : EIATTR_EXTERNS
	.align		4
        /*0024*/ 	.byte	0x04, 0x0f
        /*0026*/ 	.short	(.L_79 - .L_78)


	//   ....[0]....
	.align		4
.L_78:
        /*0028*/ 	.word	index@(__assertfail)


	//----- nvinfo : EIATTR_MERCURY_ISA_VERSION
	.align		4
.L_79:
        /*002c*/ 	.byte	0x03, 0x5f
        /*002e*/ 	.short	0x0101


	//----- nvinfo : EIATTR_INT_WARP_WIDE_INSTR_OFFSETS
	.align		4
        /*0030*/ 	.byte	0x04, 0x31
        /*0032*/ 	.short	(.L_81 - .L_80)


	//   ....[0]....
.L_80:
        /*0034*/ 	.word	0x00000120


	//   ....[1]....
        /*0038*/ 	.word	0x00000160


	//   ....[2]....
        /*003c*/ 	.word	0x000001d0


	//----- nvinfo : EIATTR_COOP_GROUP_MASK_REGIDS
	.align		4
.L_81:
        /*0040*/ 	.byte	0x04, 0x29
        /*0042*/ 	.short	(.L_83 - .L_82)


	//   ....[0]....
.L_82:
        /*0044*/ 	.word	0xffffffff


	//   ....[1]....
        /*0048*/ 	.word	0xffffffff


	//   ....[2]....
        /*004c*/ 	.word	0xffffffff


	//   ....[3]....
        /*0050*/ 	.word	0xffffffff


	//   ....[4]....
        /*0054*/ 	.word	0xffffffff


	//   ....[5]....
        /*0058*/ 	.word	0xffffffff


	//   ....[6]....
        /*005c*/ 	.word	0xffffffff


	//   ....[7]....
        /*0060*/ 	.word	0xffffffff


	//   ....[8]....
        /*0064*/ 	.word	0xffffffff


	//   ....[9]....
        /*0068*/ 	.word	0xffffffff


	//   ....[10]....
        /*006c*/ 	.word	0xffffffff


	//   ....[11]....
        /*0070*/ 	.word	0xffffffff


	//   ....[12]....
        /*0074*/ 	.word	0xffffffff


	//   ....[13]....
        /*0078*/ 	.word	0xffffffff


	//   ....[14]....
        /*007c*/ 	.word	0xffffffff


	//   ....[15]....
        /*0080*/ 	.word	0xffffffff


	//   ....[16]....
        /*0084*/ 	.word	0xffffffff


	//   ....[17]....
        /*0088*/ 	.word	0xffffffff


	//   ....[18]....
        /*008c*/ 	.word	0xffffffff


	//   ....[19]....
        /*0090*/ 	.word	0xffffffff


	//   ....[20]....
        /*0094*/ 	.word	0xffffffff


	//   ....[21]....
        /*0098*/ 	.word	0xffffffff


	//   ....[22]....
        /*009c*/ 	.word	0xffffffff


	//   ....[23]....
        /*00a0*/ 	.word	0xffffffff


	//   ....[24]....
        /*00a4*/ 	.word	0xffffffff


	//   ....[25]....
        /*00a8*/ 	.word	0xffffffff


	//   ....[26]....
        /*00ac*/ 	.word	0xffffffff


	//   ....[27]....
        /*00b0*/ 	.word	0xffffffff


	//   ....[28]....
        /*00b4*/ 	.word	0xffffffff


	//   ....[29]....
        /*00b8*/ 	.word	0xffffffff


	//   ....[30]....
        /*00bc*/ 	.word	0xffffffff


	//   ....[31]....
        /*00c0*/ 	.word	0xffffffff


	//   ....[32]....
        /*00c4*/ 	.word	0xffffffff


	//   ....[33]....
        /*00c8*/ 	.word	0xffffffff


	//   ....[34]....
        /*00cc*/ 	.word	0xffffffff


	//   ....[35]....
        /*00d0*/ 	.word	0xffffffff


	//   ....[36]....
        /*00d4*/ 	.word	0xffffffff


	//   ....[37]....
        /*00d8*/ 	.word	0xffffffff


	//   ....[38]....
        /*00dc*/ 	.word	0xffffffff


	//   ....[39]....
        /*00e0*/ 	.word	0xffffffff


	//   ....[40]....
        /*00e4*/ 	.word	0xffffffff


	//   ....[41]....
        /*00e8*/ 	.word	0xffffffff


	//   ....[42]....
        /*00ec*/ 	.word	0xffffffff


	//   ....[43]....
        /*00f0*/ 	.word	0xffffffff


	//   ....[44]....
        /*00f4*/ 	.word	0xffffffff


	//   ....[45]....
        /*00f8*/ 	.word	0xffffffff


	//   ....[46]....
        /*00fc*/ 	.word	0xffffffff


	//   ....[47]....
        /*0100*/ 	.word	0xffffffff


	//   ....[48]....
        /*0104*/ 	.word	0xffffffff


	//   ....[49]....
        /*0108*/ 	.word	0xffffffff


	//   ....[50]....
        /*010c*/ 	.word	0xffffffff


	//   ....[51]....
        /*0110*/ 	.word	0xffffffff


	//   ....[52]....
        /*0114*/ 	.word	0xffffffff


	//   ....[53]....
        /*0118*/ 	.word	0xffffffff


	//   ....[54]....
        /*011c*/ 	.word	0xffffffff


	//   ....[55]....
        /*0120*/ 	.word	0xffffffff


	//   ....[56]....
        /*0124*/ 	.word	0xffffffff


	//   ....[57]....
        /*0128*/ 	.word	0xffffffff


	//   ....[58]....
        /*012c*/ 	.word	0xffffffff


	//   ....[59]....
        /*0130*/ 	.word	0xffffffff


	//   ....[60]....
        /*0134*/ 	.word	0xffffffff


	//   ....[61]....
        /*0138*/ 	.word	0xffffffff


	//   ....[62]....
        /*013c*/ 	.word	0xffffffff


	//   ....[63]....
        /*0140*/ 	.word	0xffffffff


	//   ....[64]....
        /*0144*/ 	.word	0xffffffff


	//   ....[65]....
        /*0148*/ 	.word	0xffffffff


	//   ....[66]....
        /*014c*/ 	.word	0xffffffff


	//   ....[67]....
        /*0150*/ 	.word	0xffffffff


	//   ....[68]....
        /*0154*/ 	.word	0xffffffff


	//   ....[69]....
        /*0158*/ 	.word	0xffffffff


	//   ....[70]....
        /*015c*/ 	.word	0xffffffff


	//   ....[71]....
        /*0160*/ 	.word	0xffffffff


	//   ....[72]....
        /*0164*/ 	.word	0xffffffff


	//   ....[73]....
        /*0168*/ 	.word	0xffffffff


	//   ....[74]....
        /*016c*/ 	.word	0xffffffff


	//   ....[75]....
        /*0170*/ 	.word	0x0500000f


	//   ....[76]....
        /*0174*/ 	.word	0x0500000f


	//   ....[77]....
        /*0178*/ 	.word	0x0500000f


	//   ....[78]....
        /*017c*/ 	.word	0x0500000f


	//   ....[79]....
        /*0180*/ 	.word	0x0500000f


	//   ....[80]....
        /*0184*/ 	.word	0x0500000f


	//   ....[81]....
        /*0188*/ 	.word	0x0500000f


	//   ....[82]....
        /*018c*/ 	.word	0x0500000f


	//   ....[83]....
        /*0190*/ 	.word	0x0500000f


	//   ....[84]....
        /*0194*/ 	.word	0x0500000f


	//   ....[85]....
        /*0198*/ 	.word	0x0500000f


	//   ....[86]....
        /*019c*/ 	.word	0x0500000f


	//   ....[87]....
        /*01a0*/ 	.word	0x0500000f


	//----- nvinfo : EIATTR_COOP_GROUP_INSTR_OFFSETS
	.align		4
.L_83:
        /*01a4*/ 	.byte	0x04, 0x28
        /*01a6*/ 	.short	(.L_85 - .L_84)


	//   ....[0]....
.L_84:
        /*01a8*/ 	.word	0x00000050


	//   ....[1]....
        /*01ac*/ 	.word	0x00000130


	//   ....[2]....
        /*01b0*/ 	.word	0x00000180


	//   ....[3]....
        /*01b4*/ 	.word	0x000003b0


	//   ....[4]....
        /*01b8*/ 	.word	0x00000510


	//   ....[5]....
        /*01bc*/ 	.word	0x00000630


	//   ....[6]....
        /*01c0*/ 	.word	0x00000790


	//   ....[7]....
        /*01c4*/ 	.word	0x00001030


	//   ....[8]....
        /*01c8*/ 	.word	0x00002ee0


	//   ....[9]....
        /*01cc*/ 	.word	0x00002f20


	//   ....[10]....
        /*01d0*/ 	.word	0x00003600


	//   ....[11]....
        /*01d4*/ 	.word	0x00003690


	//   ....[12]....
        /*01d8*/ 	.word	0x00005d10


	//   ....[13]....
        /*01dc*/ 	.word	0x00005d40


	//   ....[14]....
        /*01e0*/ 	.word	0x00005dd0


	//   ....[15]....
        /*01e4*/ 	.word	0x00005de0


	//   ....[16]....
        /*01e8*/ 	.word	0x00007810


	//   ....[17]....
        /*01ec*/ 	.word	0x00007820


	//   ....[18]....
        /*01f0*/ 	.word	0x000078a0


	//   ....[19]....
        /*01f4*/ 	.word	0x000078c0


	//   ....[20]....
        /*01f8*/ 	.word	0x00008430


	//   ....[21]....
        /*01fc*/ 	.word	0x00008440


	//   ....[22]....
        /*0200*/ 	.word	0x00008450


	//   ....[23]....
        /*0204*/ 	.word	0x00008460


	//   ....[24]....
        /*0208*/ 	.word	0x00008470


	//   ....[25]....
        /*020c*/ 	.word	0x00008480


	//   ....[26]....
        /*0210*/ 	.word	0x00008490


	//   ....[27]....
        /*0214*/ 	.word	0x000084b0


	//   ....[28]....
        /*0218*/ 	.word	0x000084e0


	//   ....[29]....
        /*021c*/ 	.word	0x00008500


	//   ....[30]....
        /*0220*/ 	.word	0x00008510


	//   ....[31]....
        /*0224*/ 	.word	0x00008540


	//   ....[32]....
        /*0228*/ 	.word	0x00008560


	//   ....[33]....
        /*022c*/ 	.word	0x000085a0


	//   ....[34]....
        /*0230*/ 	.word	0x000085b0


	//   ....[35]....
        /*0234*/ 	.word	0x000085e0


	//   ....[36]....
        /*0238*/ 	.word	0x00008600


	//   ....[37]....
        /*023c*/ 	.word	0x00008630


	//   ....[38]....
        /*0240*/ 	.word	0x00008650


	//   ....[39]....
        /*0244*/ 	.word	0x00008660


	//   ....[40]....
        /*0248*/ 	.word	0x00008670


	//   ....[41]....
        /*024c*/ 	.word	0x00008680


	//   ....[42]....
        /*0250*/ 	.word	0x00008690


	//   ....[43]....
        /*0254*/ 	.word	0x000086a0


	//   ....[44]....
        /*0258*/ 	.word	0x000086b0


	//   ....[45]....
        /*025c*/ 	.word	0x000086c0


	//   ....[46]....
        /*0260*/ 	.word	0x000086d0


	//   ....[47]....
        /*0264*/ 	.word	0x000086e0


	//   ....[48]....
        /*0268*/ 	.word	0x000086f0


	//   ....[49]....
        /*026c*/ 	.word	0x00008700


	//   ....[50]....
        /*0270*/ 	.word	0x00008710


	//   ....[51]....
        /*0274*/ 	.word	0x00008730


	//   ....[52]....
        /*0278*/ 	.word	0x000089d0


	//   ....[53]....
        /*027c*/ 	.word	0x00008a10


	//   ....[54]....
        /*0280*/ 	.word	0x00008a50


	//   ....[55]....
        /*0284*/ 	.word	0x00008a80


	//   ....[56]....
        /*0288*/ 	.word	0x00008ab0


	//   ....[57]....
        /*028c*/ 	.word	0x00008ae0


	//   ....[58]....
        /*0290*/ 	.word	0x00008ea0


	//   ....[59]....
        /*0294*/ 	.word	0x00008ed0


	//   ....[60]....
        /*0298*/ 	.word	0x000096c0


	//   ....[61]....
        /*029c*/ 	.word	0x0000a390


	//   ....[62]....
        /*02a0*/ 	.word	0x0000ae90


	//   ....[63]....
        /*02a4*/ 	.word	0x0000aec0


	//   ....[64]....
        /*02a8*/ 	.word	0x0000aef0


	//   ....[65]....
        /*02ac*/ 	.word	0x0000af10


	//   ....[66]....
        /*02b0*/ 	.word	0x0000af20


	//   ....[67]....
        /*02b4*/ 	.word	0x0000af30


	//   ....[68]....
        /*02b8*/ 	.word	0x0000af80


	//   ....[69]....
        /*02bc*/ 	.word	0x0000b000


	//   ....[70]....
        /*02c0*/ 	.word	0x0000b060


	//   ....[71]....
        /*02c4*/ 	.word	0x0000b090


	//   ....[72]....
        /*02c8*/ 	.word	0x0000b0c0


	//   ....[73]....
        /*02cc*/ 	.word	0x0000b100


	//   ....[74]....
        /*02d0*/ 	.word	0x0000c2d0


	//   ....[75]....
        /*02d4*/ 	.word	0x0000c7c0


	//   ....[76]....
        /*02d8*/ 	.word	0x0000c990


	//   ....[77]....
        /*02dc*/ 	.word	0x0000c9f0


	//   ....[78]....
        /*02e0*/ 	.word	0x0000cab0


	//   ....[79]....
        /*02e4*/ 	.word	0x0000cb60


	//   ....[80]....
        /*02e8*/ 	.word	0x0000cbc0


	//   ....[81]....
        /*02ec*/ 	.word	0x0000cc80


	//   ....[82]....
        /*02f0*/ 	.word	0x0000ccf0


	//   ....[83]....
        /*02f4*/ 	.word	0x0000cda0


	//   ....[84]....
        /*02f8*/ 	.word	0x0000ce30


	//   ....[85]....
        /*02fc*/ 	.word	0x0000cee0


	//   ....[86]....
        /*0300*/ 	.word	0x0000cf60


	//   ....[87]....
        /*0304*/ 	.word	0x0000d010


	//----- nvinfo : EIATTR_REG_RECONFIG
	.align		4
.L_85:
        /*0308*/ 	.byte	0x01, 0x54
	.zero		2


	//----- nvinfo : EIATTR_SYSCALL_OFFSETS
	.align		4
        /*030c*/ 	.byte	0x04, 0x46
        /*030e*/ 	.short	(.L_87 - .L_86)


	//   ....[0]....
.L_86:
        /*0310*/ 	.word	0x000011f0


	//   ....[1]....
        /*0314*/ 	.word	0x00009dc0


	//   ....[2]....
        /*0318*/ 	.word	0x00009f00


	//   ....[3]....
        /*031c*/ 	.word	0x0000a040


	//   ....[4]....
        /*0320*/ 	.word	0x0000a160


	//   ....[5]....
        /*0324*/ 	.word	0x0000aa30


	//----- nvinfo : EIATTR_MBARRIER_INSTR_OFFSETS
	.align		4
.L_87:
        /*0328*/ 	.byte	0x04, 0x39
        /*032a*/ 	.short	(.L_89 - .L_88)


	//   ....[0]....
.L_88:
        /*032c*/ 	.word	0x00000260
        /*0330*/ 	.word	0x000000ff
        /*0334*/ 	.word	0x00012400
        /*0338*/ 	.short	0x0100
        /*033a*/ 	.byte	0x08
	.zero		1


	//   ....[1]....
        /*033c*/ 	.word	0x00000270
        /*0340*/ 	.word	0x000000ff
        /*0344*/ 	.word	0x00012420
        /*0348*/ 	.short	0x0100
        /*034a*/ 	.byte	0x08
	.zero		1


	//   ....[2]....
        /*034c*/ 	.word	0x00000360
        /*0350*/ 	.word	0x000000ff
        /*0354*/ 	.word	0x00012430
        /*0358*/ 	.short	0x0100
        /*035a*/ 	.byte	0x08
	.zero		1


	//   ....[3]....
        /*035c*/ 	.word	0x00000370
        /*0360*/ 	.word	0x000000ff
        /*0364*/ 	.word	0x00012440
        /*0368*/ 	.short	0x0100
        /*036a*/ 	.byte	0x08
	.zero		1


	//   ....[4]....
        /*036c*/ 	.word	0x00000380
        /*0370*/ 	.word	0x000000ff
        /*0374*/ 	.word	0x00012438
        /*0378*/ 	.short	0x0100
        /*037a*/ 	.byte	0x08
	.zero		1


	//   ....[5]....
        /*037c*/ 	.word	0x00000390
        /*0380*/ 	.word	0x000000ff
        /*0384*/ 	.word	0x00012448
        /*0388*/ 	.short	0x0100
        /*038a*/ 	.byte	0x08
	.zero		1


	//   ....[6]....
        /*038c*/ 	.word	0x000004c0
        /*0390*/ 	.word	0x000000ff
        /*0394*/ 	.word	0x00012450
        /*0398*/ 	.short	0x0100
        /*039a*/ 	.byte	0x08
	.zero		1


	//   ....[7]....
        /*039c*/ 	.word	0x000004d0
        /*03a0*/ 	.word	0x000000ff
        /*03a4*/ 	.word	0x00012460
        /*03a8*/ 	.short	0x0100
        /*03aa*/ 	.byte	0x08
	.zero		1


	//   ....[8]....
        /*03ac*/ 	.word	0x000004e0
        /*03b0*/ 	.word	0x000000ff
        /*03b4*/ 	.word	0x00012458
        /*03b8*/ 	.short	0x0100
        /*03ba*/ 	.byte	0x08
	.zero		1


	//   ....[9]....
        /*03bc*/ 	.word	0x000004f0
        /*03c0*/ 	.word	0x000000ff
        /*03c4*/ 	.word	0x00012468
        /*03c8*/ 	.short	0x0100
        /*03ca*/ 	.byte	0x08
	.zero		1


	//   ....[10]....
        /*03cc*/ 	.word	0x000005e0
        /*03d0*/ 	.word	0x000000ff
        /*03d4*/ 	.word	0x00012470
        /*03d8*/ 	.short	0x0100
        /*03da*/ 	.byte	0x06
	.zero		1


	//   ....[11]....
        /*03dc*/ 	.word	0x000005f0
        /*03e0*/ 	.word	0x000000ff
        /*03e4*/ 	.word	0x00012480
        /*03e8*/ 	.short	0x0100
        /*03ea*/ 	.byte	0x06
	.zero		1


	//   ....[12]....
        /*03ec*/ 	.word	0x00000600
        /*03f0*/ 	.word	0x000000ff
        /*03f4*/ 	.word	0x00012478
        /*03f8*/ 	.short	0x0100
        /*03fa*/ 	.byte	0x06
	.zero		1


	//   ....[13]....
        /*03fc*/ 	.word	0x00000610
        /*0400*/ 	.word	0x000000ff
        /*0404*/ 	.word	0x00012488
        /*0408*/ 	.short	0x0100
        /*040a*/ 	.byte	0x06
	.zero		1


	//   ....[14]....
        /*040c*/ 	.word	0x00000740
        /*0410*/ 	.word	0x000000ff
        /*0414*/ 	.word	0x00012490
        /*0418*/ 	.short	0x0100
        /*041a*/ 	.byte	0x08
	.zero		1


	//   ....[15]....
        /*041c*/ 	.word	0x00000750
        /*0420*/ 	.word	0x000000ff
        /*0424*/ 	.word	0x000124a0
        /*0428*/ 	.short	0x0100
        /*042a*/ 	.byte	0x08
	.zero		1


	//   ....[16]....
        /*042c*/ 	.word	0x00000760
        /*0430*/ 	.word	0x000000ff
        /*0434*/ 	.word	0x00012498
        /*0438*/ 	.short	0x0100
        /*043a*/ 	.byte	0x08
	.zero		1


	//   ....[17]....
        /*043c*/ 	.word	0x00000770
        /*0440*/ 	.word	0x000000ff
        /*0444*/ 	.word	0x000124a8
        /*0448*/ 	.short	0x0100
        /*044a*/ 	.byte	0x08
	.zero		1


	//   ....[18]....
        /*044c*/ 	.word	0x000008a0
        /*0450*/ 	.word	0x000000ff
        /*0454*/ 	.word	0x000124b0
        /*0458*/ 	.short	0x0100
        /*045a*/ 	.byte	0x08
	.zero		1


	//   ....[19]....
        /*045c*/ 	.word	0x000008b0
        /*0460*/ 	.word	0x000000ff
        /*0464*/ 	.word	0x000124c0
        /*0468*/ 	.short	0x0100
        /*046a*/ 	.byte	0x08
	.zero		1


	//   ....[20]....
        /*046c*/ 	.word	0x000008c0
        /*0470*/ 	.word	0x000000ff
        /*0474*/ 	.word	0x000124b8
        /*0478*/ 	.short	0x0100
        /*047a*/ 	.byte	0x08
	.zero		1


	//   ....[21]....
        /*047c*/ 	.word	0x000008d0
        /*0480*/ 	.word	0x000000ff
        /*0484*/ 	.word	0x000124c8
        /*0488*/ 	.short	0x0100
        /*048a*/ 	.byte	0x08
	.zero		1


	//   ....[22]....
        /*048c*/ 	.word	0x000014c0
        /*0490*/ 	.word	0x000000ff
        /*0494*/ 	.word	0x00012400
        /*0498*/ 	.short	0x010a
        /*049a*/ 	.byte	0x26
	.zero		1


	//   ....[23]....
        /*049c*/ 	.word	0x00001550
        /*04a0*/ 	.word	0x000000ff
        /*04a4*/ 	.word	0x00012430
        /*04a8*/ 	.short	0x010a
        /*04aa*/ 	.byte	0x26
	.zero		1


	//   ....[24]....
        /*04ac*/ 	.word	0x000015b0
        /*04b0*/ 	.word	0x000000ff
        /*04b4*/ 	.word	0x00012430
        /*04b8*/ 	.short	0x010a
        /*04ba*/ 	.byte	0x26
	.zero		1


	//   ....[25]....
        /*04bc*/ 	.word	0x00003a90
        /*04c0*/ 	.word	0x0000001f
        /*04c4*/ 	.word	0x00000000
        /*04c8*/ 	.short	0x0101
        /*04ca*/ 	.byte	0x3f
	.zero		1


	//   ....[26]....
        /*04cc*/ 	.word	0x00004890
        /*04d0*/ 	.word	0x000000ff
        /*04d4*/ 	.word	0x00012430
        /*04d8*/ 	.short	0x010a
        /*04da*/ 	.byte	0x23
	.zero		1


	//   ....[27]....
        /*04dc*/ 	.word	0x000048d0
        /*04e0*/ 	.word	0x000000ff
        /*04e4*/ 	.word	0x00012430
        /*04e8*/ 	.short	0x010a
        /*04ea*/ 	.byte	0x23
	.zero		1


	//   ....[28]....
        /*04ec*/ 	.word	0x00004d70
        /*04f0*/ 	.word	0x000000ff
        /*04f4*/ 	.word	0x00012450
        /*04f8*/ 	.short	0x010a
        /*04fa*/ 	.byte	0x0c
	.zero		1


	//   ....[29]....
        /*04fc*/ 	.word	0x00005ca0
        /*0500*/ 	.word	0x000000ff
        /*0504*/ 	.word	0x00012450
        /*0508*/ 	.short	0x010a
        /*050a*/ 	.byte	0x0c
	.zero		1


	//   ....[30]....
        /*050c*/ 	.word	0x00006d20
        /*0510*/ 	.word	0x00000008
        /*0514*/ 	.word	0x00000000
        /*0518*/ 	.short	0x0101
        /*051a*/ 	.byte	0x3f
	.zero		1


	//   ....[31]....
        /*051c*/ 	.word	0x00007030
        /*0520*/ 	.word	0x000000ff
        /*0524*/ 	.word	0x00000000
        /*0528*/ 	.short	0x0101
        /*052a*/ 	.byte	0x05
	.zero		1


	//   ....[32]....
        /*052c*/ 	.word	0x000074d0
        /*0530*/ 	.word	0x000000ff
        /*0534*/ 	.word	0x00012450
        /*0538*/ 	.short	0x010a
        /*053a*/ 	.byte	0x10
	.zero		1


	//   ....[33]....
        /*053c*/ 	.word	0x00007510
        /*0540*/ 	.word	0x000000ff
        /*0544*/ 	.word	0x00012450
        /*0548*/ 	.short	0x010a
        /*054a*/ 	.byte	0x10
	.zero		1


	//   ....[34]....
        /*054c*/ 	.word	0x00007ba0
        /*0550*/ 	.word	0x000000ff
        /*0554*/ 	.word	0x00000000
        /*0558*/ 	.short	0x0101
        /*055a*/ 	.byte	0x04
	.zero		1


	//   ....[35]....
        /*055c*/ 	.word	0x00008aa0
        /*0560*/ 	.word	0x000000ff
        /*0564*/ 	.word	0x00000000
        /*0568*/ 	.short	0x0101
        /*056a*/ 	.byte	0x04
	.zero		1


	//   ....[36]....
        /*056c*/ 	.word	0x0000a5b0
        /*0570*/ 	.word	0x000000ff
        /*0574*/ 	.word	0x00012480
        /*0578*/ 	.short	0x010a
        /*057a*/ 	.byte	0x27
	.zero		1


	//   ....[37]....
        /*057c*/ 	.word	0x0000a710
        /*0580*/ 	.word	0x000000ff
        /*0584*/ 	.word	0x00012440
        /*0588*/ 	.short	0x010a
        /*058a*/ 	.byte	0x27
	.zero		1


	//   ....[38]....
        /*058c*/ 	.word	0x0000b210
        /*0590*/ 	.word	0x000000ff
        /*0594*/ 	.word	0x00012400
        /*0598*/ 	.short	0x0107
        /*059a*/ 	.byte	0x27
	.zero		1


	//   ....[39]....
        /*059c*/ 	.word	0x0000b250
        /*05a0*/ 	.word	0x000000ff
        /*05a4*/ 	.word	0x00012400
        /*05a8*/ 	.short	0x0101
        /*05aa*/ 	.byte	0x27
	.zero		1


	//   ....[40]....
        /*05ac*/ 	.word	0x0000b260
        /*05b0*/ 	.word	0x000000ff
        /*05b4*/ 	.word	0x00012420
        /*05b8*/ 	.short	0x010a
        /*05ba*/ 	.byte	0x27
	.zero		1


	//   ....[41]....
        /*05bc*/ 	.word	0x0000b550
        /*05c0*/ 	.word	0x00000007
        /*05c4*/ 	.word	0x00012480
        /*05c8*/ 	.short	0x010a
        /*05ca*/ 	.byte	0x3f
	.zero		1


	//   ....[42]....
        /*05cc*/ 	.word	0x0000b750
        /*05d0*/ 	.word	0x00000007
        /*05d4*/ 	.word	0x00012440
        /*05d8*/ 	.short	0x010a
        /*05da*/ 	.byte	0x3f
	.zero		1


	//   ....[43]....
        /*05dc*/ 	.word	0x0000b9c0
        /*05e0*/ 	.word	0x00000014
        /*05e4*/ 	.word	0x00012470
        /*05e8*/ 	.short	0x010a
        /*05ea*/ 	.byte	0x3f
	.zero		1


	//   ....[44]....
        /*05ec*/ 	.word	0x0000ba20
        /*05f0*/ 	.word	0x00000014
        /*05f4*/ 	.word	0x00012460
        /*05f8*/ 	.short	0x010a
        /*05fa*/ 	.byte	0x3f
	.zero		1


	//   ....[45]....
        /*05fc*/ 	.word	0x0000bce0
        /*0600*/ 	.word	0x00000014
        /*0604*/ 	.word	0x00012450
        /*0608*/ 	.short	0x0101
        /*060a*/ 	.byte	0x3f
	.zero		1


	//   ....[46]....
        /*060c*/ 	.word	0x0000bd50
        /*0610*/ 	.word	0x00000004
        /*0614*/ 	.word	0x00000000
        /*0618*/ 	.short	0x0101
        /*061a*/ 	.byte	0x3f
	.zero		1


	//   ....[47]....
        /*061c*/ 	.word	0x0000be50
        /*0620*/ 	.word	0x0000000c
        /*0624*/ 	.word	0x00012470
        /*0628*/ 	.short	0x010a
        /*062a*/ 	.byte	0x3f
	.zero		1


	//   ....[48]....
        /*062c*/ 	.word	0x0000bef0
        /*0630*/ 	.word	0x0000000c
        /*0634*/ 	.word	0x00012460
        /*0638*/ 	.short	0x010a
        /*063a*/ 	.byte	0x3f
	.zero		1


	//   ....[49]....
        /*063c*/ 	.word	0x0000c1b0
        /*0640*/ 	.word	0x0000000c
        /*0644*/ 	.word	0x00012450
        /*0648*/ 	.short	0x0101
        /*064a*/ 	.byte	0x3f
	.zero		1


	//   ....[50]....
        /*064c*/ 	.word	0x0000c210
        /*0650*/ 	.word	0x00000004
        /*0654*/ 	.word	0x00000000
        /*0658*/ 	.short	0x0101
        /*065a*/ 	.byte	0x3f
	.zero		1


	//   ....[51]....
        /*065c*/ 	.word	0x0000c2b0
        /*0660*/ 	.word	0x00000009
        /*0664*/ 	.word	0x00012420
        /*0668*/ 	.short	0x010a
        /*066a*/ 	.byte	0x3f
	.zero		1


	//   ....[52]....
        /*066c*/ 	.word	0x0000c3c0
        /*0670*/ 	.word	0x00000007
        /*0674*/ 	.word	0x00000000
        /*0678*/ 	.short	0x010a
        /*067a*/ 	.byte	0x3f
	.zero		1


	//   ....[53]....
        /*067c*/ 	.word	0x0000c430
        /*0680*/ 	.word	0x00000005
        /*0684*/ 	.word	0x00000000
        /*0688*/ 	.short	0x010a
        /*068a*/ 	.byte	0x3f
	.zero		1


	//   ....[54]....
        /*068c*/ 	.word	0x0000c480
        /*0690*/ 	.word	0x00000003
        /*0694*/ 	.word	0x00012460
        /*0698*/ 	.short	0x010a
        /*069a*/ 	.byte	0x3f
	.zero		1


	//   ....[55]....
        /*069c*/ 	.word	0x0000c4d0
        /*06a0*/ 	.word	0x00000005
        /*06a4*/ 	.word	0x00012460
        /*06a8*/ 	.short	0x010a
        /*06aa*/ 	.byte	0x3f
	.zero		1


	//   ....[56]....
        /*06ac*/ 	.word	0x0000c510
        /*06b0*/ 	.word	0x00000003
        /*06b4*/ 	.word	0x00012480
        /*06b8*/ 	.short	0x010a
        /*06ba*/ 	.byte	0x3f
	.zero		1


	//   ....[57]....
        /*06bc*/ 	.word	0x0000c530
        /*06c0*/ 	.word	0x00000005
        /*06c4*/ 	.word	0x00012480
        /*06c8*/ 	.short	0x010a
        /*06ca*/ 	.byte	0x3f
	.zero		1


	//   ....[58]....
        /*06cc*/ 	.word	0x0000c5a0
        /*06d0*/ 	.word	0x00000003
        /*06d4*/ 	.word	0x00012400
        /*06d8*/ 	.short	0x010a
        /*06da*/ 	.byte	0x3f
	.zero		1


	//   ....[59]....
        /*06dc*/ 	.word	0x0000c600
        /*06e0*/ 	.word	0x00000003
        /*06e4*/ 	.word	0x00012430
        /*06e8*/ 	.short	0x010a
        /*06ea*/ 	.byte	0x3f
	.zero		1


	//   ....[60]....
        /*06ec*/ 	.word	0x0000c660
        /*06f0*/ 	.word	0x0000000a
        /*06f4*/ 	.word	0x00012430
        /*06f8*/ 	.short	0x010a
        /*06fa*/ 	.byte	0x3f
	.zero		1


	//   ....[61]....
        /*06fc*/ 	.word	0x0000c6c0
        /*0700*/ 	.word	0x0000007a
        /*0704*/ 	.word	0x00012450
        /*0708*/ 	.short	0x010a
        /*070a*/ 	.byte	0x3f
	.zero		1


	//   ....[62]....
        /*070c*/ 	.word	0x0000c720
        /*0710*/ 	.word	0x00000005
        /*0714*/ 	.word	0x00012450
        /*0718*/ 	.short	0x010a
        /*071a*/ 	.byte	0x3f
	.zero		1


	//   ....[63]....
        /*071c*/ 	.word	0x0000c880
        /*0720*/ 	.word	0x00000005
        /*0724*/ 	.word	0x00012480
        /*0728*/ 	.short	0x010a
        /*072a*/ 	.byte	0x3f
	.zero		1


	//   ....[64]....
        /*072c*/ 	.word	0x0000c8e0
        /*0730*/ 	.word	0x00000005
        /*0734*/ 	.word	0x00012440
        /*0738*/ 	.short	0x010a
        /*073a*/ 	.byte	0x3f
	.zero		1


	//   ....[65]....
        /*073c*/ 	.word	0x0000d050
        /*0740*/ 	.word	0x00000003
        /*0744*/ 	.word	0x00012420
        /*0748*/ 	.short	0x010a
        /*074a*/ 	.byte	0x3f
	.zero		1


	//   ....[66]....
        /*074c*/ 	.word	0x0000d0a0
        /*0750*/ 	.word	0x00000007
        /*0754*/ 	.word	0x00012480
        /*0758*/ 	.short	0x010a
        /*075a*/ 	.byte	0x3f
	.zero		1


	//   ....[67]....
        /*075c*/ 	.word	0x0000d0f0
        /*0760*/ 	.word	0x00000007
        /*0764*/ 	.word	0x00012440
        /*0768*/ 	.short	0x010a
        /*076a*/ 	.byte	0x3f
	.zero		1


	//   ....[68]....
        /*076c*/ 	.word	0x0000d140
        /*0770*/ 	.word	0x00000014
        /*0774*/ 	.word	0x00012470
        /*0778*/ 	.short	0x010a
        /*077a*/ 	.byte	0x3f
	.zero		1


	//   ....[69]....
        /*077c*/ 	.word	0x0000d190
        /*0780*/ 	.word	0x00000014
        /*0784*/ 	.word	0x00012460
        /*0788*/ 	.short	0x010a
        /*078a*/ 	.byte	0x3f
	.zero		1


	//   ....[70]....
        /*078c*/ 	.word	0x0000d1e0
        /*0790*/ 	.word	0x0000000c
        /*0794*/ 	.word	0x00012470
        /*0798*/ 	.short	0x010a
        /*079a*/ 	.byte	0x3f
	.zero		1


	//   ....[71]....
        /*079c*/ 	.word	0x0000d230
        /*07a0*/ 	.word	0x0000000c
        /*07a4*/ 	.word	0x00012460
        /*07a8*/ 	.short	0x010a
        /*07aa*/ 	.byte	0x3f
	.zero		1


	//   ....[72]....
        /*07ac*/ 	.word	0x0000d280
        /*07b0*/ 	.word	0x00000009
        /*07b4*/ 	.word	0x00012420
        /*07b8*/ 	.short	0x010a
        /*07ba*/ 	.byte	0x3f
	.zero		1


	//   ....[73]....
        /*07bc*/ 	.word	0x0000d2d0
        /*07c0*/ 	.word	0x00000007
        /*07c4*/ 	.word	0x00000000
        /*07c8*/ 	.short	0x010a
        /*07ca*/ 	.byte	0x3f
	.zero		1


	//   ....[74]....
        /*07cc*/ 	.word	0x0000d320
        /*07d0*/ 	.word	0x00000005
        /*07d4*/ 	.word	0x00000000
        /*07d8*/ 	.short	0x010a
        /*07da*/ 	.byte	0x3f
	.zero		1


	//   ....[75]....
        /*07dc*/ 	.word	0x0000d370
        /*07e0*/ 	.word	0x00000003
        /*07e4*/ 	.word	0x00012460
        /*07e8*/ 	.short	0x010a
        /*07ea*/ 	.byte	0x3f
	.zero		1


	//   ....[76]....
        /*07ec*/ 	.word	0x0000d3c0
        /*07f0*/ 	.word	0x00000005
        /*07f4*/ 	.word	0x00012460
        /*07f8*/ 	.short	0x010a
        /*07fa*/ 	.byte	0x3f
	.zero		1


	//   ....[77]....
        /*07fc*/ 	.word	0x0000d410
        /*0800*/ 	.word	0x00000003
        /*0804*/ 	.word	0x00012480
        /*0808*/ 	.short	0x010a
        /*080a*/ 	.byte	0x3f
	.zero		1


	//----- nvinfo : EIATTR_NUM_MBARRIERS
	.align		4
.L_89:
        /*080c*/ 	.byte	0x03, 0x38
        /*080e*/ 	.short	0x0016


	//----- nvinfo : EIATTR_EXIT_INSTR_OFFSETS
	.align		4
        /*0810*/ 	.byte	0x04, 0x1c
        /*0812*/ 	.short	(.L_91 - .L_90)


	//   ....[0]....
.L_90:
        /*0814*/ 	.word	0x0000c580


	//----- nvinfo : EIATTR_MAX_THREADS
	.align		4
.L_91:
        /*0818*/ 	.byte	0x04, 0x05
        /*081a*/ 	.short	(.L_93 - .L_92)
.L_92:
        /*081c*/ 	.word	0x00000200
        /*0820*/ 	.word	0x00000001
        /*0824*/ 	.word	0x00000001


	//----- nvinfo : EIATTR_CRS_STACK_SIZE
	.align		4
.L_93:
        /*0828*/ 	.byte	0x04, 0x1e
        /*082a*/ 	.short	(.L_95 - .L_94)
.L_94:
        /*082c*/ 	.word	0x00000000


	//----- nvinfo : EIATTR_CBANK_PARAM_SIZE
	.align		4
.L_95:
        /*0830*/ 	.byte	0x03, 0x19
        /*0832*/ 	.short	0x0a70


	//----- nvinfo : EIATTR_PARAM_CBANK
	.align		4
        /*0834*/ 	.byte	0x04, 0x0a
        /*0836*/ 	.short	(.L_97 - .L_96)
	.align		4
.L_96:
        /*0838*/ 	.word	index@(.nv.constant0._ZN7cutlass13device_kernelIN5flash11enable_sm90INS1_16FlashAttnFwdSm90INS1_25CollectiveMainloopFwdSm90ILi2EN4cute5tupleIJNS5_1CILi1EEES8_S8_EEENS6_IJNS7_ILi192EEENS7_ILi160EEENS7_ILi64EEEEEELi64ENS_12float_e4m3_tEfNS_4arch4Sm90ELb0ELb0ELb1ELb0ELb0ELb0ELb0ELb1ELb1ELb1ELb1ELb0EEENS1_21CollectiveEpilogueFwdINS6_IJSA_SC_SB_EEES9_NS_10bfloat16_tESG_Li384ELb0ELb1ELb1ELb1EEENS1_19SingleTileSchedulerILb0ELb1ELb1ELi192EEEEEEEEEvNT_6ParamsE)
        /*083c*/ 	.short	0x0210
        /*083e*/ 	.short	0x0a70


	//----- nvinfo : EIATTR_SW_WAR
	.align		4
.L_97:
        /*0840*/ 	.byte	0x04, 0x36
        /*0842*/ 	.short	(.L_99 - .L_98)
.L_98:
        /*0844*/ 	.word	0x00000008
.L_99:


//--------------------- .nv.info._ZN7cutlass13device_kernelIN5flash11enable_sm90INS1_16FlashAttnFwdSm90INS1_25CollectiveMainloopFwdSm90ILi2EN4cute5tupleIJNS5_1CILi1EEES8_S8_EEENS6_IJNS7_ILi192EEENS7_ILi160EEENS7_ILi64EEEEEELi64ENS_12float_e4m3_tEfNS_4arch4Sm90ELb0ELb0ELb1ELb1ELb0ELb0ELb0ELb1ELb1ELb1ELb1ELb0EEENS1_21CollectiveEpilogueFwdINS6_IJSA_SC_SB_EEES9_NS_10bfloat16_tESG_Li384ELb1ELb1ELb1ELb1EEENS1_36VarlenDynamicPersistentTileSchedulerILi192ELi160ELi384ELi128ELb1ELb1ELb1ELb0ELb1ELb1EEEEEEEEEvNT_6ParamsE --------------------------
	.section	.nv.info._ZN7cutlass13device_kernelIN5flash11enable_sm90INS1_16FlashAttnFwdSm90INS1_25CollectiveMainloopFwdSm90ILi2EN4cute5tupleIJNS5_1CILi1EEES8_S8_EEENS6_IJNS7_ILi192EEENS7_ILi160EEENS7_ILi64EEEEEELi64ENS_12float_e4m3_tEfNS_4arch4Sm90ELb0ELb0ELb1ELb1ELb0ELb0ELb0ELb1ELb1ELb1ELb1ELb0EEENS1_21CollectiveEpilogueFwdINS6_IJSA_SC_SB_EEES9_NS_10bfloat16_tESG_Li384ELb1ELb1ELb1ELb1EEENS1_36VarlenDynamicPersistentTileSchedulerILi192ELi160ELi384ELi128ELb1ELb1ELb1ELb0ELb1ELb1EEEEEEEEEvNT_6ParamsE,"",@"SHT_CUDA_INFO"
	.sectionflags	@""
	.align	4


	//----- nvinfo : EIATTR_CUDA_API_VERSION
	.align		4
        /*0000*/ 	.byte	0x04, 0x37
        /*0002*/ 	.short	(.L_101 - .L_100)
.L_100:
        /*0004*/ 	.word	0x00000082


	//----- nvinfo : EIATTR_KPARAM_INFO
	.align		4
.L_101:
        /*0008*/ 	.byte	0x04, 0x17
        /*000a*/ 	.short	(.L_103 - .L_102)
.L_102:
        /*000c*/ 	.word	0x00000000
        /*0010*/ 	.short	0x0000
        /*0012*/ 	.short	0x0070
        /*0014*/ 	.byte	0x00, 0xf0, 0x01, 0x2a


	//----- nvinfo : EIATTR_SPARSE_MMA_MASK
	.align		4
.L_103:
        /*0018*/ 	.byte	0x03, 0x50
        /*001a*/ 	.short	0x0000


	//----- nvinfo : EIATTR_MAXREG_COUNT
	.align		4
        /*001c*/ 	.byte	0x03, 0x1b
        /*001e*/ 	.short	0x0080


	//----- nvinfo : EIATTR_NUM_BARRIERS
	.align		4
        /*0020*/ 	.byte	0x02, 0x4c
        /*0022*/ 	.byte	0x09
	.zero		1


	//----- nvinfo : EIATTR_EXTERNS
	.align		4
        /*0024*/ 	.byte	0x04, 0x0f
        /*0026*/ 	.short	(.L_105 - .L_104)


	//   ....[0]....
	.align		4
.L_104:
        /*0028*/ 	.word	index@(__assertfail)


	//----- nvinfo : EIATTR_ANNOTATIONS
	.align		4
.L_105:
        /*002c*/ 	.byte	0x04, 0x55
        /*002e*/ 	.short	(.L_107 - .L_106)


	//   ....[0]....
.L_106:
        /*0030*/ 	.word	0x00000001
        /*0034*/ 	.byte	0x00, 0x0d, 0x00, 0x00, 0x01, 0x00, 0x00, 0x00, 0x70, 0x0d, 0x00, 0x00, 0x01, 0x00, 0x00, 0x00
        /* <DEDUP_REMOVED lines=11> */
        /*00f4*/ 	.byte	0xe0, 0xdd, 0x00, 0x00, 0x01, 0x00, 0x00, 0x00, 0x40, 0xfb, 0x00, 0x00


	//----- nvinfo : EIATTR_MERCURY_ISA_VERSION
	.align		4
.L_107:
        /*0100*/ 	.byte	0x03, 0x5f
        /*0102*/ 	.short	0x0101


	//----- nvinfo : EIATTR_UNUSED_LOAD_BYTE_OFFSET
	.align		4
        /*0104*/ 	.byte	0x04, 0x44
        /*0106*/ 	.short	(.L_109 - .L_108)


	//   ....[0]....
.L_108:
        /*0108*/ 	.word	0x00000a00
        /*010c*/ 	.word	0x0000fff0


	//   ....[1]....
        /*0110*/ 	.word	0x00008470
        /*0114*/ 	.word	0x0000fff0


	//----- nvinfo : EIATTR_INT_WARP_WIDE_INSTR_OFFSETS
	.align		4
.L_109:
        /*0118*/ 	.byte	0x04, 0x31
        /*011a*/ 	.short	(.L_111 - .L_110)


	//   ....[0]....
.L_110:
        /*011c*/ 	.word	0x00000130


	//   ....[1]....
        /*0120*/ 	.word	0x00000170


	//   ....[2]....
        /*0124*/ 	.word	0x000001e0


	//   ....[3]....
        /*0128*/ 	.word	0x0000c670


	//   ....[4]....
        /*012c*/ 	.word	0x0000c700


	//   ....[5]....
        /*0130*/ 	.word	0x0000ea60


	//   ....[6]....
        /*0134*/ 	.word	0x0000eaf0


	//----- nvinfo : EIATTR_COOP_GROUP_MASK_REGIDS
	.align		4
.L_111:
        /*0138*/ 	.byte	0x04, 0x29
        /*013a*/ 	.short	(.L_113 - .L_112)


	//   ....[0]....
.L_112:
        /*013c*/ 	.word	0xffffffff


	//   ....[1]....
        /*0140*/ 	.word	0xffffffff


	//   ....[2]....
        /*0144*/ 	.word	0xffffffff


	//   ....[3]....
        /*0148*/ 	.word	0xffffffff


	//   ....[4]....
        /*014c*/ 	.word	0xffffffff


	//   ....[5]....
        /*0150*/ 	.word	0xffffffff


	//   ....[6]....
        /*0154*/ 	.word	0xffffffff


	//   ....[7]....
        /*0158*/ 	.word	0xffffffff


	//   ....[8]....
        /*015c*/ 	.word	0xffffffff


	//   ....[9]....
        /*0160*/ 	.word	0xffffffff


	//   ....[10]....
        /*0164*/ 	.word	0xffffffff


	//   ....[11]....
        /*0168*/ 	.word	0xffffffff


	//   ....[12]....
        /*016c*/ 	.word	0xffffffff


	//   ....[13]....
        /*0170*/ 	.word	0xffffffff


	//   ....[14]....
        /*0174*/ 	.word	0xffffffff


	//   ....[15]....
        /*0178*/ 	.word	0xffffffff


	//   ....[16]....
        /*017c*/ 	.word	0xffffffff


	//   ....[17]....
        /*0180*/ 	.word	0xffffffff


	//   ....[18]....
        /*0184*/ 	.word	0xffffffff


	//   ....[19]....
        /*0188*/ 	.word	0xffffffff


	//   ....[20]....
        /*018c*/ 	.word	0xffffffff


	//   ....[21]....
        /*0190*/ 	.word	0xffffffff


	//   ....[22]....
        /*0194*/ 	.word	0xffffffff


	//   ....[23]....
        /*0198*/ 	.word	0xffffffff


	//   ....[24]....
        /*019c*/ 	.word	0xffffffff


	//   ....[25]....
        /*01a0*/ 	.word	0xffffffff


	//   ....[26]....
        /*01a4*/ 	.word	0xffffffff


	//   ....[27]....
        /*01a8*/ 	.word	0xffffffff


	//   ....[28]....
        /*01ac*/ 	.word	0xffffffff


	//   ....[29]....
        /*01b0*/ 	.word	0xffffffff


	//   ....[30]....
        /*01b4*/ 	.word	0xffffffff


	//   ....[31]....
        /*01b8*/ 	.word	0xffffffff


	//   ....[32]....
        /*01bc*/ 	.word	0xffffffff


	//   ....[33]....
        /*01c0*/ 	.word	0xffffffff


	//   ....[34]....
        /*01c4*/ 	.word	0xffffffff


	//   ....[35]....
        /*01c8*/ 	.word	0xffffffff


	//   ....[36]....
        /*01cc*/ 	.word	0xffffffff


	//   ....[37]....
        /*01d0*/ 	.word	0xffffffff


	//   ....[38]....
        /*01d4*/ 	.word	0xffffffff


	//   ....[39]....
        /*01d8*/ 	.word	0xffffffff


	//   ....[40]....
        /*01dc*/ 	.word	0xffffffff


	//   ....[41]....
        /*01e0*/ 	.word	0xffffffff


	//   ....[42]....
        /*01e4*/ 	.word	0xffffffff


	//   ....[43]....
        /*01e8*/ 	.word	0xffffffff


	//   ....[44]....
        /*01ec*/ 	.word	0xffffffff


	//   ....[45]....
        /*01f0*/ 	.word	0xffffffff


	//   ....[46]....
        /*01f4*/ 	.word	0xffffffff


	//   ....[47]....
        /*01f8*/ 	.word	0xffffffff


	//   ....[48]....
        /*01fc*/ 	.word	0xffffffff


	//   ....[49]....
        /*0200*/ 	.word	0xffffffff


	//   ....[50]....
        /*0204*/ 	.word	0xffffffff


	//   ....[51]....
        /*0208*/ 	.word	0xffffffff


	//   ....[52]....
        /*020c*/ 	.word	0xffffffff


	//   ....[53]....
        /*0210*/ 	.word	0xffffffff


	//   ....[54]....
        /*0214*/ 	.word	0xffffffff


	//   ....[55]....
        /*0218*/ 	.word	0xffffffff


	//   ....[56]....
        /*021c*/ 	.word	0xffffffff


	//   ....[57]....
        /*0220*/ 	.word	0xffffffff


	//   ....[58]....
        /*0224*/ 	.word	0xffffffff


	//   ....[59]....
        /*0228*/ 	.word	0xffffffff


	//   ....[60]....
        /*022c*/ 	.word	0xffffffff


	//   ....[61]....
        /*0230*/ 	.word	0xffffffff


	//   ....[62]....
        /*0234*/ 	.word	0xffffffff


	//   ....[63]....
        /*0238*/ 	.word	0xffffffff


	//   ....[64]....
        /*023c*/ 	.word	0xffffffff


	//   ....[65]....
        /*0240*/ 	.word	0xffffffff


	//   ....[66]....
        /*0244*/ 	.word	0xffffffff


	//   ....[67]....
        /*0248*/ 	.word	0xffffffff


	//   ....[68]....
        /*024c*/ 	.word	0xffffffff


	//   ....[69]....
        /*0250*/ 	.word	0xffffffff


	//   ....[70]....
        /*0254*/ 	.word	0xffffffff


	//   ....[71]....
        /*0258*/ 	.word	0xffffffff


	//   ....[72]....
        /*025c*/ 	.word	0xffffffff


	//   ....[73]....
        /*0260*/ 	.word	0xffffffff


	//   ....[74]....
        /*0264*/ 	.word	0xffffffff


	//   ....[75]....
        /*0268*/ 	.word	0xffffffff


	//   ....[76]....
        /*026c*/ 	.word	0xffffffff


	//   ....[77]....
        /*0270*/ 	.word	0xffffffff


	//   ....[78]....
        /*0274*/ 	.word	0xffffffff


	//   ....[79]....
        /*0278*/ 	.word	0xffffffff


	//   ....[80]....
        /*027c*/ 	.word	0xffffffff


	//   ....[81]....
        /*0280*/ 	.word	0xffffffff


	//   ....[82]....
        /*0284*/ 	.word	0xffffffff


	//   ....[83]....
        /*0288*/ 	.word	0xffffffff


	//   ....[84]....
        /*028c*/ 	.word	0xffffffff


	//   ....[85]....
        /*0290*/ 	.word	0xffffffff


	//   ....[86]....
        /*0294*/ 	.word	0xffffffff


	//   ....[87]....
        /*0298*/ 	.word	0xffffffff


	//   ....[88]....
        /*029c*/ 	.word	0xffffffff


	//   ....[89]....
        /*02a0*/ 	.word	0xffffffff


	//   ....[90]....
        /*02a4*/ 	.word	0xffffffff


	//   ....[91]....
        /*02a8*/ 	.word	0xffffffff


	//   ....[92]....
        /*02ac*/ 	.word	0xffffffff


	//   ....[93]....
        /*02b0*/ 	.word	0xffffffff


	//   ....[94]....
        /*02b4*/ 	.word	0xffffffff


	//   ....[95]....
        /*02b8*/ 	.word	0xffffffff


	//   ....[96]....
        /*02bc*/ 	.word	0xffffffff


	//   ....[97]....
        /*02c0*/ 	.word	0xffffffff


	//   ....[98]....
        /*02c4*/ 	.word	0xffffffff


	//   ....[99]....
        /*02c8*/ 	.word	0xffffffff


	//   ....[100]....
        /*02cc*/ 	.word	0xffffffff


	//   ....[101]....
        /*02d0*/ 	.word	0xffffffff


	//   ....[102]....
        /*02d4*/ 	.word	0xffffffff


	//   ....[103]....
        /*02d8*/ 	.word	0xffffffff


	//   ....[104]....
        /*02dc*/ 	.word	0xffffffff


	//   ....[105]....
        /*02e0*/ 	.word	0xffffffff


	//   ....[106]....
        /*02e4*/ 	.word	0xffffffff


	//   ....[107]....
        /*02e8*/ 	.word	0xffffffff


	//   ....[108]....
        /*02ec*/ 	.word	0xffffffff


	//   ....[109]....
        /*02f0*/ 	.word	0xffffffff


	//   ....[110]....
        /*02f4*/ 	.word	0xffffffff


	//   ....[111]....
        /*02f8*/ 	.word	0xffffffff


	//   ....[112]....
        /*02fc*/ 	.word	0xffffffff


	//   ....[113]....
        /*0300*/ 	.word	0xffffffff


	//   ....[114]....
        /*0304*/ 	.word	0xffffffff


	//   ....[115]....
        /*0308*/ 	.word	0xffffffff


	//   ....[116]....
        /*030c*/ 	.word	0xffffffff


	//   ....[117]....
        /*0310*/ 	.word	0xffffffff


	//   ....[118]....
        /*0314*/ 	.word	0xffffffff


	//   ....[119]....
        /*0318*/ 	.word	0xffffffff


	//   ....[120]....
        /*031c*/ 	.word	0xffffffff


	//   ....[121]....
        /*0320*/ 	.word	0xffffffff


	//   ....[122]....
        /*0324*/ 	.word	0xffffffff


	//   ....[123]....
        /*0328*/ 	.word	0xffffffff


	//   ....[124]....
        /*032c*/ 	.word	0xffffffff


	//   ....[125]....
        /*0330*/ 	.word	0x0500000f


	//   ....[126]....
        /*0334*/ 	.word	0x0500000f


	//   ....[127]....
        /*0338*/ 	.word	0x0500000f


	//   ....[128]....
        /*033c*/ 	.word	0x0500000f


	//   ....[129]....
        /*0340*/ 	.word	0x0500000f


	//   ....[130]....
        /*0344*/ 	.word	0x0500000f


	//   ....[131]....
        /*0348*/ 	.word	0x0500000f


	//   ....[132]....
        /*034c*/ 	.word	0x0500000f


	//   ....[133]....
        /*0350*/ 	.word	0x0500000f


	//   ....[134]....
        /*0354*/ 	.word	0x0500000f


	//   ....[135]....
        /*0358*/ 	.word	0x0500000f


	//   ....[136]....
        /*035c*/ 	.word	0x0500000f


	//   ....[137]....
        /*0360*/ 	.word	0x0500000f


	//   ....[138]....
        /*0364*/ 	.word	0x0500000f


	//----- nvinfo : EIATTR_COOP_GROUP_INSTR_OFFSETS
	.align		4
.L_113:
        /*0368*/ 	.byte	0x04, 0x28
        /*036a*/ 	.short	(.L_115 - .L_114)


	//   ....[0]....
.L_114:
        /*036c*/ 	.word	0x00000060


	//   ....[1]....
        /*0370*/ 	.word	0x00000140


	//   ....[2]....
        /*0374*/ 	.word	0x00000190


	//   ....[3]....
        /*0378*/ 	.word	0x000003c0


	//   ....[4]....
        /*037c*/ 	.word	0x00000520


	//   ....[5]....
        /*0380*/ 	.word	0x00000640


	//   ....[6]....
        /*0384*/ 	.word	0x000007a0


	//   ....[7]....
        /*0388*/ 	.word	0x000017a0


	//   ....[8]....
        /*038c*/ 	.word	0x00003580


	//   ....[9]....
        /*0390*/ 	.word	0x000035d0


	//   ....[10]....
        /*0394*/ 	.word	0x00003ca0


	//   ....[11]....
        /*0398*/ 	.word	0x00003d40


	//   ....[12]....
        /*039c*/ 	.word	0x00006540


	//   ....[13]....
        /*03a0*/ 	.word	0x00006560


	//   ....[14]....
        /*03a4*/ 	.word	0x00006580


	//   ....[15]....
        /*03a8*/ 	.word	0x000065a0


	//   ....[16]....
        /*03ac*/ 	.word	0x00007e90


	//   ....[17]....
        /*03b0*/ 	.word	0x00007ea0


	//   ....[18]....
        /*03b4*/ 	.word	0x00007f30


	//   ....[19]....
        /*03b8*/ 	.word	0x00007f50


	//   ....[20]....
        /*03bc*/ 	.word	0x00008980


	//   ....[21]....
        /*03c0*/ 	.word	0x000089a0


	//   ....[22]....
        /*03c4*/ 	.word	0x000089c0


	//   ....[23]....
        /*03c8*/ 	.word	0x000089d0


	//   ....[24]....
        /*03cc*/ 	.word	0x000089e0


	//   ....[25]....
        /*03d0*/ 	.word	0x000089f0


	//   ....[26]....
        /*03d4*/ 	.word	0x00008a00


	//   ....[27]....
        /*03d8*/ 	.word	0x00008a10


	//   ....[28]....
        /*03dc*/ 	.word	0x00008a20


	//   ....[29]....
        /*03e0*/ 	.word	0x00008a30


	//   ....[30]....
        /*03e4*/ 	.word	0x00008a40


	//   ....[31]....
        /*03e8*/ 	.word	0x00008a50


	//   ....[32]....
        /*03ec*/ 	.word	0x00008a60


	//   ....[33]....
        /*03f0*/ 	.word	0x00008a70


	//   ....[34]....
        /*03f4*/ 	.word	0x00008a80


	//   ....[35]....
        /*03f8*/ 	.word	0x00008a90


	//   ....[36]....
        /*03fc*/ 	.word	0x00008aa0


	//   ....[37]....
        /*0400*/ 	.word	0x00008ab0


	//   ....[38]....
        /*0404*/ 	.word	0x00008ac0


	//   ....[39]....
        /*0408*/ 	.word	0x00008ad0


	//   ....[40]....
        /*040c*/ 	.word	0x00008ae0


	//   ....[41]....
        /*0410*/ 	.word	0x00008af0


	//   ....[42]....
        /*0414*/ 	.word	0x00008b00


	//   ....[43]....
        /*0418*/ 	.word	0x00008b10


	//   ....[44]....
        /*041c*/ 	.word	0x00008b20


	//   ....[45]....
        /*0420*/ 	.word	0x00008b30


	//   ....[46]....
        /*0424*/ 	.word	0x00008b40


	//   ....[47]....
        /*0428*/ 	.word	0x00008b50


	//   ....[48]....
        /*042c*/ 	.word	0x00008b60


	//   ....[49]....
        /*0430*/ 	.word	0x00008b70


	//   ....[50]....
        /*0434*/ 	.word	0x00008b80


	//   ....[51]....
        /*0438*/ 	.word	0x00008b90


	//   ....[52]....
        /*043c*/ 	.word	0x000093b0


	//   ....[53]....
        /*0440*/ 	.word	0x000093c0


	//   ....[54]....
        /*0444*/ 	.word	0x000093d0


	//   ....[55]....
        /*0448*/ 	.word	0x00009410


	//   ....[56]....
        /*044c*/ 	.word	0x00009a30


	//   ....[57]....
        /*0450*/ 	.word	0x00009a70


	//   ....[58]....
        /*0454*/ 	.word	0x00009a90


	//   ....[59]....
        /*0458*/ 	.word	0x00009ad0


	//   ....[60]....
        /*045c*/ 	.word	0x00009af0


	//   ....[61]....
        /*0460*/ 	.word	0x00009b00


	//   ....[62]....
        /*0464*/ 	.word	0x00009b20


	//   ....[63]....
        /*0468*/ 	.word	0x00009b40


	//   ....[64]....
        /*046c*/ 	.word	0x00009f90


	//   ....[65]....
        /*0470*/ 	.word	0x00009fa0


	//   ....[66]....
        /*0474*/ 	.word	0x0000a1e0


	//   ....[67]....
        /*0478*/ 	.word	0x0000a1f0


	//   ....[68]....
        /*047c*/ 	.word	0x0000ad30


	//   ....[69]....
        /*0480*/ 	.word	0x0000ad60


	//   ....[70]....
        /*0484*/ 	.word	0x0000ada0


	//   ....[71]....
        /*0488*/ 	.word	0x0000add0


	//   ....[72]....
        /*048c*/ 	.word	0x0000ade0


	//   ....[73]....
        /*0490*/ 	.word	0x0000adf0


	//   ....[74]....
        /*0494*/ 	.word	0x0000ae00


	//   ....[75]....
        /*0498*/ 	.word	0x0000ae20


	//   ....[76]....
        /*049c*/ 	.word	0x0000af70


	//   ....[77]....
        /*04a0*/ 	.word	0x0000b180


	//   ....[78]....
        /*04a4*/ 	.word	0x0000b1b0


	//   ....[79]....
        /*04a8*/ 	.word	0x0000b1e0


	//   ....[80]....
        /*04ac*/ 	.word	0x0000b210


	//   ....[81]....
        /*04b0*/ 	.word	0x0000b240


	//   ....[82]....
        /*04b4*/ 	.word	0x0000b280


	//   ....[83]....
        /*04b8*/ 	.word	0x0000b420


	//   ....[84]....
        /*04bc*/ 	.word	0x0000b450


	//   ....[85]....
        /*04c0*/ 	.word	0x0000b480


	//   ....[86]....
        /*04c4*/ 	.word	0x0000b4b0


	//   ....[87]....
        /*04c8*/ 	.word	0x0000b4e0


	//   ....[88]....
        /*04cc*/ 	.word	0x0000b510


	//   ....[89]....
        /*04d0*/ 	.word	0x0000b5a0


	//   ....[90]....
        /*04d4*/ 	.word	0x0000b5f0


	//   ....[91]....
        /*04d8*/ 	.word	0x0000b600


	//   ....[92]....
        /*04dc*/ 	.word	0x0000b6b0


	//   ....[93]....
        /*04e0*/ 	.word	0x0000cdc0


	//   ....[94]....
        /*04e4*/ 	.word	0x0000d9d0


	//   ....[95]....
        /*04e8*/ 	.word	0x0000da00


	//   ....[96]....
        /*04ec*/ 	.word	0x0000da70


	//   ....[97]....
        /*04f0*/ 	.word	0x0000dab0


	//   ....[98]....
        /*04f4*/ 	.word	0x0000daf0


	//   ....[99]....
        /*04f8*/ 	.word	0x0000db20


	//   ....[100]....
        /*04fc*/ 	.word	0x0000db30


	//   ....[101]....
        /*0500*/ 	.word	0x0000db40


	//   ....[102]....
        /*0504*/ 	.word	0x0000db50


	//   ....[103]....
        /*0508*/ 	.word	0x0000db70


	//   ....[104]....
        /*050c*/ 	.word	0x0000dbc0


	//   ....[105]....
        /*0510*/ 	.word	0x0000dc30


	//   ....[106]....
        /*0514*/ 	.word	0x0000f1b0


	//   ....[107]....
        /*0518*/ 	.word	0x0000f1e0


	//   ....[108]....
        /*051c*/ 	.word	0x0000f210


	//   ....[109]....
        /*0520*/ 	.word	0x0000f220


	//   ....[110]....
        /*0524*/ 	.word	0x0000f240


	//   ....[111]....
        /*0528*/ 	.word	0x0000f260


	//   ....[112]....
        /*052c*/ 	.word	0x0000f2a0


	//   ....[113]....
        /*0530*/ 	.word	0x0000f2d0


	//   ....[114]....
        /*0534*/ 	.word	0x0000f440


	//   ....[115]....
        /*0538*/ 	.word	0x0000f470


	//   ....[116]....
        /*053c*/ 	.word	0x0000f4a0


	//   ....[117]....
        /*0540*/ 	.word	0x0000f4d0


	//   ....[118]....
        /*0544*/ 	.word	0x0000f500


	//   ....[119]....
        /*0548*/ 	.word	0x0000f540


	//   ....[120]....
        /*054c*/ 	.word	0x0000f5c0


	//   ....[121]....
        /*0550*/ 	.word	0x0000f610


	//   ....[122]....
        /*0554*/ 	.word	0x0000f620


	//   ....[123]....
        /*0558*/ 	.word	0x0000f6b0


	//   ....[124]....
        /*055c*/ 	.word	0x0000fc60


	//   ....[125]....
        /*0560*/ 	.word	0x00010140


	//   ....[126]....
        /*0564*/ 	.word	0x00010300


	//   ....[127]....
        /*0568*/ 	.word	0x00010370


	//   ....[128]....
        /*056c*/ 	.word	0x000103f0


	//   ....[129]....
        /*0570*/ 	.word	0x000104a0


	//   ....[130]....
        /*0574*/ 	.word	0x00010520


	//   ....[131]....
        /*0578*/ 	.word	0x000105c0


	//   ....[132]....
        /*057c*/ 	.word	0x00010640


	//   ....[133]....
        /*0580*/ 	.word	0x000106f0


	//   ....[134]....
        /*0584*/ 	.word	0x00010750


	//   ....[135]....
        /*0588*/ 	.word	0x00010800


	//   ....[136]....
        /*058c*/ 	.word	0x00010880


	//   ....[137]....
        /*0590*/ 	.word	0x00010920


	//   ....[138]....
        /*0594*/ 	.word	0x00010c60


	//----- nvinfo : EIATTR_REG_RECONFIG
	.align		4
.L_115:
        /*0598*/ 	.byte	0x01, 0x54
	.zero		2


	//----- nvinfo : EIATTR_SYSCALL_OFFSETS
	.align		4
        /*059c*/ 	.byte	0x04, 0x46
        /*059e*/ 	.short	(.L_117 - .L_116)


	//   ....[0]....
.L_116:
        /*05a0*/ 	.word	0x00001950


	//   ....[1]....
        /*05a4*/ 	.word	0x0000c860


	//   ....[2]....
        /*05a8*/ 	.word	0x0000c9d0


	//   ....[3]....
        /*05ac*/ 	.word	0x0000cb20


	//   ....[4]....
        /*05b0*/ 	.word	0x0000cc60


	//   ....[5]....
        /*05b4*/ 	.word	0x0000d550


	//----- nvinfo : EIATTR_MBARRIER_INSTR_OFFSETS
	.align		4
.L_117:
        /*05b8*/ 	.byte	0x04, 0x39
        /*05ba*/ 	.short	(.L_119 - .L_118)


	//   ....[0]....
.L_118:
        /*05bc*/ 	.word	0x00000270
        /*05c0*/ 	.word	0x000000ff
        /*05c4*/ 	.word	0x00013200
        /*05c8*/ 	.short	0x0100
        /*05ca*/ 	.byte	0x08
	.zero		1


	//   ....[1]....
        /*05cc*/ 	.word	0x00000280
        /*05d0*/ 	.word	0x000000ff
        /*05d4*/ 	.word	0x00013220
        /*05d8*/ 	.short	0x0100
        /*05da*/ 	.byte	0x08
	.zero		1


	//   ....[2]....
        /*05dc*/ 	.word	0x00000370
        /*05e0*/ 	.word	0x000000ff
        /*05e4*/ 	.word	0x00013230
        /*05e8*/ 	.short	0x0100
        /*05ea*/ 	.byte	0x08
	.zero		1


	//   ....[3]....
        /*05ec*/ 	.word	0x00000380
        /*05f0*/ 	.word	0x000000ff
        /*05f4*/ 	.word	0x00013240
        /*05f8*/ 	.short	0x0100
        /*05fa*/ 	.byte	0x08
	.zero		1


	//   ....[4]....
        /*05fc*/ 	.word	0x00000390
        /*0600*/ 	.word	0x000000ff
        /*0604*/ 	.word	0x00013238
        /*0608*/ 	.short	0x0100
        /*060a*/ 	.byte	0x08
	.zero		1


	//   ....[5]....
        /*060c*/ 	.word	0x000003a0
        /*0610*/ 	.word	0x000000ff
        /*0614*/ 	.word	0x00013248
        /*0618*/ 	.short	0x0100
        /*061a*/ 	.byte	0x08
	.zero		1


	//   ....[6]....
        /*061c*/ 	.word	0x000004d0
        /*0620*/ 	.word	0x000000ff
        /*0624*/ 	.word	0x00013250
        /*0628*/ 	.short	0x0100
        /*062a*/ 	.byte	0x08
	.zero		1


	//   ....[7]....
        /*062c*/ 	.word	0x000004e0
        /*0630*/ 	.word	0x000000ff
        /*0634*/ 	.word	0x00013260
        /*0638*/ 	.short	0x0100
        /*063a*/ 	.byte	0x08
	.zero		1


	//   ....[8]....
        /*063c*/ 	.word	0x000004f0
        /*0640*/ 	.word	0x000000ff
        /*0644*/ 	.word	0x00013258
        /*0648*/ 	.short	0x0100
        /*064a*/ 	.byte	0x08
	.zero		1


	//   ....[9]....
        /*064c*/ 	.word	0x00000500
        /*0650*/ 	.word	0x000000ff
        /*0654*/ 	.word	0x00013268
        /*0658*/ 	.short	0x0100
        /*065a*/ 	.byte	0x08
	.zero		1


	//   ....[10]....
        /*065c*/ 	.word	0x000005f0
        /*0660*/ 	.word	0x000000ff
        /*0664*/ 	.word	0x00013270
        /*0668*/ 	.short	0x0100
        /*066a*/ 	.byte	0x06
	.zero		1


	//   ....[11]....
        /*066c*/ 	.word	0x00000600
        /*0670*/ 	.word	0x000000ff
        /*0674*/ 	.word	0x00013280
        /*0678*/ 	.short	0x0100
        /*067a*/ 	.byte	0x06
	.zero		1


	//   ....[12]....
        /*067c*/ 	.word	0x00000610
        /*0680*/ 	.word	0x000000ff
        /*0684*/ 	.word	0x00013278
        /*0688*/ 	.short	0x0100
        /*068a*/ 	.byte	0x06
	.zero		1


	//   ....[13]....
        /*068c*/ 	.word	0x00000620
        /*0690*/ 	.word	0x000000ff
        /*0694*/ 	.word	0x00013288
        /*0698*/ 	.short	0x0100
        /*069a*/ 	.byte	0x06
	.zero		1


	//   ....[14]....
        /*069c*/ 	.word	0x00000750
        /*06a0*/ 	.word	0x000000ff
        /*06a4*/ 	.word	0x00013290
        /*06a8*/ 	.short	0x0100
        /*06aa*/ 	.byte	0x08
	.zero		1


	//   ....[15]....
        /*06ac*/ 	.word	0x00000760
        /*06b0*/ 	.word	0x000000ff
        /*06b4*/ 	.word	0x000132a0
        /*06b8*/ 	.short	0x0100
        /*06ba*/ 	.byte	0x08
	.zero		1


	//   ....[16]....
        /*06bc*/ 	.word	0x00000770
        /*06c0*/ 	.word	0x000000ff
        /*06c4*/ 	.word	0x00013298
        /*06c8*/ 	.short	0x0100
        /*06ca*/ 	.byte	0x08
	.zero		1


	//   ....[17]....
        /*06cc*/ 	.word	0x00000780
        /*06d0*/ 	.word	0x000000ff
        /*06d4*/ 	.word	0x000132a8
        /*06d8*/ 	.short	0x0100
        /*06da*/ 	.byte	0x08
	.zero		1


	//   ....[18]....
        /*06dc*/ 	.word	0x000008b0
        /*06e0*/ 	.word	0x000000ff
        /*06e4*/ 	.word	0x000132b0
        /*06e8*/ 	.short	0x0100
        /*06ea*/ 	.byte	0x08
	.zero		1


	//   ....[19]....
        /*06ec*/ 	.word	0x000008c0
        /*06f0*/ 	.word	0x000000ff
        /*06f4*/ 	.word	0x000132c0
        /*06f8*/ 	.short	0x0100
        /*06fa*/ 	.byte	0x08
	.zero		1


	//   ....[20]....
        /*06fc*/ 	.word	0x000008d0
        /*0700*/ 	.word	0x000000ff
        /*0704*/ 	.word	0x000132b8
        /*0708*/ 	.short	0x0100
        /*070a*/ 	.byte	0x08
	.zero		1


	//   ....[21]....
        /*070c*/ 	.word	0x000008e0
        /*0710*/ 	.word	0x000000ff
        /*0714*/ 	.word	0x000132c8
        /*0718*/ 	.short	0x0100
        /*071a*/ 	.byte	0x08
	.zero		1


	//   ....[22]....
        /*071c*/ 	.word	0x00001c00
        /*0720*/ 	.word	0x00000002
        /*0724*/ 	.word	0x00013200
        /*0728*/ 	.short	0x010a
        /*072a*/ 	.byte	0x3f
	.zero		1


	//   ....[23]....
        /*072c*/ 	.word	0x00001ca0
        /*0730*/ 	.word	0x00000006
        /*0734*/ 	.word	0x00013230
        /*0738*/ 	.short	0x010a
        /*073a*/ 	.byte	0x3f
	.zero		1


	//   ....[24]....
        /*073c*/ 	.word	0x00001d30
        /*0740*/ 	.word	0x00000006
        /*0744*/ 	.word	0x00013230
        /*0748*/ 	.short	0x010a
        /*074a*/ 	.byte	0x3f
	.zero		1


	//   ....[25]....
        /*074c*/ 	.word	0x000040a0
        /*0750*/ 	.word	0x0000002e
        /*0754*/ 	.word	0x00000000
        /*0758*/ 	.short	0x0101
        /*075a*/ 	.byte	0x3f
	.zero		1


	//   ....[26]....
        /*075c*/ 	.word	0x00004f40
        /*0760*/ 	.word	0x0000000a
        /*0764*/ 	.word	0x00013230
        /*0768*/ 	.short	0x010a
        /*076a*/ 	.byte	0x3f
	.zero		1


	//   ....[27]....
        /*076c*/ 	.word	0x00004f80
        /*0770*/ 	.word	0x0000000a
        /*0774*/ 	.word	0x00013230
        /*0778*/ 	.short	0x010a
        /*077a*/ 	.byte	0x3f
	.zero		1


	//   ....[28]....
        /*077c*/ 	.word	0x000053e0
        /*0780*/ 	.word	0x000000ff
        /*0784*/ 	.word	0x00013250
        /*0788*/ 	.short	0x010a
        /*078a*/ 	.byte	0x0b
	.zero		1


	//   ....[29]....
        /*078c*/ 	.word	0x00005420
        /*0790*/ 	.word	0x000000ff
        /*0794*/ 	.word	0x00013250
        /*0798*/ 	.short	0x010a
        /*079a*/ 	.byte	0x0b
	.zero		1


	//   ....[30]....
        /*079c*/ 	.word	0x000073a0
        /*07a0*/ 	.word	0x00000006
        /*07a4*/ 	.word	0x00000000
        /*07a8*/ 	.short	0x0101
        /*07aa*/ 	.byte	0x3f
	.zero		1


	//   ....[31]....
        /*07ac*/ 	.word	0x00007720
        /*07b0*/ 	.word	0x000000ff
        /*07b4*/ 	.word	0x00000000
        /*07b8*/ 	.short	0x0101
        /*07ba*/ 	.byte	0x06
	.zero		1


	//   ....[32]....
        /*07bc*/ 	.word	0x00007b60
        /*07c0*/ 	.word	0x0000000d
        /*07c4*/ 	.word	0x00013250
        /*07c8*/ 	.short	0x010a
        /*07ca*/ 	.byte	0x3f
	.zero		1


	//   ....[33]....
        /*07cc*/ 	.word	0x00007ba0
        /*07d0*/ 	.word	0x0000000d
        /*07d4*/ 	.word	0x00013250
        /*07d8*/ 	.short	0x010a
        /*07da*/ 	.byte	0x3f
	.zero		1


	//   ....[34]....
        /*07dc*/ 	.word	0x000081f0
        /*07e0*/ 	.word	0x00000000
        /*07e4*/ 	.word	0x00000000
        /*07e8*/ 	.short	0x0101
        /*07ea*/ 	.byte	0x3f
	.zero		1


	//   ....[35]....
        /*07ec*/ 	.word	0x00009930
        /*07f0*/ 	.word	0x00000000
        /*07f4*/ 	.word	0x00000000
        /*07f8*/ 	.short	0x0101
        /*07fa*/ 	.byte	0x3f
	.zero		1


	//   ....[36]....
        /*07fc*/ 	.word	0x00009f80
        /*0800*/ 	.word	0x00000006
        /*0804*/ 	.word	0x00000000
        /*0808*/ 	.short	0x0101
        /*080a*/ 	.byte	0x3f
	.zero		1


	//   ....[37]....
        /*080c*/ 	.word	0x0000d010
        /*0810*/ 	.word	0x00000002
        /*0814*/ 	.word	0x00013280
        /*0818*/ 	.short	0x010a
        /*081a*/ 	.byte	0x3f
	.zero		1


	//   ....[38]....
        /*081c*/ 	.word	0x0000d1a0
        /*0820*/ 	.word	0x00000002
        /*0824*/ 	.word	0x00013240
        /*0828*/ 	.short	0x010a
        /*082a*/ 	.byte	0x3f
	.zero		1


	//   ....[39]....
        /*082c*/ 	.word	0x0000dcf0
        /*0830*/ 	.word	0x00000010
        /*0834*/ 	.word	0x00013200
        /*0838*/ 	.short	0x0107
        /*083a*/ 	.byte	0x3f
	.zero		1


	//   ....[40]....
        /*083c*/ 	.word	0x0000ddf0
        /*0840*/ 	.word	0x00000010
        /*0844*/ 	.word	0x00013200
        /*0848*/ 	.short	0x0101
        /*084a*/ 	.byte	0x3f
	.zero		1


	//   ....[41]....
        /*084c*/ 	.word	0x0000de10
        /*0850*/ 	.word	0x00000010
        /*0854*/ 	.word	0x00013220
        /*0858*/ 	.short	0x010a
        /*085a*/ 	.byte	0x3f
	.zero		1


	//   ....[42]....
        /*085c*/ 	.word	0x0000e0d0
        /*0860*/ 	.word	0x00000004
        /*0864*/ 	.word	0x00013280
        /*0868*/ 	.short	0x010a
        /*086a*/ 	.byte	0x3f
	.zero		1


	//   ....[43]....
        /*086c*/ 	.word	0x0000e320
        /*0870*/ 	.word	0x00000004
        /*0874*/ 	.word	0x00013240
        /*0878*/ 	.short	0x010a
        /*087a*/ 	.byte	0x3f
	.zero		1


	//   ....[44]....
        /*087c*/ 	.word	0x0000e5e0
        /*0880*/ 	.word	0x00000003
        /*0884*/ 	.word	0x00013270
        /*0888*/ 	.short	0x010a
        /*088a*/ 	.byte	0x3f
	.zero		1


	//   ....[45]....
        /*088c*/ 	.word	0x0000e660
        /*0890*/ 	.word	0x00000003
        /*0894*/ 	.word	0x00013260
        /*0898*/ 	.short	0x010a
        /*089a*/ 	.byte	0x3f
	.zero		1


	//   ....[46]....
        /*089c*/ 	.word	0x0000e940
        /*08a0*/ 	.word	0x00000003
        /*08a4*/ 	.word	0x00013250
        /*08a8*/ 	.short	0x0101
        /*08aa*/ 	.byte	0x3f
	.zero		1


	//   ....[47]....
        /*08ac*/ 	.word	0x0000e9c0
        /*08b0*/ 	.word	0x00000002
        /*08b4*/ 	.word	0x00000000
        /*08b8*/ 	.short	0x0101
        /*08ba*/ 	.byte	0x3f
	.zero		1


	//   ....[48]....
        /*08bc*/ 	.word	0x0000ebb0
        /*08c0*/ 	.word	0x00000002
        /*08c4*/ 	.word	0x00013270
        /*08c8*/ 	.short	0x010a
        /*08ca*/ 	.byte	0x3f
	.zero		1


	//   ....[49]....
        /*08cc*/ 	.word	0x0000ec30
        /*08d0*/ 	.word	0x00000002
        /*08d4*/ 	.word	0x00013260
        /*08d8*/ 	.short	0x010a
        /*08da*/ 	.byte	0x3f
	.zero		1


	//   ....[50]....
        /*08dc*/ 	.word	0x0000ef00
        /*08e0*/ 	.word	0x00000002
        /*08e4*/ 	.word	0x00013250
        /*08e8*/ 	.short	0x0101
        /*08ea*/ 	.byte	0x3f
	.zero		1


	//   ....[51]....
        /*08ec*/ 	.word	0x0000ef50
        /*08f0*/ 	.word	0x00000000
        /*08f4*/ 	.word	0x00000000
        /*08f8*/ 	.short	0x0101
        /*08fa*/ 	.byte	0x3f
	.zero		1


	//   ....[52]....
        /*08fc*/ 	.word	0x0000fbe0
        /*0900*/ 	.word	0x00000007
        /*0904*/ 	.word	0x00013220
        /*0908*/ 	.short	0x010a
        /*090a*/ 	.byte	0x3f
	.zero		1


	//   ....[53]....
        /*090c*/ 	.word	0x0000fd80
        /*0910*/ 	.word	0x00000005
        /*0914*/ 	.word	0x00000000
        /*0918*/ 	.short	0x010a
        /*091a*/ 	.byte	0x3f
	.zero		1


	//   ....[54]....
        /*091c*/ 	.word	0x0000fdf0
        /*0920*/ 	.word	0x00000003
        /*0924*/ 	.word	0x00000000
        /*0928*/ 	.short	0x010a
        /*092a*/ 	.byte	0x3f
	.zero		1


	//   ....[55]....
        /*092c*/ 	.word	0x0000fe40
        /*0930*/ 	.word	0x00000003
        /*0934*/ 	.word	0x00013260
        /*0938*/ 	.short	0x010a
        /*093a*/ 	.byte	0x3f
	.zero		1


	//   ....[56]....
        /*093c*/ 	.word	0x0000fe90
        /*0940*/ 	.word	0x00000005
        /*0944*/ 	.word	0x00013260
        /*0948*/ 	.short	0x010a
        /*094a*/ 	.byte	0x3f
	.zero		1


	//   ....[57]....
        /*094c*/ 	.word	0x0000fed0
        /*0950*/ 	.word	0x00000003
        /*0954*/ 	.word	0x00013280
        /*0958*/ 	.short	0x010a
        /*095a*/ 	.byte	0x3f
	.zero		1


	//   ....[58]....
        /*095c*/ 	.word	0x0000fef0
        /*0960*/ 	.word	0x00000005
        /*0964*/ 	.word	0x00013280
        /*0968*/ 	.short	0x010a
        /*096a*/ 	.byte	0x3f
	.zero		1


	//   ....[59]....
        /*096c*/ 	.word	0x0000ff50
        /*0970*/ 	.word	0x00000002
        /*0974*/ 	.word	0x00013200
        /*0978*/ 	.short	0x010a
        /*097a*/ 	.byte	0x3f
	.zero		1


	//   ....[60]....
        /*097c*/ 	.word	0x0000ffa0
        /*0980*/ 	.word	0x00000006
        /*0984*/ 	.word	0x00013230
        /*0988*/ 	.short	0x010a
        /*098a*/ 	.byte	0x3f
	.zero		1


	//   ....[61]....
        /*098c*/ 	.word	0x0000fff0
        /*0990*/ 	.word	0x0000000a
        /*0994*/ 	.word	0x00013230
        /*0998*/ 	.short	0x010a
        /*099a*/ 	.byte	0x3f
	.zero		1


	//   ....[62]....
        /*099c*/ 	.word	0x00010050
        /*09a0*/ 	.word	0x0000000c
        /*09a4*/ 	.word	0x00013250
        /*09a8*/ 	.short	0x010a
        /*09aa*/ 	.byte	0x3f
	.zero		1


	//   ....[63]....
        /*09ac*/ 	.word	0x000100a0
        /*09b0*/ 	.word	0x0000000d
        /*09b4*/ 	.word	0x00013250
        /*09b8*/ 	.short	0x010a
        /*09ba*/ 	.byte	0x3f
	.zero		1


	//   ....[64]....
        /*09bc*/ 	.word	0x000101f0
        /*09c0*/ 	.word	0x00000002
        /*09c4*/ 	.word	0x00013280
        /*09c8*/ 	.short	0x010a
        /*09ca*/ 	.byte	0x3f
	.zero		1


	//   ....[65]....
        /*09cc*/ 	.word	0x00010240
        /*09d0*/ 	.word	0x00000002
        /*09d4*/ 	.word	0x00013240
        /*09d8*/ 	.short	0x010a
        /*09da*/ 	.byte	0x3f
	.zero		1


	//   ....[66]....
        /*09dc*/ 	.word	0x00010950
        /*09e0*/ 	.word	0x00000010
        /*09e4*/ 	.word	0x00013220
        /*09e8*/ 	.short	0x010a
        /*09ea*/ 	.byte	0x3f
	.zero		1


	//   ....[67]....
        /*09ec*/ 	.word	0x000109a0
        /*09f0*/ 	.word	0x00000004
        /*09f4*/ 	.word	0x00013280
        /*09f8*/ 	.short	0x010a
        /*09fa*/ 	.byte	0x3f
	.zero		1


	//   ....[68]....
        /*09fc*/ 	.word	0x000109f0
        /*0a00*/ 	.word	0x00000004
        /*0a04*/ 	.word	0x00013240
        /*0a08*/ 	.short	0x010a
        /*0a0a*/ 	.byte	0x3f
	.zero		1


	//   ....[69]....
        /*0a0c*/ 	.word	0x00010a40
        /*0a10*/ 	.word	0x00000003
        /*0a14*/ 	.word	0x00013270
        /*0a18*/ 	.short	0x010a
        /*0a1a*/ 	.byte	0x3f
	.zero		1


	//   ....[70]....
        /*0a1c*/ 	.word	0x00010a90
        /*0a20*/ 	.word	0x00000003
        /*0a24*/ 	.word	0x00013260
        /*0a28*/ 	.short	0x010a
        /*0a2a*/ 	.byte	0x3f
	.zero		1


	//   ....[71]....
        /*0a2c*/ 	.word	0x00010ae0
        /*0a30*/ 	.word	0x00000002
        /*0a34*/ 	.word	0x00013270
        /*0a38*/ 	.short	0x010a
        /*0a3a*/ 	.byte	0x3f
	.zero		1


	//   ....[72]....
        /*0a3c*/ 	.word	0x00010b30
        /*0a40*/ 	.word	0x00000002
        /*0a44*/ 	.word	0x00013260
        /*0a48*/ 	.short	0x010a
        /*0a4a*/ 	.byte	0x3f
	.zero		1


	//   ....[73]....
        /*0a4c*/ 	.word	0x00010b80
        /*0a50*/ 	.word	0x00000007
        /*0a54*/ 	.word	0x00013220
        /*0a58*/ 	.short	0x010a
        /*0a5a*/ 	.byte	0x3f
	.zero		1


	//   ....[74]....
        /*0a5c*/ 	.word	0x00010d20
        /*0a60*/ 	.word	0x00000005
        /*0a64*/ 	.word	0x00000000
        /*0a68*/ 	.short	0x010a
        /*0a6a*/ 	.byte	0x3f
	.zero		1


	//   ....[75]....
        /*0a6c*/ 	.word	0x00010d70
        /*0a70*/ 	.word	0x00000003
        /*0a74*/ 	.word	0x00000000
        /*0a78*/ 	.short	0x010a
        /*0a7a*/ 	.byte	0x3f
	.zero		1


	//   ....[76]....
        /*0a7c*/ 	.word	0x00010dc0
        /*0a80*/ 	.word	0x00000003
        /*0a84*/ 	.word	0x00013260
        /*0a88*/ 	.short	0x010a
        /*0a8a*/ 	.byte	0x3f
	.zero		1


	//   ....[77]....
        /*0a8c*/ 	.word	0x00010e10
        /*0a90*/ 	.word	0x00000005
        /*0a94*/ 	.word	0x00013260
        /*0a98*/ 	.short	0x010a
        /*0a9a*/ 	.byte	0x3f
	.zero		1


	//   ....[78]....
        /*0a9c*/ 	.word	0x00010e60
        /*0aa0*/ 	.word	0x00000003
        /*0aa4*/ 	.word	0x00013280
        /*0aa8*/ 	.short	0x010a
        /*0aaa*/ 	.byte	0x3f
	.zero		1


	//----- nvinfo : EIATTR_NUM_MBARRIERS
	.align		4
.L_119:
        /*0aac*/ 	.byte	0x03, 0x38
        /*0aae*/ 	.short	0x0016


	//----- nvinfo : EIATTR_EXIT_INSTR_OFFSETS
	.align		4
        /*0ab0*/ 	.byte	0x04, 0x1c
        /*0ab2*/ 	.short	(.L_121 - .L_120)


	//   ....[0]....
.L_120:
        /*0ab4*/ 	.word	0x00000a40


	//   ....[1]....
        /*0ab8*/ 	.word	0x0000af20


	//   ....[2]....
        /*0abc*/ 	.word	0x0000ff40


	//----- nvinfo : EIATTR_MAX_THREADS
	.align		4
.L_121:
        /*0ac0*/ 	.byte	0x04, 0x05
        /*0ac2*/ 	.short	(.L_123 - .L_122)
.L_122:
        /*0ac4*/ 	.word	0x00000200
        /*0ac8*/ 	.word	0x00000001
        /*0acc*/ 	.word	0x00000001


	//----- nvinfo : EIATTR_CRS_STACK_SIZE
	.align		4
.L_123:
        /*0ad0*/ 	.byte	0x04, 0x1e
        /*0ad2*/ 	.short	(.L_125 - .L_124)
.L_124:
        /*0ad4*/ 	.word	0x00000000


	//----- nvinfo : EIATTR_CBANK_PARAM_SIZE
	.align		4
.L_125:
        /*0ad8*/ 	.byte	0x03, 0x19
        /*0ada*/ 	.short	0x0af0


	//----- nvinfo : EIATTR_PARAM_CBANK
	.align		4
        /*0adc*/ 	.byte	0x04, 0x0a
        /*0ade*/ 	.short	(.L_127 - .L_126)
	.align		4
.L_126:
        /*0ae0*/ 	.word	index@(.nv.constant0._ZN7cutlass13device_kernelIN5flash11enable_sm90INS1_16FlashAttnFwdSm90INS1_25CollectiveMainloopFwdSm90ILi2EN4cute5tupleIJNS5_1CILi1EEES8_S8_EEENS6_IJNS7_ILi192EEENS7_ILi160EEENS7_ILi64EEEEEELi64ENS_12float_e4m3_tEfNS_4arch4Sm90ELb0ELb0ELb1ELb1ELb0ELb0ELb0ELb1ELb1ELb1ELb1ELb0EEENS1_21CollectiveEpilogueFwdINS6_IJSA_SC_SB_EEES9_NS_10bfloat16_tESG_Li384ELb1ELb1ELb1ELb1EEENS1_36VarlenDynamicPersistentTileSchedulerILi192ELi160ELi384ELi128ELb1ELb1ELb1ELb0ELb1ELb1EEEEEEEEEvNT_6ParamsE)
        /*0ae4*/ 	.short	0x0210
        /*0ae6*/ 	.short	0x0af0


	//----- nvinfo : EIATTR_SW_WAR
	.align		4
.L_127:
        /*0ae8*/ 	.byte	0x04, 0x36
        /*0aea*/ 	.short	(.L_129 - .L_128)
.L_128:
        /*0aec*/ 	.word	0x00000008
.L_129:


//--------------------- .nv.info._ZN7cutlass13device_kernelIN5flash11enable_sm90INS1_16FlashAttnFwdSm90INS1_25CollectiveMainloopFwdSm90ILi2EN4cute5tupleIJNS5_1CILi1EEES8_S8_EEENS6_IJNS7_ILi192EEENS7_ILi160EEENS7_ILi64EEEEEELi64ENS_12float_e4m3_tEfNS_4arch4Sm90ELb0ELb0ELb1ELb1ELb0ELb1ELb0ELb1ELb1ELb1ELb1ELb0EEENS1_21CollectiveEpilogueFwdINS6_IJSA_SC_SB_EEES9_NS_10bfloat16_tESG_Li384ELb1ELb1ELb1ELb1EEENS1_36VarlenDynamicPersistentTileSchedulerILi192ELi160ELi384ELi128ELb1ELb1ELb1ELb0ELb1ELb1EEEEEEEEEvNT_6ParamsE --------------------------
	.section	.nv.info._ZN7cutlass13device_kernelIN5flash11enable_sm90INS1_16FlashAttnFwdSm90INS1_25CollectiveMainloopFwdSm90ILi2EN4cute5tupleIJNS5_1CILi1EEES8_S8_EEENS6_IJNS7_ILi192EEENS7_ILi160EEENS7_ILi64EEEEEELi64ENS_12float_e4m3_tEfNS_4arch4Sm90ELb0ELb0ELb1ELb1ELb0ELb1ELb0ELb1ELb1ELb1ELb1ELb0EEENS1_21CollectiveEpilogueFwdINS6_IJSA_SC_SB_EEES9_NS_10bfloat16_tESG_Li384ELb1ELb1ELb1ELb1EEENS1_36VarlenDynamicPersistentTileSchedulerILi192ELi160ELi384ELi128ELb1ELb1ELb1ELb0ELb1ELb1EEEEEEEEEvNT_6ParamsE,"",@"SHT_CUDA_INFO"
	.sectionflags	@""
	.align	4


	//----- nvinfo : EIATTR_CUDA_API_VERSION
	.align		4
        /*0000*/ 	.byte	0x04, 0x37
        /*0002*/ 	.short	(.L_131 - .L_130)
.L_130:
        /*0004*/ 	.word	0x00000082


	//----- nvinfo : EIATTR_KPARAM_INFO
	.align		4
.L_131:
        /*0008*/ 	.byte	0x04, 0x17
        /*000a*/ 	.short	(.L_133 - .L_132)
.L_132:
        /*000c*/ 	.word	0x00000000
        /*0010*/ 	.short	0x0000
        /*0012*/ 	.short	0x0070
        /*0014*/ 	.byte	0x00, 0xf0, 0x01, 0x2a


	//----- nvinfo : EIATTR_SPARSE_MMA_MASK
	.align		4
.L_133:
        /*0018*/ 	.byte	0x03, 0x50
        /*001a*/ 	.short	0x0000


	//----- nvinfo : EIATTR_MAXREG_COUNT
	.align		4
        /*001c*/ 	.byte	0x03, 0x1b
        /*001e*/ 	.short	0x0080


	//----- nvinfo : EIATTR_NUM_BARRIERS
	.align		4
        /*0020*/ 	.byte	0x02, 0x4c
        /*0022*/ 	.byte	0x10
	.zero		1


	//----- nvinfo : EIATTR_EXTERNS
	.align		4
        /*0024*/ 	.byte	0x04, 0x0f
        /*0026*/ 	.short	(.L_135 - .L_134)


	//   ....[0]....
	.align		4
.L_134:
        /*0028*/ 	.word	index@(__assertfail)


	//----- nvinfo : EIATTR_ANNOTATIONS
	.align		4
.L_135:
        /*002c*/ 	.byte	0x04, 0x55
        /*002e*/ 	.short	(.L_137 - .L_136)


	//   ....[0]....
.L_136:
        /* <DEDUP_REMOVED lines=93> */
        /*05f4*/ 	.byte	0x50, 0x85, 0x01, 0x00


	//----- nvinfo : EIATTR_MERCURY_ISA_VERSION
	.align		4
.L_137:
        /*05f8*/ 	.byte	0x03, 0x5f
        /*05fa*/ 	.short	0x0101


	//----- nvinfo : EIATTR_UNUSED_LOAD_BYTE_OFFSET
	.align		4
        /*05fc*/ 	.byte	0x04, 0x44
        /*05fe*/ 	.short	(.L_139 - .L_138)


	//   ....[0]....
.L_138:
        /*0600*/ 	.word	0x00000a90
        /*0604*/ 	.word	0x0000fff0


	//   ....[1]....
        /*0608*/ 	.word	0x0000eea0
        /*060c*/ 	.word	0x0000fff0


	//----- nvinfo : EIATTR_INT_WARP_WIDE_INSTR_OFFSETS
	.align		4
.L_139:
        /*0610*/ 	.byte	0x04, 0x31
        /*0612*/ 	.short	(.L_141 - .L_140)


	//   ....[0]....
.L_140:
        /*0614*/ 	.word	0x00000180


	//   ....[1]....
        /*0618*/ 	.word	0x00000220


	//   ....[2]....
        /*061c*/ 	.word	0x00000290


	//   ....[3]....
        /*0620*/ 	.word	0x00013f10


	//   ....[4]....
        /*0624*/ 	.word	0x00013fa0


	//   ....[5]....
        /*0628*/ 	.word	0x00016470


	//   ....[6]....
        /*062c*/ 	.word	0x00016500


	//----- nvinfo : EIATTR_COOP_GROUP_MASK_REGIDS
	.align		4
.L_141:
        /*0630*/ 	.byte	0x04, 0x29
        /*0632*/ 	.short	(.L_143 - .L_142)


	//   ....[0]....
.L_142:
        /*0634*/ 	.word	0xffffffff


	//   ....[1]....
        /*0638*/ 	.word	0xffffffff


	//   ....[2]....
        /*063c*/ 	.word	0xffffffff


	//   ....[3]....
        /*0640*/ 	.word	0xffffffff


	//   ....[4]....
        /*0644*/ 	.word	0xffffffff


	//   ....[5]....
        /*0648*/ 	.word	0xffffffff


	//   ....[6]....
        /*064c*/ 	.word	0xffffffff


	//   ....[7]....
        /*0650*/ 	.word	0xffffffff


	//   ....[8]....
        /*0654*/ 	.word	0xffffffff


	//   ....[9]....
        /*0658*/ 	.word	0xffffffff


	//   ....[10]....
        /*065c*/ 	.word	0xffffffff


	//   ....[11]....
        /*0660*/ 	.word	0xffffffff


	//   ....[12]....
        /*0664*/ 	.word	0xffffffff


	//   ....[13]....
        /*0668*/ 	.word	0xffffffff


	//   ....[14]....
        /*066c*/ 	.word	0xffffffff


	//   ....[15]....
        /*0670*/ 	.word	0xffffffff


	//   ....[16]....
        /*0674*/ 	.word	0xffffffff


	//   ....[17]....
        /*0678*/ 	.word	0xffffffff


	//   ....[18]....
        /*067c*/ 	.word	0xffffffff


	//   ....[19]....
        /*0680*/ 	.word	0xffffffff


	//   ....[20]....
        /*0684*/ 	.word	0xffffffff


	//   ....[21]....
        /*0688*/ 	.word	0xffffffff


	//   ....[22]....
        /*068c*/ 	.word	0xffffffff


	//   ....[23]....
        /*0690*/ 	.word	0xffffffff


	//   ....[24]....
        /*0694*/ 	.word	0xffffffff


	//   ....[25]....
        /*0698*/ 	.word	0xffffffff


	//   ....[26]....
        /*069c*/ 	.word	0xffffffff


	//   ....[27]....
        /*06a0*/ 	.word	0xffffffff


	//   ....[28]....
        /*06a4*/ 	.word	0xffffffff


	//   ....[29]....
        /*06a8*/ 	.word	0xffffffff


	//   ....[30]....
        /*06ac*/ 	.word	0xffffffff


	//   ....[31]....
        /*06b0*/ 	.word	0xffffffff


	//   ....[32]....
        /*06b4*/ 	.word	0xffffffff


	//   ....[33]....
        /*06b8*/ 	.word	0xffffffff


	//   ....[34]....
        /*06bc*/ 	.word	0xffffffff


	//   ....[35]....
        /*06c0*/ 	.word	0xffffffff


	//   ....[36]....
        /*06c4*/ 	.word	0xffffffff


	//   ....[37]....
        /*06c8*/ 	.word	0xffffffff


	//   ....[38]....
        /*06cc*/ 	.word	0xffffffff


	//   ....[39]....
        /*06d0*/ 	.word	0xffffffff


	//   ....[40]....
        /*06d4*/ 	.word	0xffffffff


	//   ....[41]....
        /*06d8*/ 	.word	0xffffffff


	//   ....[42]....
        /*06dc*/ 	.word	0xffffffff


	//   ....[43]....
        /*06e0*/ 	.word	0xffffffff


	//   ....[44]....
        /*06e4*/ 	.word	0xffffffff


	//   ....[45]....
        /*06e8*/ 	.word	0xffffffff


	//   ....[46]....
        /*06ec*/ 	.word	0xffffffff


	//   ....[47]....
        /*06f0*/ 	.word	0xffffffff


	//   ....[48]....
        /*06f4*/ 	.word	0xffffffff


	//   ....[49]....
        /*06f8*/ 	.word	0xffffffff


	//   ....[50]....
        /*06fc*/ 	.word	0xffffffff


	//   ....[51]....
        /*0700*/ 	.word	0xffffffff


	//   ....[52]....
        /*0704*/ 	.word	0xffffffff


	//   ....[53]....
        /*0708*/ 	.word	0xffffffff


	//   ....[54]....
        /*070c*/ 	.word	0xffffffff


	//   ....[55]....
        /*0710*/ 	.word	0xffffffff


	//   ....[56]....
        /*0714*/ 	.word	0xffffffff


	//   ....[57]....
        /*0718*/ 	.word	0xffffffff


	//   ....[58]....
        /*071c*/ 	.word	0xffffffff


	//   ....[59]....
        /*0720*/ 	.word	0xffffffff


	//   ....[60]....
        /*0724*/ 	.word	0xffffffff


	//   ....[61]....
        /*0728*/ 	.word	0xffffffff


	//   ....[62]....
        /*072c*/ 	.word	0xffffffff


	//   ....[63]....
        /*0730*/ 	.word	0xffffffff


	//   ....[64]....
        /*0734*/ 	.word	0xffffffff


	//   ....[65]....
        /*0738*/ 	.word	0xffffffff


	//   ....[66]....
        /*073c*/ 	.word	0xffffffff


	//   ....[67]....
        /*0740*/ 	.word	0xffffffff


	//   ....[68]....
        /*0744*/ 	.word	0xffffffff


	//   ....[69]....
        /*0748*/ 	.word	0xffffffff


	//   ....[70]....
        /*074c*/ 	.word	0xffffffff


	//   ....[71]....
        /*0750*/ 	.word	0xffffffff


	//   ....[72]....
        /*0754*/ 	.word	0xffffffff


	//   ....[73]....
        /*0758*/ 	.word	0xffffffff


	//   ....[74]....
        /*075c*/ 	.word	0xffffffff


	//   ....[75]....
        /*0760*/ 	.word	0xffffffff


	//   ....[76]....
        /*0764*/ 	.word	0xffffffff


	//   ....[77]....
        /*0768*/ 	.word	0xffffffff


	//   ....[78]....
        /*076c*/ 	.word	0xffffffff


	//   ....[79]....
        /*0770*/ 	.word	0xffffffff


	//   ....[80]....
        /*0774*/ 	.word	0xffffffff


	//   ....[81]....
        /*0778*/ 	.word	0xffffffff


	//   ....[82]....
        /*077c*/ 	.word	0xffffffff


	//   ....[83]....
        /*0780*/ 	.word	0xffffffff


	//   ....[84]....
        /*0784*/ 	.word	0xffffffff


	//   ....[85]....
        /*0788*/ 	.word	0xffffffff


	//   ....[86]....
        /*078c*/ 	.word	0xffffffff


	//   ....[87]....
        /*0790*/ 	.word	0xffffffff


	//   ....[88]....
        /*0794*/ 	.word	0xffffffff


	//   ....[89]....
        /*0798*/ 	.word	0xffffffff


	//   ....[90]....
        /*079c*/ 	.word	0xffffffff


	//   ....[91]....
        /*07a0*/ 	.word	0xffffffff


	//   ....[92]....
        /*07a4*/ 	.word	0xffffffff


	//   ....[93]....
        /*07a8*/ 	.word	0xffffffff


	//   ....[94]....
        /*07ac*/ 	.word	0xffffffff


	//   ....[95]....
        /*07b0*/ 	.word	0xffffffff


	//   ....[96]....
        /*07b4*/ 	.word	0xffffffff


	//   ....[97]....
        /*07b8*/ 	.word	0xffffffff


	//   ....[98]....
        /*07bc*/ 	.word	0xffffffff


	//   ....[99]....
        /*07c0*/ 	.word	0xffffffff


	//   ....[100]....
        /*07c4*/ 	.word	0xffffffff


	//   ....[101]....
        /*07c8*/ 	.word	0xffffffff


	//   ....[102]....
        /*07cc*/ 	.word	0xffffffff


	//   ....[103]....
        /*07d0*/ 	.word	0xffffffff


	//   ....[104]....
        /*07d4*/ 	.word	0xffffffff


	//   ....[105]....
        /*07d8*/ 	.word	0xffffffff


	//   ....[106]....
        /*07dc*/ 	.word	0xffffffff


	//   ....[107]....
        /*07e0*/ 	.word	0xffffffff


	//   ....[108]....
        /*07e4*/ 	.word	0xffffffff


	//   ....[109]....
        /*07e8*/ 	.word	0xffffffff


	//   ....[110]....
        /*07ec*/ 	.word	0xffffffff


	//   ....[111]....
        /*07f0*/ 	.word	0xffffffff


	//   ....[112]....
        /*07f4*/ 	.word	0xffffffff


	//   ....[113]....
        /*07f8*/ 	.word	0xffffffff


	//   ....[114]....
        /*07fc*/ 	.word	0xffffffff


	//   ....[115]....
        /*0800*/ 	.word	0xffffffff


	//   ....[116]....
        /*0804*/ 	.word	0xffffffff


	//   ....[117]....
        /*0808*/ 	.word	0xffffffff


	//   ....[118]....
        /*080c*/ 	.word	0xffffffff


	//   ....[119]....
        /*0810*/ 	.word	0xffffffff


	//   ....[120]....
        /*0814*/ 	.word	0xffffffff


	//   ....[121]....
        /*0818*/ 	.word	0xffffffff


	//   ....[122]....
        /*081c*/ 	.word	0xffffffff


	//   ....[123]....
        /*0820*/ 	.word	0xffffffff


	//   ....[124]....
        /*0824*/ 	.word	0xffffffff


	//   ....[125]....
        /*0828*/ 	.word	0xffffffff


	//   ....[126]....
        /*082c*/ 	.word	0xffffffff


	//   ....[127]....
        /*0830*/ 	.word	0xffffffff


	//   ....[128]....
        /*0834*/ 	.word	0xffffffff


	//   ....[129]....
        /*0838*/ 	.word	0xffffffff


	//   ....[130]....
        /*083c*/ 	.word	0xffffffff


	//   ....[131]....
        /*0840*/ 	.word	0xffffffff


	//   ....[132]....
        /*0844*/ 	.word	0xffffffff


	//   ....[133]....
        /*0848*/ 	.word	0xffffffff


	//   ....[134]....
        /*084c*/ 	.word	0x0500000f


	//   ....[135]....
        /*0850*/ 	.word	0x0500000f


	//   ....[136]....
        /*0854*/ 	.word	0x0500000f


	//   ....[137]....
        /*0858*/ 	.word	0x0500000f


	//   ....[138]....
        /*085c*/ 	.word	0x0500000f


	//   ....[139]....
        /*0860*/ 	.word	0x0500000f


	//   ....[140]....
        /*0864*/ 	.word	0x0500000f


	//   ....[141]....
        /*0868*/ 	.word	0x0500000f


	//   ....[142]....
        /*086c*/ 	.word	0x0500000f


	//   ....[143]....
        /*0870*/ 	.word	0x0500000f


	//   ....[144]....
        /*0874*/ 	.word	0x0500000f


	//   ....[145]....
        /*0878*/ 	.word	0x0500000f


	//   ....[146]....
        /*087c*/ 	.word	0x0500000f


	//   ....[147]....
        /*0880*/ 	.word	0x0500000f


	//   ....[148]....
        /*0884*/ 	.word	0x0500000f


	//   ....[149]....
        /*0888*/ 	.word	0x0500000f


	//   ....[150]....
        /*088c*/ 	.word	0x0500000f


	//   ....[151]....
        /*0890*/ 	.word	0x0500000f


	//   ....[152]....
        /*0894*/ 	.word	0x0500000f


	//   ....[153]....
        /*0898*/ 	.word	0x0500000f


	//   ....[154]....
        /*089c*/ 	.word	0x0500000f


	//   ....[155]....
        /*08a0*/ 	.word	0x0500000f


	//   ....[156]....
        /*08a4*/ 	.word	0x0500000f


	//   ....[157]....
        /*08a8*/ 	.word	0x0500000f


	//   ....[158]....
        /*08ac*/ 	.word	0x0500000f


	//   ....[159]....
        /*08b0*/ 	.word	0x0500000f


	//   ....[160]....
        /*08b4*/ 	.word	0x0500000f


	//   ....[161]....
        /*08b8*/ 	.word	0x0500000f


	//   ....[162]....
        /*08bc*/ 	.word	0x0500000f


	//   ....[163]....
        /*08c0*/ 	.word	0x0500000f


	//   ....[164]....
        /*08c4*/ 	.word	0x0500000f


	//   ....[165]....
        /*08c8*/ 	.word	0x0500000f


	//   ....[166]....
        /*08cc*/ 	.word	0x0500000f


	//   ....[167]....
        /*08d0*/ 	.word	0x0500000f


	//   ....[168]....
        /*08d4*/ 	.word	0x0500000f


	//   ....[169]....
        /*08d8*/ 	.word	0x0500000f


	//   ....[170]....
        /*08dc*/ 	.word	0x0500000f


	//   ....[171]....
        /*08e0*/ 	.word	0x0500000f


	//   ....[172]....
        /*08e4*/ 	.word	0x0500000f


	//   ....[173]....
        /*08e8*/ 	.word	0x0500000f


	//   ....[174]....
        /*08ec*/ 	.word	0x0500000f


	//----- nvinfo : EIATTR_COOP_GROUP_INSTR_OFFSETS
	.align		4
.L_143:
        /*08f0*/ 	.byte	0x04, 0x28
        /*08f2*/ 	.short	(.L_145 - .L_144)


	//   ....[0]....
.L_144:
        /*08f4*/ 	.word	0x00000060


	//   ....[1]....
        /*08f8*/ 	.word	0x00000190


	//   ....[2]....
        /*08fc*/ 	.word	0x00000240


	//   ....[3]....
        /*0900*/ 	.word	0x00000400


	//   ....[4]....
        /*0904*/ 	.word	0x00000560


	//   ....[5]....
        /*0908*/ 	.word	0x00000680


	//   ....[6]....
        /*090c*/ 	.word	0x000007e0


	//   ....[7]....
        /*0910*/ 	.word	0x00005330


	//   ....[8]....
        /*0914*/ 	.word	0x00005ab0


	//   ....[9]....
        /*0918*/ 	.word	0x00005ac0


	//   ....[10]....
        /*091c*/ 	.word	0x00005ad0


	//   ....[11]....
        /*0920*/ 	.word	0x00005ae0


	//   ....[12]....
        /*0924*/ 	.word	0x00006de0


	//   ....[13]....
        /*0928*/ 	.word	0x00006df0


	//   ....[14]....
        /*092c*/ 	.word	0x00006e00


	//   ....[15]....
        /*0930*/ 	.word	0x00006e10


	//   ....[16]....
        /*0934*/ 	.word	0x00009bb0


	//   ....[17]....
        /*0938*/ 	.word	0x00009c40


	//   ....[18]....
        /*093c*/ 	.word	0x00009fe0


	//   ....[19]....
        /*0940*/ 	.word	0x0000a000


	//   ....[20]....
        /*0944*/ 	.word	0x0000cd60


	//   ....[21]....
        /*0948*/ 	.word	0x0000cd90


	//   ....[22]....
        /*094c*/ 	.word	0x0000cdc0


	//   ....[23]....
        /*0950*/ 	.word	0x0000ce10


	//   ....[24]....
        /*0954*/ 	.word	0x0000e800


	//   ....[25]....
        /*0958*/ 	.word	0x0000e810


	//   ....[26]....
        /*095c*/ 	.word	0x0000e8a0


	//   ....[27]....
        /*0960*/ 	.word	0x0000e8c0


	//   ....[28]....
        /*0964*/ 	.word	0x0000f3d0


	//   ....[29]....
        /*0968*/ 	.word	0x0000f400


	//   ....[30]....
        /*096c*/ 	.word	0x0000f430


	//   ....[31]....
        /*0970*/ 	.word	0x0000f440


	//   ....[32]....
        /*0974*/ 	.word	0x0000f450


	//   ....[33]....
        /*0978*/ 	.word	0x0000f460


	//   ....[34]....
        /*097c*/ 	.word	0x0000f480


	//   ....[35]....
        /*0980*/ 	.word	0x0000f490


	//   ....[36]....
        /*0984*/ 	.word	0x0000f4a0


	//   ....[37]....
        /*0988*/ 	.word	0x0000f4b0


	//   ....[38]....
        /*098c*/ 	.word	0x0000f4c0


	//   ....[39]....
        /*0990*/ 	.word	0x0000f4d0


	//   ....[40]....
        /*0994*/ 	.word	0x0000f4e0


	//   ....[41]....
        /*0998*/ 	.word	0x0000f4f0


	//   ....[42]....
        /*099c*/ 	.word	0x0000f500


	//   ....[43]....
        /*09a0*/ 	.word	0x0000f520


	//   ....[44]....
        /*09a4*/ 	.word	0x0000f530


	//   ....[45]....
        /*09a8*/ 	.word	0x0000f540


	//   ....[46]....
        /*09ac*/ 	.word	0x0000f550


	//   ....[47]....
        /*09b0*/ 	.word	0x0000f560


	//   ....[48]....
        /*09b4*/ 	.word	0x0000f570


	//   ....[49]....
        /*09b8*/ 	.word	0x0000f580


	//   ....[50]....
        /*09bc*/ 	.word	0x0000f590


	//   ....[51]....
        /*09c0*/ 	.word	0x0000f5a0


	//   ....[52]....
        /*09c4*/ 	.word	0x0000f5b0


	//   ....[53]....
        /*09c8*/ 	.word	0x0000f5c0


	//   ....[54]....
        /*09cc*/ 	.word	0x0000f5d0


	//   ....[55]....
        /*09d0*/ 	.word	0x0000f5e0


	//   ....[56]....
        /*09d4*/ 	.word	0x0000f5f0


	//   ....[57]....
        /*09d8*/ 	.word	0x0000f600


	//   ....[58]....
        /*09dc*/ 	.word	0x0000f610


	//   ....[59]....
        /*09e0*/ 	.word	0x0000f620


	//   ....[60]....
        /*09e4*/ 	.word	0x0000fdc0


	//   ....[61]....
        /*09e8*/ 	.word	0x0000fdd0


	//   ....[62]....
        /*09ec*/ 	.word	0x0000fde0


	//   ....[63]....
        /*09f0*/ 	.word	0x0000fe20


	//   ....[64]....
        /*09f4*/ 	.word	0x00010390


	//   ....[65]....
        /*09f8*/ 	.word	0x000103c0


	//   ....[66]....
        /*09fc*/ 	.word	0x00010400


	//   ....[67]....
        /*0a00*/ 	.word	0x00010440


	//   ....[68]....
        /*0a04*/ 	.word	0x00010460


	//   ....[69]....
        /*0a08*/ 	.word	0x00010480


	//   ....[70]....
        /*0a0c*/ 	.word	0x000104a0


	//   ....[71]....
        /*0a10*/ 	.word	0x000104c0


	//   ....[72]....
        /*0a14*/ 	.word	0x000108f0


	//   ....[73]....
        /*0a18*/ 	.word	0x00010900


	//   ....[74]....
        /*0a1c*/ 	.word	0x00010b90


	//   ....[75]....
        /*0a20*/ 	.word	0x00010ba0


	//   ....[76]....
        /*0a24*/ 	.word	0x00011640


	//   ....[77]....
        /*0a28*/ 	.word	0x00011680


	//   ....[78]....
        /*0a2c*/ 	.word	0x000116b0


	//   ....[79]....
        /*0a30*/ 	.word	0x000116e0


	//   ....[80]....
        /*0a34*/ 	.word	0x00011700


	//   ....[81]....
        /*0a38*/ 	.word	0x00011710


	//   ....[82]....
        /*0a3c*/ 	.word	0x00011720


	//   ....[83]....
        /*0a40*/ 	.word	0x00011740


	//   ....[84]....
        /*0a44*/ 	.word	0x000118a0


	//   ....[85]....
        /*0a48*/ 	.word	0x00011aa0


	//   ....[86]....
        /*0a4c*/ 	.word	0x00011ad0


	//   ....[87]....
        /*0a50*/ 	.word	0x00011b00


	//   ....[88]....
        /*0a54*/ 	.word	0x00011b30


	//   ....[89]....
        /*0a58*/ 	.word	0x00011b60


	//   ....[90]....
        /*0a5c*/ 	.word	0x00011b90


	//   ....[91]....
        /*0a60*/ 	.word	0x00011d10


	//   ....[92]....
        /*0a64*/ 	.word	0x00011d40


	//   ....[93]....
        /*0a68*/ 	.word	0x00011d70


	//   ....[94]....
        /*0a6c*/ 	.word	0x00011da0


	//   ....[95]....
        /*0a70*/ 	.word	0x00011dd0


	//   ....[96]....
        /*0a74*/ 	.word	0x00011e00


	//   ....[97]....
        /*0a78*/ 	.word	0x00011e90


	//   ....[98]....
        /*0a7c*/ 	.word	0x00011ec0


	//   ....[99]....
        /*0a80*/ 	.word	0x00011ed0


	//   ....[100]....
        /*0a84*/ 	.word	0x00011f70


	//   ....[101]....
        /*0a88*/ 	.word	0x00013050


	//   ....[102]....
        /*0a8c*/ 	.word	0x00014650


	//   ....[103]....
        /*0a90*/ 	.word	0x00015310


	//   ....[104]....
        /*0a94*/ 	.word	0x00015320


	//   ....[105]....
        /*0a98*/ 	.word	0x00015330


	//   ....[106]....
        /*0a9c*/ 	.word	0x00015350


	//   ....[107]....
        /*0aa0*/ 	.word	0x000153e0


	//   ....[108]....
        /*0aa4*/ 	.word	0x00015400


	//   ....[109]....
        /*0aa8*/ 	.word	0x00015480


	//   ....[110]....
        /*0aac*/ 	.word	0x000154a0


	//   ....[111]....
        /*0ab0*/ 	.word	0x000154b0


	//   ....[112]....
        /*0ab4*/ 	.word	0x00015520


	//   ....[113]....
        /*0ab8*/ 	.word	0x00015570


	//   ....[114]....
        /*0abc*/ 	.word	0x00015580


	//   ....[115]....
        /*0ac0*/ 	.word	0x00016b70


	//   ....[116]....
        /*0ac4*/ 	.word	0x00016ba0


	//   ....[117]....
        /*0ac8*/ 	.word	0x00016c10


	//   ....[118]....
        /*0acc*/ 	.word	0x00016c40


	//   ....[119]....
        /*0ad0*/ 	.word	0x00016c70


	//   ....[120]....
        /*0ad4*/ 	.word	0x00016ca0


	//   ....[121]....
        /*0ad8*/ 	.word	0x00016cd0


	//   ....[122]....
        /*0adc*/ 	.word	0x00016d00


	//   ....[123]....
        /*0ae0*/ 	.word	0x00016ea0


	//   ....[124]....
        /*0ae4*/ 	.word	0x00016ed0


	//   ....[125]....
        /*0ae8*/ 	.word	0x00016f00


	//   ....[126]....
        /*0aec*/ 	.word	0x00016f30


	//   ....[127]....
        /*0af0*/ 	.word	0x00016f60


	//   ....[128]....
        /*0af4*/ 	.word	0x00016f90


	//   ....[129]....
        /*0af8*/ 	.word	0x00017050


	//   ....[130]....
        /*0afc*/ 	.word	0x00017070


	//   ....[131]....
        /*0b00*/ 	.word	0x00017080


	//   ....[132]....
        /*0b04*/ 	.word	0x000170e0


	//   ....[133]....
        /*0b08*/ 	.word	0x00017700


	//   ....[134]....
        /*0b0c*/ 	.word	0x00017b80


	//   ....[135]....
        /*0b10*/ 	.word	0x00017c10


	//   ....[136]....
        /*0b14*/ 	.word	0x00017c60


	//   ....[137]....
        /*0b18*/ 	.word	0x00017cb0


	//   ....[138]....
        /*0b1c*/ 	.word	0x00017d90


	//   ....[139]....
        /*0b20*/ 	.word	0x00017e20


	//   ....[140]....
        /*0b24*/ 	.word	0x00017e70


	//   ....[141]....
        /*0b28*/ 	.word	0x00017ec0


	//   ....[142]....
        /*0b2c*/ 	.word	0x00018110


	//   ....[143]....
        /*0b30*/ 	.word	0x000183f0


	//   ....[144]....
        /*0b34*/ 	.word	0x000185f0


	//   ....[145]....
        /*0b38*/ 	.word	0x00018640


	//   ....[146]....
        /*0b3c*/ 	.word	0x000186a0


	//   ....[147]....
        /*0b40*/ 	.word	0x00018790


	//   ....[148]....
        /*0b44*/ 	.word	0x000187f0


	//   ....[149]....
        /*0b48*/ 	.word	0x000188f0


	//   ....[150]....
        /*0b4c*/ 	.word	0x00018950


	//   ....[151]....
        /*0b50*/ 	.word	0x00018a00


	//   ....[152]....
        /*0b54*/ 	.word	0x00018ab0


	//   ....[153]....
        /*0b58*/ 	.word	0x00018b90


	//   ....[154]....
        /*0b5c*/ 	.word	0x00018bf0


	//   ....[155]....
        /*0b60*/ 	.word	0x00018cb0


	//   ....[156]....
        /*0b64*/ 	.word	0x00018f80


	//   ....[157]....
        /*0b68*/ 	.word	0x00019020


	//   ....[158]....
        /*0b6c*/ 	.word	0x000191b0


	//   ....[159]....
        /*0b70*/ 	.word	0x00019220


	//   ....[160]....
        /*0b74*/ 	.word	0x00019290


	//   ....[161]....
        /*0b78*/ 	.word	0x00019300


	//   ....[162]....
        /*0b7c*/ 	.word	0x00019370


	//   ....[163]....
        /*0b80*/ 	.word	0x000193f0


	//   ....[164]....
        /*0b84*/ 	.word	0x00019480


	//   ....[165]....
        /*0b88*/ 	.word	0x00019520


	//   ....[166]....
        /*0b8c*/ 	.word	0x00019590


	//   ....[167]....
        /*0b90*/ 	.word	0x00019600


	//   ....[168]....
        /*0b94*/ 	.word	0x00019670


	//   ....[169]....
        /*0b98*/ 	.word	0x000196f0


	//   ....[170]....
        /*0b9c*/ 	.word	0x00019760


	//   ....[171]....
        /*0ba0*/ 	.word	0x00019800


	//   ....[172]....
        /*0ba4*/ 	.word	0x00019850


	//   ....[173]....
        /*0ba8*/ 	.word	0x000198e0


	//   ....[174]....
        /*0bac*/ 	.word	0x00019a10


	//----- nvinfo : EIATTR_REG_RECONFIG
	.align		4
.L_145:
        /*0bb0*/ 	.byte	0x01, 0x54
	.zero		2


	//----- nvinfo : EIATTR_SYSCALL_OFFSETS
	.align		4
        /*0bb4*/ 	.byte	0x04, 0x46
        /*0bb6*/ 	.short	(.L_147 - .L_146)


	//   ....[0]....
.L_146:
        /*0bb8*/ 	.word	0x00001c40


	//   ....[1]....
        /*0bbc*/ 	.word	0x00001d90


	//   ....[2]....
        /*0bc0*/ 	.word	0x000054a0


	//   ....[3]....
        /*0bc4*/ 	.word	0x00005a20


	//   ....[4]....
        /*0bc8*/ 	.word	0x00014100


	//   ....[5]....
        /*0bcc*/ 	.word	0x00014270


	//   ....[6]....
        /*0bd0*/ 	.word	0x000143c0


	//   ....[7]....
        /*0bd4*/ 	.word	0x00014500


	//   ....[8]....
        /*0bd8*/ 	.word	0x00014e60


	//----- nvinfo : EIATTR_MBARRIER_INSTR_OFFSETS
	.align		4
.L_147:
        /*0bdc*/ 	.byte	0x04, 0x39
        /*0bde*/ 	.short	(.L_149 - .L_148)


	//   ....[0]....
.L_148:
        /*0be0*/ 	.word	0x000002b0
        /*0be4*/ 	.word	0x000000ff
        /*0be8*/ 	.word	0x00013200
        /*0bec*/ 	.short	0x0100
        /*0bee*/ 	.byte	0x08
	.zero		1


	//   ....[1]....
        /*0bf0*/ 	.word	0x000002c0
        /*0bf4*/ 	.word	0x000000ff
        /*0bf8*/ 	.word	0x00013220
        /*0bfc*/ 	.short	0x0100
        /*0bfe*/ 	.byte	0x08
	.zero		1


	//   ....[2]....
        /*0c00*/ 	.word	0x000003b0
        /*0c04*/ 	.word	0x000000ff
        /*0c08*/ 	.word	0x00013230
        /*0c0c*/ 	.short	0x0100
        /*0c0e*/ 	.byte	0x08
	.zero		1


	//   ....[3]....
        /*0c10*/ 	.word	0x000003c0
        /*0c14*/ 	.word	0x000000ff
        /*0c18*/ 	.word	0x00013240
        /*0c1c*/ 	.short	0x0100
        /*0c1e*/ 	.byte	0x08
	.zero		1


	//   ....[4]....
        /*0c20*/ 	.word	0x000003d0
        /*0c24*/ 	.word	0x000000ff
        /*0c28*/ 	.word	0x00013238
        /*0c2c*/ 	.short	0x0100
        /*0c2e*/ 	.byte	0x08
	.zero		1


	//   ....[5]....
        /*0c30*/ 	.word	0x000003e0
        /*0c34*/ 	.word	0x000000ff
        /*0c38*/ 	.word	0x00013248
        /*0c3c*/ 	.short	0x0100
        /*0c3e*/ 	.byte	0x08
	.zero		1


	//   ....[6]....
        /*0c40*/ 	.word	0x00000510
        /*0c44*/ 	.word	0x000000ff
        /*0c48*/ 	.word	0x00013250
        /*0c4c*/ 	.short	0x0100
        /*0c4e*/ 	.byte	0x08
	.zero		1


	//   ....[7]....
        /*0c50*/ 	.word	0x00000520
        /*0c54*/ 	.word	0x000000ff
        /*0c58*/ 	.word	0x00013260
        /*0c5c*/ 	.short	0x0100
        /*0c5e*/ 	.byte	0x08
	.zero		1


	//   ....[8]....
        /*0c60*/ 	.word	0x00000530
        /*0c64*/ 	.word	0x000000ff
        /*0c68*/ 	.word	0x00013258
        /*0c6c*/ 	.short	0x0100
        /*0c6e*/ 	.byte	0x08
	.zero		1


	//   ....[9]....
        /*0c70*/ 	.word	0x00000540
        /*0c74*/ 	.word	0x000000ff
        /*0c78*/ 	.word	0x00013268
        /*0c7c*/ 	.short	0x0100
        /*0c7e*/ 	.byte	0x08
	.zero		1


	//   ....[10]....
        /*0c80*/ 	.word	0x00000630
        /*0c84*/ 	.word	0x000000ff
        /*0c88*/ 	.word	0x00013270
        /*0c8c*/ 	.short	0x0100
        /*0c8e*/ 	.byte	0x06
	.zero		1


	//   ....[11]....
        /*0c90*/ 	.word	0x00000640
        /*0c94*/ 	.word	0x000000ff
        /*0c98*/ 	.word	0x00013280
        /*0c9c*/ 	.short	0x0100
        /*0c9e*/ 	.byte	0x06
	.zero		1


	//   ....[12]....
        /*0ca0*/ 	.word	0x00000650
        /*0ca4*/ 	.word	0x000000ff
        /*0ca8*/ 	.word	0x00013278
        /*0cac*/ 	.short	0x0100
        /*0cae*/ 	.byte	0x06
	.zero		1


	//   ....[13]....
        /*0cb0*/ 	.word	0x00000660
        /*0cb4*/ 	.word	0x000000ff
        /*0cb8*/ 	.word	0x00013288
        /*0cbc*/ 	.short	0x0100
        /*0cbe*/ 	.byte	0x06
	.zero		1


	//   ....[14]....
        /*0cc0*/ 	.word	0x00000790
        /*0cc4*/ 	.word	0x000000ff
        /*0cc8*/ 	.word	0x00013290
        /*0ccc*/ 	.short	0x0100
        /*0cce*/ 	.byte	0x08
	.zero		1


	//   ....[15]....
        /*0cd0*/ 	.word	0x000007a0
        /*0cd4*/ 	.word	0x000000ff
        /*0cd8*/ 	.word	0x000132a0
        /*0cdc*/ 	.short	0x0100
        /*0cde*/ 	.byte	0x08
	.zero		1


	//   ....[16]....
        /*0ce0*/ 	.word	0x000007b0
        /*0ce4*/ 	.word	0x000000ff
        /*0ce8*/ 	.word	0x00013298
        /*0cec*/ 	.short	0x0100
        /*0cee*/ 	.byte	0x08
	.zero		1


	//   ....[17]....
        /*0cf0*/ 	.word	0x000007c0
        /*0cf4*/ 	.word	0x000000ff
        /*0cf8*/ 	.word	0x000132a8
        /*0cfc*/ 	.short	0x0100
        /*0cfe*/ 	.byte	0x08
	.zero		1


	//   ....[18]....
        /*0d00*/ 	.word	0x000008f0
        /*0d04*/ 	.word	0x000000ff
        /*0d08*/ 	.word	0x000132b0
        /*0d0c*/ 	.short	0x0100
        /*0d0e*/ 	.byte	0x08
	.zero		1


	//   ....[19]....
        /*0d10*/ 	.word	0x00000900
        /*0d14*/ 	.word	0x000000ff
        /*0d18*/ 	.word	0x000132c0
        /*0d1c*/ 	.short	0x0100
        /*0d1e*/ 	.byte	0x08
	.zero		1


	//   ....[20]....
        /*0d20*/ 	.word	0x00000910
        /*0d24*/ 	.word	0x000000ff
        /*0d28*/ 	.word	0x000132b8
        /*0d2c*/ 	.short	0x0100
        /*0d2e*/ 	.byte	0x08
	.zero		1


	//   ....[21]....
        /*0d30*/ 	.word	0x00000920
        /*0d34*/ 	.word	0x000000ff
        /*0d38*/ 	.word	0x000132c8
        /*0d3c*/ 	.short	0x0100
        /*0d3e*/ 	.byte	0x08
	.zero		1


	//   ....[22]....
        /*0d40*/ 	.word	0x000028e0
        /*0d44*/ 	.word	0x0000004b
        /*0d48*/ 	.word	0x00013290
        /*0d4c*/ 	.short	0x010a
        /*0d4e*/ 	.byte	0x3f
	.zero		1


	//   ....[23]....
        /*0d50*/ 	.word	0x00003980
        /*0d54*/ 	.word	0x0000004b
        /*0d58*/ 	.word	0x00013290
        /*0d5c*/ 	.short	0x010a
        /*0d5e*/ 	.byte	0x3f
	.zero		1


	//   ....[24]....
        /*0d60*/ 	.word	0x00004a00
        /*0d64*/ 	.word	0x0000004b
        /*0d68*/ 	.word	0x00013290
        /*0d6c*/ 	.short	0x010a
        /*0d6e*/ 	.byte	0x3f
	.zero		1


	//   ....[25]....
        /*0d70*/ 	.word	0x00004b80
        /*0d74*/ 	.word	0x00000004
        /*0d78*/ 	.word	0x00000000
        /*0d7c*/ 	.short	0x0101
        /*0d7e*/ 	.byte	0x3f
	.zero		1


	//   ....[26]....
        /*0d80*/ 	.word	0x00004bc0
        /*0d84*/ 	.word	0x0000004b
        /*0d88*/ 	.word	0x000132b0
        /*0d8c*/ 	.short	0x010a
        /*0d8e*/ 	.byte	0x3f
	.zero		1


	//   ....[27]....
        /*0d90*/ 	.word	0x00004e40
        /*0d94*/ 	.word	0x0000004b
        /*0d98*/ 	.word	0x00000000
        /*0d9c*/ 	.short	0x0101
        /*0d9e*/ 	.byte	0x3f
	.zero		1


	//   ....[28]....
        /*0da0*/ 	.word	0x00005780
        /*0da4*/ 	.word	0x00000010
        /*0da8*/ 	.word	0x00013200
        /*0dac*/ 	.short	0x010a
        /*0dae*/ 	.byte	0x3f
	.zero		1


	//   ....[29]....
        /*0db0*/ 	.word	0x000057d0
        /*0db4*/ 	.word	0x00000010
        /*0db8*/ 	.word	0x00013200
        /*0dbc*/ 	.short	0x010a
        /*0dbe*/ 	.byte	0x3f
	.zero		1


	//   ....[30]....
        /*0dc0*/ 	.word	0x00005d40
        /*0dc4*/ 	.word	0x00000010
        /*0dc8*/ 	.word	0x00013200
        /*0dcc*/ 	.short	0x010a
        /*0dce*/ 	.byte	0x3f
	.zero		1


	//   ....[31]....
        /*0dd0*/ 	.word	0x00006fd0
        /*0dd4*/ 	.word	0x00000010
        /*0dd8*/ 	.word	0x00013200
        /*0ddc*/ 	.short	0x010a
        /*0dde*/ 	.byte	0x3f
	.zero		1


	//   ....[32]....
        /*0de0*/ 	.word	0x00008130
        /*0de4*/ 	.word	0x00000000
        /*0de8*/ 	.word	0x00013230
        /*0dec*/ 	.short	0x010a
        /*0dee*/ 	.byte	0x3f
	.zero		1


	//   ....[33]....
        /*0df0*/ 	.word	0x000081e0
        /*0df4*/ 	.word	0x00000000
        /*0df8*/ 	.word	0x00013230
        /*0dfc*/ 	.short	0x010a
        /*0dfe*/ 	.byte	0x3f
	.zero		1


	//   ....[34]....
        /*0e00*/ 	.word	0x0000a680
        /*0e04*/ 	.word	0x0000001b
        /*0e08*/ 	.word	0x00000000
        /*0e0c*/ 	.short	0x0101
        /*0e0e*/ 	.byte	0x3f
	.zero		1


	//   ....[35]....
        /*0e10*/ 	.word	0x0000b5b0
        /*0e14*/ 	.word	0x0000000d
        /*0e18*/ 	.word	0x00013230
        /*0e1c*/ 	.short	0x010a
        /*0e1e*/ 	.byte	0x3f
	.zero		1


	//   ....[36]....
        /*0e20*/ 	.word	0x0000b640
        /*0e24*/ 	.word	0x0000000d
        /*0e28*/ 	.word	0x00013230
        /*0e2c*/ 	.short	0x010a
        /*0e2e*/ 	.byte	0x3f
	.zero		1


	//   ....[37]....
        /*0e30*/ 	.word	0x0000bc00
        /*0e34*/ 	.word	0x0000000e
        /*0e38*/ 	.word	0x00013250
        /*0e3c*/ 	.short	0x010a
        /*0e3e*/ 	.byte	0x3f
	.zero		1


	//   ....[38]....
        /*0e40*/ 	.word	0x0000bc50
        /*0e44*/ 	.word	0x0000000e
        /*0e48*/ 	.word	0x00013250
        /*0e4c*/ 	.short	0x010a
        /*0e4e*/ 	.byte	0x3f
	.zero		1


	//   ....[39]....
        /*0e50*/ 	.word	0x0000d6c0
        /*0e54*/ 	.word	0x0000000d
        /*0e58*/ 	.word	0x00000000
        /*0e5c*/ 	.short	0x0101
        /*0e5e*/ 	.byte	0x3f
	.zero		1


	//   ....[40]....
        /*0e60*/ 	.word	0x0000df40
        /*0e64*/ 	.word	0x0000000e
        /*0e68*/ 	.word	0x00000000
        /*0e6c*/ 	.short	0x0101
        /*0e6e*/ 	.byte	0x3f
	.zero		1


	//   ....[41]....
        /*0e70*/ 	.word	0x0000e490
        /*0e74*/ 	.word	0x00000008
        /*0e78*/ 	.word	0x00013250
        /*0e7c*/ 	.short	0x010a
        /*0e7e*/ 	.byte	0x3f
	.zero		1


	//   ....[42]....
        /*0e80*/ 	.word	0x0000e4e0
        /*0e84*/ 	.word	0x00000008
        /*0e88*/ 	.word	0x00013250
        /*0e8c*/ 	.short	0x010a
        /*0e8e*/ 	.byte	0x3f
	.zero		1


	//   ....[43]....
        /*0e90*/ 	.word	0x0000ed00
        /*0e94*/ 	.word	0x00000002
        /*0e98*/ 	.word	0x00000000
        /*0e9c*/ 	.short	0x0101
        /*0e9e*/ 	.byte	0x3f
	.zero		1


	//   ....[44]....
        /*0ea0*/ 	.word	0x00010450
        /*0ea4*/ 	.word	0x00000000
        /*0ea8*/ 	.word	0x00000000
        /*0eac*/ 	.short	0x0101
        /*0eae*/ 	.byte	0x3f
	.zero		1


	//   ....[45]....
        /*0eb0*/ 	.word	0x000108e0
        /*0eb4*/ 	.word	0x00000004
        /*0eb8*/ 	.word	0x00000000
        /*0ebc*/ 	.short	0x0101
        /*0ebe*/ 	.byte	0x3f
	.zero		1


	//   ....[46]....
        /*0ec0*/ 	.word	0x00013130
        /*0ec4*/ 	.word	0x00000012
        /*0ec8*/ 	.word	0x00013220
        /*0ecc*/ 	.short	0x010a
        /*0ece*/ 	.byte	0x3f
	.zero		1


	//   ....[47]....
        /*0ed0*/ 	.word	0x000131c0
        /*0ed4*/ 	.word	0x00000007
        /*0ed8*/ 	.word	0x000132a0
        /*0edc*/ 	.short	0x010a
        /*0ede*/ 	.byte	0x3f
	.zero		1


	//   ....[48]....
        /*0ee0*/ 	.word	0x00013410
        /*0ee4*/ 	.word	0x00000007
        /*0ee8*/ 	.word	0x000132c0
        /*0eec*/ 	.short	0x010a
        /*0eee*/ 	.byte	0x3f
	.zero		1


	//   ....[49]....
        /*0ef0*/ 	.word	0x00013760
        /*0ef4*/ 	.word	0x00000007
        /*0ef8*/ 	.word	0x000132a0
        /*0efc*/ 	.short	0x010a
        /*0efe*/ 	.byte	0x3f
	.zero		1


	//   ....[50]....
        /*0f00*/ 	.word	0x00013980
        /*0f04*/ 	.word	0x00000007
        /*0f08*/ 	.word	0x000132c0
        /*0f0c*/ 	.short	0x010a
        /*0f0e*/ 	.byte	0x3f
	.zero		1


	//   ....[51]....
        /*0f10*/ 	.word	0x00014880
        /*0f14*/ 	.word	0x00000004
        /*0f18*/ 	.word	0x00013280
        /*0f1c*/ 	.short	0x010a
        /*0f1e*/ 	.byte	0x3f
	.zero		1


	//   ....[52]....
        /*0f20*/ 	.word	0x00014a40
        /*0f24*/ 	.word	0x00000004
        /*0f28*/ 	.word	0x00013240
        /*0f2c*/ 	.short	0x010a
        /*0f2e*/ 	.byte	0x3f
	.zero		1


	//   ....[53]....
        /*0f30*/ 	.word	0x000156a0
        /*0f34*/ 	.word	0x00000012
        /*0f38*/ 	.word	0x00013200
        /*0f3c*/ 	.short	0x0107
        /*0f3e*/ 	.byte	0x3f
	.zero		1


	//   ....[54]....
        /*0f40*/ 	.word	0x00015790
        /*0f44*/ 	.word	0x00000012
        /*0f48*/ 	.word	0x00013200
        /*0f4c*/ 	.short	0x0101
        /*0f4e*/ 	.byte	0x3f
	.zero		1


	//   ....[55]....
        /*0f50*/ 	.word	0x000157b0
        /*0f54*/ 	.word	0x00000012
        /*0f58*/ 	.word	0x00013220
        /*0f5c*/ 	.short	0x010a
        /*0f5e*/ 	.byte	0x3f
	.zero		1


	//   ....[56]....
        /*0f60*/ 	.word	0x00015a90
        /*0f64*/ 	.word	0x00000004
        /*0f68*/ 	.word	0x00013280
        /*0f6c*/ 	.short	0x010a
        /*0f6e*/ 	.byte	0x3f
	.zero		1


	//   ....[57]....
        /*0f70*/ 	.word	0x00015ce0
        /*0f74*/ 	.word	0x00000004
        /*0f78*/ 	.word	0x00013240
        /*0f7c*/ 	.short	0x010a
        /*0f7e*/ 	.byte	0x3f
	.zero		1


	//   ....[58]....
        /*0f80*/ 	.word	0x00015fa0
        /*0f84*/ 	.word	0x00000003
        /*0f88*/ 	.word	0x00013270
        /*0f8c*/ 	.short	0x010a
        /*0f8e*/ 	.byte	0x3f
	.zero		1


	//   ....[59]....
        /*0f90*/ 	.word	0x00016020
        /*0f94*/ 	.word	0x00000003
        /*0f98*/ 	.word	0x00013260
        /*0f9c*/ 	.short	0x010a
        /*0f9e*/ 	.byte	0x3f
	.zero		1


	//   ....[60]....
        /*0fa0*/ 	.word	0x00016320
        /*0fa4*/ 	.word	0x00000003
        /*0fa8*/ 	.word	0x00013250
        /*0fac*/ 	.short	0x0101
        /*0fae*/ 	.byte	0x3f
	.zero		1


	//   ....[61]....
        /*0fb0*/ 	.word	0x000163b0
        /*0fb4*/ 	.word	0x00000003
        /*0fb8*/ 	.word	0x00000000
        /*0fbc*/ 	.short	0x0101
        /*0fbe*/ 	.byte	0x3f
	.zero		1


	//   ....[62]....
        /*0fc0*/ 	.word	0x000165a0
        /*0fc4*/ 	.word	0x00000003
        /*0fc8*/ 	.word	0x00013270
        /*0fcc*/ 	.short	0x010a
        /*0fce*/ 	.byte	0x3f
	.zero		1


	//   ....[63]....
        /*0fd0*/ 	.word	0x00016610
        /*0fd4*/ 	.word	0x00000003
        /*0fd8*/ 	.word	0x00013260
        /*0fdc*/ 	.short	0x010a
        /*0fde*/ 	.byte	0x3f
	.zero		1


	//   ....[64]....
        /*0fe0*/ 	.word	0x00016910
        /*0fe4*/ 	.word	0x00000003
        /*0fe8*/ 	.word	0x00013250
        /*0fec*/ 	.short	0x0101
        /*0fee*/ 	.byte	0x3f
	.zero		1


	//   ....[65]....
        /*0ff0*/ 	.word	0x00016960
        /*0ff4*/ 	.word	0x00000000
        /*0ff8*/ 	.word	0x00000000
        /*0ffc*/ 	.short	0x0101
        /*0ffe*/ 	.byte	0x3f
	.zero		1


	//   ....[66]....
        /*1000*/ 	.word	0x00017680
        /*1004*/ 	.word	0x00000006
        /*1008*/ 	.word	0x00013220
        /*100c*/ 	.short	0x010a
        /*100e*/ 	.byte	0x3f
	.zero		1


	//   ....[67]....
        /*1010*/ 	.word	0x00017810
        /*1014*/ 	.word	0x00000005
        /*1018*/ 	.word	0x00000000
        /*101c*/ 	.short	0x010a
        /*101e*/ 	.byte	0x3f
	.zero		1


	//   ....[68]....
        /*1020*/ 	.word	0x00017880
        /*1024*/ 	.word	0x00000009
        /*1028*/ 	.word	0x00000000
        /*102c*/ 	.short	0x010a
        /*102e*/ 	.byte	0x3f
	.zero		1


	//   ....[69]....
        /*1030*/ 	.word	0x000178d0
        /*1034*/ 	.word	0x00000013
        /*1038*/ 	.word	0x00013260
        /*103c*/ 	.short	0x010a
        /*103e*/ 	.byte	0x3f
	.zero		1


	//   ....[70]....
        /*1040*/ 	.word	0x00017920
        /*1044*/ 	.word	0x00000007
        /*1048*/ 	.word	0x00013260
        /*104c*/ 	.short	0x010a
        /*104e*/ 	.byte	0x3f
	.zero		1


	//   ....[71]....
        /*1050*/ 	.word	0x00017960
        /*1054*/ 	.word	0x00000013
        /*1058*/ 	.word	0x00013280
        /*105c*/ 	.short	0x010a
        /*105e*/ 	.byte	0x3f
	.zero		1


	//   ....[72]....
        /*1060*/ 	.word	0x00017980
        /*1064*/ 	.word	0x00000007
        /*1068*/ 	.word	0x00013280
        /*106c*/ 	.short	0x010a
        /*106e*/ 	.byte	0x3f
	.zero		1


	//   ....[73]....
        /*1070*/ 	.word	0x000179e0
        /*1074*/ 	.word	0x0000004b
        /*1078*/ 	.word	0x00013290
        /*107c*/ 	.short	0x010a
        /*107e*/ 	.byte	0x3f
	.zero		1


	//   ....[74]....
        /*1080*/ 	.word	0x00017a30
        /*1084*/ 	.word	0x0000004b
        /*1088*/ 	.word	0x00013290
        /*108c*/ 	.short	0x010a
        /*108e*/ 	.byte	0x3f
	.zero		1


	//   ....[75]....
        /*1090*/ 	.word	0x00017a80
        /*1094*/ 	.word	0x0000004b
        /*1098*/ 	.word	0x00013290
        /*109c*/ 	.short	0x010a
        /*109e*/ 	.byte	0x3f
	.zero		1


	//   ....[76]....
        /*10a0*/ 	.word	0x00017ad0
        /*10a4*/ 	.word	0x0000004b
        /*10a8*/ 	.word	0x000132b0
        /*10ac*/ 	.short	0x010a
        /*10ae*/ 	.byte	0x3f
	.zero		1


	//   ....[77]....
        /*10b0*/ 	.word	0x00017ce0
        /*10b4*/ 	.word	0x00000010
        /*10b8*/ 	.word	0x00013200
        /*10bc*/ 	.short	0x010a
        /*10be*/ 	.byte	0x3f
	.zero		1


	//   ....[78]....
        /*10c0*/ 	.word	0x00017ef0
        /*10c4*/ 	.word	0x00000010
        /*10c8*/ 	.word	0x00013200
        /*10cc*/ 	.short	0x010a
        /*10ce*/ 	.byte	0x3f
	.zero		1


	//   ....[79]....
        /*10d0*/ 	.word	0x00017f40
        /*10d4*/ 	.word	0x00000000
        /*10d8*/ 	.word	0x00013230
        /*10dc*/ 	.short	0x010a
        /*10de*/ 	.byte	0x3f
	.zero		1


	//   ....[80]....
        /*10e0*/ 	.word	0x00017f90
        /*10e4*/ 	.word	0x0000000d
        /*10e8*/ 	.word	0x00013230
        /*10ec*/ 	.short	0x010a
        /*10ee*/ 	.byte	0x3f
	.zero		1


	//   ....[81]....
        /*10f0*/ 	.word	0x00017fe0
        /*10f4*/ 	.word	0x0000000e
        /*10f8*/ 	.word	0x00013250
        /*10fc*/ 	.short	0x010a
        /*10fe*/ 	.byte	0x3f
	.zero		1


	//   ....[82]....
        /*1100*/ 	.word	0x00018030
        /*1104*/ 	.word	0x00000008
        /*1108*/ 	.word	0x00013250
        /*110c*/ 	.short	0x010a
        /*110e*/ 	.byte	0x3f
	.zero		1


	//   ....[83]....
        /*1110*/ 	.word	0x000181d0
        /*1114*/ 	.word	0x00000012
        /*1118*/ 	.word	0x00013220
        /*111c*/ 	.short	0x010a
        /*111e*/ 	.byte	0x3f
	.zero		1


	//   ....[84]....
        /*1120*/ 	.word	0x00018220
        /*1124*/ 	.word	0x00000007
        /*1128*/ 	.word	0x000132a0
        /*112c*/ 	.short	0x010a
        /*112e*/ 	.byte	0x3f
	.zero		1


	//   ....[85]....
        /*1130*/ 	.word	0x00018270
        /*1134*/ 	.word	0x00000007
        /*1138*/ 	.word	0x000132c0
        /*113c*/ 	.short	0x010a
        /*113e*/ 	.byte	0x3f
	.zero		1


	//   ....[86]....
        /*1140*/ 	.word	0x000182c0
        /*1144*/ 	.word	0x00000007
        /*1148*/ 	.word	0x000132a0
        /*114c*/ 	.short	0x010a
        /*114e*/ 	.byte	0x3f
	.zero		1


	//   ....[87]....
        /*1150*/ 	.word	0x00018310
        /*1154*/ 	.word	0x00000007
        /*1158*/ 	.word	0x000132c0
        /*115c*/ 	.short	0x010a
        /*115e*/ 	.byte	0x3f
	.zero		1


	//   ....[88]....
        /*1160*/ 	.word	0x000184b0
        /*1164*/ 	.word	0x00000004
        /*1168*/ 	.word	0x00013280
        /*116c*/ 	.short	0x010a
        /*116e*/ 	.byte	0x3f
	.zero		1


	//   ....[89]....
        /*1170*/ 	.word	0x00018500
        /*1174*/ 	.word	0x00000004
        /*1178*/ 	.word	0x00013240
        /*117c*/ 	.short	0x010a
        /*117e*/ 	.byte	0x3f
	.zero		1


	//   ....[90]....
        /*1180*/ 	.word	0x00018cf0
        /*1184*/ 	.word	0x00000012
        /*1188*/ 	.word	0x00013220
        /*118c*/ 	.short	0x010a
        /*118e*/ 	.byte	0x3f
	.zero		1


	//   ....[91]....
        /*1190*/ 	.word	0x00018d40
        /*1194*/ 	.word	0x00000004
        /*1198*/ 	.word	0x00013280
        /*119c*/ 	.short	0x010a
        /*119e*/ 	.byte	0x3f
	.zero		1


	//   ....[92]....
        /*11a0*/ 	.word	0x00018d90
        /*11a4*/ 	.word	0x00000004
        /*11a8*/ 	.word	0x00013240
        /*11ac*/ 	.short	0x010a
        /*11ae*/ 	.byte	0x3f
	.zero		1


	//   ....[93]....
        /*11b0*/ 	.word	0x00018de0
        /*11b4*/ 	.word	0x00000003
        /*11b8*/ 	.word	0x00013270
        /*11bc*/ 	.short	0x010a
        /*11be*/ 	.byte	0x3f
	.zero		1


	//   ....[94]....
        /*11c0*/ 	.word	0x00018e30
        /*11c4*/ 	.word	0x00000003
        /*11c8*/ 	.word	0x00013260
        /*11cc*/ 	.short	0x010a
        /*11ce*/ 	.byte	0x3f
	.zero		1


	//   ....[95]....
        /*11d0*/ 	.word	0x00018e80
        /*11d4*/ 	.word	0x00000003
        /*11d8*/ 	.word	0x00013270
        /*11dc*/ 	.short	0x010a
        /*11de*/ 	.byte	0x3f
	.zero		1


	//   ....[96]....
        /*11e0*/ 	.word	0x00018ed0
        /*11e4*/ 	.word	0x00000003
        /*11e8*/ 	.word	0x00013260
        /*11ec*/ 	.short	0x010a
        /*11ee*/ 	.byte	0x3f
	.zero		1


	//   ....[97]....
        /*11f0*/ 	.word	0x00019930
        /*11f4*/ 	.word	0x00000006
        /*11f8*/ 	.word	0x00013220
        /*11fc*/ 	.short	0x010a
        /*11fe*/ 	.byte	0x3f
	.zero		1


	//   ....[98]....
        /*1200*/ 	.word	0x00019ad0
        /*1204*/ 	.word	0x00000005
        /*1208*/ 	.word	0x00000000
        /*120c*/ 	.short	0x010a
        /*120e*/ 	.byte	0x3f
	.zero		1


	//   ....[99]....
        /*1210*/ 	.word	0x00019b20
        /*1214*/ 	.word	0x00000009
        /*1218*/ 	.word	0x00000000
        /*121c*/ 	.short	0x010a
        /*121e*/ 	.byte	0x3f
	.zero		1


	//   ....[100]....
        /*1220*/ 	.word	0x00019b70
        /*1224*/ 	.word	0x00000013
        /*1228*/ 	.word	0x00013260
        /*122c*/ 	.short	0x010a
        /*122e*/ 	.byte	0x3f
	.zero		1


	//   ....[101]....
        /*1230*/ 	.word	0x00019bc0
        /*1234*/ 	.word	0x00000007
        /*1238*/ 	.word	0x00013260
        /*123c*/ 	.short	0x010a
        /*123e*/ 	.byte	0x3f
	.zero		1


	//   ....[102]....
        /*1240*/ 	.word	0x00019c10
        /*1244*/ 	.word	0x00000013
        /*1248*/ 	.word	0x00013280
        /*124c*/ 	.short	0x010a
        /*124e*/ 	.byte	0x3f
	.zero		1


	//----- nvinfo : EIATTR_NUM_MBARRIERS
	.align		4
.L_149:
        /*1250*/ 	.byte	0x03, 0x38
        /*1252*/ 	.short	0x0016


	//----- nvinfo : EIATTR_EXIT_INSTR_OFFSETS
	.align		4
        /*1254*/ 	.byte	0x04, 0x1c
        /*1256*/ 	.short	(.L_151 - .L_150)


	//   ....[0]....
.L_150:
        /*1258*/ 	.word	0x000179d0


	//----- nvinfo : EIATTR_MAX_THREADS
	.align		4
.L_151:
        /*125c*/ 	.byte	0x04, 0x05
        /*125e*/ 	.short	(.L_153 - .L_152)
.L_152:
        /*1260*/ 	.word	0x00000200
        /*1264*/ 	.word	0x00000001
        /*1268*/ 	.word	0x00000001


	//----- nvinfo : EIATTR_CRS_STACK_SIZE
	.align		4
.L_153:
        /*126c*/ 	.byte	0x04, 0x1e
        /*126e*/ 	.short	(.L_155 - .L_154)
.L_154:
        /*1270*/ 	.word	0x00000000


	//----- nvinfo : EIATTR_CBANK_PARAM_SIZE
	.align		4
.L_155:
        /*1274*/ 	.byte	0x03, 0x19
        /*1276*/ 	.short	0x0af0


	//----- nvinfo : EIATTR_PARAM_CBANK
	.align		4
        /*1278*/ 	.byte	0x04, 0x0a
        /*127a*/ 	.short	(.L_157 - .L_156)
	.align		4
.L_156:
        /*127c*/ 	.word	index@(.nv.constant0._ZN7cutlass13device_kernelIN5flash11enable_sm90INS1_16FlashAttnFwdSm90INS1_25CollectiveMainloopFwdSm90ILi2EN4cute5tupleIJNS5_1CILi1EEES8_S8_EEENS6_IJNS7_ILi192EEENS7_ILi160EEENS7_ILi64EEEEEELi64ENS_12float_e4m3_tEfNS_4arch4Sm90ELb0ELb0ELb1ELb1ELb0ELb1ELb0ELb1ELb1ELb1ELb1ELb0EEENS1_21CollectiveEpilogueFwdINS6_IJSA_SC_SB_EEES9_NS_10bfloat16_tESG_Li384ELb1ELb1ELb1ELb1EEENS1_36VarlenDynamicPersistentTileSchedulerILi192ELi160ELi384ELi128ELb1ELb1ELb1ELb0ELb1ELb1EEEEEEEEEvNT_6ParamsE)
        /*1280*/ 	.short	0x0210
        /*1282*/ 	.short	0x0af0


	//----- nvinfo : EIATTR_SW_WAR
	.align		4
.L_157:
        /*1284*/ 	.byte	0x04, 0x36
        /*1286*/ 	.short	(.L_159 - .L_158)
.L_158:
        /*1288*/ 	.word	0x00000008
.L_159:


//--------------------- .nv.info._ZN7cutlass13device_kernelIN5flash11enable_sm90INS1_16FlashAttnFwdSm90INS1_25CollectiveMainloopFwdSm90ILi2EN4cute5tupleIJNS5_1CILi1EEES8_S8_EEENS6_IJNS7_ILi192EEENS7_ILi160EEENS7_ILi64EEEEEELi64ENS_12float_e4m3_tEfNS_4arch4Sm90ELb0ELb1ELb1ELb0ELb0ELb0ELb0ELb1ELb1ELb1ELb1ELb0EEENS1_21CollectiveEpilogueFwdINS6_IJSA_SC_SB_EEES9_NS_10bfloat16_tESG_Li384ELb0ELb1ELb1ELb1EEENS1_19SingleTileSchedulerILb0ELb1ELb1ELi192EEEEEEEEEvNT_6ParamsE --------------------------
	.section	.nv.info._ZN7cutlass13device_kernelIN5flash11enable_sm90INS1_16FlashAttnFwdSm90INS1_25CollectiveMainloopFwdSm90ILi2EN4cute5tupleIJNS5_1CILi1EEES8_S8_EEENS6_IJNS7_ILi192EEENS7_ILi160EEENS7_ILi64EEEEEELi64ENS_12float_e4m3_tEfNS_4arch4Sm90ELb0ELb1ELb1ELb0ELb0ELb0ELb0ELb1ELb1ELb1ELb1ELb0EEENS1_21CollectiveEpilogueFwdINS6_IJSA_SC_SB_EEES9_NS_10bfloat16_tESG_Li384ELb0ELb1ELb1ELb1EEENS1_19SingleTileSchedulerILb0ELb1ELb1ELi192EEEEEEEEEvNT_6ParamsE,"",@"SHT_CUDA_INFO"
	.sectionflags	@""
	.align	4


	//----- nvinfo : EIATTR_CUDA_API_VERSION
	.align		4
        /*0000*/ 	.byte	0x04, 0x37
        /*0002*/ 	.short	(.L_161 - .L_160)
.L_160:
        /*0004*/ 	.word	0x00000082


	//----- nvinfo : EIATTR_KPARAM_INFO
	.align		4
.L_161:
        /*0008*/ 	.byte	0x04, 0x17
        /*000a*/ 	.short	(.L_163 - .L_162)
.L_162:
        /*000c*/ 	.word	0x00000000
        /*0010*/ 	.short	0x0000
        /*0012*/ 	.short	0x0070
        /*0014*/ 	.byte	0x00, 0xf0, 0x01, 0x28


	//----- nvinfo : EIATTR_SPARSE_MMA_MASK
	.align		4
.L_163:
        /*0018*/ 	.byte	0x03, 0x50
        /*001a*/ 	.short	0x0000


	//----- nvinfo : EIATTR_MAXREG_COUNT
	.align		4
        /*001c*/ 	.byte	0x03, 0x1b
        /*001e*/ 	.short	0x0080


	//----- nvinfo : EIATTR_NUM_BARRIERS
	.align		4
        /*0020*/ 	.byte	0x02, 0x4c
        /*0022*/ 	.byte	0x09
	.zero		1


	//----- nvinfo : EIATTR_EXTERNS
	.align		4
        /*0024*/ 	.byte	0x04, 0x0f
        /*0026*/ 	.short	(.L_165 - .L_164)


	//   ....[0]....
	.align		4
.L_164:
        /*0028*/ 	.word	index@(__assertfail)


	//----- nvinfo : EIATTR_ANNOTATIONS
	.align		4
.L_165:
        /*002c*/ 	.byte	0x04, 0x55
        /*002e*/ 	.short	(.L_167 - .L_166)


	//   ....[0]....
.L_166:
        /* <DEDUP_REMOVED lines=66> */


	//----- nvinfo : EIATTR_MERCURY_ISA_VERSION
	.align		4
.L_167:
        /*0438*/ 	.byte	0x03, 0x5f
        /*043a*/ 	.short	0x0101


	//----- nvinfo : EIATTR_INT_WARP_WIDE_INSTR_OFFSETS
	.align		4
        /*043c*/ 	.byte	0x04, 0x31
        /*043e*/ 	.short	(.L_169 - .L_168)


	//   ....[0]....
.L_168:
        /*0440*/ 	.word	0x00000130


	//   ....[1]....
        /*0444*/ 	.word	0x00000170


	//   ....[2]....
        /*0448*/ 	.word	0x000001e0


	//----- nvinfo : EIATTR_COOP_GROUP_MASK_REGIDS
	.align		4
.L_169:
        /*044c*/ 	.byte	0x04, 0x29
        /*044e*/ 	.short	(.L_171 - .L_170)


	//   ....[0]....
.L_170:
        /*0450*/ 	.word	0xffffffff


	//   ....[1]....
        /*0454*/ 	.word	0xffffffff


	//   ....[2]....
        /*0458*/ 	.word	0xffffffff


	//   ....[3]....
        /*045c*/ 	.word	0xffffffff


	//   ....[4]....
        /*0460*/ 	.word	0xffffffff


	//   ....[5]....
        /*0464*/ 	.word	0xffffffff


	//   ....[6]....
        /*0468*/ 	.word	0xffffffff


	//   ....[7]....
        /*046c*/ 	.word	0xffffffff


	//   ....[8]....
        /*0470*/ 	.word	0xffffffff


	//   ....[9]....
        /*0474*/ 	.word	0xffffffff


	//   ....[10]....
        /*0478*/ 	.word	0xffffffff


	//   ....[11]....
        /*047c*/ 	.word	0xffffffff


	//   ....[12]....
        /*0480*/ 	.word	0xffffffff


	//   ....[13]....
        /*0484*/ 	.word	0xffffffff


	//   ....[14]....
        /*0488*/ 	.word	0xffffffff


	//   ....[15]....
        /*048c*/ 	.word	0xffffffff


	//   ....[16]....
        /*0490*/ 	.word	0xffffffff


	//   ....[17]....
        /*0494*/ 	.word	0xffffffff


	//   ....[18]....
        /*0498*/ 	.word	0xffffffff


	//   ....[19]....
        /*049c*/ 	.word	0xffffffff


	//   ....[20]....
        /*04a0*/ 	.word	0xffffffff


	//   ....[21]....
        /*04a4*/ 	.word	0xffffffff


	//   ....[22]....
        /*04a8*/ 	.word	0xffffffff


	//   ....[23]....
        /*04ac*/ 	.word	0xffffffff


	//   ....[24]....
        /*04b0*/ 	.word	0xffffffff


	//   ....[25]....
        /*04b4*/ 	.word	0xffffffff


	//   ....[26]....
        /*04b8*/ 	.word	0xffffffff


	//   ....[27]....
        /*04bc*/ 	.word	0xffffffff


	//   ....[28]....
        /*04c0*/ 	.word	0xffffffff


	//   ....[29]....
        /*04c4*/ 	.word	0xffffffff


	//   ....[30]....
        /*04c8*/ 	.word	0xffffffff


	//   ....[31]....
        /*04cc*/ 	.word	0xffffffff


	//   ....[32]....
        /*04d0*/ 	.word	0xffffffff


	//   ....[33]....
        /*04d4*/ 	.word	0xffffffff


	//   ....[34]....
        /*04d8*/ 	.word	0xffffffff


	//   ....[35]....
        /*04dc*/ 	.word	0xffffffff


	//   ....[36]....
        /*04e0*/ 	.word	0xffffffff


	//   ....[37]....
        /*04e4*/ 	.word	0xffffffff


	//   ....[38]....
        /*04e8*/ 	.word	0xffffffff


	//   ....[39]....
        /*04ec*/ 	.word	0xffffffff


	//   ....[40]....
        /*04f0*/ 	.word	0xffffffff


	//   ....[41]....
        /*04f4*/ 	.word	0xffffffff


	//   ....[42]....
        /*04f8*/ 	.word	0xffffffff


	//   ....[43]....
        /*04fc*/ 	.word	0xffffffff


	//   ....[44]....
        /*0500*/ 	.word	0xffffffff


	//   ....[45]....
        /*0504*/ 	.word	0xffffffff


	//   ....[46]....
        /*0508*/ 	.word	0xffffffff


	//   ....[47]....
        /*050c*/ 	.word	0xffffffff


	//   ....[48]....
        /*0510*/ 	.word	0xffffffff


	//   ....[49]....
        /*0514*/ 	.word	0xffffffff


	//   ....[50]....
        /*0518*/ 	.word	0xffffffff


	//   ....[51]....
        /*051c*/ 	.word	0xffffffff


	//   ....[52]....
        /*0520*/ 	.word	0xffffffff


	//   ....[53]....
        /*0524*/ 	.word	0xffffffff


	//   ....[54]....
        /*0528*/ 	.word	0xffffffff


	//   ....[55]....
        /*052c*/ 	.word	0xffffffff


	//   ....[56]....
        /*0530*/ 	.word	0xffffffff


	//   ....[57]....
        /*0534*/ 	.word	0xffffffff


	//   ....[58]....
        /*0538*/ 	.word	0xffffffff


	//   ....[59]....
        /*053c*/ 	.word	0xffffffff


	//   ....[60]....
        /*0540*/ 	.word	0xffffffff


	//   ....[61]....
        /*0544*/ 	.word	0xffffffff


	//   ....[62]....
        /*0548*/ 	.word	0xffffffff


	//   ....[63]....
        /*054c*/ 	.word	0xffffffff


	//   ....[64]....
        /*0550*/ 	.word	0xffffffff


	//   ....[65]....
        /*0554*/ 	.word	0xffffffff


	//   ....[66]....
        /*0558*/ 	.word	0xffffffff


	//   ....[67]....
        /*055c*/ 	.word	0xffffffff


	//   ....[68]....
        /*0560*/ 	.word	0xffffffff


	//   ....[69]....
        /*0564*/ 	.word	0xffffffff


	//   ....[70]....
        /*0568*/ 	.word	0xffffffff


	//   ....[71]....
        /*056c*/ 	.word	0xffffffff


	//   ....[72]....
        /*0570*/ 	.word	0xffffffff


	//   ....[73]....
        /*0574*/ 	.word	0xffffffff


	//   ....[74]....
        /*0578*/ 	.word	0xffffffff


	//   ....[75]....
        /*057c*/ 	.word	0xffffffff


	//   ....[76]....
        /*0580*/ 	.word	0xffffffff


	//   ....[77]....
        /*0584*/ 	.word	0xffffffff


	//   ....[78]....
        /*0588*/ 	.word	0xffffffff


	//   ....[79]....
        /*058c*/ 	.word	0xffffffff


	//   ....[80]....
        /*0590*/ 	.word	0xffffffff


	//   ....[81]....
        /*0594*/ 	.word	0xffffffff


	//   ....[82]....
        /*0598*/ 	.word	0xffffffff


	//   ....[83]....
        /*059c*/ 	.word	0xffffffff


	//   ....[84]....
        /*05a0*/ 	.word	0xffffffff


	//   ....[85]....
        /*05a4*/ 	.word	0xffffffff


	//   ....[86]....
        /*05a8*/ 	.word	0xffffffff


	//   ....[87]....
        /*05ac*/ 	.word	0xffffffff


	//   ....[88]....
        /*05b0*/ 	.word	0xffffffff


	//   ....[89]....
        /*05b4*/ 	.word	0x0500000f


	//   ....[90]....
        /*05b8*/ 	.word	0x0500000f


	//   ....[91]....
        /*05bc*/ 	.word	0x0500000f


	//   ....[92]....
        /*05c0*/ 	.word	0x0500000f


	//   ....[93]....
        /*05c4*/ 	.word	0x0500000f


	//   ....[94]....
        /*05c8*/ 	.word	0x0500000f


	//   ....[95]....
        /*05cc*/ 	.word	0x0500000f


	//   ....[96]....
        /*05d0*/ 	.word	0x0500000f


	//   ....[97]....
        /*05d4*/ 	.word	0x0500000f


	//   ....[98]....
        /*05d8*/ 	.word	0x0500000f


	//   ....[99]....
        /*05dc*/ 	.word	0x0500000f


	//   ....[100]....
        /*05e0*/ 	.word	0x0500000f


	//   ....[101]....
        /*05e4*/ 	.word	0x0500000f


	//----- nvinfo : EIATTR_COOP_GROUP_INSTR_OFFSETS
	.align		4
.L_171:
        /*05e8*/ 	.byte	0x04, 0x28
        /*05ea*/ 	.short	(.L_173 - .L_172)


	//   ....[0]....
.L_172:
        /*05ec*/ 	.word	0x00000060


	//   ....[1]....
        /*05f0*/ 	.word	0x00000140


	//   ....[2]....
        /*05f4*/ 	.word	0x00000190


	//   ....[3]....
        /*05f8*/ 	.word	0x000003c0


	//   ....[4]....
        /*05fc*/ 	.word	0x00000520


	//   ....[5]....
        /*0600*/ 	.word	0x00000640


	//   ....[6]....
        /*0604*/ 	.word	0x000007a0


	//   ....[7]....
        /*0608*/ 	.word	0x000014a0


	//   ....[8]....
        /*060c*/ 	.word	0x000028b0


	//   ....[9]....
        /*0610*/ 	.word	0x000034e0


	//   ....[10]....
        /*0614*/ 	.word	0x00004510


	//   ....[11]....
        /*0618*/ 	.word	0x00004620


	//   ....[12]....
        /*061c*/ 	.word	0x000051d0


	//   ....[13]....
        /*0620*/ 	.word	0x00005230


	//   ....[14]....
        /*0624*/ 	.word	0x000075c0


	//   ....[15]....
        /*0628*/ 	.word	0x00007960


	//   ....[16]....
        /*062c*/ 	.word	0x00009160


	//   ....[17]....
        /*0630*/ 	.word	0x00009200


	//   ....[18]....
        /*0634*/ 	.word	0x00009bf0


	//   ....[19]....
        /*0638*/ 	.word	0x00009c70


	//   ....[20]....
        /*063c*/ 	.word	0x0000c7a0


	//   ....[21]....
        /*0640*/ 	.word	0x0000c7d0


	//   ....[22]....
        /*0644*/ 	.word	0x0000c800


	//   ....[23]....
        /*0648*/ 	.word	0x0000c810


	//   ....[24]....
        /*064c*/ 	.word	0x0000f520


	//   ....[25]....
        /*0650*/ 	.word	0x0000f9a0


	//   ....[26]....
        /*0654*/ 	.word	0x000111b0


	//   ....[27]....
        /*0658*/ 	.word	0x00011250


	//   ....[28]....
        /*065c*/ 	.word	0x00011c40


	//   ....[29]....
        /*0660*/ 	.word	0x00011cc0


	//   ....[30]....
        /*0664*/ 	.word	0x00013610


	//   ....[31]....
        /*0668*/ 	.word	0x00013620


	//   ....[32]....
        /*066c*/ 	.word	0x000136a0


	//   ....[33]....
        /*0670*/ 	.word	0x000136c0


	//   ....[34]....
        /*0674*/ 	.word	0x000141f0


	//   ....[35]....
        /*0678*/ 	.word	0x00014200


	//   ....[36]....
        /*067c*/ 	.word	0x00014210


	//   ....[37]....
        /*0680*/ 	.word	0x00014220


	//   ....[38]....
        /*0684*/ 	.word	0x00014230


	//   ....[39]....
        /*0688*/ 	.word	0x00014240


	//   ....[40]....
        /*068c*/ 	.word	0x00014260


	//   ....[41]....
        /*0690*/ 	.word	0x00014270


	//   ....[42]....
        /*0694*/ 	.word	0x000142a0


	//   ....[43]....
        /*0698*/ 	.word	0x000142b0


	//   ....[44]....
        /*069c*/ 	.word	0x000142d0


	//   ....[45]....
        /*06a0*/ 	.word	0x00014300


	//   ....[46]....
        /*06a4*/ 	.word	0x00014310


	//   ....[47]....
        /*06a8*/ 	.word	0x00014320


	//   ....[48]....
        /*06ac*/ 	.word	0x00014340


	//   ....[49]....
        /*06b0*/ 	.word	0x00014360


	//   ....[50]....
        /*06b4*/ 	.word	0x00014380


	//   ....[51]....
        /*06b8*/ 	.word	0x00014390


	//   ....[52]....
        /*06bc*/ 	.word	0x000143a0


	//   ....[53]....
        /*06c0*/ 	.word	0x000143b0


	//   ....[54]....
        /*06c4*/ 	.word	0x000143e0


	//   ....[55]....
        /*06c8*/ 	.word	0x00014440


	//   ....[56]....
        /*06cc*/ 	.word	0x00014470


	//   ....[57]....
        /*06d0*/ 	.word	0x00014490


	//   ....[58]....
        /*06d4*/ 	.word	0x000144c0


	//   ....[59]....
        /*06d8*/ 	.word	0x000144d0


	//   ....[60]....
        /*06dc*/ 	.word	0x000144e0


	//   ....[61]....
        /*06e0*/ 	.word	0x000144f0


	//   ....[62]....
        /*06e4*/ 	.word	0x00014500


	//   ....[63]....
        /*06e8*/ 	.word	0x00014510


	//   ....[64]....
        /*06ec*/ 	.word	0x00014530


	//   ....[65]....
        /*06f0*/ 	.word	0x00014540


	//   ....[66]....
        /*06f4*/ 	.word	0x000147e0


	//   ....[67]....
        /*06f8*/ 	.word	0x00014820


	//   ....[68]....
        /*06fc*/ 	.word	0x00014850


	//   ....[69]....
        /*0700*/ 	.word	0x00014890


	//   ....[70]....
        /*0704*/ 	.word	0x000148c0


	//   ....[71]....
        /*0708*/ 	.word	0x000148f0


	//   ....[72]....
        /*070c*/ 	.word	0x00014cb0


	//   ....[73]....
        /*0710*/ 	.word	0x00014ce0


	//   ....[74]....
        /*0714*/ 	.word	0x000154e0


	//   ....[75]....
        /*0718*/ 	.word	0x00016640


	//   ....[76]....
        /*071c*/ 	.word	0x00017100


	//   ....[77]....
        /*0720*/ 	.word	0x00017130


	//   ....[78]....
        /*0724*/ 	.word	0x00017160


	//   ....[79]....
        /*0728*/ 	.word	0x00017190


	//   ....[80]....
        /*072c*/ 	.word	0x000171a0


	//   ....[81]....
        /*0730*/ 	.word	0x000171b0


	//   ....[82]....
        /*0734*/ 	.word	0x00017200


	//   ....[83]....
        /*0738*/ 	.word	0x00017280


	//   ....[84]....
        /*073c*/ 	.word	0x000172a0


	//   ....[85]....
        /*0740*/ 	.word	0x00017300


	//   ....[86]....
        /*0744*/ 	.word	0x00017340


	//   ....[87]....
        /*0748*/ 	.word	0x00017370


	//   ....[88]....
        /*074c*/ 	.word	0x000185c0


	//   ....[89]....
        /*0750*/ 	.word	0x00018c30


	//   ....[90]....
        /*0754*/ 	.word	0x00018e00


	//   ....[91]....
        /*0758*/ 	.word	0x00018e50


	//   ....[92]....
        /*075c*/ 	.word	0x00018f80


	//   ....[93]....
        /*0760*/ 	.word	0x00018fe0


	//   ....[94]....
        /*0764*/ 	.word	0x00019040


	//   ....[95]....
        /*0768*/ 	.word	0x00019100


	//   ....[96]....
        /*076c*/ 	.word	0x00019160


	//   ....[97]....
        /*0770*/ 	.word	0x00019220


	//   ....[98]....
        /*0774*/ 	.word	0x000192b0


	//   ....[99]....
        /*0778*/ 	.word	0x00019370


	//   ....[100]....
        /*077c*/ 	.word	0x000193e0


	//   ....[101]....
        /*0780*/ 	.word	0x00019490


	//----- nvinfo : EIATTR_REG_RECONFIG
	.align		4
.L_173:
        /*0784*/ 	.byte	0x01, 0x54
	.zero		2


	//----- nvinfo : EIATTR_SYSCALL_OFFSETS
	.align		4
        /*0788*/ 	.byte	0x04, 0x46
        /*078a*/ 	.short	(.L_175 - .L_174)


	//   ....[0]....
.L_174:
        /*078c*/ 	.word	0x00001670


	//   ....[1]....
        /*0790*/ 	.word	0x00016040


	//   ....[2]....
        /*0794*/ 	.word	0x00016180


	//   ....[3]....
        /*0798*/ 	.word	0x000162c0


	//   ....[4]....
        /*079c*/ 	.word	0x000163e0


	//   ....[5]....
        /*07a0*/ 	.word	0x00016ce0


	//----- nvinfo : EIATTR_MBARRIER_INSTR_OFFSETS
	.align		4
.L_175:
        /*07a4*/ 	.byte	0x04, 0x39
        /*07a6*/ 	.short	(.L_177 - .L_176)


	//   ....[0]....
.L_176:
        /*07a8*/ 	.word	0x00000270
        /*07ac*/ 	.word	0x000000ff
        /*07b0*/ 	.word	0x00012400
        /*07b4*/ 	.short	0x0100
        /*07b6*/ 	.byte	0x08
	.zero		1


	//   ....[1]....
        /*07b8*/ 	.word	0x00000280
        /*07bc*/ 	.word	0x000000ff
        /*07c0*/ 	.word	0x00012420
        /*07c4*/ 	.short	0x0100
        /*07c6*/ 	.byte	0x08
	.zero		1


	//   ....[2]....
        /*07c8*/ 	.word	0x00000370
        /*07cc*/ 	.word	0x000000ff
        /*07d0*/ 	.word	0x00012430
        /*07d4*/ 	.short	0x0100
        /*07d6*/ 	.byte	0x08
	.zero		1


	//   ....[3]....
        /*07d8*/ 	.word	0x00000380
        /*07dc*/ 	.word	0x000000ff
        /*07e0*/ 	.word	0x00012440
        /*07e4*/ 	.short	0x0100
        /*07e6*/ 	.byte	0x08
	.zero		1


	//   ....[4]....
        /*07e8*/ 	.word	0x00000390
        /*07ec*/ 	.word	0x000000ff
        /*07f0*/ 	.word	0x00012438
        /*07f4*/ 	.short	0x0100
        /*07f6*/ 	.byte	0x08
	.zero		1


	//   ....[5]....
        /*07f8*/ 	.word	0x000003a0
        /*07fc*/ 	.word	0x000000ff
        /*0800*/ 	.word	0x00012448
        /*0804*/ 	.short	0x0100
        /*0806*/ 	.byte	0x08
	.zero		1


	//   ....[6]....
        /*0808*/ 	.word	0x000004d0
        /*080c*/ 	.word	0x000000ff
        /*0810*/ 	.word	0x00012450
        /*0814*/ 	.short	0x0100
        /*0816*/ 	.byte	0x08
	.zero		1


	//   ....[7]....
        /*0818*/ 	.word	0x000004e0
        /*081c*/ 	.word	0x000000ff
        /*0820*/ 	.word	0x00012460
        /*0824*/ 	.short	0x0100
        /*0826*/ 	.byte	0x08
	.zero		1


	//   ....[8]....
        /*0828*/ 	.word	0x000004f0
        /*082c*/ 	.word	0x000000ff
        /*0830*/ 	.word	0x00012458
        /*0834*/ 	.short	0x0100
        /*0836*/ 	.byte	0x08
	.zero		1


	//   ....[9]....
        /*0838*/ 	.word	0x00000500
        /*083c*/ 	.word	0x000000ff
        /*0840*/ 	.word	0x00012468
        /*0844*/ 	.short	0x0100
        /*0846*/ 	.byte	0x08
	.zero		1


	//   ....[10]....
        /*0848*/ 	.word	0x000005f0
        /*084c*/ 	.word	0x000000ff
        /*0850*/ 	.word	0x00012470
        /*0854*/ 	.short	0x0100
        /*0856*/ 	.byte	0x06
	.zero		1


	//   ....[11]....
        /*0858*/ 	.word	0x00000600
        /*085c*/ 	.word	0x000000ff
        /*0860*/ 	.word	0x00012480
        /*0864*/ 	.short	0x0100
        /*0866*/ 	.byte	0x06
	.zero		1


	//   ....[12]....
        /*0868*/ 	.word	0x00000610
        /*086c*/ 	.word	0x000000ff
        /*0870*/ 	.word	0x00012478
        /*0874*/ 	.short	0x0100
        /*0876*/ 	.byte	0x06
	.zero		1


	//   ....[13]....
        /*0878*/ 	.word	0x00000620
        /*087c*/ 	.word	0x000000ff
        /*0880*/ 	.word	0x00012488
        /*0884*/ 	.short	0x0100
        /*0886*/ 	.byte	0x06
	.zero		1


	//   ....[14]....
        /*0888*/ 	.word	0x00000750
        /*088c*/ 	.word	0x000000ff
        /*0890*/ 	.word	0x00012490
        /*0894*/ 	.short	0x0100
        /*0896*/ 	.byte	0x08
	.zero		1


	//   ....[15]....
        /*0898*/ 	.word	0x00000760
        /*089c*/ 	.word	0x000000ff
        /*08a0*/ 	.word	0x000124a0
        /*08a4*/ 	.short	0x0100
        /*08a6*/ 	.byte	0x08
	.zero		1


	//   ....[16]....
        /*08a8*/ 	.word	0x00000770
        /*08ac*/ 	.word	0x000000ff
        /*08b0*/ 	.word	0x00012498
        /*08b4*/ 	.short	0x0100
        /*08b6*/ 	.byte	0x08
	.zero		1


	//   ....[17]....
        /*08b8*/ 	.word	0x00000780
        /*08bc*/ 	.word	0x000000ff
        /*08c0*/ 	.word	0x000124a8
        /*08c4*/ 	.short	0x0100
        /*08c6*/ 	.byte	0x08
	.zero		1


	//   ....[18]....
        /*08c8*/ 	.word	0x000008b0
        /*08cc*/ 	.word	0x000000ff
        /*08d0*/ 	.word	0x000124b0
        /*08d4*/ 	.short	0x0100
        /*08d6*/ 	.byte	0x08
	.zero		1


	//   ....[19]....
        /*08d8*/ 	.word	0x000008c0
        /*08dc*/ 	.word	0x000000ff
        /*08e0*/ 	.word	0x000124c0
        /*08e4*/ 	.short	0x0100
        /*08e6*/ 	.byte	0x08
	.zero		1


	//   ....[20]....
        /*08e8*/ 	.word	0x000008d0
        /*08ec*/ 	.word	0x000000ff
        /*08f0*/ 	.word	0x000124b8
        /*08f4*/ 	.short	0x0100
        /*08f6*/ 	.byte	0x08
	.zero		1


	//   ....[21]....
        /*08f8*/ 	.word	0x000008e0
        /*08fc*/ 	.word	0x000000ff
        /*0900*/ 	.word	0x000124c8
        /*0904*/ 	.short	0x0100
        /*0906*/ 	.byte	0x08
	.zero		1


	//   ....[22]....
        /*0908*/ 	.word	0x00001940
        /*090c*/ 	.word	0x000000ff
        /*0910*/ 	.word	0x00012400
        /*0914*/ 	.short	0x010a
        /*0916*/ 	.byte	0x2e
	.zero		1


	//   ....[23]....
        /*0918*/ 	.word	0x000019d0
        /*091c*/ 	.word	0x000000ff
        /*0920*/ 	.word	0x00012430
        /*0924*/ 	.short	0x010a
        /*0926*/ 	.byte	0x2e
	.zero		1


	//   ....[24]....
        /*0928*/ 	.word	0x00001a60
        /*092c*/ 	.word	0x000000ff
        /*0930*/ 	.word	0x00012430
        /*0934*/ 	.short	0x010a
        /*0936*/ 	.byte	0x2e
	.zero		1


	//   ....[25]....
        /*0938*/ 	.word	0x00002910
        /*093c*/ 	.word	0x00000010
        /*0940*/ 	.word	0x00000000
        /*0944*/ 	.short	0x0101
        /*0946*/ 	.byte	0x3f
	.zero		1


	//   ....[26]....
        /*0948*/ 	.word	0x00006560
        /*094c*/ 	.word	0x000000ff
        /*0950*/ 	.word	0x00012430
        /*0954*/ 	.short	0x010a
        /*0956*/ 	.byte	0x16
	.zero		1


	//   ....[27]....
        /*0958*/ 	.word	0x000065a0
        /*095c*/ 	.word	0x000000ff
        /*0960*/ 	.word	0x00012430
        /*0964*/ 	.short	0x010a
        /*0966*/ 	.byte	0x16
	.zero		1


	//   ....[28]....
        /*0968*/ 	.word	0x000069f0
        /*096c*/ 	.word	0x000000ff
        /*0970*/ 	.word	0x00012450
        /*0974*/ 	.short	0x010a
        /*0976*/ 	.byte	0x0d
	.zero		1


	//   ....[29]....
        /*0978*/ 	.word	0x00006ca0
        /*097c*/ 	.word	0x000000ff
        /*0980*/ 	.word	0x00012450
        /*0984*/ 	.short	0x010a
        /*0986*/ 	.byte	0x0d
	.zero		1


	//   ....[30]....
        /*0988*/ 	.word	0x00007680
        /*098c*/ 	.word	0x00000038
        /*0990*/ 	.word	0x00000000
        /*0994*/ 	.short	0x0101
        /*0996*/ 	.byte	0x3f
	.zero		1


	//   ....[31]....
        /*0998*/ 	.word	0x0000a990
        /*099c*/ 	.word	0x000000ff
        /*09a0*/ 	.word	0x00000000
        /*09a4*/ 	.short	0x0101
        /*09a6*/ 	.byte	0x0a
	.zero		1


	//   ....[32]....
        /*09a8*/ 	.word	0x0000b3c0
        /*09ac*/ 	.word	0x000000ff
        /*09b0*/ 	.word	0x00012430
        /*09b4*/ 	.short	0x010a
        /*09b6*/ 	.byte	0x16
	.zero		1


	//   ....[33]....
        /*09b8*/ 	.word	0x0000b400
        /*09bc*/ 	.word	0x000000ff
        /*09c0*/ 	.word	0x00012430
        /*09c4*/ 	.short	0x010a
        /*09c6*/ 	.byte	0x16
	.zero		1


	//   ....[34]....
        /*09c8*/ 	.word	0x0000b840
        /*09cc*/ 	.word	0x000000ff
        /*09d0*/ 	.word	0x00012450
        /*09d4*/ 	.short	0x010a
        /*09d6*/ 	.byte	0x0d
	.zero		1


	//   ....[35]....
        /*09d8*/ 	.word	0x0000c770
        /*09dc*/ 	.word	0x000000ff
        /*09e0*/ 	.word	0x00012450
        /*09e4*/ 	.short	0x010a
        /*09e6*/ 	.byte	0x0d
	.zero		1


	//   ....[36]....
        /*09e8*/ 	.word	0x0000db60
        /*09ec*/ 	.word	0x00000006
        /*09f0*/ 	.word	0x00000000
        /*09f4*/ 	.short	0x0101
        /*09f6*/ 	.byte	0x3f
	.zero		1


	//   ....[37]....
        /*09f8*/ 	.word	0x0000dd80
        /*09fc*/ 	.word	0x000000ff
        /*0a00*/ 	.word	0x00000000
        /*0a04*/ 	.short	0x0101
        /*0a06*/ 	.byte	0x0a
	.zero		1


	//   ....[38]....
        /*0a08*/ 	.word	0x0000e5a0
        /*0a0c*/ 	.word	0x000000ff
        /*0a10*/ 	.word	0x00012430
        /*0a14*/ 	.short	0x010a
        /*0a16*/ 	.byte	0x1a
	.zero		1


	//   ....[39]....
        /*0a18*/ 	.word	0x0000e5e0
        /*0a1c*/ 	.word	0x000000ff
        /*0a20*/ 	.word	0x00012430
        /*0a24*/ 	.short	0x010a
        /*0a26*/ 	.byte	0x1a
	.zero		1


	//   ....[40]....
        /*0a28*/ 	.word	0x0000ea20
        /*0a2c*/ 	.word	0x000000ff
        /*0a30*/ 	.word	0x00012450
        /*0a34*/ 	.short	0x010a
        /*0a36*/ 	.byte	0x0c
	.zero		1


	//   ....[41]....
        /*0a38*/ 	.word	0x0000ecd0
        /*0a3c*/ 	.word	0x000000ff
        /*0a40*/ 	.word	0x00012450
        /*0a44*/ 	.short	0x010a
        /*0a46*/ 	.byte	0x0c
	.zero		1


	//   ....[42]....
        /*0a48*/ 	.word	0x0000f730
        /*0a4c*/ 	.word	0x00000038
        /*0a50*/ 	.word	0x00000000
        /*0a54*/ 	.short	0x0101
        /*0a56*/ 	.byte	0x3f
	.zero		1


	//   ....[43]....
        /*0a58*/ 	.word	0x000129e0
        /*0a5c*/ 	.word	0x000000ff
        /*0a60*/ 	.word	0x00000000
        /*0a64*/ 	.short	0x0101
        /*0a66*/ 	.byte	0x04
	.zero		1


	//   ....[44]....
        /*0a68*/ 	.word	0x000130c0
        /*0a6c*/ 	.word	0x000000ff
        /*0a70*/ 	.word	0x00012450
        /*0a74*/ 	.short	0x010a
        /*0a76*/ 	.byte	0x0e
	.zero		1


	//   ....[45]....
        /*0a78*/ 	.word	0x00013100
        /*0a7c*/ 	.word	0x000000ff
        /*0a80*/ 	.word	0x00012450
        /*0a84*/ 	.short	0x010a
        /*0a86*/ 	.byte	0x0e
	.zero		1


	//   ....[46]....
        /*0a88*/ 	.word	0x000139a0
        /*0a8c*/ 	.word	0x000000ff
        /*0a90*/ 	.word	0x00000000
        /*0a94*/ 	.short	0x0101
        /*0a96*/ 	.byte	0x04
	.zero		1


	//   ....[47]....
        /*0a98*/ 	.word	0x000148e0
        /*0a9c*/ 	.word	0x000000ff
        /*0aa0*/ 	.word	0x00000000
        /*0aa4*/ 	.short	0x0101
        /*0aa6*/ 	.byte	0x04
	.zero		1


	//   ....[48]....
        /*0aa8*/ 	.word	0x00016850
        /*0aac*/ 	.word	0x000000ff
        /*0ab0*/ 	.word	0x00012480
        /*0ab4*/ 	.short	0x010a
        /*0ab6*/ 	.byte	0x26
	.zero		1


	//   ....[49]....
        /*0ab8*/ 	.word	0x000169b0
        /*0abc*/ 	.word	0x000000ff
        /*0ac0*/ 	.word	0x00012440
        /*0ac4*/ 	.short	0x010a
        /*0ac6*/ 	.byte	0x26
	.zero		1


	//   ....[50]....
        /*0ac8*/ 	.word	0x00017490
        /*0acc*/ 	.word	0x000000ff
        /*0ad0*/ 	.word	0x00012400
        /*0ad4*/ 	.short	0x0107
        /*0ad6*/ 	.byte	0x26
	.zero		1


	//   ....[51]....
        /*0ad8*/ 	.word	0x000174d0
        /*0adc*/ 	.word	0x000000ff
        /*0ae0*/ 	.word	0x00012400
        /*0ae4*/ 	.short	0x0101
        /*0ae6*/ 	.byte	0x26
	.zero		1


	//   ....[52]....
        /*0ae8*/ 	.word	0x00017500
        /*0aec*/ 	.word	0x000000ff
        /*0af0*/ 	.word	0x00012420
        /*0af4*/ 	.short	0x010a
        /*0af6*/ 	.byte	0x26
	.zero		1


	//   ....[53]....
        /*0af8*/ 	.word	0x000177b0
        /*0afc*/ 	.word	0x00000005
        /*0b00*/ 	.word	0x00012480
        /*0b04*/ 	.short	0x010a
        /*0b06*/ 	.byte	0x3f
	.zero		1


	//   ....[54]....
        /*0b08*/ 	.word	0x000179d0
        /*0b0c*/ 	.word	0x00000005
        /*0b10*/ 	.word	0x00012440
        /*0b14*/ 	.short	0x010a
        /*0b16*/ 	.byte	0x3f
	.zero		1


	//   ....[55]....
        /*0b18*/ 	.word	0x00017c40
        /*0b1c*/ 	.word	0x00000003
        /*0b20*/ 	.word	0x00012470
        /*0b24*/ 	.short	0x010a
        /*0b26*/ 	.byte	0x3f
	.zero		1


	//   ....[56]....
        /*0b28*/ 	.word	0x00017ca0
        /*0b2c*/ 	.word	0x00000003
        /*0b30*/ 	.word	0x00012460
        /*0b34*/ 	.short	0x010a
        /*0b36*/ 	.byte	0x3f
	.zero		1


	//   ....[57]....
        /*0b38*/ 	.word	0x00017f70
        /*0b3c*/ 	.word	0x00000003
        /*0b40*/ 	.word	0x00012450
        /*0b44*/ 	.short	0x0101
        /*0b46*/ 	.byte	0x3f
	.zero		1


	//   ....[58]....
        /*0b48*/ 	.word	0x00017ff0
        /*0b4c*/ 	.word	0x00000002
        /*0b50*/ 	.word	0x00000000
        /*0b54*/ 	.short	0x0101
        /*0b56*/ 	.byte	0x3f
	.zero		1


	//   ....[59]....
        /*0b58*/ 	.word	0x000180f0
        /*0b5c*/ 	.word	0x00000000
        /*0b60*/ 	.word	0x00012470
        /*0b64*/ 	.short	0x010a
        /*0b66*/ 	.byte	0x3f
	.zero		1


	//   ....[60]....
        /*0b68*/ 	.word	0x00018190
        /*0b6c*/ 	.word	0x00000000
        /*0b70*/ 	.word	0x00012460
        /*0b74*/ 	.short	0x010a
        /*0b76*/ 	.byte	0x3f
	.zero		1


	//   ....[61]....
        /*0b78*/ 	.word	0x00018460
        /*0b7c*/ 	.word	0x00000000
        /*0b80*/ 	.word	0x00012450
        /*0b84*/ 	.short	0x0101
        /*0b86*/ 	.byte	0x3f
	.zero		1


	//   ....[62]....
        /*0b88*/ 	.word	0x000184d0
        /*0b8c*/ 	.word	0x00000002
        /*0b90*/ 	.word	0x00000000
        /*0b94*/ 	.short	0x0101
        /*0b96*/ 	.byte	0x3f
	.zero		1


	//   ....[63]....
        /*0b98*/ 	.word	0x00018570
        /*0b9c*/ 	.word	0x00000009
        /*0ba0*/ 	.word	0x00012420
        /*0ba4*/ 	.short	0x010a
        /*0ba6*/ 	.byte	0x3f
	.zero		1


	//   ....[64]....
        /*0ba8*/ 	.word	0x000186b0
        /*0bac*/ 	.word	0x00000006
        /*0bb0*/ 	.word	0x00000000
        /*0bb4*/ 	.short	0x010a
        /*0bb6*/ 	.byte	0x3f
	.zero		1


	//   ....[65]....
        /*0bb8*/ 	.word	0x00018720
        /*0bbc*/ 	.word	0x00000007
        /*0bc0*/ 	.word	0x00000000
        /*0bc4*/ 	.short	0x010a
        /*0bc6*/ 	.byte	0x3f
	.zero		1


	//   ....[66]....
        /*0bc8*/ 	.word	0x00018770
        /*0bcc*/ 	.word	0x00000000
        /*0bd0*/ 	.word	0x00012460
        /*0bd4*/ 	.short	0x010a
        /*0bd6*/ 	.byte	0x3f
	.zero		1


	//   ....[67]....
        /*0bd8*/ 	.word	0x000187c0
        /*0bdc*/ 	.word	0x00000005
        /*0be0*/ 	.word	0x00012460
        /*0be4*/ 	.short	0x010a
        /*0be6*/ 	.byte	0x3f
	.zero		1


	//   ....[68]....
        /*0be8*/ 	.word	0x00018800
        /*0bec*/ 	.word	0x00000000
        /*0bf0*/ 	.word	0x00012480
        /*0bf4*/ 	.short	0x010a
        /*0bf6*/ 	.byte	0x3f
	.zero		1


	//   ....[69]....
        /*0bf8*/ 	.word	0x00018820
        /*0bfc*/ 	.word	0x00000005
        /*0c00*/ 	.word	0x00012480
        /*0c04*/ 	.short	0x010a
        /*0c06*/ 	.byte	0x3f
	.zero		1


	//   ....[70]....
        /*0c08*/ 	.word	0x00018890
        /*0c0c*/ 	.word	0x00000003
        /*0c10*/ 	.word	0x00012400
        /*0c14*/ 	.short	0x010a
        /*0c16*/ 	.byte	0x3f
	.zero		1


	//   ....[71]....
        /*0c18*/ 	.word	0x000188f0
        /*0c1c*/ 	.word	0x00000003
        /*0c20*/ 	.word	0x00012430
        /*0c24*/ 	.short	0x010a
        /*0c26*/ 	.byte	0x3f
	.zero		1


	//   ....[72]....
        /*0c28*/ 	.word	0x00018950
        /*0c2c*/ 	.word	0x00000009
        /*0c30*/ 	.word	0x00012430
        /*0c34*/ 	.short	0x010a
        /*0c36*/ 	.byte	0x3f
	.zero		1


	//   ....[73]....
        /*0c38*/ 	.word	0x000189b0
        /*0c3c*/ 	.word	0x0000006b
        /*0c40*/ 	.word	0x00012450
        /*0c44*/ 	.short	0x010a
        /*0c46*/ 	.byte	0x3f
	.zero		1


	//   ....[74]....
        /*0c48*/ 	.word	0x00018a10
        /*0c4c*/ 	.word	0x00000005
        /*0c50*/ 	.word	0x00012430
        /*0c54*/ 	.short	0x010a
        /*0c56*/ 	.byte	0x3f
	.zero		1


	//   ....[75]....
        /*0c58*/ 	.word	0x00018a70
        /*0c5c*/ 	.word	0x00000005
        /*0c60*/ 	.word	0x00012450
        /*0c64*/ 	.short	0x010a
        /*0c66*/ 	.byte	0x3f
	.zero		1


	//   ....[76]....
        /*0c68*/ 	.word	0x00018ad0
        /*0c6c*/ 	.word	0x00000009
        /*0c70*/ 	.word	0x00012430
        /*0c74*/ 	.short	0x010a
        /*0c76*/ 	.byte	0x3f
	.zero		1


	//   ....[77]....
        /*0c78*/ 	.word	0x00018b30
        /*0c7c*/ 	.word	0x0000006b
        /*0c80*/ 	.word	0x00012450
        /*0c84*/ 	.short	0x010a
        /*0c86*/ 	.byte	0x3f
	.zero		1


	//   ....[78]....
        /*0c88*/ 	.word	0x00018b90
        /*0c8c*/ 	.word	0x00000003
        /*0c90*/ 	.word	0x00012450
        /*0c94*/ 	.short	0x010a
        /*0c96*/ 	.byte	0x3f
	.zero		1


	//   ....[79]....
        /*0c98*/ 	.word	0x00018cf0
        /*0c9c*/ 	.word	0x00000003
        /*0ca0*/ 	.word	0x00012480
        /*0ca4*/ 	.short	0x010a
        /*0ca6*/ 	.byte	0x3f
	.zero		1


	//   ....[80]....
        /*0ca8*/ 	.word	0x00018d50
        /*0cac*/ 	.word	0x00000003
        /*0cb0*/ 	.word	0x00012440
        /*0cb4*/ 	.short	0x010a
        /*0cb6*/ 	.byte	0x3f
	.zero		1


	//   ....[81]....
        /*0cb8*/ 	.word	0x000194d0
        /*0cbc*/ 	.word	0x00000003
        /*0cc0*/ 	.word	0x00012420
        /*0cc4*/ 	.short	0x010a
        /*0cc6*/ 	.byte	0x3f
	.zero		1


	//   ....[82]....
        /*0cc8*/ 	.word	0x00019520
        /*0ccc*/ 	.word	0x00000005
        /*0cd0*/ 	.word	0x00012480
        /*0cd4*/ 	.short	0x010a
        /*0cd6*/ 	.byte	0x3f
	.zero		1


	//   ....[83]....
        /*0cd8*/ 	.word	0x00019570
        /*0cdc*/ 	.word	0x00000005
        /*0ce0*/ 	.word	0x00012440
        /*0ce4*/ 	.short	0x010a
        /*0ce6*/ 	.byte	0x3f
	.zero		1


	//   ....[84]....
        /*0ce8*/ 	.word	0x000195c0
        /*0cec*/ 	.word	0x00000003
        /*0cf0*/ 	.word	0x00012470
        /*0cf4*/ 	.short	0x010a
        /*0cf6*/ 	.byte	0x3f
	.zero		1


	//   ....[85]....
        /*0cf8*/ 	.word	0x00019610
        /*0cfc*/ 	.word	0x00000003
        /*0d00*/ 	.word	0x00012460
        /*0d04*/ 	.short	0x010a
        /*0d06*/ 	.byte	0x3f
	.zero		1


	//   ....[86]....
        /*0d08*/ 	.word	0x00019660
        /*0d0c*/ 	.word	0x00000000
        /*0d10*/ 	.word	0x00012470
        /*0d14*/ 	.short	0x010a
        /*0d16*/ 	.byte	0x3f
	.zero		1


	//   ....[87]....
        /*0d18*/ 	.word	0x000196b0
        /*0d1c*/ 	.word	0x00000000
        /*0d20*/ 	.word	0x00012460
        /*0d24*/ 	.short	0x010a
        /*0d26*/ 	.byte	0x3f
	.zero		1


	//   ....[88]....
        /*0d28*/ 	.word	0x00019700
        /*0d2c*/ 	.word	0x00000009
        /*0d30*/ 	.word	0x00012420
        /*0d34*/ 	.short	0x010a
        /*0d36*/ 	.byte	0x3f
	.zero		1


	//   ....[89]....
        /*0d38*/ 	.word	0x00019750
        /*0d3c*/ 	.word	0x00000006
        /*0d40*/ 	.word	0x00000000
        /*0d44*/ 	.short	0x010a
        /*0d46*/ 	.byte	0x3f
	.zero		1


	//   ....[90]....
        /*0d48*/ 	.word	0x000197a0
        /*0d4c*/ 	.word	0x00000007
        /*0d50*/ 	.word	0x00000000
        /*0d54*/ 	.short	0x010a
        /*0d56*/ 	.byte	0x3f
	.zero		1


	//   ....[91]....
        /*0d58*/ 	.word	0x000197f0
        /*0d5c*/ 	.word	0x00000000
        /*0d60*/ 	.word	0x00012460
        /*0d64*/ 	.short	0x010a
        /*0d66*/ 	.byte	0x3f
	.zero		1


	//   ....[92]....
        /*0d68*/ 	.word	0x00019840
        /*0d6c*/ 	.word	0x00000005
        /*0d70*/ 	.word	0x00012460
        /*0d74*/ 	.short	0x010a
        /*0d76*/ 	.byte	0x3f
	.zero		1


	//   ....[93]....
        /*0d78*/ 	.word	0x00019890
        /*0d7c*/ 	.word	0x00000000
        /*0d80*/ 	.word	0x00012480
        /*0d84*/ 	.short	0x010a
        /*0d86*/ 	.byte	0x3f
	.zero		1


	//----- nvinfo : EIATTR_NUM_MBARRIERS
	.align		4
.L_177:
        /*0d88*/ 	.byte	0x03, 0x38
        /*0d8a*/ 	.short	0x0016


	//----- nvinfo : EIATTR_EXIT_INSTR_OFFSETS
	.align		4
        /*0d8c*/ 	.byte	0x04, 0x1c
        /*0d8e*/ 	.short	(.L_179 - .L_178)


	//   ....[0]....
.L_178:
        /*0d90*/ 	.word	0x00018870


	//----- nvinfo : EIATTR_MAX_THREADS
	.align		4
.L_179:
        /*0d94*/ 	.byte	0x04, 0x05
        /*0d96*/ 	.short	(.L_181 - .L_180)
.L_180:
        /*0d98*/ 	.word	0x00000200
        /*0d9c*/ 	.word	0x00000001
        /*0da0*/ 	.word	0x00000001


	//----- nvinfo : EIATTR_CRS_STACK_SIZE
	.align		4
.L_181:
        /*0da4*/ 	.byte	0x04, 0x1e
        /*0da6*/ 	.short	(.L_183 - .L_182)
.L_182:
        /*0da8*/ 	.word	0x00000000


	//----- nvinfo : EIATTR_CBANK_PARAM_SIZE
	.align		4
.L_183:
        /*0dac*/ 	.byte	0x03, 0x19
        /*0dae*/ 	.short	0x0a70


	//----- nvinfo : EIATTR_PARAM_CBANK
	.align		4
        /*0db0*/ 	.byte	0x04, 0x0a
        /*0db2*/ 	.short	(.L_185 - .L_184)
	.align		4
.L_184:
        /*0db4*/ 	.word	index@(.nv.constant0._ZN7cutlass13device_kernelIN5flash11enable_sm90INS1_16FlashAttnFwdSm90INS1_25CollectiveMainloopFwdSm90ILi2EN4cute5tupleIJNS5_1CILi1EEES8_S8_EEENS6_IJNS7_ILi192EEENS7_ILi160EEENS7_ILi64EEEEEELi64ENS_12float_e4m3_tEfNS_4arch4Sm90ELb0ELb1ELb1ELb0ELb0ELb0ELb0ELb1ELb1ELb1ELb1ELb0EEENS1_21CollectiveEpilogueFwdINS6_IJSA_SC_SB_EEES9_NS_10bfloat16_tESG_Li384ELb0ELb1ELb1ELb1EEENS1_19SingleTileSchedulerILb0ELb1ELb1ELi192EEEEEEEEEvNT_6ParamsE)
        /*0db8*/ 	.short	0x0210
        /*0dba*/ 	.short	0x0a70


	//----- nvinfo : EIATTR_SW_WAR
	.align		4
.L_185:
        /*0dbc*/ 	.byte	0x04, 0x36
        /*0dbe*/ 	.short	(.L_187 - .L_186)
.L_186:
        /*0dc0*/ 	.word	0x00000008
.L_187:


//--------------------- .nv.info._ZN7cutlass13device_kernelIN5flash11enable_sm90INS1_16FlashAttnFwdSm90INS1_25CollectiveMainloopFwdSm90ILi2EN4cute5tupleIJNS5_1CILi1EEES8_S8_EEENS6_IJNS7_ILi192EEENS7_ILi160EEENS7_ILi64EEEEEELi64ENS_12float_e4m3_tEfNS_4arch4Sm90ELb0ELb1ELb1ELb1ELb0ELb0ELb0ELb1ELb1ELb1ELb1ELb0EEENS1_21CollectiveEpilogueFwdINS6_IJSA_SC_SB_EEES9_NS_10bfloat16_tESG_Li384ELb1ELb1ELb1ELb1EEENS1_36VarlenDynamicPersistentTileSchedulerILi192ELi160ELi384ELi128ELb1ELb1ELb1ELb1ELb0ELb1EEEEEEEEEvNT_6ParamsE --------------------------
	.section	.nv.info._ZN7cutlass13device_kernelIN5flash11enable_sm90INS1_16FlashAttnFwdSm90INS1_25CollectiveMainloopFwdSm90ILi2EN4cute5tupleIJNS5_1CILi1EEES8_S8_EEENS6_IJNS7_ILi192EEENS7_ILi160EEENS7_ILi64EEEEEELi64ENS_12float_e4m3_tEfNS_4arch4Sm90ELb0ELb1ELb1ELb1ELb0ELb0ELb0ELb1ELb1ELb1ELb1ELb0EEENS1_21CollectiveEpilogueFwdINS6_IJSA_SC_SB_EEES9_NS_10bfloat16_tESG_Li384ELb1ELb1ELb1ELb1EEENS1_36VarlenDynamicPersistentTileSchedulerILi192ELi160ELi384ELi128ELb1ELb1ELb1ELb1ELb0ELb1EEEEEEEEEvNT_6ParamsE,"",@"SHT_CUDA_INFO"
	.sectionflags	@""
	.align	4


	//----- nvinfo : EIATTR_CUDA_API_VERSION
	.align		4
        /*0000*/ 	.byte	0x04, 0x37
        /*0002*/ 	.short	(.L_189 - .L_188)
.L_188:
        /*0004*/ 	.word	0x00000082


	//----- nvinfo : EIATTR_KPARAM_INFO
	.align		4
.L_189:
        /*0008*/ 	.byte	0x04, 0x17
        /*000a*/ 	.short	(.L_191 - .L_190)
.L_190:
        /*000c*/ 	.word	0x00000000
        /*0010*/ 	.short	0x0000
        /*0012*/ 	.short	0x0070
        /*0014*/ 	.byte	0x00, 0xf0, 0x01, 0x2a


	//----- nvinfo : EIATTR_SPARSE_MMA_MASK
	.align		4
.L_191:
        /*0018*/ 	.byte	0x03, 0x50
        /*001a*/ 	.short	0x0000


	//----- nvinfo : EIATTR_MAXREG_COUNT
	.align		4
        /*001c*/ 	.byte	0x03, 0x1b
        /*001e*/ 	.short	0x0080


	//----- nvinfo : EIATTR_NUM_BARRIERS
	.align		4
        /*0020*/ 	.byte	0x02, 0x4c
        /*0022*/ 	.byte	0x09
	.zero		1


	//----- nvinfo : EIATTR_EXTERNS
	.align		4
        /*0024*/ 	.byte	0x04, 0x0f
        /*0026*/ 	.short	(.L_193 - .L_192)


	//   ....[0]....
	.align		4
.L_192:
        /*0028*/ 	.word	index@(__assertfail)


	//----- nvinfo : EIATTR_ANNOTATIONS
	.align		4
.L_193:
        /*002c*/ 	.byte	0x04, 0x55
        /*002e*/ 	.short	(.L_195 - .L_194)


	//   ....[0]....
.L_194:
        /* <DEDUP_REMOVED lines=84> */


	//----- nvinfo : EIATTR_MERCURY_ISA_VERSION
	.align		4
.L_195:
        /*0560*/ 	.byte	0x03, 0x5f
        /*0562*/ 	.short	0x0101


	//----- nvinfo : EIATTR_UNUSED_LOAD_BYTE_OFFSET
	.align		4
        /*0564*/ 	.byte	0x04, 0x44
        /*0566*/ 	.short	(.L_197 - .L_196)


	//   ....[0]....
.L_196:
        /*0568*/ 	.word	0x00000a00
        /*056c*/ 	.word	0x0000fff0


	//   ....[1]....
        /*0570*/ 	.word	0x00013d80
        /*0574*/ 	.word	0x0000fff0


	//----- nvinfo : EIATTR_INT_WARP_WIDE_INSTR_OFFSETS
	.align		4
.L_197:
        /*0578*/ 	.byte	0x04, 0x31
        /*057a*/ 	.short	(.L_199 - .L_198)


	//   ....[0]....
.L_198:
        /*057c*/ 	.word	0x00000130


	//   ....[1]....
        /*0580*/ 	.word	0x00000170


	//   ....[2]....
        /*0584*/ 	.word	0x000001e0


	//   ....[3]....
        /*0588*/ 	.word	0x000188e0


	//   ....[4]....
        /*058c*/ 	.word	0x00018970


	//   ....[5]....
        /*0590*/ 	.word	0x0001ad20


	//   ....[6]....
        /*0594*/ 	.word	0x0001adb0


	//----- nvinfo : EIATTR_COOP_GROUP_MASK_REGIDS
	.align		4
.L_199:
        /*0598*/ 	.byte	0x04, 0x29
        /*059a*/ 	.short	(.L_201 - .L_200)


	//   ....[0]....
.L_200:
        /*059c*/ 	.word	0xffffffff


	//   ....[1]....
        /*05a0*/ 	.word	0xffffffff


	//   ....[2]....
        /*05a4*/ 	.word	0xffffffff


	//   ....[3]....
        /*05a8*/ 	.word	0xffffffff


	//   ....[4]....
        /*05ac*/ 	.word	0xffffffff


	//   ....[5]....
        /*05b0*/ 	.word	0xffffffff


	//   ....[6]....
        /*05b4*/ 	.word	0xffffffff


	//   ....[7]....
        /*05b8*/ 	.word	0xffffffff


	//   ....[8]....
        /*05bc*/ 	.word	0xffffffff


	//   ....[9]....
        /*05c0*/ 	.word	0xffffffff


	//   ....[10]....
        /*05c4*/ 	.word	0xffffffff


	//   ....[11]....
        /*05c8*/ 	.word	0xffffffff


	//   ....[12]....
        /*05cc*/ 	.word	0xffffffff


	//   ....[13]....
        /*05d0*/ 	.word	0xffffffff


	//   ....[14]....
        /*05d4*/ 	.word	0xffffffff


	//   ....[15]....
        /*05d8*/ 	.word	0xffffffff


	//   ....[16]....
        /*05dc*/ 	.word	0xffffffff


	//   ....[17]....
        /*05e0*/ 	.word	0xffffffff


	//   ....[18]....
        /*05e4*/ 	.word	0xffffffff


	//   ....[19]....
        /*05e8*/ 	.word	0xffffffff


	//   ....[20]....
        /*05ec*/ 	.word	0xffffffff


	//   ....[21]....
        /*05f0*/ 	.word	0xffffffff


	//   ....[22]....
        /*05f4*/ 	.word	0xffffffff


	//   ....[23]....
        /*05f8*/ 	.word	0xffffffff


	//   ....[24]....
        /*05fc*/ 	.word	0xffffffff


	//   ....[25]....
        /*0600*/ 	.word	0xffffffff


	//   ....[26]....
        /*0604*/ 	.word	0xffffffff


	//   ....[27]....
        /*0608*/ 	.word	0xffffffff


	//   ....[28]....
        /*060c*/ 	.word	0xffffffff


	//   ....[29]....
        /*0610*/ 	.word	0xffffffff


	//   ....[30]....
        /*0614*/ 	.word	0xffffffff


	//   ....[31]....
        /*0618*/ 	.word	0xffffffff


	//   ....[32]....
        /*061c*/ 	.word	0xffffffff


	//   ....[33]....
        /*0620*/ 	.word	0xffffffff


	//   ....[34]....
        /*0624*/ 	.word	0xffffffff


	//   ....[35]....
        /*0628*/ 	.word	0xffffffff


	//   ....[36]....
        /*062c*/ 	.word	0xffffffff


	//   ....[37]....
        /*0630*/ 	.word	0xffffffff


	//   ....[38]....
        /*0634*/ 	.word	0xffffffff


	//   ....[39]....
        /*0638*/ 	.word	0xffffffff


	//   ....[40]....
        /*063c*/ 	.word	0xffffffff


	//   ....[41]....
        /*0640*/ 	.word	0xffffffff


	//   ....[42]....
        /*0644*/ 	.word	0xffffffff


	//   ....[43]....
        /*0648*/ 	.word	0xffffffff


	//   ....[44]....
        /*064c*/ 	.word	0xffffffff


	//   ....[45]....
        /*0650*/ 	.word	0xffffffff


	//   ....[46]....
        /*0654*/ 	.word	0xffffffff


	//   ....[47]....
        /*0658*/ 	.word	0xffffffff


	//   ....[48]....
        /*065c*/ 	.word	0xffffffff


	//   ....[49]....
        /*0660*/ 	.word	0xffffffff


	//   ....[50]....
        /*0664*/ 	.word	0xffffffff


	//   ....[51]....
        /*0668*/ 	.word	0xffffffff


	//   ....[52]....
        /*066c*/ 	.word	0xffffffff


	//   ....[53]....
        /*0670*/ 	.word	0xffffffff


	//   ....[54]....
        /*0674*/ 	.word	0xffffffff


	//   ....[55]....
        /*0678*/ 	.word	0xffffffff


	//   ....[56]....
        /*067c*/ 	.word	0xffffffff


	//   ....[57]....
        /*0680*/ 	.word	0xffffffff


	//   ....[58]....
        /*0684*/ 	.word	0xffffffff


	//   ....[59]....
        /*0688*/ 	.word	0xffffffff


	//   ....[60]....
        /*068c*/ 	.word	0xffffffff


	//   ....[61]....
        /*0690*/ 	.word	0xffffffff


	//   ....[62]....
        /*0694*/ 	.word	0xffffffff


	//   ....[63]....
        /*0698*/ 	.word	0xffffffff


	//   ....[64]....
        /*069c*/ 	.word	0xffffffff


	//   ....[65]....
        /*06a0*/ 	.word	0xffffffff


	//   ....[66]....
        /*06a4*/ 	.word	0xffffffff


	//   ....[67]....
        /*06a8*/ 	.word	0xffffffff


	//   ....[68]....
        /*06ac*/ 	.word	0xffffffff


	//   ....[69]....
        /*06b0*/ 	.word	0xffffffff


	//   ....[70]....
        /*06b4*/ 	.word	0xffffffff


	//   ....[71]....
        /*06b8*/ 	.word	0xffffffff


	//   ....[72]....
        /*06bc*/ 	.word	0xffffffff


	//   ....[73]....
        /*06c0*/ 	.word	0xffffffff


	//   ....[74]....
        /*06c4*/ 	.word	0xffffffff


	//   ....[75]....
        /*06c8*/ 	.word	0xffffffff


	//   ....[76]....
        /*06cc*/ 	.word	0xffffffff


	//   ....[77]....
        /*06d0*/ 	.word	0xffffffff


	//   ....[78]....
        /*06d4*/ 	.word	0xffffffff


	//   ....[79]....
        /*06d8*/ 	.word	0xffffffff


	//   ....[80]....
        /*06dc*/ 	.word	0xffffffff


	//   ....[81]....
        /*06e0*/ 	.word	0xffffffff


	//   ....[82]....
        /*06e4*/ 	.word	0xffffffff


	//   ....[83]....
        /*06e8*/ 	.word	0xffffffff


	//   ....[84]....
        /*06ec*/ 	.word	0xffffffff


	//   ....[85]....
        /*06f0*/ 	.word	0xffffffff


	//   ....[86]....
        /*06f4*/ 	.word	0xffffffff


	//   ....[87]....
        /*06f8*/ 	.word	0xffffffff


	//   ....[88]....
        /*06fc*/ 	.word	0xffffffff


	//   ....[89]....
        /*0700*/ 	.word	0xffffffff


	//   ....[90]....
        /*0704*/ 	.word	0xffffffff


	//   ....[91]....
        /*0708*/ 	.word	0xffffffff


	//   ....[92]....
        /*070c*/ 	.word	0xffffffff


	//   ....[93]....
        /*0710*/ 	.word	0xffffffff


	//   ....[94]....
        /*0714*/ 	.word	0xffffffff


	//   ....[95]....
        /*0718*/ 	.word	0xffffffff


	//   ....[96]....
        /*071c*/ 	.word	0xffffffff


	//   ....[97]....
        /*0720*/ 	.word	0xffffffff


	//   ....[98]....
        /*0724*/ 	.word	0xffffffff


	//   ....[99]....
        /*0728*/ 	.word	0xffffffff


	//   ....[100]....
        /*072c*/ 	.word	0xffffffff


	//   ....[101]....
        /*0730*/ 	.word	0xffffffff


	//   ....[102]....
        /*0734*/ 	.word	0xffffffff


	//   ....[103]....
        /*0738*/ 	.word	0xffffffff


	//   ....[104]....
        /*073c*/ 	.word	0xffffffff


	//   ....[105]....
        /*0740*/ 	.word	0xffffffff


	//   ....[106]....
        /*0744*/ 	.word	0xffffffff


	//   ....[107]....
        /*0748*/ 	.word	0xffffffff


	//   ....[108]....
        /*074c*/ 	.word	0xffffffff


	//   ....[109]....
        /*0750*/ 	.word	0xffffffff


	//   ....[110]....
        /*0754*/ 	.word	0xffffffff


	//   ....[111]....
        /*0758*/ 	.word	0xffffffff


	//   ....[112]....
        /*075c*/ 	.word	0xffffffff


	//   ....[113]....
        /*0760*/ 	.word	0xffffffff


	//   ....[114]....
        /*0764*/ 	.word	0xffffffff


	//   ....[115]....
        /*0768*/ 	.word	0xffffffff


	//   ....[116]....
        /*076c*/ 	.word	0xffffffff


	//   ....[117]....
        /*0770*/ 	.word	0xffffffff


	//   ....[118]....
        /*0774*/ 	.word	0xffffffff


	//   ....[119]....
        /*0778*/ 	.word	0xffffffff


	//   ....[120]....
        /*077c*/ 	.word	0xffffffff


	//   ....[121]....
        /*0780*/ 	.word	0xffffffff


	//   ....[122]....
        /*0784*/ 	.word	0xffffffff


	//   ....[123]....
        /*0788*/ 	.word	0xffffffff


	//   ....[124]....
        /*078c*/ 	.word	0xffffffff


	//   ....[125]....
        /*0790*/ 	.word	0xffffffff


	//   ....[126]....
        /*0794*/ 	.word	0xffffffff


	//   ....[127]....
        /*0798*/ 	.word	0xffffffff


	//   ....[128]....
        /*079c*/ 	.word	0xffffffff


	//   ....[129]....
        /*07a0*/ 	.word	0xffffffff


	//   ....[130]....
        /*07a4*/ 	.word	0xffffffff


	//   ....[131]....
        /*07a8*/ 	.word	0xffffffff


	//   ....[132]....
        /*07ac*/ 	.word	0xffffffff


	//   ....[133]....
        /*07b0*/ 	.word	0xffffffff


	//   ....[134]....
        /*07b4*/ 	.word	0xffffffff


	//   ....[135]....
        /*07b8*/ 	.word	0xffffffff


	//   ....[136]....
        /*07bc*/ 	.word	0xffffffff


	//   ....[137]....
        /*07c0*/ 	.word	0xffffffff


	//   ....[138]....
        /*07c4*/ 	.word	0xffffffff


	//   ....[139]....
        /*07c8*/ 	.word	0x0500000f


	//   ....[140]....
        /*07cc*/ 	.word	0x0500000f


	//   ....[141]....
        /*07d0*/ 	.word	0x0500000f


	//   ....[142]....
        /*07d4*/ 	.word	0x0500000f


	//   ....[143]....
        /*07d8*/ 	.word	0x0500000f


	//   ....[144]....
        /*07dc*/ 	.word	0x0500000f


	//   ....[145]....
        /*07e0*/ 	.word	0x0500000f


	//   ....[146]....
        /*07e4*/ 	.word	0x0500000f


	//   ....[147]....
        /*07e8*/ 	.word	0x0500000f


	//   ....[148]....
        /*07ec*/ 	.word	0x0500000f


	//   ....[149]....
        /*07f0*/ 	.word	0x0500000f


	//   ....[150]....
        /*07f4*/ 	.word	0x0500000f


	//   ....[151]....
        /*07f8*/ 	.word	0x0500000f


	//   ....[152]....
        /*07fc*/ 	.word	0x0500000f


	//----- nvinfo : EIATTR_COOP_GROUP_INSTR_OFFSETS
	.align		4
.L_201:
        /*0800*/ 	.byte	0x04, 0x28
        /*0802*/ 	.short	(.L_203 - .L_202)


	//   ....[0]....
.L_202:
        /*0804*/ 	.word	0x00000060


	//   ....[1]....
        /*0808*/ 	.word	0x00000140


	//   ....[2]....
        /*080c*/ 	.word	0x00000190


	//   ....[3]....
        /*0810*/ 	.word	0x000003c0


	//   ....[4]....
        /*0814*/ 	.word	0x00000520


	//   ....[5]....
        /*0818*/ 	.word	0x00000640


	//   ....[6]....
        /*081c*/ 	.word	0x000007a0


	//   ....[7]....
        /*0820*/ 	.word	0x000019e0


	//   ....[8]....
        /*0824*/ 	.word	0x00002ae0


	//   ....[9]....
        /*0828*/ 	.word	0x00003cf0


	//   ....[10]....
        /*082c*/ 	.word	0x000048b0


	//   ....[11]....
        /*0830*/ 	.word	0x000049c0


	//   ....[12]....
        /*0834*/ 	.word	0x00005510


	//   ....[13]....
        /*0838*/ 	.word	0x00005590


	//   ....[14]....
        /*083c*/ 	.word	0x00007870


	//   ....[15]....
        /*0840*/ 	.word	0x00007bf0


	//   ....[16]....
        /*0844*/ 	.word	0x00009220


	//   ....[17]....
        /*0848*/ 	.word	0x00009330


	//   ....[18]....
        /*084c*/ 	.word	0x00009ea0


	//   ....[19]....
        /*0850*/ 	.word	0x00009f30


	//   ....[20]....
        /*0854*/ 	.word	0x0000ca10


	//   ....[21]....
        /*0858*/ 	.word	0x0000ca20


	//   ....[22]....
        /*085c*/ 	.word	0x0000ccc0


	//   ....[23]....
        /*0860*/ 	.word	0x0000ccd0


	//   ....[24]....
        /*0864*/ 	.word	0x0000f850


	//   ....[25]....
        /*0868*/ 	.word	0x0000fbd0


	//   ....[26]....
        /*086c*/ 	.word	0x00011200


	//   ....[27]....
        /*0870*/ 	.word	0x00011310


	//   ....[28]....
        /*0874*/ 	.word	0x00011e80


	//   ....[29]....
        /*0878*/ 	.word	0x00011f10


	//   ....[30]....
        /*087c*/ 	.word	0x00013660


	//   ....[31]....
        /*0880*/ 	.word	0x000137c0


	//   ....[32]....
        /*0884*/ 	.word	0x00013820


	//   ....[33]....
        /*0888*/ 	.word	0x00013850


	//   ....[34]....
        /*088c*/ 	.word	0x000143a0


	//   ....[35]....
        /*0890*/ 	.word	0x000143b0


	//   ....[36]....
        /*0894*/ 	.word	0x000143c0


	//   ....[37]....
        /*0898*/ 	.word	0x000143d0


	//   ....[38]....
        /*089c*/ 	.word	0x000143e0


	//   ....[39]....
        /*08a0*/ 	.word	0x000143f0


	//   ....[40]....
        /*08a4*/ 	.word	0x00014400


	//   ....[41]....
        /*08a8*/ 	.word	0x00014410


	//   ....[42]....
        /*08ac*/ 	.word	0x00014420


	//   ....[43]....
        /*08b0*/ 	.word	0x00014450


	//   ....[44]....
        /*08b4*/ 	.word	0x00014480


	//   ....[45]....
        /*08b8*/ 	.word	0x00014490


	//   ....[46]....
        /*08bc*/ 	.word	0x000144a0


	//   ....[47]....
        /*08c0*/ 	.word	0x000144b0


	//   ....[48]....
        /*08c4*/ 	.word	0x000144e0


	//   ....[49]....
        /*08c8*/ 	.word	0x00014510


	//   ....[50]....
        /*08cc*/ 	.word	0x00014540


	//   ....[51]....
        /*08d0*/ 	.word	0x00014560


	//   ....[52]....
        /*08d4*/ 	.word	0x00014590


	//   ....[53]....
        /*08d8*/ 	.word	0x000145a0


	//   ....[54]....
        /*08dc*/ 	.word	0x000145c0


	//   ....[55]....
        /*08e0*/ 	.word	0x000145d0


	//   ....[56]....
        /*08e4*/ 	.word	0x00014600


	//   ....[57]....
        /*08e8*/ 	.word	0x00014620


	//   ....[58]....
        /*08ec*/ 	.word	0x00014630


	//   ....[59]....
        /*08f0*/ 	.word	0x00014640


	//   ....[60]....
        /*08f4*/ 	.word	0x00014650


	//   ....[61]....
        /*08f8*/ 	.word	0x00014670


	//   ....[62]....
        /*08fc*/ 	.word	0x000146a0


	//   ....[63]....
        /*0900*/ 	.word	0x000146b0


	//   ....[64]....
        /*0904*/ 	.word	0x000146c0


	//   ....[65]....
        /*0908*/ 	.word	0x000146f0


	//   ....[66]....
        /*090c*/ 	.word	0x00014ee0


	//   ....[67]....
        /*0910*/ 	.word	0x00014f20


	//   ....[68]....
        /*0914*/ 	.word	0x00014f40


	//   ....[69]....
        /*0918*/ 	.word	0x00014f60


	//   ....[70]....
        /*091c*/ 	.word	0x00015470


	//   ....[71]....
        /*0920*/ 	.word	0x000154b0


	//   ....[72]....
        /*0924*/ 	.word	0x000154d0


	//   ....[73]....
        /*0928*/ 	.word	0x00015500


	//   ....[74]....
        /*092c*/ 	.word	0x00015520


	//   ....[75]....
        /*0930*/ 	.word	0x00015540


	//   ....[76]....
        /*0934*/ 	.word	0x00015560


	//   ....[77]....
        /*0938*/ 	.word	0x00015580


	//   ....[78]....
        /*093c*/ 	.word	0x00015a30


	//   ....[79]....
        /*0940*/ 	.word	0x00015a50


	//   ....[80]....
        /*0944*/ 	.word	0x00015c90


	//   ....[81]....
        /*0948*/ 	.word	0x00015ca0


	//   ....[82]....
        /*094c*/ 	.word	0x000167b0


	//   ....[83]....
        /*0950*/ 	.word	0x000167e0


	//   ....[84]....
        /*0954*/ 	.word	0x00016820


	//   ....[85]....
        /*0958*/ 	.word	0x00016850


	//   ....[86]....
        /*095c*/ 	.word	0x00016880


	//   ....[87]....
        /*0960*/ 	.word	0x00016890


	//   ....[88]....
        /*0964*/ 	.word	0x000168a0


	//   ....[89]....
        /*0968*/ 	.word	0x000168c0


	//   ....[90]....
        /*096c*/ 	.word	0x00016a30


	//   ....[91]....
        /*0970*/ 	.word	0x00016c20


	//   ....[92]....
        /*0974*/ 	.word	0x00016c50


	//   ....[93]....
        /*0978*/ 	.word	0x00016c80


	//   ....[94]....
        /*097c*/ 	.word	0x00016cb0


	//   ....[95]....
        /*0980*/ 	.word	0x00016ce0


	//   ....[96]....
        /*0984*/ 	.word	0x00016d30


	//   ....[97]....
        /*0988*/ 	.word	0x00016ec0


	//   ....[98]....
        /*098c*/ 	.word	0x00016ef0


	//   ....[99]....
        /*0990*/ 	.word	0x00016f20


	//   ....[100]....
        /*0994*/ 	.word	0x00016f50


	//   ....[101]....
        /*0998*/ 	.word	0x00016f80


	//   ....[102]....
        /*099c*/ 	.word	0x00016fb0


	//   ....[103]....
        /*09a0*/ 	.word	0x00017060


	//   ....[104]....
        /*09a4*/ 	.word	0x000170c0


	//   ....[105]....
        /*09a8*/ 	.word	0x000170d0


	//   ....[106]....
        /*09ac*/ 	.word	0x00017120


	//   ....[107]....
        /*09b0*/ 	.word	0x00019040


	//   ....[108]....
        /*09b4*/ 	.word	0x00019cb0


	//   ....[109]....
        /*09b8*/ 	.word	0x00019cc0


	//   ....[110]....
        /*09bc*/ 	.word	0x00019ce0


	//   ....[111]....
        /*09c0*/ 	.word	0x00019d80


	//   ....[112]....
        /*09c4*/ 	.word	0x00019da0


	//   ....[113]....
        /*09c8*/ 	.word	0x00019e00


	//   ....[114]....
        /*09cc*/ 	.word	0x00019e20


	//   ....[115]....
        /*09d0*/ 	.word	0x00019e30


	//   ....[116]....
        /*09d4*/ 	.word	0x00019e80


	//   ....[117]....
        /*09d8*/ 	.word	0x00019eb0


	//   ....[118]....
        /*09dc*/ 	.word	0x00019ec0


	//   ....[119]....
        /*09e0*/ 	.word	0x00019ed0


	//   ....[120]....
        /*09e4*/ 	.word	0x0001b480


	//   ....[121]....
        /*09e8*/ 	.word	0x0001b4b0


	//   ....[122]....
        /*09ec*/ 	.word	0x0001b4e0


	//   ....[123]....
        /*09f0*/ 	.word	0x0001b500


	//   ....[124]....
        /*09f4*/ 	.word	0x0001b520


	//   ....[125]....
        /*09f8*/ 	.word	0x0001b550


	//   ....[126]....
        /*09fc*/ 	.word	0x0001b580


	//   ....[127]....
        /*0a00*/ 	.word	0x0001b590


	//   ....[128]....
        /*0a04*/ 	.word	0x0001b700


	//   ....[129]....
        /*0a08*/ 	.word	0x0001b730


	//   ....[130]....
        /*0a0c*/ 	.word	0x0001b760


	//   ....[131]....
        /*0a10*/ 	.word	0x0001b7a0


	//   ....[132]....
        /*0a14*/ 	.word	0x0001b7d0


	//   ....[133]....
        /*0a18*/ 	.word	0x0001b800


	//   ....[134]....
        /*0a1c*/ 	.word	0x0001b880


	//   ....[135]....
        /*0a20*/ 	.word	0x0001b8d0


	//   ....[136]....
        /*0a24*/ 	.word	0x0001b8e0


	//   ....[137]....
        /*0a28*/ 	.word	0x0001b920


	//   ....[138]....
        /*0a2c*/ 	.word	0x0001c340


	//   ....[139]....
        /*0a30*/ 	.word	0x0001c9d0


	//   ....[140]....
        /*0a34*/ 	.word	0x0001cbe0


	//   ....[141]....
        /*0a38*/ 	.word	0x0001cc30


	//   ....[142]....
        /*0a3c*/ 	.word	0x0001cc90


	//   ....[143]....
        /*0a40*/ 	.word	0x0001cd70


	//   ....[144]....
        /*0a44*/ 	.word	0x0001cdd0


	//   ....[145]....
        /*0a48*/ 	.word	0x0001ce90


	//   ....[146]....
        /*0a4c*/ 	.word	0x0001cef0


	//   ....[147]....
        /*0a50*/ 	.word	0x0001cfc0


	//   ....[148]....
        /*0a54*/ 	.word	0x0001d020


	//   ....[149]....
        /*0a58*/ 	.word	0x0001d0d0


	//   ....[150]....
        /*0a5c*/ 	.word	0x0001d150


	//   ....[151]....
        /*0a60*/ 	.word	0x0001d200


	//   ....[152]....
        /*0a64*/ 	.word	0x0001d540


	//----- nvinfo : EIATTR_REG_RECONFIG
	.align		4
.L_203:
        /*0a68*/ 	.byte	0x01, 0x54
	.zero		2


	//----- nvinfo : EIATTR_SYSCALL_OFFSETS
	.align		4
        /*0a6c*/ 	.byte	0x04, 0x46
        /*0a6e*/ 	.short	(.L_205 - .L_204)


	//   ....[0]....
.L_204:
        /*0a70*/ 	.word	0x00001b90


	//   ....[1]....
        /*0a74*/ 	.word	0x00018ad0


	//   ....[2]....
        /*0a78*/ 	.word	0x00018c40


	//   ....[3]....
        /*0a7c*/ 	.word	0x00018d90


	//   ....[4]....
        /*0a80*/ 	.word	0x00018ed0


	//   ....[5]....
        /*0a84*/ 	.word	0x000197d0


	//----- nvinfo : EIATTR_MBARRIER_INSTR_OFFSETS
	.align		4
.L_205:
        /*0a88*/ 	.byte	0x04, 0x39
        /*0a8a*/ 	.short	(.L_207 - .L_206)


	//   ....[0]....
.L_206:
        /*0a8c*/ 	.word	0x00000270
        /*0a90*/ 	.word	0x000000ff
        /*0a94*/ 	.word	0x00013200
        /*0a98*/ 	.short	0x0100
        /*0a9a*/ 	.byte	0x08
	.zero		1


	//   ....[1]....
        /*0a9c*/ 	.word	0x00000280
        /*0aa0*/ 	.word	0x000000ff
        /*0aa4*/ 	.word	0x00013220
        /*0aa8*/ 	.short	0x0100
        /*0aaa*/ 	.byte	0x08
	.zero		1


	//   ....[2]....
        /*0aac*/ 	.word	0x00000370
        /*0ab0*/ 	.word	0x000000ff
        /*0ab4*/ 	.word	0x00013230
        /*0ab8*/ 	.short	0x0100
        /*0aba*/ 	.byte	0x08
	.zero		1


	//   ....[3]....
        /*0abc*/ 	.word	0x00000380
        /*0ac0*/ 	.word	0x000000ff
        /*0ac4*/ 	.word	0x00013240
        /*0ac8*/ 	.short	0x0100
        /*0aca*/ 	.byte	0x08
	.zero		1


	//   ....[4]....
        /*0acc*/ 	.word	0x00000390
        /*0ad0*/ 	.word	0x000000ff
        /*0ad4*/ 	.word	0x00013238
        /*0ad8*/ 	.short	0x0100
        /*0ada*/ 	.byte	0x08
	.zero		1


	//   ....[5]....
        /*0adc*/ 	.word	0x000003a0
        /*0ae0*/ 	.word	0x000000ff
        /*0ae4*/ 	.word	0x00013248
        /*0ae8*/ 	.short	0x0100
        /*0aea*/ 	.byte	0x08
	.zero		1


	//   ....[6]....
        /*0aec*/ 	.word	0x000004d0
        /*0af0*/ 	.word	0x000000ff
        /*0af4*/ 	.word	0x00013250
        /*0af8*/ 	.short	0x0100
        /*0afa*/ 	.byte	0x08
	.zero		1


	//   ....[7]....
        /*0afc*/ 	.word	0x000004e0
        /*0b00*/ 	.word	0x000000ff
        /*0b04*/ 	.word	0x00013260
        /*0b08*/ 	.short	0x0100
        /*0b0a*/ 	.byte	0x08
	.zero		1


	//   ....[8]....
        /*0b0c*/ 	.word	0x000004f0
        /*0b10*/ 	.word	0x000000ff
        /*0b14*/ 	.word	0x00013258
        /*0b18*/ 	.short	0x0100
        /*0b1a*/ 	.byte	0x08
	.zero		1


	//   ....[9]....
        /*0b1c*/ 	.word	0x00000500
        /*0b20*/ 	.word	0x000000ff
        /*0b24*/ 	.word	0x00013268
        /*0b28*/ 	.short	0x0100
        /*0b2a*/ 	.byte	0x08
	.zero		1


	//   ....[10]....
        /*0b2c*/ 	.word	0x000005f0
        /*0b30*/ 	.word	0x000000ff
        /*0b34*/ 	.word	0x00013270
        /*0b38*/ 	.short	0x0100
        /*0b3a*/ 	.byte	0x06
	.zero		1


	//   ....[11]....
        /*0b3c*/ 	.word	0x00000600
        /*0b40*/ 	.word	0x000000ff
        /*0b44*/ 	.word	0x00013280
        /*0b48*/ 	.short	0x0100
        /*0b4a*/ 	.byte	0x06
	.zero		1


	//   ....[12]....
        /*0b4c*/ 	.word	0x00000610
        /*0b50*/ 	.word	0x000000ff
        /*0b54*/ 	.word	0x00013278
        /*0b58*/ 	.short	0x0100
        /*0b5a*/ 	.byte	0x06
	.zero		1


	//   ....[13]....
        /*0b5c*/ 	.word	0x00000620
        /*0b60*/ 	.word	0x000000ff
        /*0b64*/ 	.word	0x00013288
        /*0b68*/ 	.short	0x0100
        /*0b6a*/ 	.byte	0x06
	.zero		1


	//   ....[14]....
        /*0b6c*/ 	.word	0x00000750
        /*0b70*/ 	.word	0x000000ff
        /*0b74*/ 	.word	0x00013290
        /*0b78*/ 	.short	0x0100
        /*0b7a*/ 	.byte	0x08
	.zero		1


	//   ....[15]....
        /*0b7c*/ 	.word	0x00000760
        /*0b80*/ 	.word	0x000000ff
        /*0b84*/ 	.word	0x000132a0
        /*0b88*/ 	.short	0x0100
        /*0b8a*/ 	.byte	0x08
	.zero		1


	//   ....[16]....
        /*0b8c*/ 	.word	0x00000770
        /*0b90*/ 	.word	0x000000ff
        /*0b94*/ 	.word	0x00013298
        /*0b98*/ 	.short	0x0100
        /*0b9a*/ 	.byte	0x08
	.zero		1


	//   ....[17]....
        /*0b9c*/ 	.word	0x00000780
        /*0ba0*/ 	.word	0x000000ff
        /*0ba4*/ 	.word	0x000132a8
        /*0ba8*/ 	.short	0x0100
        /*0baa*/ 	.byte	0x08
	.zero		1


	//   ....[18]....
        /*0bac*/ 	.word	0x000008b0
        /*0bb0*/ 	.word	0x000000ff
        /*0bb4*/ 	.word	0x000132b0
        /*0bb8*/ 	.short	0x0100
        /*0bba*/ 	.byte	0x08
	.zero		1


	//   ....[19]....
        /*0bbc*/ 	.word	0x000008c0
        /*0bc0*/ 	.word	0x000000ff
        /*0bc4*/ 	.word	0x000132c0
        /*0bc8*/ 	.short	0x0100
        /*0bca*/ 	.byte	0x08
	.zero		1


	//   ....[20]....
        /*0bcc*/ 	.word	0x000008d0
        /*0bd0*/ 	.word	0x000000ff
        /*0bd4*/ 	.word	0x000132b8
        /*0bd8*/ 	.short	0x0100
        /*0bda*/ 	.byte	0x08
	.zero		1


	//   ....[21]....
        /*0bdc*/ 	.word	0x000008e0
        /*0be0*/ 	.word	0x000000ff
        /*0be4*/ 	.word	0x000132c8
        /*0be8*/ 	.short	0x0100
        /*0bea*/ 	.byte	0x08
	.zero		1


	//   ....[22]....
        /*0bec*/ 	.word	0x00001e60
        /*0bf0*/ 	.word	0x000000ff
        /*0bf4*/ 	.word	0x00013200
        /*0bf8*/ 	.short	0x010a
        /*0bfa*/ 	.byte	0x2d
	.zero		1


	//   ....[23]....
        /*0bfc*/ 	.word	0x00001f20
        /*0c00*/ 	.word	0x00000069
        /*0c04*/ 	.word	0x00013230
        /*0c08*/ 	.short	0x010a
        /*0c0a*/ 	.byte	0x3f
	.zero		1


	//   ....[24]....
        /*0c0c*/ 	.word	0x00001f60
        /*0c10*/ 	.word	0x00000069
        /*0c14*/ 	.word	0x00013230
        /*0c18*/ 	.short	0x010a
        /*0c1a*/ 	.byte	0x3f
	.zero		1


	//   ....[25]....
        /*0c1c*/ 	.word	0x00002bf0
        /*0c20*/ 	.word	0x00000069
        /*0c24*/ 	.word	0x00000000
        /*0c28*/ 	.short	0x0101
        /*0c2a*/ 	.byte	0x3f
	.zero		1


	//   ....[26]....
        /*0c2c*/ 	.word	0x00006820
        /*0c30*/ 	.word	0x000000ff
        /*0c34*/ 	.word	0x00013230
        /*0c38*/ 	.short	0x010a
        /*0c3a*/ 	.byte	0x18
	.zero		1


	//   ....[27]....
        /*0c3c*/ 	.word	0x00006860
        /*0c40*/ 	.word	0x000000ff
        /*0c44*/ 	.word	0x00013230
        /*0c48*/ 	.short	0x010a
        /*0c4a*/ 	.byte	0x18
	.zero		1


	//   ....[28]....
        /*0c4c*/ 	.word	0x00006cc0
        /*0c50*/ 	.word	0x000000ff
        /*0c54*/ 	.word	0x00013250
        /*0c58*/ 	.short	0x010a
        /*0c5a*/ 	.byte	0x0b
	.zero		1


	//   ....[29]....
        /*0c5c*/ 	.word	0x00006f80
        /*0c60*/ 	.word	0x000000ff
        /*0c64*/ 	.word	0x00013250
        /*0c68*/ 	.short	0x010a
        /*0c6a*/ 	.byte	0x0b
	.zero		1


	//   ....[30]....
        /*0c6c*/ 	.word	0x00007930
        /*0c70*/ 	.word	0x00000038
        /*0c74*/ 	.word	0x00000000
        /*0c78*/ 	.short	0x0101
        /*0c7a*/ 	.byte	0x3f
	.zero		1


	//   ....[31]....
        /*0c7c*/ 	.word	0x0000ac10
        /*0c80*/ 	.word	0x000000ff
        /*0c84*/ 	.word	0x00000000
        /*0c88*/ 	.short	0x0101
        /*0c8a*/ 	.byte	0x06
	.zero		1


	//   ....[32]....
        /*0c8c*/ 	.word	0x0000b610
        /*0c90*/ 	.word	0x000000ff
        /*0c94*/ 	.word	0x00013230
        /*0c98*/ 	.short	0x010a
        /*0c9a*/ 	.byte	0x06
	.zero		1


	//   ....[33]....
        /*0c9c*/ 	.word	0x0000b650
        /*0ca0*/ 	.word	0x000000ff
        /*0ca4*/ 	.word	0x00013230
        /*0ca8*/ 	.short	0x010a
        /*0caa*/ 	.byte	0x06
	.zero		1


	//   ....[34]....
        /*0cac*/ 	.word	0x0000bab0
        /*0cb0*/ 	.word	0x000000ff
        /*0cb4*/ 	.word	0x00013250
        /*0cb8*/ 	.short	0x010a
        /*0cba*/ 	.byte	0x0b
	.zero		1


	//   ....[35]....
        /*0cbc*/ 	.word	0x0000c9f0
        /*0cc0*/ 	.word	0x000000ff
        /*0cc4*/ 	.word	0x00013250
        /*0cc8*/ 	.short	0x010a
        /*0cca*/ 	.byte	0x0b
	.zero		1


	//   ....[36]....
        /*0ccc*/ 	.word	0x0000ddc0
        /*0cd0*/ 	.word	0x00000006
        /*0cd4*/ 	.word	0x00000000
        /*0cd8*/ 	.short	0x0101
        /*0cda*/ 	.byte	0x3f
	.zero		1


	//   ....[37]....
        /*0cdc*/ 	.word	0x0000e010
        /*0ce0*/ 	.word	0x000000ff
        /*0ce4*/ 	.word	0x00000000
        /*0ce8*/ 	.short	0x0101
        /*0cea*/ 	.byte	0x06
	.zero		1


	//   ....[38]....
        /*0cec*/ 	.word	0x0000e800
        /*0cf0*/ 	.word	0x000000ff
        /*0cf4*/ 	.word	0x00013230
        /*0cf8*/ 	.short	0x010a
        /*0cfa*/ 	.byte	0x18
	.zero		1


	//   ....[39]....
        /*0cfc*/ 	.word	0x0000e840
        /*0d00*/ 	.word	0x000000ff
        /*0d04*/ 	.word	0x00013230
        /*0d08*/ 	.short	0x010a
        /*0d0a*/ 	.byte	0x18
	.zero		1


	//   ....[40]....
        /*0d0c*/ 	.word	0x0000eca0
        /*0d10*/ 	.word	0x000000ff
        /*0d14*/ 	.word	0x00013250
        /*0d18*/ 	.short	0x010a
        /*0d1a*/ 	.byte	0x0b
	.zero		1


	//   ....[41]....
        /*0d1c*/ 	.word	0x0000ef60
        /*0d20*/ 	.word	0x000000ff
        /*0d24*/ 	.word	0x00013250
        /*0d28*/ 	.short	0x010a
        /*0d2a*/ 	.byte	0x0b
	.zero		1


	//   ....[42]....
        /*0d2c*/ 	.word	0x0000f910
        /*0d30*/ 	.word	0x00000038
        /*0d34*/ 	.word	0x00000000
        /*0d38*/ 	.short	0x0101
        /*0d3a*/ 	.byte	0x3f
	.zero		1


	//   ....[43]....
        /*0d3c*/ 	.word	0x00012bf0
        /*0d40*/ 	.word	0x000000ff
        /*0d44*/ 	.word	0x00000000
        /*0d48*/ 	.short	0x0101
        /*0d4a*/ 	.byte	0x06
	.zero		1


	//   ....[44]....
        /*0d4c*/ 	.word	0x000132d0
        /*0d50*/ 	.word	0x000000ff
        /*0d54*/ 	.word	0x00013250
        /*0d58*/ 	.short	0x010a
        /*0d5a*/ 	.byte	0x0e
	.zero		1


	//   ....[45]....
        /*0d5c*/ 	.word	0x00013310
        /*0d60*/ 	.word	0x000000ff
        /*0d64*/ 	.word	0x00013250
        /*0d68*/ 	.short	0x010a
        /*0d6a*/ 	.byte	0x0e
	.zero		1


	//   ....[46]....
        /*0d6c*/ 	.word	0x00013b30
        /*0d70*/ 	.word	0x000000ff
        /*0d74*/ 	.word	0x00000000
        /*0d78*/ 	.short	0x0101
        /*0d7a*/ 	.byte	0x04
	.zero		1


	//   ....[47]....
        /*0d7c*/ 	.word	0x000155b0
        /*0d80*/ 	.word	0x00000007
        /*0d84*/ 	.word	0x00000000
        /*0d88*/ 	.short	0x0101
        /*0d8a*/ 	.byte	0x3f
	.zero		1


	//   ....[48]....
        /*0d8c*/ 	.word	0x00015780
        /*0d90*/ 	.word	0x00000008
        /*0d94*/ 	.word	0x00000000
        /*0d98*/ 	.short	0x0101
        /*0d9a*/ 	.byte	0x3f
	.zero		1


	//   ....[49]....
        /*0d9c*/ 	.word	0x00019290
        /*0da0*/ 	.word	0x00000002
        /*0da4*/ 	.word	0x00013280
        /*0da8*/ 	.short	0x010a
        /*0daa*/ 	.byte	0x3f
	.zero		1


	//   ....[50]....
        /*0dac*/ 	.word	0x00019410
        /*0db0*/ 	.word	0x00000002
        /*0db4*/ 	.word	0x00013240
        /*0db8*/ 	.short	0x010a
        /*0dba*/ 	.byte	0x3f
	.zero		1


	//   ....[51]....
        /*0dbc*/ 	.word	0x00019fd0
        /*0dc0*/ 	.word	0x00000012
        /*0dc4*/ 	.word	0x00013200
        /*0dc8*/ 	.short	0x0107
        /*0dca*/ 	.byte	0x3f
	.zero		1


	//   ....[52]....
        /*0dcc*/ 	.word	0x0001a0d0
        /*0dd0*/ 	.word	0x00000012
        /*0dd4*/ 	.word	0x00013200
        /*0dd8*/ 	.short	0x0101
        /*0dda*/ 	.byte	0x3f
	.zero		1


	//   ....[53]....
        /*0ddc*/ 	.word	0x0001a0f0
        /*0de0*/ 	.word	0x00000012
        /*0de4*/ 	.word	0x00013220
        /*0de8*/ 	.short	0x010a
        /*0dea*/ 	.byte	0x3f
	.zero		1


	//   ....[54]....
        /*0dec*/ 	.word	0x0001a3c0
        /*0df0*/ 	.word	0x00000004
        /*0df4*/ 	.word	0x00013280
        /*0df8*/ 	.short	0x010a
        /*0dfa*/ 	.byte	0x3f
	.zero		1


	//   ....[55]....
        /*0dfc*/ 	.word	0x0001a5e0
        /*0e00*/ 	.word	0x00000004
        /*0e04*/ 	.word	0x00013240
        /*0e08*/ 	.short	0x010a
        /*0e0a*/ 	.byte	0x3f
	.zero		1


	//   ....[56]....
        /*0e0c*/ 	.word	0x0001a8a0
        /*0e10*/ 	.word	0x00000003
        /*0e14*/ 	.word	0x00013270
        /*0e18*/ 	.short	0x010a
        /*0e1a*/ 	.byte	0x3f
	.zero		1


	//   ....[57]....
        /*0e1c*/ 	.word	0x0001a920
        /*0e20*/ 	.word	0x00000003
        /*0e24*/ 	.word	0x00013260
        /*0e28*/ 	.short	0x010a
        /*0e2a*/ 	.byte	0x3f
	.zero		1


	//   ....[58]....
        /*0e2c*/ 	.word	0x0001ac00
        /*0e30*/ 	.word	0x00000003
        /*0e34*/ 	.word	0x00013250
        /*0e38*/ 	.short	0x0101
        /*0e3a*/ 	.byte	0x3f
	.zero		1


	//   ....[59]....
        /*0e3c*/ 	.word	0x0001ac80
        /*0e40*/ 	.word	0x00000002
        /*0e44*/ 	.word	0x00000000
        /*0e48*/ 	.short	0x0101
        /*0e4a*/ 	.byte	0x3f
	.zero		1


	//   ....[60]....
        /*0e4c*/ 	.word	0x0001ae70
        /*0e50*/ 	.word	0x00000002
        /*0e54*/ 	.word	0x00013270
        /*0e58*/ 	.short	0x010a
        /*0e5a*/ 	.byte	0x3f
	.zero		1


	//   ....[61]....
        /*0e5c*/ 	.word	0x0001aef0
        /*0e60*/ 	.word	0x00000002
        /*0e64*/ 	.word	0x00013260
        /*0e68*/ 	.short	0x010a
        /*0e6a*/ 	.byte	0x3f
	.zero		1


	//   ....[62]....
        /*0e6c*/ 	.word	0x0001b1c0
        /*0e70*/ 	.word	0x00000002
        /*0e74*/ 	.word	0x00013250
        /*0e78*/ 	.short	0x0101
        /*0e7a*/ 	.byte	0x3f
	.zero		1


	//   ....[63]....
        /*0e7c*/ 	.word	0x0001b210
        /*0e80*/ 	.word	0x00000000
        /*0e84*/ 	.word	0x00000000
        /*0e88*/ 	.short	0x0101
        /*0e8a*/ 	.byte	0x3f
	.zero		1


	//   ....[64]....
        /*0e8c*/ 	.word	0x0001c2c0
        /*0e90*/ 	.word	0x00000006
        /*0e94*/ 	.word	0x00013220
        /*0e98*/ 	.short	0x010a
        /*0e9a*/ 	.byte	0x3f
	.zero		1


	//   ....[65]....
        /*0e9c*/ 	.word	0x0001c460
        /*0ea0*/ 	.word	0x00000005
        /*0ea4*/ 	.word	0x00000000
        /*0ea8*/ 	.short	0x010a
        /*0eaa*/ 	.byte	0x3f
	.zero		1


	//   ....[66]....
        /*0eac*/ 	.word	0x0001c4d0
        /*0eb0*/ 	.word	0x00000009
        /*0eb4*/ 	.word	0x00000000
        /*0eb8*/ 	.short	0x010a
        /*0eba*/ 	.byte	0x3f
	.zero		1


	//   ....[67]....
        /*0ebc*/ 	.word	0x0001c520
        /*0ec0*/ 	.word	0x00000013
        /*0ec4*/ 	.word	0x00013260
        /*0ec8*/ 	.short	0x010a
        /*0eca*/ 	.byte	0x3f
	.zero		1


	//   ....[68]....
        /*0ecc*/ 	.word	0x0001c570
        /*0ed0*/ 	.word	0x00000007
        /*0ed4*/ 	.word	0x00013260
        /*0ed8*/ 	.short	0x010a
        /*0eda*/ 	.byte	0x3f
	.zero		1


	//   ....[69]....
        /*0edc*/ 	.word	0x0001c5b0
        /*0ee0*/ 	.word	0x00000013
        /*0ee4*/ 	.word	0x00013280
        /*0ee8*/ 	.short	0x010a
        /*0eea*/ 	.byte	0x3f
	.zero		1


	//   ....[70]....
        /*0eec*/ 	.word	0x0001c5d0
        /*0ef0*/ 	.word	0x00000007
        /*0ef4*/ 	.word	0x00013280
        /*0ef8*/ 	.short	0x010a
        /*0efa*/ 	.byte	0x3f
	.zero		1


	//   ....[71]....
        /*0efc*/ 	.word	0x0001c640
        /*0f00*/ 	.word	0x00000003
        /*0f04*/ 	.word	0x00013200
        /*0f08*/ 	.short	0x010a
        /*0f0a*/ 	.byte	0x3f
	.zero		1


	//   ....[72]....
        /*0f0c*/ 	.word	0x0001c690
        /*0f10*/ 	.word	0x00000069
        /*0f14*/ 	.word	0x00013230
        /*0f18*/ 	.short	0x010a
        /*0f1a*/ 	.byte	0x3f
	.zero		1


	//   ....[73]....
        /*0f1c*/ 	.word	0x0001c6f0
        /*0f20*/ 	.word	0x00000009
        /*0f24*/ 	.word	0x00013230
        /*0f28*/ 	.short	0x010a
        /*0f2a*/ 	.byte	0x3f
	.zero		1


	//   ....[74]....
        /*0f2c*/ 	.word	0x0001c750
        /*0f30*/ 	.word	0x0000007d
        /*0f34*/ 	.word	0x00013250
        /*0f38*/ 	.short	0x010a
        /*0f3a*/ 	.byte	0x3f
	.zero		1


	//   ....[75]....
        /*0f3c*/ 	.word	0x0001c7b0
        /*0f40*/ 	.word	0x00000005
        /*0f44*/ 	.word	0x00013230
        /*0f48*/ 	.short	0x010a
        /*0f4a*/ 	.byte	0x3f
	.zero		1


	//   ....[76]....
        /*0f4c*/ 	.word	0x0001c810
        /*0f50*/ 	.word	0x00000005
        /*0f54*/ 	.word	0x00013250
        /*0f58*/ 	.short	0x010a
        /*0f5a*/ 	.byte	0x3f
	.zero		1


	//   ....[77]....
        /*0f5c*/ 	.word	0x0001c870
        /*0f60*/ 	.word	0x00000009
        /*0f64*/ 	.word	0x00013230
        /*0f68*/ 	.short	0x010a
        /*0f6a*/ 	.byte	0x3f
	.zero		1


	//   ....[78]....
        /*0f6c*/ 	.word	0x0001c8d0
        /*0f70*/ 	.word	0x0000007d
        /*0f74*/ 	.word	0x00013250
        /*0f78*/ 	.short	0x010a
        /*0f7a*/ 	.byte	0x3f
	.zero		1


	//   ....[79]....
        /*0f7c*/ 	.word	0x0001c930
        /*0f80*/ 	.word	0x00000003
        /*0f84*/ 	.word	0x00013250
        /*0f88*/ 	.short	0x010a
        /*0f8a*/ 	.byte	0x3f
	.zero		1


	//   ....[80]....
        /*0f8c*/ 	.word	0x0001ca80
        /*0f90*/ 	.word	0x00000002
        /*0f94*/ 	.word	0x00013280
        /*0f98*/ 	.short	0x010a
        /*0f9a*/ 	.byte	0x3f
	.zero		1


	//   ....[81]....
        /*0f9c*/ 	.word	0x0001cad0
        /*0fa0*/ 	.word	0x00000002
        /*0fa4*/ 	.word	0x00013240
        /*0fa8*/ 	.short	0x010a
        /*0faa*/ 	.byte	0x3f
	.zero		1


	//   ....[82]....
        /*0fac*/ 	.word	0x0001d230
        /*0fb0*/ 	.word	0x00000012
        /*0fb4*/ 	.word	0x00013220
        /*0fb8*/ 	.short	0x010a
        /*0fba*/ 	.byte	0x3f
	.zero		1


	//   ....[83]....
        /*0fbc*/ 	.word	0x0001d280
        /*0fc0*/ 	.word	0x00000004
        /*0fc4*/ 	.word	0x00013280
        /*0fc8*/ 	.short	0x010a
        /*0fca*/ 	.byte	0x3f
	.zero		1


	//   ....[84]....
        /*0fcc*/ 	.word	0x0001d2d0
        /*0fd0*/ 	.word	0x00000004
        /*0fd4*/ 	.word	0x00013240
        /*0fd8*/ 	.short	0x010a
        /*0fda*/ 	.byte	0x3f
	.zero		1


	//   ....[85]....
        /*0fdc*/ 	.word	0x0001d320
        /*0fe0*/ 	.word	0x00000003
        /*0fe4*/ 	.word	0x00013270
        /*0fe8*/ 	.short	0x010a
        /*0fea*/ 	.byte	0x3f
	.zero		1


	//   ....[86]....
        /*0fec*/ 	.word	0x0001d370
        /*0ff0*/ 	.word	0x00000003
        /*0ff4*/ 	.word	0x00013260
        /*0ff8*/ 	.short	0x010a
        /*0ffa*/ 	.byte	0x3f
	.zero		1


	//   ....[87]....
        /*0ffc*/ 	.word	0x0001d3c0
        /*1000*/ 	.word	0x00000002
        /*1004*/ 	.word	0x00013270
        /*1008*/ 	.short	0x010a
        /*100a*/ 	.byte	0x3f
	.zero		1


	//   ....[88]....
        /*100c*/ 	.word	0x0001d410
        /*1010*/ 	.word	0x00000002
        /*1014*/ 	.word	0x00013260
        /*1018*/ 	.short	0x010a
        /*101a*/ 	.byte	0x3f
	.zero		1


	//   ....[89]....
        /*101c*/ 	.word	0x0001d460
        /*1020*/ 	.word	0x00000006
        /*1024*/ 	.word	0x00013220
        /*1028*/ 	.short	0x010a
        /*102a*/ 	.byte	0x3f
	.zero		1


	//   ....[90]....
        /*102c*/ 	.word	0x0001d600
        /*1030*/ 	.word	0x00000005
        /*1034*/ 	.word	0x00000000
        /*1038*/ 	.short	0x010a
        /*103a*/ 	.byte	0x3f
	.zero		1


	//   ....[91]....
        /*103c*/ 	.word	0x0001d650
        /*1040*/ 	.word	0x00000009
        /*1044*/ 	.word	0x00000000
        /*1048*/ 	.short	0x010a
        /*104a*/ 	.byte	0x3f
	.zero		1


	//   ....[92]....
        /*104c*/ 	.word	0x0001d6a0
        /*1050*/ 	.word	0x00000013
        /*1054*/ 	.word	0x00013260
        /*1058*/ 	.short	0x010a
        /*105a*/ 	.byte	0x3f
	.zero		1


	//   ....[93]....
        /*105c*/ 	.word	0x0001d6f0
        /*1060*/ 	.word	0x00000007
        /*1064*/ 	.word	0x00013260
        /*1068*/ 	.short	0x010a
        /*106a*/ 	.byte	0x3f
	.zero		1


	//   ....[94]....
        /*106c*/ 	.word	0x0001d740
        /*1070*/ 	.word	0x00000013
        /*1074*/ 	.word	0x00013280
        /*1078*/ 	.short	0x010a
        /*107a*/ 	.byte	0x3f
	.zero		1


	//----- nvinfo : EIATTR_NUM_MBARRIERS
	.align		4
.L_207:
        /*107c*/ 	.byte	0x03, 0x38
        /*107e*/ 	.short	0x0016


	//----- nvinfo : EIATTR_EXIT_INSTR_OFFSETS
	.align		4
        /*1080*/ 	.byte	0x04, 0x1c
        /*1082*/ 	.short	(.L_209 - .L_208)


	//   ....[0]....
.L_208:
        /*1084*/ 	.word	0x00000a40


	//   ....[1]....
        /*1088*/ 	.word	0x000169d0


	//   ....[2]....
        /*108c*/ 	.word	0x0001c620


	//----- nvinfo : EIATTR_MAX_THREADS
	.align		4
.L_209:
        /*1090*/ 	.byte	0x04, 0x05
        /*1092*/ 	.short	(.L_211 - .L_210)
.L_210:
        /*1094*/ 	.word	0x00000200
        /*1098*/ 	.word	0x00000001
        /*109c*/ 	.word	0x00000001


	//----- nvinfo : EIATTR_CRS_STACK_SIZE
	.align		4
.L_211:
        /*10a0*/ 	.byte	0x04, 0x1e
        /*10a2*/ 	.short	(.L_213 - .L_212)
.L_212:
        /*10a4*/ 	.word	0x00000000


	//----- nvinfo : EIATTR_CBANK_PARAM_SIZE
	.align		4
.L_213:
        /*10a8*/ 	.byte	0x03, 0x19
        /*10aa*/ 	.short	0x0af0


	//----- nvinfo : EIATTR_PARAM_CBANK
	.align		4
        /*10ac*/ 	.byte	0x04, 0x0a
        /*10ae*/ 	.short	(.L_215 - .L_214)
	.align		4
.L_214:
        /*10b0*/ 	.word	index@(.nv.constant0._ZN7cutlass13device_kernelIN5flash11enable_sm90INS1_16FlashAttnFwdSm90INS1_25CollectiveMainloopFwdSm90ILi2EN4cute5tupleIJNS5_1CILi1EEES8_S8_EEENS6_IJNS7_ILi192EEENS7_ILi160EEENS7_ILi64EEEEEELi64ENS_12float_e4m3_tEfNS_4arch4Sm90ELb0ELb1ELb1ELb1ELb0ELb0ELb0ELb1ELb1ELb1ELb1ELb0EEENS1_21CollectiveEpilogueFwdINS6_IJSA_SC_SB_EEES9_NS_10bfloat16_tESG_Li384ELb1ELb1ELb1ELb1EEENS1_36VarlenDynamicPersistentTileSchedulerILi192ELi160ELi384ELi128ELb1ELb1ELb1ELb1ELb0ELb1EEEEEEEEEvNT_6ParamsE)
        /*10b4*/ 	.short	0x0210
        /*10b6*/ 	.short	0x0af0


	//----- nvinfo : EIATTR_SW_WAR
	.align		4
.L_215:
        /*10b8*/ 	.byte	0x04, 0x36
        /*10ba*/ 	.short	(.L_217 - .L_216)
.L_216:
        /*10bc*/ 	.word	0x00000008
.L_217:


//--------------------- .nv.info._ZN7cutlass13device_kernelIN5flash11enable_sm90INS1_16FlashAttnFwdSm90INS1_25CollectiveMainloopFwdSm90ILi2EN4cute5tupleIJNS5_1CILi1EEES8_S8_EEENS6_IJNS7_ILi192EEENS7_ILi160EEENS7_ILi64EEEEEELi64ENS_12float_e4m3_tEfNS_4arch4Sm90ELb0ELb1ELb1ELb1ELb0ELb1ELb0ELb1ELb1ELb1ELb1ELb0EEENS1_21CollectiveEpilogueFwdINS6_IJSA_SC_SB_EEES9_NS_10bfloat16_tESG_Li384ELb1ELb1ELb1ELb1EEENS1_36VarlenDynamicPersistentTileSchedulerILi192ELi160ELi384ELi128ELb1ELb1ELb1ELb1ELb0ELb1EEEEEEEEEvNT_6ParamsE --------------------------
	.section	.nv.info._ZN7cutlass13device_kernelIN5flash11enable_sm90INS1_16FlashAttnFwdSm90INS1_25CollectiveMainloopFwdSm90ILi2EN4cute5tupleIJNS5_1CILi1EEES8_S8_EEENS6_IJNS7_ILi192EEENS7_ILi160EEENS7_ILi64EEEEEELi64ENS_12float_e4m3_tEfNS_4arch4Sm90ELb0ELb1ELb1ELb1ELb0ELb1ELb0ELb1ELb1ELb1ELb1ELb0EEENS1_21CollectiveEpilogueFwdINS6_IJSA_SC_SB_EEES9_NS_10bfloat16_tESG_Li384ELb1ELb1ELb1ELb1EEENS1_36VarlenDynamicPersistentTileSchedulerILi192ELi160ELi384ELi128ELb1ELb1ELb1ELb1ELb0ELb1EEEEEEEEEvNT_6ParamsE,"",@"SHT_CUDA_INFO"
	.sectionflags	@""
	.align	4


	//----- nvinfo : EIATTR_CUDA_API_VERSION
	.align		4
        /*0000*/ 	.byte	0x04, 0x37
        /*0002*/ 	.short	(.L_219 - .L_218)
.L_218:
        /*0004*/ 	.word	0x00000082


	//----- nvinfo : EIATTR_KPARAM_INFO
	.align		4
.L_219:
        /*0008*/ 	.byte	0x04, 0x17
        /*000a*/ 	.short	(.L_221 - .L_220)
.L_220:
        /*000c*/ 	.word	0x00000000
        /*0010*/ 	.short	0x0000
        /*0012*/ 	.short	0x0070
        /*0014*/ 	.byte	0x00, 0xf0, 0x01, 0x2a


	//----- nvinfo : EIATTR_SPARSE_MMA_MASK
	.align		4
.L_221:
        /*0018*/ 	.byte	0x03, 0x50
        /*001a*/ 	.short	0x0000


	//----- nvinfo : EIATTR_MAXREG_COUNT
	.align		4
        /*001c*/ 	.byte	0x03, 0x1b
        /*001e*/ 	.short	0x0080


	//----- nvinfo : EIATTR_NUM_BARRIERS
	.align		4
        /*0020*/ 	.byte	0x02, 0x4c
        /*0022*/ 	.byte	0x10
	.zero		1


	//----- nvinfo : EIATTR_EXTERNS
	.align		4
        /*0024*/ 	.byte	0x04, 0x0f
        /*0026*/ 	.short	(.L_223 - .L_222)


	//   ....[0]....
	.align		4
.L_222:
        /*0028*/ 	.word	index@(__assertfail)


	//----- nvinfo : EIATTR_ANNOTATIONS
	.align		4
.L_223:
        /*002c*/ 	.byte	0x04, 0x55
        /*002e*/ 	.short	(.L_225 - .L_224)


	//   ....[0]....
.L_224:
        /* <DEDUP_REMOVED lines=104> */


	//----- nvinfo : EIATTR_MERCURY_ISA_VERSION
	.align		4
.L_225:
        /*0698*/ 	.byte	0x03, 0x5f
        /*069a*/ 	.short	0x0101


	//----- nvinfo : EIATTR_UNUSED_LOAD_BYTE_OFFSET
	.align		4
        /*069c*/ 	.byte	0x04, 0x44
        /*069e*/ 	.short	(.L_227 - .L_226)


	//   ....[0]....
.L_226:
        /*06a0*/ 	.word	0x00000a90
        /*06a4*/ 	.word	0x0000fff0


	//   ....[1]....
        /*06a8*/ 	.word	0x0001afe0
        /*06ac*/ 	.word	0x0000fff0


	//----- nvinfo : EIATTR_INT_WARP_WIDE_INSTR_OFFSETS
	.align		4
.L_227:
        /*06b0*/ 	.byte	0x04, 0x31
        /*06b2*/ 	.short	(.L_229 - .L_228)


	//   ....[0]....
.L_228:
        /*06b4*/ 	.word	0x00000180


	//   ....[1]....
        /*06b8*/ 	.word	0x000001c0


	//   ....[2]....
        /*06bc*/ 	.word	0x00000280


	//   ....[3]....
        /*06c0*/ 	.word	0x00020cf0


	//   ....[4]....
        /*06c4*/ 	.word	0x00020d80


	//   ....[5]....
        /*06c8*/ 	.word	0x00023210


	//   ....[6]....
        /*06cc*/ 	.word	0x000232a0


	//----- nvinfo : EIATTR_COOP_GROUP_MASK_REGIDS
	.align		4
.L_229:
        /*06d0*/ 	.byte	0x04, 0x29
        /*06d2*/ 	.short	(.L_231 - .L_230)


	//   ....[0]....
.L_230:
        /*06d4*/ 	.word	0xffffffff


	//   ....[1]....
        /*06d8*/ 	.word	0xffffffff


	//   ....[2]....
        /*06dc*/ 	.word	0xffffffff


	//   ....[3]....
        /*06e0*/ 	.word	0xffffffff


	//   ....[4]....
        /*06e4*/ 	.word	0xffffffff


	//   ....[5]....
        /*06e8*/ 	.word	0xffffffff


	//   ....[6]....
        /*06ec*/ 	.word	0xffffffff


	//   ....[7]....
        /*06f0*/ 	.word	0xffffffff


	//   ....[8]....
        /*06f4*/ 	.word	0xffffffff


	//   ....[9]....
        /*06f8*/ 	.word	0xffffffff


	//   ....[10]....
        /*06fc*/ 	.word	0xffffffff


	//   ....[11]....
        /*0700*/ 	.word	0xffffffff


	//   ....[12]....
        /*0704*/ 	.word	0xffffffff


	//   ....[13]....
        /*0708*/ 	.word	0xffffffff


	//   ....[14]....
        /*070c*/ 	.word	0xffffffff


	//   ....[15]....
        /*0710*/ 	.word	0xffffffff


	//   ....[16]....
        /*0714*/ 	.word	0xffffffff


	//   ....[17]....
        /*0718*/ 	.word	0xffffffff


	//   ....[18]....
        /*071c*/ 	.word	0xffffffff


	//   ....[19]....
        /*0720*/ 	.word	0xffffffff


	//   ....[20]....
        /*0724*/ 	.word	0xffffffff


	//   ....[21]....
        /*0728*/ 	.word	0xffffffff


	//   ....[22]....
        /*072c*/ 	.word	0xffffffff


	//   ....[23]....
        /*0730*/ 	.word	0xffffffff


	//   ....[24]....
        /*0734*/ 	.word	0xffffffff


	//   ....[25]....
        /*0738*/ 	.word	0xffffffff


	//   ....[26]....
        /*073c*/ 	.word	0xffffffff


	//   ....[27]....
        /*0740*/ 	.word	0xffffffff


	//   ....[28]....
        /*0744*/ 	.word	0xffffffff


	//   ....[29]....
        /*0748*/ 	.word	0xffffffff


	//   ....[30]....
        /*074c*/ 	.word	0xffffffff


	//   ....[31]....
        /*0750*/ 	.word	0xffffffff


	//   ....[32]....
        /*0754*/ 	.word	0xffffffff


	//   ....[33]....
        /*0758*/ 	.word	0xffffffff


	//   ....[34]....
        /*075c*/ 	.word	0xffffffff


	//   ....[35]....
        /*0760*/ 	.word	0xffffffff


	//   ....[36]....
        /*0764*/ 	.word	0xffffffff


	//   ....[37]....
        /*0768*/ 	.word	0xffffffff


	//   ....[38]....
        /*076c*/ 	.word	0xffffffff


	//   ....[39]....
        /*0770*/ 	.word	0xffffffff


	//   ....[40]....
        /*0774*/ 	.word	0xffffffff


	//   ....[41]....
        /*0778*/ 	.word	0xffffffff


	//   ....[42]....
        /*077c*/ 	.word	0xffffffff


	//   ....[43]....
        /*0780*/ 	.word	0xffffffff


	//   ....[44]....
        /*0784*/ 	.word	0xffffffff


	//   ....[45]....
        /*0788*/ 	.word	0xffffffff


	//   ....[46]....
        /*078c*/ 	.word	0xffffffff


	//   ....[47]....
        /*0790*/ 	.word	0xffffffff


	//   ....[48]....
        /*0794*/ 	.word	0xffffffff


	//   ....[49]....
        /*0798*/ 	.word	0xffffffff


	//   ....[50]....
        /*079c*/ 	.word	0xffffffff


	//   ....[51]....
        /*07a0*/ 	.word	0xffffffff


	//   ....[52]....
        /*07a4*/ 	.word	0xffffffff


	//   ....[53]....
        /*07a8*/ 	.word	0xffffffff


	//   ....[54]....
        /*07ac*/ 	.word	0xffffffff


	//   ....[55]....
        /*07b0*/ 	.word	0xffffffff


	//   ....[56]....
        /*07b4*/ 	.word	0xffffffff


	//   ....[57]....
        /*07b8*/ 	.word	0xffffffff


	//   ....[58]....
        /*07bc*/ 	.word	0xffffffff


	//   ....[59]....
        /*07c0*/ 	.word	0xffffffff


	//   ....[60]....
        /*07c4*/ 	.word	0xffffffff


	//   ....[61]....
        /*07c8*/ 	.word	0xffffffff


	//   ....[62]....
        /*07cc*/ 	.word	0xffffffff


	//   ....[63]....
        /*07d0*/ 	.word	0xffffffff


	//   ....[64]....
        /*07d4*/ 	.word	0xffffffff


	//   ....[65]....
        /*07d8*/ 	.word	0xffffffff


	//   ....[66]....
        /*07dc*/ 	.word	0xffffffff


	//   ....[67]....
        /*07e0*/ 	.word	0xffffffff


	//   ....[68]....
        /*07e4*/ 	.word	0xffffffff


	//   ....[69]....
        /*07e8*/ 	.word	0xffffffff


	//   ....[70]....
        /*07ec*/ 	.word	0xffffffff


	//   ....[71]....
        /*07f0*/ 	.word	0xffffffff


	//   ....[72]....
        /*07f4*/ 	.word	0xffffffff


	//   ....[73]....
        /*07f8*/ 	.word	0xffffffff


	//   ....[74]....
        /*07fc*/ 	.word	0xffffffff


	//   ....[75]....
        /*0800*/ 	.word	0xffffffff


	//   ....[76]....
        /*0804*/ 	.word	0xffffffff


	//   ....[77]....
        /*0808*/ 	.word	0xffffffff


	//   ....[78]....
        /*080c*/ 	.word	0xffffffff


	//   ....[79]....
        /*0810*/ 	.word	0xffffffff


	//   ....[80]....
        /*0814*/ 	.word	0xffffffff


	//   ....[81]....
        /*0818*/ 	.word	0xffffffff


	//   ....[82]....
        /*081c*/ 	.word	0xffffffff


	//   ....[83]....
        /*0820*/ 	.word	0xffffffff


	//   ....[84]....
        /*0824*/ 	.word	0xffffffff


	//   ....[85]....
        /*0828*/ 	.word	0xffffffff


	//   ....[86]....
        /*082c*/ 	.word	0xffffffff


	//   ....[87]....
        /*0830*/ 	.word	0xffffffff


	//   ....[88]....
        /*0834*/ 	.word	0xffffffff


	//   ....[89]....
        /*0838*/ 	.word	0xffffffff


	//   ....[90]....
        /*083c*/ 	.word	0xffffffff


	//   ....[91]....
        /*0840*/ 	.word	0xffffffff


	//   ....[92]....
        /*0844*/ 	.word	0xffffffff


	//   ....[93]....
        /*0848*/ 	.word	0xffffffff


	//   ....[94]....
        /*084c*/ 	.word	0xffffffff


	//   ....[95]....
        /*0850*/ 	.word	0xffffffff


	//   ....[96]....
        /*0854*/ 	.word	0xffffffff


	//   ....[97]....
        /*0858*/ 	.word	0xffffffff


	//   ....[98]....
        /*085c*/ 	.word	0xffffffff


	//   ....[99]....
        /*0860*/ 	.word	0xffffffff


	//   ....[100]....
        /*0864*/ 	.word	0xffffffff


	//   ....[101]....
        /*0868*/ 	.word	0xffffffff


	//   ....[102]....
        /*086c*/ 	.word	0xffffffff


	//   ....[103]....
        /*0870*/ 	.word	0xffffffff


	//   ....[104]....
        /*0874*/ 	.word	0xffffffff


	//   ....[105]....
        /*0878*/ 	.word	0xffffffff


	//   ....[106]....
        /*087c*/ 	.word	0xffffffff


	//   ....[107]....
        /*0880*/ 	.word	0xffffffff


	//   ....[108]....
        /*0884*/ 	.word	0xffffffff


	//   ....[109]....
        /*0888*/ 	.word	0xffffffff


	//   ....[110]....
        /*088c*/ 	.word	0xffffffff


	//   ....[111]....
        /*0890*/ 	.word	0xffffffff


	//   ....[112]....
        /*0894*/ 	.word	0xffffffff


	//   ....[113]....
        /*0898*/ 	.word	0xffffffff


	//   ....[114]....
        /*089c*/ 	.word	0xffffffff


	//   ....[115]....
        /*08a0*/ 	.word	0xffffffff


	//   ....[116]....
        /*08a4*/ 	.word	0xffffffff


	//   ....[117]....
        /*08a8*/ 	.word	0xffffffff


	//   ....[118]....
        /*08ac*/ 	.word	0xffffffff


	//   ....[119]....
        /*08b0*/ 	.word	0xffffffff


	//   ....[120]....
        /*08b4*/ 	.word	0xffffffff


	//   ....[121]....
        /*08b8*/ 	.word	0xffffffff


	//   ....[122]....
        /*08bc*/ 	.word	0xffffffff


	//   ....[123]....
        /*08c0*/ 	.word	0xffffffff


	//   ....[124]....
        /*08c4*/ 	.word	0xffffffff


	//   ....[125]....
        /*08c8*/ 	.word	0xffffffff


	//   ....[126]....
        /*08cc*/ 	.word	0xffffffff


	//   ....[127]....
        /*08d0*/ 	.word	0xffffffff


	//   ....[128]....
        /*08d4*/ 	.word	0xffffffff


	//   ....[129]....
        /*08d8*/ 	.word	0xffffffff


	//   ....[130]....
        /*08dc*/ 	.word	0xffffffff


	//   ....[131]....
        /*08e0*/ 	.word	0xffffffff


	//   ....[132]....
        /*08e4*/ 	.word	0xffffffff


	//   ....[133]....
        /*08e8*/ 	.word	0xffffffff


	//   ....[134]....
        /*08ec*/ 	.word	0xffffffff


	//   ....[135]....
        /*08f0*/ 	.word	0xffffffff


	//   ....[136]....
        /*08f4*/ 	.word	0xffffffff


	//   ....[137]....
        /*08f8*/ 	.word	0xffffffff


	//   ....[138]....
        /*08fc*/ 	.word	0xffffffff


	//   ....[139]....
        /*0900*/ 	.word	0xffffffff


	//   ....[140]....
        /*0904*/ 	.word	0xffffffff


	//   ....[141]....
        /*0908*/ 	.word	0xffffffff


	//   ....[142]....
        /*090c*/ 	.word	0xffffffff


	//   ....[143]....
        /*0910*/ 	.word	0xffffffff


	//   ....[144]....
        /*0914*/ 	.word	0xffffffff


	//   ....[145]....
        /*0918*/ 	.word	0xffffffff


	//   ....[146]....
        /*091c*/ 	.word	0xffffffff


	//   ....[147]....
        /*0920*/ 	.word	0xffffffff


	//   ....[148]....
        /*0924*/ 	.word	0x0500000f


	//   ....[149]....
        /*0928*/ 	.word	0x0500000f


	//   ....[150]....
        /*092c*/ 	.word	0x0500000f


	//   ....[151]....
        /*0930*/ 	.word	0x0500000f


	//   ....[152]....
        /*0934*/ 	.word	0x0500000f


	//   ....[153]....
        /*0938*/ 	.word	0x0500000f


	//   ....[154]....
        /*093c*/ 	.word	0x0500000f


	//   ....[155]....
        /*0940*/ 	.word	0x0500000f


	//   ....[156]....
        /*0944*/ 	.word	0x0500000f


	//   ....[157]....
        /*0948*/ 	.word	0x0500000f


	//   ....[158]....
        /*094c*/ 	.word	0x0500000f


	//   ....[159]....
        /*0950*/ 	.word	0x0500000f


	//   ....[160]....
        /*0954*/ 	.word	0x0500000f


	//   ....[161]....
        /*0958*/ 	.word	0x0500000f


	//   ....[162]....
        /*095c*/ 	.word	0x0500000f


	//   ....[163]....
        /*0960*/ 	.word	0x0500000f


	//   ....[164]....
        /*0964*/ 	.word	0x0500000f


	//   ....[165]....
        /*0968*/ 	.word	0x0500000f


	//   ....[166]....
        /*096c*/ 	.word	0x0500000f


	//   ....[167]....
        /*0970*/ 	.word	0x0500000f


	//   ....[168]....
        /*0974*/ 	.word	0x0500000f


	//   ....[169]....
        /*0978*/ 	.word	0x0500000f


	//   ....[170]....
        /*097c*/ 	.word	0x0500000f


	//   ....[171]....
        /*0980*/ 	.word	0x0500000f


	//   ....[172]....
        /*0984*/ 	.word	0x0500000f


	//   ....[173]....
        /*0988*/ 	.word	0x0500000f


	//   ....[174]....
        /*098c*/ 	.word	0x0500000f


	//   ....[175]....
        /*0990*/ 	.word	0x0500000f


	//   ....[176]....
        /*0994*/ 	.word	0x0500000f


	//   ....[177]....
        /*0998*/ 	.word	0x0500000f


	//   ....[178]....
        /*099c*/ 	.word	0x0500000f


	//   ....[179]....
        /*09a0*/ 	.word	0x0500000f


	//   ....[180]....
        /*09a4*/ 	.word	0x0500000f


	//   ....[181]....
        /*09a8*/ 	.word	0x0500000f


	//   ....[182]....
        /*09ac*/ 	.word	0x0500000f


	//   ....[183]....
        /*09b0*/ 	.word	0x0500000f


	//   ....[184]....
        /*09b4*/ 	.word	0x0500000f


	//   ....[185]....
        /*09b8*/ 	.word	0x0500000f


	//   ....[186]....
        /*09bc*/ 	.word	0x0500000f


	//   ....[187]....
        /*09c0*/ 	.word	0x0500000f


	//   ....[188]....
        /*09c4*/ 	.word	0x0500000f


	//----- nvinfo : EIATTR_COOP_GROUP_INSTR_OFFSETS
	.align		4
.L_231:
        /*09c8*/ 	.byte	0x04, 0x28
        /*09ca*/ 	.short	(.L_233 - .L_232)


	//   ....[0]....
.L_232:
        /*09cc*/ 	.word	0x00000060


	//   ....[1]....
        /*09d0*/ 	.word	0x00000190


	//   ....[2]....
        /*09d4*/ 	.word	0x00000290


	//   ....[3]....
        /*09d8*/ 	.word	0x00000400


	//   ....[4]....
        /*09dc*/ 	.word	0x00000560


	//   ....[5]....
        /*09e0*/ 	.word	0x00000680


	//   ....[6]....
        /*09e4*/ 	.word	0x000007e0


	//   ....[7]....
        /*09e8*/ 	.word	0x00005b90


	//   ....[8]....
        /*09ec*/ 	.word	0x00006500


	//   ....[9]....
        /*09f0*/ 	.word	0x00006510


	//   ....[10]....
        /*09f4*/ 	.word	0x00006520


	//   ....[11]....
        /*09f8*/ 	.word	0x00006530


	//   ....[12]....
        /*09fc*/ 	.word	0x00007a50


	//   ....[13]....
        /*0a00*/ 	.word	0x00007a60


	//   ....[14]....
        /*0a04*/ 	.word	0x00007a70


	//   ....[15]....
        /*0a08*/ 	.word	0x00007a80


	//   ....[16]....
        /*0a0c*/ 	.word	0x00009770


	//   ....[17]....
        /*0a10*/ 	.word	0x0000b0a0


	//   ....[18]....
        /*0a14*/ 	.word	0x0000ba00


	//   ....[19]....
        /*0a18*/ 	.word	0x0000bc10


	//   ....[20]....
        /*0a1c*/ 	.word	0x0000c460


	//   ....[21]....
        /*0a20*/ 	.word	0x0000c4c0


	//   ....[22]....
        /*0a24*/ 	.word	0x0000ea70


	//   ....[23]....
        /*0a28*/ 	.word	0x0000fd70


	//   ....[24]....
        /*0a2c*/ 	.word	0x00010940


	//   ....[25]....
        /*0a30*/ 	.word	0x00010a60


	//   ....[26]....
        /*0a34*/ 	.word	0x00011320


	//   ....[27]....
        /*0a38*/ 	.word	0x00011380


	//   ....[28]....
        /*0a3c*/ 	.word	0x00013ee0


	//   ....[29]....
        /*0a40*/ 	.word	0x00014160


	//   ....[30]....
        /*0a44*/ 	.word	0x00014180


	//   ....[31]....
        /*0a48*/ 	.word	0x00014210


	//   ....[32]....
        /*0a4c*/ 	.word	0x00016ad0


	//   ....[33]....
        /*0a50*/ 	.word	0x00017de0


	//   ....[34]....
        /*0a54*/ 	.word	0x000189b0


	//   ....[35]....
        /*0a58*/ 	.word	0x00018ad0


	//   ....[36]....
        /*0a5c*/ 	.word	0x00019390


	//   ....[37]....
        /*0a60*/ 	.word	0x000193f0


	//   ....[38]....
        /*0a64*/ 	.word	0x0001a970


	//   ....[39]....
        /*0a68*/ 	.word	0x0001a980


	//   ....[40]....
        /*0a6c*/ 	.word	0x0001aa20


	//   ....[41]....
        /*0a70*/ 	.word	0x0001aa30


	//   ....[42]....
        /*0a74*/ 	.word	0x0001b610


	//   ....[43]....
        /*0a78*/ 	.word	0x0001b620


	//   ....[44]....
        /*0a7c*/ 	.word	0x0001b630


	//   ....[45]....
        /*0a80*/ 	.word	0x0001b640


	//   ....[46]....
        /*0a84*/ 	.word	0x0001b650


	//   ....[47]....
        /*0a88*/ 	.word	0x0001b660


	//   ....[48]....
        /*0a8c*/ 	.word	0x0001b670


	//   ....[49]....
        /*0a90*/ 	.word	0x0001b690


	//   ....[50]....
        /*0a94*/ 	.word	0x0001b6a0


	//   ....[51]....
        /*0a98*/ 	.word	0x0001b6b0


	//   ....[52]....
        /*0a9c*/ 	.word	0x0001b6c0


	//   ....[53]....
        /*0aa0*/ 	.word	0x0001b6d0


	//   ....[54]....
        /*0aa4*/ 	.word	0x0001b6e0


	//   ....[55]....
        /*0aa8*/ 	.word	0x0001b6f0


	//   ....[56]....
        /*0aac*/ 	.word	0x0001b700


	//   ....[57]....
        /*0ab0*/ 	.word	0x0001b710


	//   ....[58]....
        /*0ab4*/ 	.word	0x0001b720


	//   ....[59]....
        /*0ab8*/ 	.word	0x0001b730


	//   ....[60]....
        /*0abc*/ 	.word	0x0001b740


	//   ....[61]....
        /*0ac0*/ 	.word	0x0001b750


	//   ....[62]....
        /*0ac4*/ 	.word	0x0001b760


	//   ....[63]....
        /*0ac8*/ 	.word	0x0001b770


	//   ....[64]....
        /*0acc*/ 	.word	0x0001b780


	//   ....[65]....
        /*0ad0*/ 	.word	0x0001b790


	//   ....[66]....
        /*0ad4*/ 	.word	0x0001b7a0


	//   ....[67]....
        /*0ad8*/ 	.word	0x0001b7b0


	//   ....[68]....
        /*0adc*/ 	.word	0x0001b7c0


	//   ....[69]....
        /*0ae0*/ 	.word	0x0001b7d0


	//   ....[70]....
        /*0ae4*/ 	.word	0x0001b7e0


	//   ....[71]....
        /*0ae8*/ 	.word	0x0001b7f0


	//   ....[72]....
        /*0aec*/ 	.word	0x0001b800


	//   ....[73]....
        /*0af0*/ 	.word	0x0001b810


	//   ....[74]....
        /*0af4*/ 	.word	0x0001c090


	//   ....[75]....
        /*0af8*/ 	.word	0x0001c0d0


	//   ....[76]....
        /*0afc*/ 	.word	0x0001c0f0


	//   ....[77]....
        /*0b00*/ 	.word	0x0001c110


	//   ....[78]....
        /*0b04*/ 	.word	0x0001c5d0


	//   ....[79]....
        /*0b08*/ 	.word	0x0001c610


	//   ....[80]....
        /*0b0c*/ 	.word	0x0001c630


	//   ....[81]....
        /*0b10*/ 	.word	0x0001c670


	//   ....[82]....
        /*0b14*/ 	.word	0x0001c690


	//   ....[83]....
        /*0b18*/ 	.word	0x0001c6b0


	//   ....[84]....
        /*0b1c*/ 	.word	0x0001c6d0


	//   ....[85]....
        /*0b20*/ 	.word	0x0001c740


	//   ....[86]....
        /*0b24*/ 	.word	0x0001cab0


	//   ....[87]....
        /*0b28*/ 	.word	0x0001cac0


	//   ....[88]....
        /*0b2c*/ 	.word	0x0001cde0


	//   ....[89]....
        /*0b30*/ 	.word	0x0001cdf0


	//   ....[90]....
        /*0b34*/ 	.word	0x0001d810


	//   ....[91]....
        /*0b38*/ 	.word	0x0001d840


	//   ....[92]....
        /*0b3c*/ 	.word	0x0001d880


	//   ....[93]....
        /*0b40*/ 	.word	0x0001d8b0


	//   ....[94]....
        /*0b44*/ 	.word	0x0001d8d0


	//   ....[95]....
        /*0b48*/ 	.word	0x0001d8e0


	//   ....[96]....
        /*0b4c*/ 	.word	0x0001d8f0


	//   ....[97]....
        /*0b50*/ 	.word	0x0001d910


	//   ....[98]....
        /*0b54*/ 	.word	0x0001da80


	//   ....[99]....
        /*0b58*/ 	.word	0x0001dc80


	//   ....[100]....
        /*0b5c*/ 	.word	0x0001dcb0


	//   ....[101]....
        /*0b60*/ 	.word	0x0001dce0


	//   ....[102]....
        /*0b64*/ 	.word	0x0001dd10


	//   ....[103]....
        /*0b68*/ 	.word	0x0001dd40


	//   ....[104]....
        /*0b6c*/ 	.word	0x0001dd70


	//   ....[105]....
        /*0b70*/ 	.word	0x0001df00


	//   ....[106]....
        /*0b74*/ 	.word	0x0001df30


	//   ....[107]....
        /*0b78*/ 	.word	0x0001df60


	//   ....[108]....
        /*0b7c*/ 	.word	0x0001df90


	//   ....[109]....
        /*0b80*/ 	.word	0x0001dfc0


	//   ....[110]....
        /*0b84*/ 	.word	0x0001dff0


	//   ....[111]....
        /*0b88*/ 	.word	0x0001e080


	//   ....[112]....
        /*0b8c*/ 	.word	0x0001e0b0


	//   ....[113]....
        /*0b90*/ 	.word	0x0001e0c0


	//   ....[114]....
        /*0b94*/ 	.word	0x0001e100


	//   ....[115]....
        /*0b98*/ 	.word	0x0001fa00


	//   ....[116]....
        /*0b9c*/ 	.word	0x00021430


	//   ....[117]....
        /*0ba0*/ 	.word	0x00022100


	//   ....[118]....
        /*0ba4*/ 	.word	0x00022120


	//   ....[119]....
        /*0ba8*/ 	.word	0x000221c0


	//   ....[120]....
        /*0bac*/ 	.word	0x000221d0


	//   ....[121]....
        /*0bb0*/ 	.word	0x00022240


	//   ....[122]....
        /*0bb4*/ 	.word	0x00022250


	//   ....[123]....
        /*0bb8*/ 	.word	0x00022260


	//   ....[124]....
        /*0bbc*/ 	.word	0x000222a0


	//   ....[125]....
        /*0bc0*/ 	.word	0x000222c0


	//   ....[126]....
        /*0bc4*/ 	.word	0x000222d0


	//   ....[127]....
        /*0bc8*/ 	.word	0x00022320


	//   ....[128]....
        /*0bcc*/ 	.word	0x00022330


	//   ....[129]....
        /*0bd0*/ 	.word	0x00023920


	//   ....[130]....
        /*0bd4*/ 	.word	0x00023950


	//   ....[131]....
        /*0bd8*/ 	.word	0x000239b0


	//   ....[132]....
        /*0bdc*/ 	.word	0x000239e0


	//   ....[133]....
        /*0be0*/ 	.word	0x00023a10


	//   ....[134]....
        /*0be4*/ 	.word	0x00023a40


	//   ....[135]....
        /*0be8*/ 	.word	0x00023a70


	//   ....[136]....
        /*0bec*/ 	.word	0x00023aa0


	//   ....[137]....
        /*0bf0*/ 	.word	0x00023c40


	//   ....[138]....
        /*0bf4*/ 	.word	0x00023c70


	//   ....[139]....
        /*0bf8*/ 	.word	0x00023ca0


	//   ....[140]....
        /*0bfc*/ 	.word	0x00023cd0


	//   ....[141]....
        /*0c00*/ 	.word	0x00023d00


	//   ....[142]....
        /*0c04*/ 	.word	0x00023d30


	//   ....[143]....
        /*0c08*/ 	.word	0x00023df0


	//   ....[144]....
        /*0c0c*/ 	.word	0x00023e10


	//   ....[145]....
        /*0c10*/ 	.word	0x00023e30


	//   ....[146]....
        /*0c14*/ 	.word	0x00023e90


	//   ....[147]....
        /*0c18*/ 	.word	0x000248c0


	//   ....[148]....
        /*0c1c*/ 	.word	0x00024d30


	//   ....[149]....
        /*0c20*/ 	.word	0x00024dc0


	//   ....[150]....
        /*0c24*/ 	.word	0x00024e10


	//   ....[151]....
        /*0c28*/ 	.word	0x00024e60


	//   ....[152]....
        /*0c2c*/ 	.word	0x00024f30


	//   ....[153]....
        /*0c30*/ 	.word	0x00024fc0


	//   ....[154]....
        /*0c34*/ 	.word	0x00025010


	//   ....[155]....
        /*0c38*/ 	.word	0x00025060


	//   ....[156]....
        /*0c3c*/ 	.word	0x000253f0


	//   ....[157]....
        /*0c40*/ 	.word	0x000256d0


	//   ....[158]....
        /*0c44*/ 	.word	0x00025900


	//   ....[159]....
        /*0c48*/ 	.word	0x00025950


	//   ....[160]....
        /*0c4c*/ 	.word	0x000259b0


	//   ....[161]....
        /*0c50*/ 	.word	0x00025a80


	//   ....[162]....
        /*0c54*/ 	.word	0x00025ae0


	//   ....[163]....
        /*0c58*/ 	.word	0x00025bc0


	//   ....[164]....
        /*0c5c*/ 	.word	0x00025c20


	//   ....[165]....
        /*0c60*/ 	.word	0x00025d00


	//   ....[166]....
        /*0c64*/ 	.word	0x00025d60


	//   ....[167]....
        /*0c68*/ 	.word	0x00025e40


	//   ....[168]....
        /*0c6c*/ 	.word	0x00025ea0


	//   ....[169]....
        /*0c70*/ 	.word	0x00025f70


	//   ....[170]....
        /*0c74*/ 	.word	0x00026240


	//   ....[171]....
        /*0c78*/ 	.word	0x000262e0


	//   ....[172]....
        /*0c7c*/ 	.word	0x00026460


	//   ....[173]....
        /*0c80*/ 	.word	0x000264d0


	//   ....[174]....
        /*0c84*/ 	.word	0x00026540


	//   ....[175]....
        /*0c88*/ 	.word	0x000265b0


	//   ....[176]....
        /*0c8c*/ 	.word	0x00026620


	//   ....[177]....
        /*0c90*/ 	.word	0x000266a0


	//   ....[178]....
        /*0c94*/ 	.word	0x00026730


	//   ....[179]....
        /*0c98*/ 	.word	0x000267d0


	//   ....[180]....
        /*0c9c*/ 	.word	0x00026840


	//   ....[181]....
        /*0ca0*/ 	.word	0x000268b0


	//   ....[182]....
        /*0ca4*/ 	.word	0x00026920


	//   ....[183]....
        /*0ca8*/ 	.word	0x000269a0


	//   ....[184]....
        /*0cac*/ 	.word	0x00026a10


	//   ....[185]....
        /*0cb0*/ 	.word	0x00026ac0


	//   ....[186]....
        /*0cb4*/ 	.word	0x00026b10


	//   ....[187]....
        /*0cb8*/ 	.word	0x00026ba0


	//   ....[188]....
        /*0cbc*/ 	.word	0x00026cd0


	//----- nvinfo : EIATTR_REG_RECONFIG
	.align		4
.L_233:
        /*0cc0*/ 	.byte	0x01, 0x54
	.zero		2


	//----- nvinfo : EIATTR_SYSCALL_OFFSETS
	.align		4
        /*0cc4*/ 	.byte	0x04, 0x46
        /*0cc6*/ 	.short	(.L_235 - .L_234)


	//   ....[0]....
.L_234:
        /*0cc8*/ 	.word	0x00001e40


	//   ....[1]....
        /*0ccc*/ 	.word	0x00001f90


	//   ....[2]....
        /*0cd0*/ 	.word	0x00005d00


	//   ....[3]....
        /*0cd4*/ 	.word	0x00006270


	//   ....[4]....
        /*0cd8*/ 	.word	0x00020ee0


	//   ....[5]....
        /*0cdc*/ 	.word	0x00021050


	//   ....[6]....
        /*0ce0*/ 	.word	0x000211a0


	//   ....[7]....
        /*0ce4*/ 	.word	0x000212e0


	//   ....[8]....
        /*0ce8*/ 	.word	0x00021c30


	//----- nvinfo : EIATTR_MBARRIER_INSTR_OFFSETS
	.align		4
.L_235:
        /*0cec*/ 	.byte	0x04, 0x39
        /*0cee*/ 	.short	(.L_237 - .L_236)


	//   ....[0]....
.L_236:
        /*0cf0*/ 	.word	0x000002b0
        /*0cf4*/ 	.word	0x000000ff
        /*0cf8*/ 	.word	0x00013200
        /*0cfc*/ 	.short	0x0100
        /*0cfe*/ 	.byte	0x08
	.zero		1


	//   ....[1]....
        /*0d00*/ 	.word	0x000002c0
        /*0d04*/ 	.word	0x000000ff
        /*0d08*/ 	.word	0x00013220
        /*0d0c*/ 	.short	0x0100
        /*0d0e*/ 	.byte	0x08
	.zero		1


	//   ....[2]....
        /*0d10*/ 	.word	0x000003b0
        /*0d14*/ 	.word	0x000000ff
        /*0d18*/ 	.word	0x00013230
        /*0d1c*/ 	.short	0x0100
        /*0d1e*/ 	.byte	0x08
	.zero		1


	//   ....[3]....
        /*0d20*/ 	.word	0x000003c0
        /*0d24*/ 	.word	0x000000ff
        /*0d28*/ 	.word	0x00013240
        /*0d2c*/ 	.short	0x0100
        /*0d2e*/ 	.byte	0x08
	.zero		1


	//   ....[4]....
        /*0d30*/ 	.word	0x000003d0
        /*0d34*/ 	.word	0x000000ff
        /*0d38*/ 	.word	0x00013238
        /*0d3c*/ 	.short	0x0100
        /*0d3e*/ 	.byte	0x08
	.zero		1


	//   ....[5]....
        /*0d40*/ 	.word	0x000003e0
        /*0d44*/ 	.word	0x000000ff
        /*0d48*/ 	.word	0x00013248
        /*0d4c*/ 	.short	0x0100
        /*0d4e*/ 	.byte	0x08
	.zero		1


	//   ....[6]....
        /*0d50*/ 	.word	0x00000510
        /*0d54*/ 	.word	0x000000ff
        /*0d58*/ 	.word	0x00013250
        /*0d5c*/ 	.short	0x0100
        /*0d5e*/ 	.byte	0x08
	.zero		1


	//   ....[7]....
        /*0d60*/ 	.word	0x00000520
        /*0d64*/ 	.word	0x000000ff
        /*0d68*/ 	.word	0x00013260
        /*0d6c*/ 	.short	0x0100
        /*0d6e*/ 	.byte	0x08
	.zero		1


	//   ....[8]....
        /*0d70*/ 	.word	0x00000530
        /*0d74*/ 	.word	0x000000ff
        /*0d78*/ 	.word	0x00013258
        /*0d7c*/ 	.short	0x0100
        /*0d7e*/ 	.byte	0x08
	.zero		1


	//   ....[9]....
        /*0d80*/ 	.word	0x00000540
        /*0d84*/ 	.word	0x000000ff
        /*0d88*/ 	.word	0x00013268
        /*0d8c*/ 	.short	0x0100
        /*0d8e*/ 	.byte	0x08
	.zero		1


	//   ....[10]....
        /*0d90*/ 	.word	0x00000630
        /*0d94*/ 	.word	0x000000ff
        /*0d98*/ 	.word	0x00013270
        /*0d9c*/ 	.short	0x0100
        /*0d9e*/ 	.byte	0x06
	.zero		1


	//   ....[11]....
        /*0da0*/ 	.word	0x00000640
        /*0da4*/ 	.word	0x000000ff
        /*0da8*/ 	.word	0x00013280
        /*0dac*/ 	.short	0x0100
        /*0dae*/ 	.byte	0x06
	.zero		1


	//   ....[12]....
        /*0db0*/ 	.word	0x00000650
        /*0db4*/ 	.word	0x000000ff
        /*0db8*/ 	.word	0x00013278
        /*0dbc*/ 	.short	0x0100
        /*0dbe*/ 	.byte	0x06
	.zero		1


	//   ....[13]....
        /*0dc0*/ 	.word	0x00000660
        /*0dc4*/ 	.word	0x000000ff
        /*0dc8*/ 	.word	0x00013288
        /*0dcc*/ 	.short	0x0100
        /*0dce*/ 	.byte	0x06
	.zero		1


	//   ....[14]....
        /*0dd0*/ 	.word	0x00000790
        /*0dd4*/ 	.word	0x000000ff
        /*0dd8*/ 	.word	0x00013290
        /*0ddc*/ 	.short	0x0100
        /*0dde*/ 	.byte	0x08
	.zero		1


	//   ....[15]....
        /*0de0*/ 	.word	0x000007a0
        /*0de4*/ 	.word	0x000000ff
        /*0de8*/ 	.word	0x000132a0
        /*0dec*/ 	.short	0x0100
        /*0dee*/ 	.byte	0x08
	.zero		1


	//   ....[16]....
        /*0df0*/ 	.word	0x000007b0
        /*0df4*/ 	.word	0x000000ff
        /*0df8*/ 	.word	0x00013298
        /*0dfc*/ 	.short	0x0100
        /*0dfe*/ 	.byte	0x08
	.zero		1


	//   ....[17]....
        /*0e00*/ 	.word	0x000007c0
        /*0e04*/ 	.word	0x000000ff
        /*0e08*/ 	.word	0x000132a8
        /*0e0c*/ 	.short	0x0100
        /*0e0e*/ 	.byte	0x08
	.zero		1


	//   ....[18]....
        /*0e10*/ 	.word	0x000008f0
        /*0e14*/ 	.word	0x000000ff
        /*0e18*/ 	.word	0x000132b0
        /*0e1c*/ 	.short	0x0100
        /*0e1e*/ 	.byte	0x08
	.zero		1


	//   ....[19]....
        /*0e20*/ 	.word	0x00000900
        /*0e24*/ 	.word	0x000000ff
        /*0e28*/ 	.word	0x000132c0
        /*0e2c*/ 	.short	0x0100
        /*0e2e*/ 	.byte	0x08
	.zero		1


	//   ....[20]....
        /*0e30*/ 	.word	0x00000910
        /*0e34*/ 	.word	0x000000ff
        /*0e38*/ 	.word	0x000132b8
        /*0e3c*/ 	.short	0x0100
        /*0e3e*/ 	.byte	0x08
	.zero		1


	//   ....[21]....
        /*0e40*/ 	.word	0x00000920
        /*0e44*/ 	.word	0x000000ff
        /*0e48*/ 	.word	0x000132c8
        /*0e4c*/ 	.short	0x0100
        /*0e4e*/ 	.byte	0x08
	.zero		1


	//   ....[22]....
        /*0e50*/ 	.word	0x00002c30
        /*0e54*/ 	.word	0x0000004c
        /*0e58*/ 	.word	0x00013290
        /*0e5c*/ 	.short	0x010a
        /*0e5e*/ 	.byte	0x3f
	.zero		1


	//   ....[23]....
        /*0e60*/ 	.word	0x00003d30
        /*0e64*/ 	.word	0x0000004c
        /*0e68*/ 	.word	0x00013290
        /*0e6c*/ 	.short	0x010a
        /*0e6e*/ 	.byte	0x3f
	.zero		1


	//   ....[24]....
        /*0e70*/ 	.word	0x00004dd0
        /*0e74*/ 	.word	0x0000004c
        /*0e78*/ 	.word	0x00013290
        /*0e7c*/ 	.short	0x010a
        /*0e7e*/ 	.byte	0x3f
	.zero		1


	//   ....[25]....
        /*0e80*/ 	.word	0x00004fb0
        /*0e84*/ 	.word	0x00000004
        /*0e88*/ 	.word	0x00000000
        /*0e8c*/ 	.short	0x0101
        /*0e8e*/ 	.byte	0x3f
	.zero		1


	//   ....[26]....
        /*0e90*/ 	.word	0x00004ff0
        /*0e94*/ 	.word	0x0000004c
        /*0e98*/ 	.word	0x000132b0
        /*0e9c*/ 	.short	0x010a
        /*0e9e*/ 	.byte	0x3f
	.zero		1


	//   ....[27]....
        /*0ea0*/ 	.word	0x00005270
        /*0ea4*/ 	.word	0x0000004c
        /*0ea8*/ 	.word	0x00000000
        /*0eac*/ 	.short	0x0101
        /*0eae*/ 	.byte	0x3f
	.zero		1


	//   ....[28]....
        /*0eb0*/ 	.word	0x00005ff0
        /*0eb4*/ 	.word	0x00000012
        /*0eb8*/ 	.word	0x00013200
        /*0ebc*/ 	.short	0x010a
        /*0ebe*/ 	.byte	0x3f
	.zero		1


	//   ....[29]....
        /*0ec0*/ 	.word	0x00006040
        /*0ec4*/ 	.word	0x00000012
        /*0ec8*/ 	.word	0x00013200
        /*0ecc*/ 	.short	0x010a
        /*0ece*/ 	.byte	0x3f
	.zero		1


	//   ....[30]....
        /*0ed0*/ 	.word	0x000067b0
        /*0ed4*/ 	.word	0x00000012
        /*0ed8*/ 	.word	0x00013200
        /*0edc*/ 	.short	0x010a
        /*0ede*/ 	.byte	0x3f
	.zero		1


	//   ....[31]....
        /*0ee0*/ 	.word	0x00007c50
        /*0ee4*/ 	.word	0x00000012
        /*0ee8*/ 	.word	0x00013200
        /*0eec*/ 	.short	0x010a
        /*0eee*/ 	.byte	0x3f
	.zero		1


	//   ....[32]....
        /*0ef0*/ 	.word	0x00008de0
        /*0ef4*/ 	.word	0x0000000c
        /*0ef8*/ 	.word	0x00013230
        /*0efc*/ 	.short	0x010a
        /*0efe*/ 	.byte	0x3f
	.zero		1


	//   ....[33]....
        /*0f00*/ 	.word	0x00008e90
        /*0f04*/ 	.word	0x0000000c
        /*0f08*/ 	.word	0x00013230
        /*0f0c*/ 	.short	0x010a
        /*0f0e*/ 	.byte	0x3f
	.zero		1


	//   ....[34]....
        /*0f10*/ 	.word	0x00009b20
        /*0f14*/ 	.word	0x00000018
        /*0f18*/ 	.word	0x00000000
        /*0f1c*/ 	.short	0x0101
        /*0f1e*/ 	.byte	0x3f
	.zero		1


	//   ....[35]....
        /*0f20*/ 	.word	0x0000d8f0
        /*0f24*/ 	.word	0x00000000
        /*0f28*/ 	.word	0x00013230
        /*0f2c*/ 	.short	0x010a
        /*0f2e*/ 	.byte	0x3f
	.zero		1


	//   ....[36]....
        /*0f30*/ 	.word	0x0000d980
        /*0f34*/ 	.word	0x00000000
        /*0f38*/ 	.word	0x00013230
        /*0f3c*/ 	.short	0x010a
        /*0f3e*/ 	.byte	0x3f
	.zero		1


	//   ....[37]....
        /*0f40*/ 	.word	0x0000df40
        /*0f44*/ 	.word	0x00000014
        /*0f48*/ 	.word	0x00013250
        /*0f4c*/ 	.short	0x010a
        /*0f4e*/ 	.byte	0x3f
	.zero		1


	//   ....[38]....
        /*0f50*/ 	.word	0x0000df90
        /*0f54*/ 	.word	0x00000014
        /*0f58*/ 	.word	0x00013250
        /*0f5c*/ 	.short	0x010a
        /*0f5e*/ 	.byte	0x3f
	.zero		1


	//   ....[39]....
        /*0f60*/ 	.word	0x0000ea80
        /*0f64*/ 	.word	0x00000000
        /*0f68*/ 	.word	0x00000000
        /*0f6c*/ 	.short	0x0101
        /*0f6e*/ 	.byte	0x3f
	.zero		1


	//   ....[40]....
        /*0f70*/ 	.word	0x00011f90
        /*0f74*/ 	.word	0x00000014
        /*0f78*/ 	.word	0x00000000
        /*0f7c*/ 	.short	0x0101
        /*0f7e*/ 	.byte	0x3f
	.zero		1


	//   ....[41]....
        /*0f80*/ 	.word	0x00012900
        /*0f84*/ 	.word	0x00000000
        /*0f88*/ 	.word	0x00013230
        /*0f8c*/ 	.short	0x010a
        /*0f8e*/ 	.byte	0x3f
	.zero		1


	//   ....[42]....
        /*0f90*/ 	.word	0x00012990
        /*0f94*/ 	.word	0x00000000
        /*0f98*/ 	.word	0x00013230
        /*0f9c*/ 	.short	0x010a
        /*0f9e*/ 	.byte	0x3f
	.zero		1


	//   ....[43]....
        /*0fa0*/ 	.word	0x00012f50
        /*0fa4*/ 	.word	0x00000014
        /*0fa8*/ 	.word	0x00013250
        /*0fac*/ 	.short	0x010a
        /*0fae*/ 	.byte	0x3f
	.zero		1


	//   ....[44]....
        /*0fb0*/ 	.word	0x00012fa0
        /*0fb4*/ 	.word	0x00000014
        /*0fb8*/ 	.word	0x00013250
        /*0fbc*/ 	.short	0x010a
        /*0fbe*/ 	.byte	0x3f
	.zero		1


	//   ....[45]....
        /*0fc0*/ 	.word	0x00015220
        /*0fc4*/ 	.word	0x00000086
        /*0fc8*/ 	.word	0x00000000
        /*0fcc*/ 	.short	0x0101
        /*0fce*/ 	.byte	0x3f
	.zero		1


	//   ....[46]....
        /*0fd0*/ 	.word	0x000157a0
        /*0fd4*/ 	.word	0x00000014
        /*0fd8*/ 	.word	0x00000000
        /*0fdc*/ 	.short	0x0101
        /*0fde*/ 	.byte	0x3f
	.zero		1


	//   ....[47]....
        /*0fe0*/ 	.word	0x00015950
        /*0fe4*/ 	.word	0x00000000
        /*0fe8*/ 	.word	0x00013230
        /*0fec*/ 	.short	0x010a
        /*0fee*/ 	.byte	0x3f
	.zero		1


	//   ....[48]....
        /*0ff0*/ 	.word	0x000159e0
        /*0ff4*/ 	.word	0x00000000
        /*0ff8*/ 	.word	0x00013230
        /*0ffc*/ 	.short	0x010a
        /*0ffe*/ 	.byte	0x3f
	.zero		1


	//   ....[49]....
        /*1000*/ 	.word	0x00015fa0
        /*1004*/ 	.word	0x00000014
        /*1008*/ 	.word	0x00013250
        /*100c*/ 	.short	0x010a
        /*100e*/ 	.byte	0x3f
	.zero		1


	//   ....[50]....
        /*1010*/ 	.word	0x00015ff0
        /*1014*/ 	.word	0x00000014
        /*1018*/ 	.word	0x00013250
        /*101c*/ 	.short	0x010a
        /*101e*/ 	.byte	0x3f
	.zero		1


	//   ....[51]....
        /*1020*/ 	.word	0x00016ae0
        /*1024*/ 	.word	0x00000000
        /*1028*/ 	.word	0x00000000
        /*102c*/ 	.short	0x0101
        /*102e*/ 	.byte	0x3f
	.zero		1


	//   ....[52]....
        /*1030*/ 	.word	0x0001a000
        /*1034*/ 	.word	0x00000014
        /*1038*/ 	.word	0x00000000
        /*103c*/ 	.short	0x0101
        /*103e*/ 	.byte	0x3f
	.zero		1


	//   ....[53]....
        /*1040*/ 	.word	0x0001a5d0
        /*1044*/ 	.word	0x00000009
        /*1048*/ 	.word	0x00013250
        /*104c*/ 	.short	0x010a
        /*104e*/ 	.byte	0x3f
	.zero		1


	//   ....[54]....
        /*1050*/ 	.word	0x0001a620
        /*1054*/ 	.word	0x00000009
        /*1058*/ 	.word	0x00013250
        /*105c*/ 	.short	0x010a
        /*105e*/ 	.byte	0x3f
	.zero		1


	//   ....[55]....
        /*1060*/ 	.word	0x0001aeb0
        /*1064*/ 	.word	0x00000009
        /*1068*/ 	.word	0x00000000
        /*106c*/ 	.short	0x0101
        /*106e*/ 	.byte	0x3f
	.zero		1


	//   ....[56]....
        /*1070*/ 	.word	0x0001c6a0
        /*1074*/ 	.word	0x00000002
        /*1078*/ 	.word	0x00000000
        /*107c*/ 	.short	0x0101
        /*107e*/ 	.byte	0x3f
	.zero		1


	//   ....[57]....
        /*1080*/ 	.word	0x0001caa0
        /*1084*/ 	.word	0x00000006
        /*1088*/ 	.word	0x00000000
        /*108c*/ 	.short	0x0101
        /*108e*/ 	.byte	0x3f
	.zero		1


	//   ....[58]....
        /*1090*/ 	.word	0x0001fae0
        /*1094*/ 	.word	0x00000013
        /*1098*/ 	.word	0x00013220
        /*109c*/ 	.short	0x010a
        /*109e*/ 	.byte	0x3f
	.zero		1


	//   ....[59]....
        /*10a0*/ 	.word	0x0001fb90
        /*10a4*/ 	.word	0x00000005
        /*10a8*/ 	.word	0x000132a0
        /*10ac*/ 	.short	0x010a
        /*10ae*/ 	.byte	0x3f
	.zero		1


	//   ....[60]....
        /*10b0*/ 	.word	0x0001fdc0
        /*10b4*/ 	.word	0x00000005
        /*10b8*/ 	.word	0x000132c0
        /*10bc*/ 	.short	0x010a
        /*10be*/ 	.byte	0x3f
	.zero		1


	//   ....[61]....
        /*10c0*/ 	.word	0x00020110
        /*10c4*/ 	.word	0x00000005
        /*10c8*/ 	.word	0x000132a0
        /*10cc*/ 	.short	0x010a
        /*10ce*/ 	.byte	0x3f
	.zero		1


	//   ....[62]....
        /*10d0*/ 	.word	0x00020330
        /*10d4*/ 	.word	0x00000005
        /*10d8*/ 	.word	0x000132c0
        /*10dc*/ 	.short	0x010a
        /*10de*/ 	.byte	0x3f
	.zero		1


	//   ....[63]....
        /*10e0*/ 	.word	0x00021660
        /*10e4*/ 	.word	0x00000004
        /*10e8*/ 	.word	0x00013280
        /*10ec*/ 	.short	0x010a
        /*10ee*/ 	.byte	0x3f
	.zero		1


	//   ....[64]....
        /*10f0*/ 	.word	0x00021820
        /*10f4*/ 	.word	0x00000004
        /*10f8*/ 	.word	0x00013240
        /*10fc*/ 	.short	0x010a
        /*10fe*/ 	.byte	0x3f
	.zero		1


	//   ....[65]....
        /*1100*/ 	.word	0x00022460
        /*1104*/ 	.word	0x00000013
        /*1108*/ 	.word	0x00013200
        /*110c*/ 	.short	0x0107
        /*110e*/ 	.byte	0x3f
	.zero		1


	//   ....[66]....
        /*1110*/ 	.word	0x00022550
        /*1114*/ 	.word	0x00000013
        /*1118*/ 	.word	0x00013200
        /*111c*/ 	.short	0x0101
        /*111e*/ 	.byte	0x3f
	.zero		1


	//   ....[67]....
        /*1120*/ 	.word	0x00022570
        /*1124*/ 	.word	0x00000013
        /*1128*/ 	.word	0x00013220
        /*112c*/ 	.short	0x010a
        /*112e*/ 	.byte	0x3f
	.zero		1


	//   ....[68]....
        /*1130*/ 	.word	0x00022840
        /*1134*/ 	.word	0x00000004
        /*1138*/ 	.word	0x00013280
        /*113c*/ 	.short	0x010a
        /*113e*/ 	.byte	0x3f
	.zero		1


	//   ....[69]....
        /*1140*/ 	.word	0x00022a90
        /*1144*/ 	.word	0x00000004
        /*1148*/ 	.word	0x00013240
        /*114c*/ 	.short	0x010a
        /*114e*/ 	.byte	0x3f
	.zero		1


	//   ....[70]....
        /*1150*/ 	.word	0x00022d50
        /*1154*/ 	.word	0x00000003
        /*1158*/ 	.word	0x00013270
        /*115c*/ 	.short	0x010a
        /*115e*/ 	.byte	0x3f
	.zero		1


	//   ....[71]....
        /*1160*/ 	.word	0x00022dd0
        /*1164*/ 	.word	0x00000003
        /*1168*/ 	.word	0x00013260
        /*116c*/ 	.short	0x010a
        /*116e*/ 	.byte	0x3f
	.zero		1


	//   ....[72]....
        /*1170*/ 	.word	0x000230d0
        /*1174*/ 	.word	0x00000003
        /*1178*/ 	.word	0x00013250
        /*117c*/ 	.short	0x0101
        /*117e*/ 	.byte	0x3f
	.zero		1


	//   ....[73]....
        /*1180*/ 	.word	0x00023150
        /*1184*/ 	.word	0x00000003
        /*1188*/ 	.word	0x00000000
        /*118c*/ 	.short	0x0101
        /*118e*/ 	.byte	0x3f
	.zero		1


	//   ....[74]....
        /*1190*/ 	.word	0x00023340
        /*1194*/ 	.word	0x00000003
        /*1198*/ 	.word	0x00013270
        /*119c*/ 	.short	0x010a
        /*119e*/ 	.byte	0x3f
	.zero		1


	//   ....[75]....
        /*11a0*/ 	.word	0x000233b0
        /*11a4*/ 	.word	0x00000003
        /*11a8*/ 	.word	0x00013260
        /*11ac*/ 	.short	0x010a
        /*11ae*/ 	.byte	0x3f
	.zero		1


	//   ....[76]....
        /*11b0*/ 	.word	0x000236b0
        /*11b4*/ 	.word	0x00000003
        /*11b8*/ 	.word	0x00013250
        /*11bc*/ 	.short	0x0101
        /*11be*/ 	.byte	0x3f
	.zero		1


	//   ....[77]....
        /*11c0*/ 	.word	0x00023700
        /*11c4*/ 	.word	0x00000000
        /*11c8*/ 	.word	0x00000000
        /*11cc*/ 	.short	0x0101
        /*11ce*/ 	.byte	0x3f
	.zero		1


	//   ....[78]....
        /*11d0*/ 	.word	0x00024840
        /*11d4*/ 	.word	0x00000009
        /*11d8*/ 	.word	0x00013220
        /*11dc*/ 	.short	0x010a
        /*11de*/ 	.byte	0x3f
	.zero		1


	//   ....[79]....
        /*11e0*/ 	.word	0x000249d0
        /*11e4*/ 	.word	0x00000007
        /*11e8*/ 	.word	0x00000000
        /*11ec*/ 	.short	0x010a
        /*11ee*/ 	.byte	0x3f
	.zero		1


	//   ....[80]....
        /*11f0*/ 	.word	0x00024a40
        /*11f4*/ 	.word	0x00000003
        /*11f8*/ 	.word	0x00000000
        /*11fc*/ 	.short	0x010a
        /*11fe*/ 	.byte	0x3f
	.zero		1


	//   ....[81]....
        /*1200*/ 	.word	0x00024a90
        /*1204*/ 	.word	0x00000003
        /*1208*/ 	.word	0x00013260
        /*120c*/ 	.short	0x010a
        /*120e*/ 	.byte	0x3f
	.zero		1


	//   ....[82]....
        /*1210*/ 	.word	0x00024ae0
        /*1214*/ 	.word	0x00000005
        /*1218*/ 	.word	0x00013260
        /*121c*/ 	.short	0x010a
        /*121e*/ 	.byte	0x3f
	.zero		1


	//   ....[83]....
        /*1220*/ 	.word	0x00024b20
        /*1224*/ 	.word	0x00000003
        /*1228*/ 	.word	0x00013280
        /*122c*/ 	.short	0x010a
        /*122e*/ 	.byte	0x3f
	.zero		1


	//   ....[84]....
        /*1230*/ 	.word	0x00024b40
        /*1234*/ 	.word	0x00000005
        /*1238*/ 	.word	0x00013280
        /*123c*/ 	.short	0x010a
        /*123e*/ 	.byte	0x3f
	.zero		1


	//   ....[85]....
        /*1240*/ 	.word	0x00024ba0
        /*1244*/ 	.word	0x0000004c
        /*1248*/ 	.word	0x00013290
        /*124c*/ 	.short	0x010a
        /*124e*/ 	.byte	0x3f
	.zero		1


	//   ....[86]....
        /*1250*/ 	.word	0x00024bf0
        /*1254*/ 	.word	0x0000004c
        /*1258*/ 	.word	0x00013290
        /*125c*/ 	.short	0x010a
        /*125e*/ 	.byte	0x3f
	.zero		1


	//   ....[87]....
        /*1260*/ 	.word	0x00024c40
        /*1264*/ 	.word	0x0000004c
        /*1268*/ 	.word	0x00013290
        /*126c*/ 	.short	0x010a
        /*126e*/ 	.byte	0x3f
	.zero		1


	//   ....[88]....
        /*1270*/ 	.word	0x00024c90
        /*1274*/ 	.word	0x0000004c
        /*1278*/ 	.word	0x000132b0
        /*127c*/ 	.short	0x010a
        /*127e*/ 	.byte	0x3f
	.zero		1


	//   ....[89]....
        /*1280*/ 	.word	0x00024e90
        /*1284*/ 	.word	0x00000012
        /*1288*/ 	.word	0x00013200
        /*128c*/ 	.short	0x010a
        /*128e*/ 	.byte	0x3f
	.zero		1


	//   ....[90]....
        /*1290*/ 	.word	0x00025090
        /*1294*/ 	.word	0x00000012
        /*1298*/ 	.word	0x00013200
        /*129c*/ 	.short	0x010a
        /*129e*/ 	.byte	0x3f
	.zero		1


	//   ....[91]....
        /*12a0*/ 	.word	0x000250e0
        /*12a4*/ 	.word	0x0000000c
        /*12a8*/ 	.word	0x00013230
        /*12ac*/ 	.short	0x010a
        /*12ae*/ 	.byte	0x3f
	.zero		1


	//   ....[92]....
        /*12b0*/ 	.word	0x00025130
        /*12b4*/ 	.word	0x00000000
        /*12b8*/ 	.word	0x00013230
        /*12bc*/ 	.short	0x010a
        /*12be*/ 	.byte	0x3f
	.zero		1


	//   ....[93]....
        /*12c0*/ 	.word	0x00025180
        /*12c4*/ 	.word	0x00000014
        /*12c8*/ 	.word	0x00013250
        /*12cc*/ 	.short	0x010a
        /*12ce*/ 	.byte	0x3f
	.zero		1


	//   ....[94]....
        /*12d0*/ 	.word	0x000251d0
        /*12d4*/ 	.word	0x00000000
        /*12d8*/ 	.word	0x00013230
        /*12dc*/ 	.short	0x010a
        /*12de*/ 	.byte	0x3f
	.zero		1


	//   ....[95]....
        /*12e0*/ 	.word	0x00025220
        /*12e4*/ 	.word	0x00000014
        /*12e8*/ 	.word	0x00013250
        /*12ec*/ 	.short	0x010a
        /*12ee*/ 	.byte	0x3f
	.zero		1


	//   ....[96]....
        /*12f0*/ 	.word	0x00025270
        /*12f4*/ 	.word	0x00000000
        /*12f8*/ 	.word	0x00013230
        /*12fc*/ 	.short	0x010a
        /*12fe*/ 	.byte	0x3f
	.zero		1


	//   ....[97]....
        /*1300*/ 	.word	0x000252c0
        /*1304*/ 	.word	0x00000014
        /*1308*/ 	.word	0x00013250
        /*130c*/ 	.short	0x010a
        /*130e*/ 	.byte	0x3f
	.zero		1


	//   ....[98]....
        /*1310*/ 	.word	0x00025310
        /*1314*/ 	.word	0x00000009
        /*1318*/ 	.word	0x00013250
        /*131c*/ 	.short	0x010a
        /*131e*/ 	.byte	0x3f
	.zero		1


	//   ....[99]....
        /*1320*/ 	.word	0x000254b0
        /*1324*/ 	.word	0x00000013
        /*1328*/ 	.word	0x00013220
        /*132c*/ 	.short	0x010a
        /*132e*/ 	.byte	0x3f
	.zero		1


	//   ....[100]....
        /*1330*/ 	.word	0x00025500
        /*1334*/ 	.word	0x00000005
        /*1338*/ 	.word	0x000132a0
        /*133c*/ 	.short	0x010a
        /*133e*/ 	.byte	0x3f
	.zero		1


	//   ....[101]....
        /*1340*/ 	.word	0x00025550
        /*1344*/ 	.word	0x00000005
        /*1348*/ 	.word	0x000132c0
        /*134c*/ 	.short	0x010a
        /*134e*/ 	.byte	0x3f
	.zero		1


	//   ....[102]....
        /*1350*/ 	.word	0x000255a0
        /*1354*/ 	.word	0x00000005
        /*1358*/ 	.word	0x000132a0
        /*135c*/ 	.short	0x010a
        /*135e*/ 	.byte	0x3f
	.zero		1


	//   ....[103]....
        /*1360*/ 	.word	0x000255f0
        /*1364*/ 	.word	0x00000005
        /*1368*/ 	.word	0x000132c0
        /*136c*/ 	.short	0x010a
        /*136e*/ 	.byte	0x3f
	.zero		1


	//   ....[104]....
        /*1370*/ 	.word	0x00025790
        /*1374*/ 	.word	0x00000004
        /*1378*/ 	.word	0x00013280
        /*137c*/ 	.short	0x010a
        /*137e*/ 	.byte	0x3f
	.zero		1


	//   ....[105]....
        /*1380*/ 	.word	0x000257e0
        /*1384*/ 	.word	0x00000004
        /*1388*/ 	.word	0x00013240
        /*138c*/ 	.short	0x010a
        /*138e*/ 	.byte	0x3f
	.zero		1


	//   ....[106]....
        /*1390*/ 	.word	0x00025fb0
        /*1394*/ 	.word	0x00000013
        /*1398*/ 	.word	0x00013220
        /*139c*/ 	.short	0x010a
        /*139e*/ 	.byte	0x3f
	.zero		1


	//   ....[107]....
        /*13a0*/ 	.word	0x00026000
        /*13a4*/ 	.word	0x00000004
        /*13a8*/ 	.word	0x00013280
        /*13ac*/ 	.short	0x010a
        /*13ae*/ 	.byte	0x3f
	.zero		1


	//   ....[108]....
        /*13b0*/ 	.word	0x00026050
        /*13b4*/ 	.word	0x00000004
        /*13b8*/ 	.word	0x00013240
        /*13bc*/ 	.short	0x010a
        /*13be*/ 	.byte	0x3f
	.zero		1


	//   ....[109]....
        /*13c0*/ 	.word	0x000260a0
        /*13c4*/ 	.word	0x00000003
        /*13c8*/ 	.word	0x00013270
        /*13cc*/ 	.short	0x010a
        /*13ce*/ 	.byte	0x3f
	.zero		1


	//   ....[110]....
        /*13d0*/ 	.word	0x000260f0
        /*13d4*/ 	.word	0x00000003
        /*13d8*/ 	.word	0x00013260
        /*13dc*/ 	.short	0x010a
        /*13de*/ 	.byte	0x3f
	.zero		1


	//   ....[111]....
        /*13e0*/ 	.word	0x00026140
        /*13e4*/ 	.word	0x00000003
        /*13e8*/ 	.word	0x00013270
        /*13ec*/ 	.short	0x010a
        /*13ee*/ 	.byte	0x3f
	.zero		1


	//   ....[112]....
        /*13f0*/ 	.word	0x00026190
        /*13f4*/ 	.word	0x00000003
        /*13f8*/ 	.word	0x00013260
        /*13fc*/ 	.short	0x010a
        /*13fe*/ 	.byte	0x3f
	.zero		1


	//   ....[113]....
        /*1400*/ 	.word	0x00026bf0
        /*1404*/ 	.word	0x00000009
        /*1408*/ 	.word	0x00013220
        /*140c*/ 	.short	0x010a
        /*140e*/ 	.byte	0x3f
	.zero		1


	//   ....[114]....
        /*1410*/ 	.word	0x00026d90
        /*1414*/ 	.word	0x00000007
        /*1418*/ 	.word	0x00000000
        /*141c*/ 	.short	0x010a
        /*141e*/ 	.byte	0x3f
	.zero		1


	//   ....[115]....
        /*1420*/ 	.word	0x00026de0
        /*1424*/ 	.word	0x00000003
        /*1428*/ 	.word	0x00000000
        /*142c*/ 	.short	0x010a
        /*142e*/ 	.byte	0x3f
	.zero		1


	//   ....[116]....
        /*1430*/ 	.word	0x00026e30
        /*1434*/ 	.word	0x00000003
        /*1438*/ 	.word	0x00013260
        /*143c*/ 	.short	0x010a
        /*143e*/ 	.byte	0x3f
	.zero		1


	//   ....[117]....
        /*1440*/ 	.word	0x00026e80
        /*1444*/ 	.word	0x00000005
        /*1448*/ 	.word	0x00013260
        /*144c*/ 	.short	0x010a
        /*144e*/ 	.byte	0x3f
	.zero		1


	//   ....[118]....
        /*1450*/ 	.word	0x00026ed0
        /*1454*/ 	.word	0x00000003
        /*1458*/ 	.word	0x00013280
        /*145c*/ 	.short	0x010a
        /*145e*/ 	.byte	0x3f
	.zero		1


	//----- nvinfo : EIATTR_NUM_MBARRIERS
	.align		4
.L_237:
        /*1460*/ 	.byte	0x03, 0x38
        /*1462*/ 	.short	0x0016


	//----- nvinfo : EIATTR_EXIT_INSTR_OFFSETS
	.align		4
        /*1464*/ 	.byte	0x04, 0x1c
        /*1466*/ 	.short	(.L_239 - .L_238)


	//   ....[0]....
.L_238:
        /*1468*/ 	.word	0x00024b90


	//----- nvinfo : EIATTR_MAX_THREADS
	.align		4
.L_239:
        /*146c*/ 	.byte	0x04, 0x05
        /*146e*/ 	.short	(.L_241 - .L_240)
.L_240:
        /*1470*/ 	.word	0x00000200
        /*1474*/ 	.word	0x00000001
        /*1478*/ 	.word	0x00000001


	//----- nvinfo : EIATTR_CRS_STACK_SIZE
	.align		4
.L_241:
        /*147c*/ 	.byte	0x04, 0x1e
        /*147e*/ 	.short	(.L_243 - .L_242)
.L_242:
        /*1480*/ 	.word	0x00000000


	//----- nvinfo : EIATTR_CBANK_PARAM_SIZE
	.align		4
.L_243:
        /*1484*/ 	.byte	0x03, 0x19
        /*1486*/ 	.short	0x0af0


	//----- nvinfo : EIATTR_PARAM_CBANK
	.align		4
        /*1488*/ 	.byte	0x04, 0x0a
        /*148a*/ 	.short	(.L_245 - .L_244)
	.align		4
.L_244:
        /*148c*/ 	.word	index@(.nv.constant0._ZN7cutlass13device_kernelIN5flash11enable_sm90INS1_16FlashAttnFwdSm90INS1_25CollectiveMainloopFwdSm90ILi2EN4cute5tupleIJNS5_1CILi1EEES8_S8_EEENS6_IJNS7_ILi192EEENS7_ILi160EEENS7_ILi64EEEEEELi64ENS_12float_e4m3_tEfNS_4arch4Sm90ELb0ELb1ELb1ELb1ELb0ELb1ELb0ELb1ELb1ELb1ELb1ELb0EEENS1_21CollectiveEpilogueFwdINS6_IJSA_SC_SB_EEES9_NS_10bfloat16_tESG_Li384ELb1ELb1ELb1ELb1EEENS1_36VarlenDynamicPersistentTileSchedulerILi192ELi160ELi384ELi128ELb1ELb1ELb1ELb1ELb0ELb1EEEEEEEEEvNT_6ParamsE)
        /*1490*/ 	.short	0x0210
        /*1492*/ 	.short	0x0af0


	//----- nvinfo : EIATTR_SW_WAR
	.align		4
.L_245:
        /*1494*/ 	.byte	0x04, 0x36
        /*1496*/ 	.short	(.L_247 - .L_246)
.L_246:
        /*1498*/ 	.word	0x00000008
.L_247:


//--------------------- .nv.info._ZN7cutlass13device_kernelIN5flash11enable_sm90INS1_16FlashAttnFwdSm90INS1_25CollectiveMainloopFwdSm90ILi2EN4cute5tupleIJNS5_1CILi1EEES8_S8_EEENS6_IJNS7_ILi192EEENS7_ILi160EEENS7_ILi64EEEEEELi64ENS_12float_e4m3_tEfNS_4arch4Sm90ELb1ELb0ELb1ELb0ELb0ELb0ELb0ELb1ELb1ELb1ELb1ELb0EEENS1_21CollectiveEpilogueFwdINS6_IJSA_SC_SB_EEES9_NS_10bfloat16_tESG_Li384ELb0ELb1ELb1ELb1EEENS1_19SingleTileSchedulerILb0ELb1ELb1ELi192EEEEEEEEEvNT_6ParamsE --------------------------
	.section	.nv.info._ZN7cutlass13device_kernelIN5flash11enable_sm90INS1_16FlashAttnFwdSm90INS1_25CollectiveMainloopFwdSm90ILi2EN4cute5tupleIJNS5_1CILi1EEES8_S8_EEENS6_IJNS7_ILi192EEENS7_ILi160EEENS7_ILi64EEEEEELi64ENS_12float_e4m3_tEfNS_4arch4Sm90ELb1ELb0ELb1ELb0ELb0ELb0ELb0ELb1ELb1ELb1ELb1ELb0EEENS1_21CollectiveEpilogueFwdINS6_IJSA_SC_SB_EEES9_NS_10bfloat16_tESG_Li384ELb0ELb1ELb1ELb1EEENS1_19SingleTileSchedulerILb0ELb1ELb1ELi192EEEEEEEEEvNT_6ParamsE,"",@"SHT_CUDA_INFO"
	.sectionflags	@""
	.align	4


	//----- nvinfo : EIATTR_CUDA_API_VERSION
	.align		4
        /*0000*/ 	.byte	0x04, 0x37
        /*0002*/ 	.short	(.L_249 - .L_248)
.L_248:
        /*0004*/ 	.word	0x00000082


	//----- nvinfo : EIATTR_KPARAM_INFO
	.align		4
.L_249:
        /*0008*/ 	.byte	0x04, 0x17
        /*000a*/ 	.short	(.L_251 - .L_250)
.L_250:
        /*000c*/ 	.word	0x00000000
        /*0010*/ 	.short	0x0000
        /*0012*/ 	.short	0x0070
        /*0014*/ 	.byte	0x00, 0xf0, 0x01, 0x28


	//----- nvinfo : EIATTR_SPARSE_MMA_MASK
	.align		4
.L_251:
        /*0018*/ 	.byte	0x03, 0x50
        /*001a*/ 	.short	0x0000


	//----- nvinfo : EIATTR_MAXREG_COUNT
	.align		4
        /*001c*/ 	.byte	0x03, 0x1b
        /*001e*/ 	.short	0x0080


	//----- nvinfo : EIATTR_NUM_BARRIERS
	.align		4
        /*0020*/ 	.byte	0x02, 0x4c
        /*0022*/ 	.byte	0x09
	.zero		1


	//----- nvinfo : EIATTR_EXTERNS
	.align		4
        /*0024*/ 	.byte	0x04, 0x0f
        /*0026*/ 	.short	(.L_253 - .L_252)


	//   ....[0]....
	.align		4
.L_252:
        /*0028*/ 	.word	index@(__assertfail)


	//----- nvinfo : EIATTR_ANNOTATIONS
	.align		4
.L_253:
        /*002c*/ 	.byte	0x04, 0x55
        /*002e*/ 	.short	(.L_255 - .L_254)


	//   ....[0]....
.L_254:
        /* <DEDUP_REMOVED lines=34> */


	//----- nvinfo : EIATTR_MERCURY_ISA_VERSION
	.align		4
.L_255:
        /*0238*/ 	.byte	0x03, 0x5f
        /*023a*/ 	.short	0x0101


	//----- nvinfo : EIATTR_INT_WARP_WIDE_INSTR_OFFSETS
	.align		4
        /*023c*/ 	.byte	0x04, 0x31
        /*023e*/ 	.short	(.L_257 - .L_256)


	//   ....[0]....
.L_256:
        /*0240*/ 	.word	0x00000130


	//   ....[1]....
        /*0244*/ 	.word	0x00000170


	//   ....[2]....
        /*0248*/ 	.word	0x000001e0


	//----- nvinfo : EIATTR_COOP_GROUP_MASK_REGIDS
	.align		4
.L_257:
        /*024c*/ 	.byte	0x04, 0x29
        /*024e*/ 	.short	(.L_259 - .L_258)


	//   ....[0]....
.L_258:
        /*0250*/ 	.word	0xffffffff


	//   ....[1]....
        /*0254*/ 	.word	0xffffffff


	//   ....[2]....
        /*0258*/ 	.word	0xffffffff


	//   ....[3]....
        /*025c*/ 	.word	0xffffffff


	//   ....[4]....
        /*0260*/ 	.word	0xffffffff


	//   ....[5]....
        /*0264*/ 	.word	0xffffffff


	//   ....[6]....
        /*0268*/ 	.word	0xffffffff


	//   ....[7]....
        /*026c*/ 	.word	0xffffffff


	//   ....[8]....
        /*0270*/ 	.word	0xffffffff


	//   ....[9]....
        /*0274*/ 	.word	0xffffffff


	//   ....[10]....
        /*0278*/ 	.word	0xffffffff


	//   ....[11]....
        /*027c*/ 	.word	0xffffffff


	//   ....[12]....
        /*0280*/ 	.word	0xffffffff


	//   ....[13]....
        /*0284*/ 	.word	0xffffffff


	//   ....[14]....
        /*0288*/ 	.word	0xffffffff


	//   ....[15]....
        /*028c*/ 	.word	0xffffffff


	//   ....[16]....
        /*0290*/ 	.word	0xffffffff


	//   ....[17]....
        /*0294*/ 	.word	0xffffffff


	//   ....[18]....
        /*0298*/ 	.word	0xffffffff


	//   ....[19]....
        /*029c*/ 	.word	0xffffffff


	//   ....[20]....
        /*02a0*/ 	.word	0xffffffff


	//   ....[21]....
        /*02a4*/ 	.word	0xffffffff


	//   ....[22]....
        /*02a8*/ 	.word	0xffffffff


	//   ....[23]....
        /*02ac*/ 	.word	0xffffffff


	//   ....[24]....
        /*02b0*/ 	.word	0xffffffff


	//   ....[25]....
        /*02b4*/ 	.word	0xffffffff


	//   ....[26]....
        /*02b8*/ 	.word	0xffffffff


	//   ....[27]....
        /*02bc*/ 	.word	0xffffffff


	//   ....[28]....
        /*02c0*/ 	.word	0xffffffff


	//   ....[29]....
        /*02c4*/ 	.word	0xffffffff


	//   ....[30]....
        /*02c8*/ 	.word	0xffffffff


	//   ....[31]....
        /*02cc*/ 	.word	0xffffffff


	//   ....[32]....
        /*02d0*/ 	.word	0xffffffff


	//   ....[33]....
        /*02d4*/ 	.word	0xffffffff


	//   ....[34]....
        /*02d8*/ 	.word	0xffffffff


	//   ....[35]....
        /*02dc*/ 	.word	0xffffffff


	//   ....[36]....
        /*02e0*/ 	.word	0xffffffff


	//   ....[37]....
        /*02e4*/ 	.word	0xffffffff


	//   ....[38]....
        /*02e8*/ 	.word	0xffffffff


	//   ....[39]....
        /*02ec*/ 	.word	0xffffffff


	//   ....[40]....
        /*02f0*/ 	.word	0xffffffff


	//   ....[41]....
        /*02f4*/ 	.word	0xffffffff


	//   ....[42]....
        /*02f8*/ 	.word	0xffffffff


	//   ....[43]....
        /*02fc*/ 	.word	0xffffffff


	//   ....[44]....
        /*0300*/ 	.word	0xffffffff


	//   ....[45]....
        /*0304*/ 	.word	0xffffffff


	//   ....[46]....
        /*0308*/ 	.word	0xffffffff


	//   ....[47]....
        /*030c*/ 	.word	0xffffffff


	//   ....[48]....
        /*0310*/ 	.word	0xffffffff


	//   ....[49]....
        /*0314*/ 	.word	0xffffffff


	//   ....[50]....
        /*0318*/ 	.word	0xffffffff


	//   ....[51]....
        /*031c*/ 	.word	0xffffffff


	//   ....[52]....
        /*0320*/ 	.word	0xffffffff


	//   ....[53]....
        /*0324*/ 	.word	0xffffffff


	//   ....[54]....
        /*0328*/ 	.word	0xffffffff


	//   ....[55]....
        /*032c*/ 	.word	0xffffffff


	//   ....[56]....
        /*0330*/ 	.word	0xffffffff


	//   ....[57]....
        /*0334*/ 	.word	0xffffffff


	//   ....[58]....
        /*0338*/ 	.word	0xffffffff


	//   ....[59]....
        /*033c*/ 	.word	0xffffffff


	//   ....[60]....
        /*0340*/ 	.word	0xffffffff


	//   ....[61]....
        /*0344*/ 	.word	0xffffffff


	//   ....[62]....
        /*0348*/ 	.word	0xffffffff


	//   ....[63]....
        /*034c*/ 	.word	0xffffffff


	//   ....[64]....
        /*0350*/ 	.word	0xffffffff


	//   ....[65]....
        /*0354*/ 	.word	0xffffffff


	//   ....[66]....
        /*0358*/ 	.word	0xffffffff


	//   ....[67]....
        /*035c*/ 	.word	0xffffffff


	//   ....[68]....
        /*0360*/ 	.word	0xffffffff


	//   ....[69]....
        /*0364*/ 	.word	0xffffffff


	//   ....[70]....
        /*0368*/ 	.word	0xffffffff


	//   ....[71]....
        /*036c*/ 	.word	0xffffffff


	//   ....[72]....
        /*0370*/ 	.word	0xffffffff


	//   ....[73]....
        /*0374*/ 	.word	0xffffffff


	//   ....[74]....
        /*0378*/ 	.word	0xffffffff


	//   ....[75]....
        /*037c*/ 	.word	0xffffffff


	//   ....[76]....
        /*0380*/ 	.word	0xffffffff


	//   ....[77]....
        /*0384*/ 	.word	0xffffffff


	//   ....[78]....
        /*0388*/ 	.word	0xffffffff


	//   ....[79]....
        /*038c*/ 	.word	0xffffffff


	//   ....[80]....
        /*0390*/ 	.word	0xffffffff


	//   ....[81]....
        /*0394*/ 	.word	0xffffffff


	//   ....[82]....
        /*0398*/ 	.word	0xffffffff


	//   ....[83]....
        /*039c*/ 	.word	0x0500000f


	//   ....[84]....
        /*03a0*/ 	.word	0x0500000f


	//   ....[85]....
        /*03a4*/ 	.word	0x0500000f


	//   ....[86]....
        /*03a8*/ 	.word	0x0500000f


	//   ....[87]....
        /*03ac*/ 	.word	0x0500000f


	//   ....[88]....
        /*03b0*/ 	.word	0x0500000f


	//   ....[89]....
        /*03b4*/ 	.word	0x0500000f


	//   ....[90]....
        /*03b8*/ 	.word	0x0500000f


	//   ....[91]....
        /*03bc*/ 	.word	0x0500000f


	//   ....[92]....
        /*03c0*/ 	.word	0x0500000f


	//   ....[93]....
        /*03c4*/ 	.word	0x0500000f


	//   ....[94]....
        /*03c8*/ 	.word	0x0500000f


	//   ....[95]....
        /*03cc*/ 	.word	0x0500000f


	//----- nvinfo : EIATTR_COOP_GROUP_INSTR_OFFSETS
	.align		4
.L_259:
        /*03d0*/ 	.byte	0x04, 0x28
        /*03d2*/ 	.short	(.L_261 - .L_260)


	//   ....[0]....
.L_260:
        /*03d4*/ 	.word	0x00000060


	//   ....[1]....
        /*03d8*/ 	.word	0x00000140


	//   ....[2]....
        /*03dc*/ 	.word	0x00000190


	//   ....[3]....
        /*03e0*/ 	.word	0x000003c0


	//   ....[4]....
        /*03e4*/ 	.word	0x00000520


	//   ....[5]....
        /*03e8*/ 	.word	0x00000640


	//   ....[6]....
        /*03ec*/ 	.word	0x000007a0


	//   ....[7]....
        /*03f0*/ 	.word	0x00001150


	//   ....[8]....
        /*03f4*/ 	.word	0x000022f0


	//   ....[9]....
        /*03f8*/ 	.word	0x000027e0


	//   ....[10]....
        /*03fc*/ 	.word	0x00002ff0


	//   ....[11]....
        /*0400*/ 	.word	0x00003050


	//   ....[12]....
        /*0404*/ 	.word	0x00003ce0


	//   ....[13]....
        /*0408*/ 	.word	0x00003d50


	//   ....[14]....
        /*040c*/ 	.word	0x00005960


	//   ....[15]....
        /*0410*/ 	.word	0x000066b0


	//   ....[16]....
        /*0414*/ 	.word	0x00006750


	//   ....[17]....
        /*0418*/ 	.word	0x000067f0


	//   ....[18]....
        /*041c*/ 	.word	0x000073d0


	//   ....[19]....
        /*0420*/ 	.word	0x00007460


	//   ....[20]....
        /*0424*/ 	.word	0x00009c70


	//   ....[21]....
        /*0428*/ 	.word	0x00009c90


	//   ....[22]....
        /*042c*/ 	.word	0x00009cf0


	//   ....[23]....
        /*0430*/ 	.word	0x00009d00


	//   ....[24]....
        /*0434*/ 	.word	0x0000bc40


	//   ....[25]....
        /*0438*/ 	.word	0x0000bc50


	//   ....[26]....
        /*043c*/ 	.word	0x0000bcd0


	//   ....[27]....
        /*0440*/ 	.word	0x0000bcf0


	//   ....[28]....
        /*0444*/ 	.word	0x0000c830


	//   ....[29]....
        /*0448*/ 	.word	0x0000c840


	//   ....[30]....
        /*044c*/ 	.word	0x0000c850


	//   ....[31]....
        /*0450*/ 	.word	0x0000c860


	//   ....[32]....
        /*0454*/ 	.word	0x0000c870


	//   ....[33]....
        /*0458*/ 	.word	0x0000c880


	//   ....[34]....
        /*045c*/ 	.word	0x0000c8a0


	//   ....[35]....
        /*0460*/ 	.word	0x0000c8b0


	//   ....[36]....
        /*0464*/ 	.word	0x0000c8e0


	//   ....[37]....
        /*0468*/ 	.word	0x0000c8f0


	//   ....[38]....
        /*046c*/ 	.word	0x0000c900


	//   ....[39]....
        /*0470*/ 	.word	0x0000c930


	//   ....[40]....
        /*0474*/ 	.word	0x0000c950


	//   ....[41]....
        /*0478*/ 	.word	0x0000c960


	//   ....[42]....
        /*047c*/ 	.word	0x0000c980


	//   ....[43]....
        /*0480*/ 	.word	0x0000c990


	//   ....[44]....
        /*0484*/ 	.word	0x0000c9a0


	//   ....[45]....
        /*0488*/ 	.word	0x0000c9b0


	//   ....[46]....
        /*048c*/ 	.word	0x0000c9c0


	//   ....[47]....
        /*0490*/ 	.word	0x0000c9d0


	//   ....[48]....
        /*0494*/ 	.word	0x0000ca00


	//   ....[49]....
        /*0498*/ 	.word	0x0000ca60


	//   ....[50]....
        /*049c*/ 	.word	0x0000ca90


	//   ....[51]....
        /*04a0*/ 	.word	0x0000cab0


	//   ....[52]....
        /*04a4*/ 	.word	0x0000cae0


	//   ....[53]....
        /*04a8*/ 	.word	0x0000caf0


	//   ....[54]....
        /*04ac*/ 	.word	0x0000cb00


	//   ....[55]....
        /*04b0*/ 	.word	0x0000cb10


	//   ....[56]....
        /*04b4*/ 	.word	0x0000cb20


	//   ....[57]....
        /*04b8*/ 	.word	0x0000cb30


	//   ....[58]....
        /*04bc*/ 	.word	0x0000cb40


	//   ....[59]....
        /*04c0*/ 	.word	0x0000cb50


	//   ....[60]....
        /*04c4*/ 	.word	0x0000cdf0


	//   ....[61]....
        /*04c8*/ 	.word	0x0000ce30


	//   ....[62]....
        /*04cc*/ 	.word	0x0000ce70


	//   ....[63]....
        /*04d0*/ 	.word	0x0000cea0


	//   ....[64]....
        /*04d4*/ 	.word	0x0000cee0


	//   ....[65]....
        /*04d8*/ 	.word	0x0000cf10


	//   ....[66]....
        /*04dc*/ 	.word	0x0000d2d0


	//   ....[67]....
        /*04e0*/ 	.word	0x0000d300


	//   ....[68]....
        /*04e4*/ 	.word	0x0000daf0


	//   ....[69]....
        /*04e8*/ 	.word	0x0000e8b0


	//   ....[70]....
        /*04ec*/ 	.word	0x0000f3a0


	//   ....[71]....
        /*04f0*/ 	.word	0x0000f3e0


	//   ....[72]....
        /*04f4*/ 	.word	0x0000f410


	//   ....[73]....
        /*04f8*/ 	.word	0x0000f420


	//   ....[74]....
        /*04fc*/ 	.word	0x0000f430


	//   ....[75]....
        /*0500*/ 	.word	0x0000f450


	//   ....[76]....
        /*0504*/ 	.word	0x0000f490


	//   ....[77]....
        /*0508*/ 	.word	0x0000f4f0


	//   ....[78]....
        /*050c*/ 	.word	0x0000f510


	//   ....[79]....
        /*0510*/ 	.word	0x0000f590


	//   ....[80]....
        /*0514*/ 	.word	0x0000f5d0


	//   ....[81]....
        /*0518*/ 	.word	0x0000f600


	//   ....[82]....
        /*051c*/ 	.word	0x00010810


	//   ....[83]....
        /*0520*/ 	.word	0x00010dc0


	//   ....[84]....
        /*0524*/ 	.word	0x00010f90


	//   ....[85]....
        /*0528*/ 	.word	0x00010fe0


	//   ....[86]....
        /*052c*/ 	.word	0x00011110


	//   ....[87]....
        /*0530*/ 	.word	0x00011160


	//   ....[88]....
        /*0534*/ 	.word	0x000111c0


	//   ....[89]....
        /*0538*/ 	.word	0x00011290


	//   ....[90]....
        /*053c*/ 	.word	0x000112f0


	//   ....[91]....
        /*0540*/ 	.word	0x000113b0


	//   ....[92]....
        /*0544*/ 	.word	0x00011440


	//   ....[93]....
        /*0548*/ 	.word	0x000114f0


	//   ....[94]....
        /*054c*/ 	.word	0x00011560


	//   ....[95]....
        /*0550*/ 	.word	0x00011620


	//----- nvinfo : EIATTR_REG_RECONFIG
	.align		4
.L_261:
        /*0554*/ 	.byte	0x01, 0x54
	.zero		2


	//----- nvinfo : EIATTR_SYSCALL_OFFSETS
	.align		4
        /*0558*/ 	.byte	0x04, 0x46
        /*055a*/ 	.short	(.L_263 - .L_262)


	//   ....[0]....
.L_262:
        /*055c*/ 	.word	0x00001320


	//   ....[1]....
        /*0560*/ 	.word	0x0000e2f0


	//   ....[2]....
        /*0564*/ 	.word	0x0000e430


	//   ....[3]....
        /*0568*/ 	.word	0x0000e570


	//   ....[4]....
        /*056c*/ 	.word	0x0000e690


	//   ....[5]....
        /*0570*/ 	.word	0x0000ef60


	//----- nvinfo : EIATTR_MBARRIER_INSTR_OFFSETS
	.align		4
.L_263:
        /*0574*/ 	.byte	0x04, 0x39
        /*0576*/ 	.short	(.L_265 - .L_264)


	//   ....[0]....
.L_264:
        /*0578*/ 	.word	0x00000270
        /*057c*/ 	.word	0x000000ff
        /*0580*/ 	.word	0x00012400
        /*0584*/ 	.short	0x0100
        /*0586*/ 	.byte	0x08
	.zero		1


	//   ....[1]....
        /*0588*/ 	.word	0x00000280
        /*058c*/ 	.word	0x000000ff
        /*0590*/ 	.word	0x00012420
        /*0594*/ 	.short	0x0100
        /*0596*/ 	.byte	0x08
	.zero		1


	//   ....[2]....
        /*0598*/ 	.word	0x00000370
        /*059c*/ 	.word	0x000000ff
        /*05a0*/ 	.word	0x00012430
        /*05a4*/ 	.short	0x0100
        /*05a6*/ 	.byte	0x08
	.zero		1


	//   ....[3]....
        /*05a8*/ 	.word	0x00000380
        /*05ac*/ 	.word	0x000000ff
        /*05b0*/ 	.word	0x00012440
        /*05b4*/ 	.short	0x0100
        /*05b6*/ 	.byte	0x08
	.zero		1


	//   ....[4]....
        /*05b8*/ 	.word	0x00000390
        /*05bc*/ 	.word	0x000000ff
        /*05c0*/ 	.word	0x00012438
        /*05c4*/ 	.short	0x0100
        /*05c6*/ 	.byte	0x08
	.zero		1


	//   ....[5]....
        /*05c8*/ 	.word	0x000003a0
        /*05cc*/ 	.word	0x000000ff
        /*05d0*/ 	.word	0x00012448
        /*05d4*/ 	.short	0x0100
        /*05d6*/ 	.byte	0x08
	.zero		1


	//   ....[6]....
        /*05d8*/ 	.word	0x000004d0
        /*05dc*/ 	.word	0x000000ff
        /*05e0*/ 	.word	0x00012450
        /*05e4*/ 	.short	0x0100
        /*05e6*/ 	.byte	0x08
	.zero		1


	//   ....[7]....
        /*05e8*/ 	.word	0x000004e0
        /*05ec*/ 	.word	0x000000ff
        /*05f0*/ 	.word	0x00012460
        /*05f4*/ 	.short	0x0100
        /*05f6*/ 	.byte	0x08
	.zero		1


	//   ....[8]....
        /*05f8*/ 	.word	0x000004f0
        /*05fc*/ 	.word	0x000000ff
        /*0600*/ 	.word	0x00012458
        /*0604*/ 	.short	0x0100
        /*0606*/ 	.byte	0x08
	.zero		1


	//   ....[9]....
        /*0608*/ 	.word	0x00000500
        /*060c*/ 	.word	0x000000ff
        /*0610*/ 	.word	0x00012468
        /*0614*/ 	.short	0x0100
        /*0616*/ 	.byte	0x08
	.zero		1


	//   ....[10]....
        /*0618*/ 	.word	0x000005f0
        /*061c*/ 	.word	0x000000ff
        /*0620*/ 	.word	0x00012470
        /*0624*/ 	.short	0x0100
        /*0626*/ 	.byte	0x06
	.zero		1


	//   ....[11]....
        /*0628*/ 	.word	0x00000600
        /*062c*/ 	.word	0x000000ff
        /*0630*/ 	.word	0x00012480
        /*0634*/ 	.short	0x0100
        /*0636*/ 	.byte	0x06
	.zero		1


	//   ....[12]....
        /*0638*/ 	.word	0x00000610
        /*063c*/ 	.word	0x000000ff
        /*0640*/ 	.word	0x00012478
        /*0644*/ 	.short	0x0100
        /*0646*/ 	.byte	0x06
	.zero		1


	//   ....[13]....
        /*0648*/ 	.word	0x00000620
        /*064c*/ 	.word	0x000000ff
        /*0650*/ 	.word	0x00012488
        /*0654*/ 	.short	0x0100
        /*0656*/ 	.byte	0x06
	.zero		1


	//   ....[14]....
        /*0658*/ 	.word	0x00000750
        /*065c*/ 	.word	0x000000ff
        /*0660*/ 	.word	0x00012490
        /*0664*/ 	.short	0x0100
        /*0666*/ 	.byte	0x08
	.zero		1


	//   ....[15]....
        /*0668*/ 	.word	0x00000760
        /*066c*/ 	.word	0x000000ff
        /*0670*/ 	.word	0x000124a0
        /*0674*/ 	.short	0x0100
        /*0676*/ 	.byte	0x08
	.zero		1


	//   ....[16]....
        /*0678*/ 	.word	0x00000770
        /*067c*/ 	.word	0x000000ff
        /*0680*/ 	.word	0x00012498
        /*0684*/ 	.short	0x0100
        /*0686*/ 	.byte	0x08
	.zero		1


	//   ....[17]....
        /*0688*/ 	.word	0x00000780
        /*068c*/ 	.word	0x000000ff
        /*0690*/ 	.word	0x000124a8
        /*0694*/ 	.short	0x0100
        /*0696*/ 	.byte	0x08
	.zero		1


	//   ....[18]....
        /*0698*/ 	.word	0x000008b0
        /*069c*/ 	.word	0x000000ff
        /*06a0*/ 	.word	0x000124b0
        /*06a4*/ 	.short	0x0100
        /*06a6*/ 	.byte	0x08
	.zero		1


	//   ....[19]....
        /*06a8*/ 	.word	0x000008c0
        /*06ac*/ 	.word	0x000000ff
        /*06b0*/ 	.word	0x000124c0
        /*06b4*/ 	.short	0x0100
        /*06b6*/ 	.byte	0x08
	.zero		1


	//   ....[20]....
        /*06b8*/ 	.word	0x000008d0
        /*06bc*/ 	.word	0x000000ff
        /*06c0*/ 	.word	0x000124b8
        /*06c4*/ 	.short	0x0100
        /*06c6*/ 	.byte	0x08
	.zero		1


	//   ....[21]....
        /*06c8*/ 	.word	0x000008e0
        /*06cc*/ 	.word	0x000000ff
        /*06d0*/ 	.word	0x000124c8
        /*06d4*/ 	.short	0x0100
        /*06d6*/ 	.byte	0x08
	.zero		1


	//   ....[22]....
        /*06d8*/ 	.word	0x000015f0
        /*06dc*/ 	.word	0x000000ff
        /*06e0*/ 	.word	0x00012400
        /*06e4*/ 	.short	0x010a
        /*06e6*/ 	.byte	0x30
	.zero		1


	//   ....[23]....
        /*06e8*/ 	.word	0x00001680
        /*06ec*/ 	.word	0x000000ff
        /*06f0*/ 	.word	0x00012430
        /*06f4*/ 	.short	0x010a
        /*06f6*/ 	.byte	0x30
	.zero		1


	//   ....[24]....
        /*06f8*/ 	.word	0x000016d0
        /*06fc*/ 	.word	0x000000ff
        /*0700*/ 	.word	0x00012430
        /*0704*/ 	.short	0x010a
        /*0706*/ 	.byte	0x30
	.zero		1


	//   ....[25]....
        /*0708*/ 	.word	0x00004090
        /*070c*/ 	.word	0x0000003d
        /*0710*/ 	.word	0x00000000
        /*0714*/ 	.short	0x0101
        /*0716*/ 	.byte	0x3f
	.zero		1


	//   ....[26]....
        /*0718*/ 	.word	0x00004e70
        /*071c*/ 	.word	0x000000ff
        /*0720*/ 	.word	0x00012430
        /*0724*/ 	.short	0x010a
        /*0726*/ 	.byte	0x13
	.zero		1


	//   ....[27]....
        /*0728*/ 	.word	0x00004eb0
        /*072c*/ 	.word	0x000000ff
        /*0730*/ 	.word	0x00012430
        /*0734*/ 	.short	0x010a
        /*0736*/ 	.byte	0x13
	.zero		1


	//   ....[28]....
        /*0738*/ 	.word	0x00005300
        /*073c*/ 	.word	0x000000ff
        /*0740*/ 	.word	0x00012450
        /*0744*/ 	.short	0x010a
        /*0746*/ 	.byte	0x0d
	.zero		1


	//   ....[29]....
        /*0748*/ 	.word	0x00005880
        /*074c*/ 	.word	0x000000ff
        /*0750*/ 	.word	0x00012450
        /*0754*/ 	.short	0x010a
        /*0756*/ 	.byte	0x0d
	.zero		1


	//   ....[30]....
        /*0758*/ 	.word	0x00007eb0
        /*075c*/ 	.word	0x00000004
        /*0760*/ 	.word	0x00000000
        /*0764*/ 	.short	0x0101
        /*0766*/ 	.byte	0x3f
	.zero		1


	//   ....[31]....
        /*0768*/ 	.word	0x00008110
        /*076c*/ 	.word	0x000000ff
        /*0770*/ 	.word	0x00000000
        /*0774*/ 	.short	0x0101
        /*0776*/ 	.byte	0x0a
	.zero		1


	//   ....[32]....
        /*0778*/ 	.word	0x00008880
        /*077c*/ 	.word	0x000000ff
        /*0780*/ 	.word	0x00012430
        /*0784*/ 	.short	0x010a
        /*0786*/ 	.byte	0x16
	.zero		1


	//   ....[33]....
        /*0788*/ 	.word	0x000088c0
        /*078c*/ 	.word	0x000000ff
        /*0790*/ 	.word	0x00012430
        /*0794*/ 	.short	0x010a
        /*0796*/ 	.byte	0x16
	.zero		1


	//   ....[34]....
        /*0798*/ 	.word	0x00008d00
        /*079c*/ 	.word	0x000000ff
        /*07a0*/ 	.word	0x00012450
        /*07a4*/ 	.short	0x010a
        /*07a6*/ 	.byte	0x0d
	.zero		1


	//   ....[35]....
        /*07a8*/ 	.word	0x00009c30
        /*07ac*/ 	.word	0x000000ff
        /*07b0*/ 	.word	0x00012450
        /*07b4*/ 	.short	0x010a
        /*07b6*/ 	.byte	0x0d
	.zero		1


	//   ....[36]....
        /*07b8*/ 	.word	0x0000aff0
        /*07bc*/ 	.word	0x00000004
        /*07c0*/ 	.word	0x00000000
        /*07c4*/ 	.short	0x0101
        /*07c6*/ 	.byte	0x3f
	.zero		1


	//   ....[37]....
        /*07c8*/ 	.word	0x0000b230
        /*07cc*/ 	.word	0x000000ff
        /*07d0*/ 	.word	0x00000000
        /*07d4*/ 	.short	0x0101
        /*07d6*/ 	.byte	0x0a
	.zero		1


	//   ....[38]....
        /*07d8*/ 	.word	0x0000b730
        /*07dc*/ 	.word	0x000000ff
        /*07e0*/ 	.word	0x00012450
        /*07e4*/ 	.short	0x010a
        /*07e6*/ 	.byte	0x11
	.zero		1


	//   ....[39]....
        /*07e8*/ 	.word	0x0000b770
        /*07ec*/ 	.word	0x000000ff
        /*07f0*/ 	.word	0x00012450
        /*07f4*/ 	.short	0x010a
        /*07f6*/ 	.byte	0x11
	.zero		1


	//   ....[40]....
        /*07f8*/ 	.word	0x0000bfd0
        /*07fc*/ 	.word	0x000000ff
        /*0800*/ 	.word	0x00000000
        /*0804*/ 	.short	0x0101
        /*0806*/ 	.byte	0x04
	.zero		1


	//   ....[41]....
        /*0808*/ 	.word	0x0000ced0
        /*080c*/ 	.word	0x000000ff
        /*0810*/ 	.word	0x00000000
        /*0814*/ 	.short	0x0101
        /*0816*/ 	.byte	0x04
	.zero		1


	//   ....[42]....
        /*0818*/ 	.word	0x0000eac0
        /*081c*/ 	.word	0x000000ff
        /*0820*/ 	.word	0x00012480
        /*0824*/ 	.short	0x010a
        /*0826*/ 	.byte	0x26
	.zero		1


	//   ....[43]....
        /*0828*/ 	.word	0x0000ec20
        /*082c*/ 	.word	0x000000ff
        /*0830*/ 	.word	0x00012440
        /*0834*/ 	.short	0x010a
        /*0836*/ 	.byte	0x26
	.zero		1


	//   ....[44]....
        /*0838*/ 	.word	0x0000f720
        /*083c*/ 	.word	0x000000ff
        /*0840*/ 	.word	0x00012400
        /*0844*/ 	.short	0x0107
        /*0846*/ 	.byte	0x26
	.zero		1


	//   ....[45]....
        /*0848*/ 	.word	0x0000f760
        /*084c*/ 	.word	0x000000ff
        /*0850*/ 	.word	0x00012400
        /*0854*/ 	.short	0x0101
        /*0856*/ 	.byte	0x26
	.zero		1


	//   ....[46]....
        /*0858*/ 	.word	0x0000f770
        /*085c*/ 	.word	0x000000ff
        /*0860*/ 	.word	0x00012420
        /*0864*/ 	.short	0x010a
        /*0866*/ 	.byte	0x26
	.zero		1


	//   ....[47]....
        /*0868*/ 	.word	0x0000fa60
        /*086c*/ 	.word	0x00000009
        /*0870*/ 	.word	0x00012480
        /*0874*/ 	.short	0x010a
        /*0876*/ 	.byte	0x3f
	.zero		1


	//   ....[48]....
        /*0878*/ 	.word	0x0000fc60
        /*087c*/ 	.word	0x00000009
        /*0880*/ 	.word	0x00012440
        /*0884*/ 	.short	0x010a
        /*0886*/ 	.byte	0x3f
	.zero		1


	//   ....[49]....
        /*0888*/ 	.word	0x0000fed0
        /*088c*/ 	.word	0x00000003
        /*0890*/ 	.word	0x00012470
        /*0894*/ 	.short	0x010a
        /*0896*/ 	.byte	0x3f
	.zero		1


	//   ....[50]....
        /*0898*/ 	.word	0x0000ff30
        /*089c*/ 	.word	0x00000003
        /*08a0*/ 	.word	0x00012460
        /*08a4*/ 	.short	0x010a
        /*08a6*/ 	.byte	0x3f
	.zero		1


	//   ....[51]....
        /*08a8*/ 	.word	0x000101f0
        /*08ac*/ 	.word	0x00000003
        /*08b0*/ 	.word	0x00012450
        /*08b4*/ 	.short	0x0101
        /*08b6*/ 	.byte	0x3f
	.zero		1


	//   ....[52]....
        /*08b8*/ 	.word	0x00010260
        /*08bc*/ 	.word	0x00000002
        /*08c0*/ 	.word	0x00000000
        /*08c4*/ 	.short	0x0101
        /*08c6*/ 	.byte	0x3f
	.zero		1


	//   ....[53]....
        /*08c8*/ 	.word	0x00010360
        /*08cc*/ 	.word	0x00000000
        /*08d0*/ 	.word	0x00012470
        /*08d4*/ 	.short	0x010a
        /*08d6*/ 	.byte	0x3f
	.zero		1


	//   ....[54]....
        /*08d8*/ 	.word	0x00010400
        /*08dc*/ 	.word	0x00000000
        /*08e0*/ 	.word	0x00012460
        /*08e4*/ 	.short	0x010a
        /*08e6*/ 	.byte	0x3f
	.zero		1


	//   ....[55]....
        /*08e8*/ 	.word	0x000106c0
        /*08ec*/ 	.word	0x00000000
        /*08f0*/ 	.word	0x00012450
        /*08f4*/ 	.short	0x0101
        /*08f6*/ 	.byte	0x3f
	.zero		1


	//   ....[56]....
        /*08f8*/ 	.word	0x00010720
        /*08fc*/ 	.word	0x00000002
        /*0900*/ 	.word	0x00000000
        /*0904*/ 	.short	0x0101
        /*0906*/ 	.byte	0x3f
	.zero		1


	//   ....[57]....
        /*0908*/ 	.word	0x000107c0
        /*090c*/ 	.word	0x00000009
        /*0910*/ 	.word	0x00012420
        /*0914*/ 	.short	0x010a
        /*0916*/ 	.byte	0x3f
	.zero		1


	//   ....[58]....
        /*0918*/ 	.word	0x00010900
        /*091c*/ 	.word	0x00000006
        /*0920*/ 	.word	0x00000000
        /*0924*/ 	.short	0x010a
        /*0926*/ 	.byte	0x3f
	.zero		1


	//   ....[59]....
        /*0928*/ 	.word	0x00010970
        /*092c*/ 	.word	0x00000007
        /*0930*/ 	.word	0x00000000
        /*0934*/ 	.short	0x010a
        /*0936*/ 	.byte	0x3f
	.zero		1


	//   ....[60]....
        /*0938*/ 	.word	0x000109c0
        /*093c*/ 	.word	0x00000000
        /*0940*/ 	.word	0x00012460
        /*0944*/ 	.short	0x010a
        /*0946*/ 	.byte	0x3f
	.zero		1


	//   ....[61]....
        /*0948*/ 	.word	0x00010a10
        /*094c*/ 	.word	0x00000005
        /*0950*/ 	.word	0x00012460
        /*0954*/ 	.short	0x010a
        /*0956*/ 	.byte	0x3f
	.zero		1


	//   ....[62]....
        /*0958*/ 	.word	0x00010a50
        /*095c*/ 	.word	0x00000000
        /*0960*/ 	.word	0x00012480
        /*0964*/ 	.short	0x010a
        /*0966*/ 	.byte	0x3f
	.zero		1


	//   ....[63]....
        /*0968*/ 	.word	0x00010a70
        /*096c*/ 	.word	0x00000005
        /*0970*/ 	.word	0x00012480
        /*0974*/ 	.short	0x010a
        /*0976*/ 	.byte	0x3f
	.zero		1


	//   ....[64]....
        /*0978*/ 	.word	0x00010ae0
        /*097c*/ 	.word	0x00000003
        /*0980*/ 	.word	0x00012400
        /*0984*/ 	.short	0x010a
        /*0986*/ 	.byte	0x3f
	.zero		1


	//   ....[65]....
        /*0988*/ 	.word	0x00010b40
        /*098c*/ 	.word	0x00000003
        /*0990*/ 	.word	0x00012430
        /*0994*/ 	.short	0x010a
        /*0996*/ 	.byte	0x3f
	.zero		1


	//   ....[66]....
        /*0998*/ 	.word	0x00010ba0
        /*099c*/ 	.word	0x00000007
        /*09a0*/ 	.word	0x00012430
        /*09a4*/ 	.short	0x010a
        /*09a6*/ 	.byte	0x3f
	.zero		1


	//   ....[67]....
        /*09a8*/ 	.word	0x00010c00
        /*09ac*/ 	.word	0x00000079
        /*09b0*/ 	.word	0x00012450
        /*09b4*/ 	.short	0x010a
        /*09b6*/ 	.byte	0x3f
	.zero		1


	//   ....[68]....
        /*09b8*/ 	.word	0x00010c60
        /*09bc*/ 	.word	0x00000003
        /*09c0*/ 	.word	0x00012430
        /*09c4*/ 	.short	0x010a
        /*09c6*/ 	.byte	0x3f
	.zero		1


	//   ....[69]....
        /*09c8*/ 	.word	0x00010cc0
        /*09cc*/ 	.word	0x00000019
        /*09d0*/ 	.word	0x00012450
        /*09d4*/ 	.short	0x010a
        /*09d6*/ 	.byte	0x3f
	.zero		1


	//   ....[70]....
        /*09d8*/ 	.word	0x00010d20
        /*09dc*/ 	.word	0x00000017
        /*09e0*/ 	.word	0x00012450
        /*09e4*/ 	.short	0x010a
        /*09e6*/ 	.byte	0x3f
	.zero		1


	//   ....[71]....
        /*09e8*/ 	.word	0x00010e80
        /*09ec*/ 	.word	0x00000003
        /*09f0*/ 	.word	0x00012480
        /*09f4*/ 	.short	0x010a
        /*09f6*/ 	.byte	0x3f
	.zero		1


	//   ....[72]....
        /*09f8*/ 	.word	0x00010ee0
        /*09fc*/ 	.word	0x00000003
        /*0a00*/ 	.word	0x00012440
        /*0a04*/ 	.short	0x010a
        /*0a06*/ 	.byte	0x3f
	.zero		1


	//   ....[73]....
        /*0a08*/ 	.word	0x00011660
        /*0a0c*/ 	.word	0x00000003
        /*0a10*/ 	.word	0x00012420
        /*0a14*/ 	.short	0x010a
        /*0a16*/ 	.byte	0x3f
	.zero		1


	//   ....[74]....
        /*0a18*/ 	.word	0x000116b0
        /*0a1c*/ 	.word	0x00000009
        /*0a20*/ 	.word	0x00012480
        /*0a24*/ 	.short	0x010a
        /*0a26*/ 	.byte	0x3f
	.zero		1


	//   ....[75]....
        /*0a28*/ 	.word	0x00011700
        /*0a2c*/ 	.word	0x00000009
        /*0a30*/ 	.word	0x00012440
        /*0a34*/ 	.short	0x010a
        /*0a36*/ 	.byte	0x3f
	.zero		1


	//   ....[76]....
        /*0a38*/ 	.word	0x00011750
        /*0a3c*/ 	.word	0x00000003
        /*0a40*/ 	.word	0x00012470
        /*0a44*/ 	.short	0x010a
        /*0a46*/ 	.byte	0x3f
	.zero		1


	//   ....[77]....
        /*0a48*/ 	.word	0x000117a0
        /*0a4c*/ 	.word	0x00000003
        /*0a50*/ 	.word	0x00012460
        /*0a54*/ 	.short	0x010a
        /*0a56*/ 	.byte	0x3f
	.zero		1


	//   ....[78]....
        /*0a58*/ 	.word	0x000117f0
        /*0a5c*/ 	.word	0x00000000
        /*0a60*/ 	.word	0x00012470
        /*0a64*/ 	.short	0x010a
        /*0a66*/ 	.byte	0x3f
	.zero		1


	//   ....[79]....
        /*0a68*/ 	.word	0x00011840
        /*0a6c*/ 	.word	0x00000000
        /*0a70*/ 	.word	0x00012460
        /*0a74*/ 	.short	0x010a
        /*0a76*/ 	.byte	0x3f
	.zero		1


	//   ....[80]....
        /*0a78*/ 	.word	0x00011890
        /*0a7c*/ 	.word	0x00000009
        /*0a80*/ 	.word	0x00012420
        /*0a84*/ 	.short	0x010a
        /*0a86*/ 	.byte	0x3f
	.zero		1


	//   ....[81]....
        /*0a88*/ 	.word	0x000118e0
        /*0a8c*/ 	.word	0x00000006
        /*0a90*/ 	.word	0x00000000
        /*0a94*/ 	.short	0x010a
        /*0a96*/ 	.byte	0x3f
	.zero		1


	//   ....[82]....
        /*0a98*/ 	.word	0x00011930
        /*0a9c*/ 	.word	0x00000007
        /*0aa0*/ 	.word	0x00000000
        /*0aa4*/ 	.short	0x010a
        /*0aa6*/ 	.byte	0x3f
	.zero		1


	//   ....[83]....
        /*0aa8*/ 	.word	0x00011980
        /*0aac*/ 	.word	0x00000000
        /*0ab0*/ 	.word	0x00012460
        /*0ab4*/ 	.short	0x010a
        /*0ab6*/ 	.byte	0x3f
	.zero		1


	//   ....[84]....
        /*0ab8*/ 	.word	0x000119d0
        /*0abc*/ 	.word	0x00000005
        /*0ac0*/ 	.word	0x00012460
        /*0ac4*/ 	.short	0x010a
        /*0ac6*/ 	.byte	0x3f
	.zero		1


	//   ....[85]....
        /*0ac8*/ 	.word	0x00011a20
        /*0acc*/ 	.word	0x00000000
        /*0ad0*/ 	.word	0x00012480
        /*0ad4*/ 	.short	0x010a
        /*0ad6*/ 	.byte	0x3f
	.zero		1


	//----- nvinfo : EIATTR_NUM_MBARRIERS
	.align		4
.L_265:
        /*0ad8*/ 	.byte	0x03, 0x38
        /*0ada*/ 	.short	0x0016


	//----- nvinfo : EIATTR_EXIT_INSTR_OFFSETS
	.align		4
        /*0adc*/ 	.byte	0x04, 0x1c
        /*0ade*/ 	.short	(.L_267 - .L_266)


	//   ....[0]....
.L_266:
        /*0ae0*/ 	.word	0x00010ac0


	//----- nvinfo : EIATTR_MAX_THREADS
	.align		4
.L_267:
        /*0ae4*/ 	.byte	0x04, 0x05
        /*0ae6*/ 	.short	(.L_269 - .L_268)
.L_268:
        /*0ae8*/ 	.word	0x00000200
        /*0aec*/ 	.word	0x00000001
        /*0af0*/ 	.word	0x00000001


	//----- nvinfo : EIATTR_CRS_STACK_SIZE
	.align		4
.L_269:
        /*0af4*/ 	.byte	0x04, 0x1e
        /*0af6*/ 	.short	(.L_271 - .L_270)
.L_270:
        /*0af8*/ 	.word	0x00000000


	//----- nvinfo : EIATTR_CBANK_PARAM_SIZE
	.align		4
.L_271:
        /*0afc*/ 	.byte	0x03, 0x19
        /*0afe*/ 	.short	0x0a70


	//----- nvinfo : EIATTR_PARAM_CBANK
	.align		4
        /*0b00*/ 	.byte	0x04, 0x0a
        /*0b02*/ 	.short	(.L_273 - .L_272)
	.align		4
.L_272:
        /*0b04*/ 	.word	index@(.nv.constant0._ZN7cutlass13device_kernelIN5flash11enable_sm90INS1_16FlashAttnFwdSm90INS1_25CollectiveMainloopFwdSm90ILi2EN4cute5tupleIJNS5_1CILi1EEES8_S8_EEENS6_IJNS7_ILi192EEENS7_ILi160EEENS7_ILi64EEEEEELi64ENS_12float_e4m3_tEfNS_4arch4Sm90ELb1ELb0ELb1ELb0ELb0ELb0ELb0ELb1ELb1ELb1ELb1ELb0EEENS1_21CollectiveEpilogueFwdINS6_IJSA_SC_SB_EEES9_NS_10bfloat16_tESG_Li384ELb0ELb1ELb1ELb1EEENS1_19SingleTileSchedulerILb0ELb1ELb1ELi192EEEEEEEEEvNT_6ParamsE)
        /*0b08*/ 	.short	0x0210
        /*0b0a*/ 	.short	0x0a70


	//----- nvinfo : EIATTR_SW_WAR
	.align		4
.L_273:
        /*0b0c*/ 	.byte	0x04, 0x36
        /*0b0e*/ 	.short	(.L_275 - .L_274)
.L_274:
        /*0b10*/ 	.word	0x00000008
.L_275:


//--------------------- .nv.info._ZN7cutlass13device_kernelIN5flash11enable_sm90INS1_16FlashAttnFwdSm90INS1_25CollectiveMainloopFwdSm90ILi2EN4cute5tupleIJNS5_1CILi1EEES8_S8_EEENS6_IJNS7_ILi192EEENS7_ILi160EEENS7_ILi64EEEEEELi64ENS_12float_e4m3_tEfNS_4arch4Sm90ELb1ELb0ELb1ELb1ELb0ELb0ELb0ELb1ELb1ELb1ELb1ELb0EEENS1_21CollectiveEpilogueFwdINS6_IJSA_SC_SB_EEES9_NS_10bfloat16_tESG_Li384ELb1ELb1ELb1ELb1EEENS1_36VarlenDynamicPersistentTileSchedulerILi192ELi160ELi384ELi128ELb1ELb1ELb1ELb1ELb1ELb1EEEEEEEEEvNT_6ParamsE --------------------------
	.section	.nv.info._ZN7cutlass13device_kernelIN5flash11enable_sm90INS1_16FlashAttnFwdSm90INS1_25CollectiveMainloopFwdSm90ILi2EN4cute5tupleIJNS5_1CILi1EEES8_S8_EEENS6_IJNS7_ILi192EEENS7_ILi160EEENS7_ILi64EEEEEELi64ENS_12float_e4m3_tEfNS_4arch4Sm90ELb1ELb0ELb1ELb1ELb0ELb0ELb0ELb1ELb1ELb1ELb1ELb0EEENS1_21CollectiveEpilogueFwdINS6_IJSA_SC_SB_EEES9_NS_10bfloat16_tESG_Li384ELb1ELb1ELb1ELb1EEENS1_36VarlenDynamicPersistentTileSchedulerILi192ELi160ELi384ELi128ELb1ELb1ELb1ELb1ELb1ELb1EEEEEEEEEvNT_6ParamsE,"",@"SHT_CUDA_INFO"
	.sectionflags	@""
	.align	4


	//----- nvinfo : EIATTR_CUDA_API_VERSION
	.align		4
        /*0000*/ 	.byte	0x04, 0x37
        /*0002*/ 	.short	(.L_277 - .L_276)
.L_276:
        /*0004*/ 	.word	0x00000082


	//----- nvinfo : EIATTR_KPARAM_INFO
	.align		4
.L_277:
        /*0008*/ 	.byte	0x04, 0x17
        /*000a*/ 	.short	(.L_279 - .L_278)
.L_278:
        /*000c*/ 	.word	0x00000000
        /*0010*/ 	.short	0x0000
        /*0012*/ 	.short	0x0070
        /*0014*/ 	.byte	0x00, 0xf0, 0x01, 0x2a


	//----- nvinfo : EIATTR_SPARSE_MMA_MASK
	.align		4
.L_279:
        /*0018*/ 	.byte	0x03, 0x50
        /*001a*/ 	.short	0x0000


	//----- nvinfo : EIATTR_MAXREG_COUNT
	.align		4
        /*001c*/ 	.byte	0x03, 0x1b
        /*001e*/ 	.short	0x0080


	//----- nvinfo : EIATTR_NUM_BARRIERS
	.align		4
        /*0020*/ 	.byte	0x02, 0x4c
        /*0022*/ 	.byte	0x09
	.zero		1


	//----- nvinfo : EIATTR_EXTERNS
	.align		4
        /*0024*/ 	.byte	0x04, 0x0f
        /*0026*/ 	.short	(.L_281 - .L_280)


	//   ....[0]....
	.align		4
.L_280:
        /*0028*/ 	.word	index@(__assertfail)


	//----- nvinfo : EIATTR_ANNOTATIONS
	.align		4
.L_281:
        /*002c*/ 	.byte	0x04, 0x55
        /*002e*/ 	.short	(.L_283 - .L_282)


	//   ....[0]....
.L_282:
        /* <DEDUP_REMOVED lines=11> */


	//----- nvinfo : EIATTR_MERCURY_ISA_VERSION
	.align		4
.L_283:
        /*00c8*/ 	.byte	0x03, 0x5f
        /*00ca*/ 	.short	0x0101


	//----- nvinfo : EIATTR_UNUSED_LOAD_BYTE_OFFSET
	.align		4
        /*00cc*/ 	.byte	0x04, 0x44
        /*00ce*/ 	.short	(.L_285 - .L_284)


	//   ....[0]....
.L_284:
        /*00d0*/ 	.word	0x00000a00
        /*00d4*/ 	.word	0x0000fff0


	//   ....[1]....
        /*00d8*/ 	.word	0x0000bfd0
        /*00dc*/ 	.word	0x0000fff0


	//----- nvinfo : EIATTR_INT_WARP_WIDE_INSTR_OFFSETS
	.align		4
.L_285:
        /*00e0*/ 	.byte	0x04, 0x31
        /*00e2*/ 	.short	(.L_287 - .L_286)


	//   ....[0]....
.L_286:
        /*00e4*/ 	.word	0x00000130


	//   ....[1]....
        /*00e8*/ 	.word	0x00000170


	//   ....[2]....
        /*00ec*/ 	.word	0x000001e0


	//   ....[3]....
        /*00f0*/ 	.word	0x00010670


	//   ....[4]....
        /*00f4*/ 	.word	0x00010700


	//   ....[5]....
        /*00f8*/ 	.word	0x00012a30


	//   ....[6]....
        /*00fc*/ 	.word	0x00012ac0


	//----- nvinfo : EIATTR_COOP_GROUP_MASK_REGIDS
	.align		4
.L_287:
        /*0100*/ 	.byte	0x04, 0x29
        /*0102*/ 	.short	(.L_289 - .L_288)


	//   ....[0]....
.L_288:
        /*0104*/ 	.word	0xffffffff


	//   ....[1]....
        /*0108*/ 	.word	0xffffffff


	//   ....[2]....
        /*010c*/ 	.word	0xffffffff


	//   ....[3]....
        /*0110*/ 	.word	0xffffffff


	//   ....[4]....
        /*0114*/ 	.word	0xffffffff


	//   ....[5]....
        /*0118*/ 	.word	0xffffffff


	//   ....[6]....
        /*011c*/ 	.word	0xffffffff


	//   ....[7]....
        /*0120*/ 	.word	0xffffffff


	//   ....[8]....
        /*0124*/ 	.word	0xffffffff


	//   ....[9]....
        /*0128*/ 	.word	0xffffffff


	//   ....[10]....
        /*012c*/ 	.word	0xffffffff


	//   ....[11]....
        /*0130*/ 	.word	0xffffffff


	//   ....[12]....
        /*0134*/ 	.word	0xffffffff


	//   ....[13]....
        /*0138*/ 	.word	0xffffffff


	//   ....[14]....
        /*013c*/ 	.word	0xffffffff


	//   ....[15]....
        /*0140*/ 	.word	0xffffffff


	//   ....[16]....
        /*0144*/ 	.word	0xffffffff


	//   ....[17]....
        /*0148*/ 	.word	0xffffffff


	//   ....[18]....
        /*014c*/ 	.word	0xffffffff


	//   ....[19]....
        /*0150*/ 	.word	0xffffffff


	//   ....[20]....
        /*0154*/ 	.word	0xffffffff


	//   ....[21]....
        /*0158*/ 	.word	0xffffffff


	//   ....[22]....
        /*015c*/ 	.word	0xffffffff


	//   ....[23]....
        /*0160*/ 	.word	0xffffffff


	//   ....[24]....
        /*0164*/ 	.word	0xffffffff


	//   ....[25]....
        /*0168*/ 	.word	0xffffffff


	//   ....[26]....
        /*016c*/ 	.word	0xffffffff


	//   ....[27]....
        /*0170*/ 	.word	0xffffffff


	//   ....[28]....
        /*0174*/ 	.word	0xffffffff


	//   ....[29]....
        /*0178*/ 	.word	0xffffffff


	//   ....[30]....
        /*017c*/ 	.word	0xffffffff


	//   ....[31]....
        /*0180*/ 	.word	0xffffffff


	//   ....[32]....
        /*0184*/ 	.word	0xffffffff


	//   ....[33]....
        /*0188*/ 	.word	0xffffffff


	//   ....[34]....
        /*018c*/ 	.word	0xffffffff


	//   ....[35]....
        /*0190*/ 	.word	0xffffffff


	//   ....[36]....
        /*0194*/ 	.word	0xffffffff


	//   ....[37]....
        /*0198*/ 	.word	0xffffffff


	//   ....[38]....
        /*019c*/ 	.word	0xffffffff


	//   ....[39]....
        /*01a0*/ 	.word	0xffffffff


	//   ....[40]....
        /*01a4*/ 	.word	0xffffffff


	//   ....[41]....
        /*01a8*/ 	.word	0xffffffff


	//   ....[42]....
        /*01ac*/ 	.word	0xffffffff


	//   ....[43]....
        /*01b0*/ 	.word	0xffffffff


	//   ....[44]....
        /*01b4*/ 	.word	0xffffffff


	//   ....[45]....
        /*01b8*/ 	.word	0xffffffff


	//   ....[46]....
        /*01bc*/ 	.word	0xffffffff


	//   ....[47]....
        /*01c0*/ 	.word	0xffffffff


	//   ....[48]....
        /*01c4*/ 	.word	0xffffffff


	//   ....[49]....
        /*01c8*/ 	.word	0xffffffff


	//   ....[50]....
        /*01cc*/ 	.word	0xffffffff


	//   ....[51]....
        /*01d0*/ 	.word	0xffffffff


	//   ....[52]....
        /*01d4*/ 	.word	0xffffffff


	//   ....[53]....
        /*01d8*/ 	.word	0xffffffff


	//   ....[54]....
        /*01dc*/ 	.word	0xffffffff


	//   ....[55]....
        /*01e0*/ 	.word	0xffffffff


	//   ....[56]....
        /*01e4*/ 	.word	0xffffffff


	//   ....[57]....
        /*01e8*/ 	.word	0xffffffff


	//   ....[58]....
        /*01ec*/ 	.word	0xffffffff


	//   ....[59]....
        /*01f0*/ 	.word	0xffffffff


	//   ....[60]....
        /*01f4*/ 	.word	0xffffffff


	//   ....[61]....
        /*01f8*/ 	.word	0xffffffff


	//   ....[62]....
        /*01fc*/ 	.word	0xffffffff


	//   ....[63]....
        /*0200*/ 	.word	0xffffffff


	//   ....[64]....
        /*0204*/ 	.word	0xffffffff


	//   ....[65]....
        /*0208*/ 	.word	0xffffffff


	//   ....[66]....
        /*020c*/ 	.word	0xffffffff


	//   ....[67]....
        /*0210*/ 	.word	0xffffffff


	//   ....[68]....
        /*0214*/ 	.word	0xffffffff


	//   ....[69]....
        /*0218*/ 	.word	0xffffffff


	//   ....[70]....
        /*021c*/ 	.word	0xffffffff


	//   ....[71]....
        /*0220*/ 	.word	0xffffffff


	//   ....[72]....
        /*0224*/ 	.word	0xffffffff


	//   ....[73]....
        /*0228*/ 	.word	0xffffffff


	//   ....[74]....
        /*022c*/ 	.word	0xffffffff


	//   ....[75]....
        /*0230*/ 	.word	0xffffffff


	//   ....[76]....
        /*0234*/ 	.word	0xffffffff


	//   ....[77]....
        /*0238*/ 	.word	0xffffffff


	//   ....[78]....
        /*023c*/ 	.word	0xffffffff


	//   ....[79]....
        /*0240*/ 	.word	0xffffffff


	//   ....[80]....
        /*0244*/ 	.word	0xffffffff


	//   ....[81]....
        /*0248*/ 	.word	0xffffffff


	//   ....[82]....
        /*024c*/ 	.word	0xffffffff


	//   ....[83]....
        /*0250*/ 	.word	0xffffffff


	//   ....[84]....
        /*0254*/ 	.word	0xffffffff


	//   ....[85]....
        /*0258*/ 	.word	0xffffffff


	//   ....[86]....
        /*025c*/ 	.word	0xffffffff


	//   ....[87]....
        /*0260*/ 	.word	0xffffffff


	//   ....[88]....
        /*0264*/ 	.word	0xffffffff


	//   ....[89]....
        /*0268*/ 	.word	0xffffffff


	//   ....[90]....
        /*026c*/ 	.word	0xffffffff


	//   ....[91]....
        /*0270*/ 	.word	0xffffffff


	//   ....[92]....
        /*0274*/ 	.word	0xffffffff


	//   ....[93]....
        /*0278*/ 	.word	0xffffffff


	//   ....[94]....
        /*027c*/ 	.word	0xffffffff


	//   ....[95]....
        /*0280*/ 	.word	0xffffffff


	//   ....[96]....
        /*0284*/ 	.word	0xffffffff


	//   ....[97]....
        /*0288*/ 	.word	0xffffffff


	//   ....[98]....
        /*028c*/ 	.word	0xffffffff


	//   ....[99]....
        /*0290*/ 	.word	0xffffffff


	//   ....[100]....
        /*0294*/ 	.word	0xffffffff


	//   ....[101]....
        /*0298*/ 	.word	0xffffffff


	//   ....[102]....
        /*029c*/ 	.word	0xffffffff


	//   ....[103]....
        /*02a0*/ 	.word	0xffffffff


	//   ....[104]....
        /*02a4*/ 	.word	0xffffffff


	//   ....[105]....
        /*02a8*/ 	.word	0xffffffff


	//   ....[106]....
        /*02ac*/ 	.word	0xffffffff


	//   ....[107]....
        /*02b0*/ 	.word	0xffffffff


	//   ....[108]....
        /*02b4*/ 	.word	0xffffffff


	//   ....[109]....
        /*02b8*/ 	.word	0xffffffff


	//   ....[110]....
        /*02bc*/ 	.word	0xffffffff


	//   ....[111]....
        /*02c0*/ 	.word	0xffffffff


	//   ....[112]....
        /*02c4*/ 	.word	0xffffffff


	//   ....[113]....
        /*02c8*/ 	.word	0xffffffff


	//   ....[114]....
        /*02cc*/ 	.word	0xffffffff


	//   ....[115]....
        /*02d0*/ 	.word	0xffffffff


	//   ....[116]....
        /*02d4*/ 	.word	0xffffffff


	//   ....[117]....
        /*02d8*/ 	.word	0xffffffff


	//   ....[118]....
        /*02dc*/ 	.word	0xffffffff


	//   ....[119]....
        /*02e0*/ 	.word	0xffffffff


	//   ....[120]....
        /*02e4*/ 	.word	0xffffffff


	//   ....[121]....
        /*02e8*/ 	.word	0xffffffff


	//   ....[122]....
        /*02ec*/ 	.word	0xffffffff


	//   ....[123]....
        /*02f0*/ 	.word	0xffffffff


	//   ....[124]....
        /*02f4*/ 	.word	0xffffffff


	//   ....[125]....
        /*02f8*/ 	.word	0xffffffff


	//   ....[126]....
        /*02fc*/ 	.word	0xffffffff


	//   ....[127]....
        /*0300*/ 	.word	0xffffffff


	//   ....[128]....
        /*0304*/ 	.word	0xffffffff


	//   ....[129]....
        /*0308*/ 	.word	0xffffffff


	//   ....[130]....
        /*030c*/ 	.word	0xffffffff


	//   ....[131]....
        /*0310*/ 	.word	0xffffffff


	//   ....[132]....
        /*0314*/ 	.word	0xffffffff


	//   ....[133]....
        /*0318*/ 	.word	0x0500000f


	//   ....[134]....
        /*031c*/ 	.word	0x0500000f


	//   ....[135]....
        /*0320*/ 	.word	0x0500000f


	//   ....[136]....
        /*0324*/ 	.word	0x0500000f


	//   ....[137]....
        /*0328*/ 	.word	0x0500000f


	//   ....[138]....
        /*032c*/ 	.word	0x0500000f


	//   ....[139]....
        /*0330*/ 	.word	0x0500000f


	//   ....[140]....
        /*0334*/ 	.word	0x0500000f


	//   ....[141]....
        /*0338*/ 	.word	0x0500000f


	//   ....[142]....
        /*033c*/ 	.word	0x0500000f


	//   ....[143]....
        /*0340*/ 	.word	0x0500000f


	//   ....[144]....
        /*0344*/ 	.word	0x0500000f


	//   ....[145]....
        /*0348*/ 	.word	0x0500000f


	//   ....[146]....
        /*034c*/ 	.word	0x0500000f


	//----- nvinfo : EIATTR_COOP_GROUP_INSTR_OFFSETS
	.align		4
.L_289:
        /*0350*/ 	.byte	0x04, 0x28
        /*0352*/ 	.short	(.L_291 - .L_290)


	//   ....[0]....
.L_290:
        /*0354*/ 	.word	0x00000060


	//   ....[1]....
        /*0358*/ 	.word	0x00000140


	//   ....[2]....
        /*035c*/ 	.word	0x00000190


	//   ....[3]....
        /*0360*/ 	.word	0x000003c0


	//   ....[4]....
        /*0364*/ 	.word	0x00000520


	//   ....[5]....
        /*0368*/ 	.word	0x00000640


	//   ....[6]....
        /*036c*/ 	.word	0x000007a0


	//   ....[7]....
        /*0370*/ 	.word	0x00001990


	//   ....[8]....
        /*0374*/ 	.word	0x00002720


	//   ....[9]....
        /*0378*/ 	.word	0x00002780


	//   ....[10]....
        /*037c*/ 	.word	0x000034a0


	//   ....[11]....
        /*0380*/ 	.word	0x000035a0


	//   ....[12]....
        /*0384*/ 	.word	0x00004130


	//   ....[13]....
        /*0388*/ 	.word	0x00004180


	//   ....[14]....
        /*038c*/ 	.word	0x000060b0


	//   ....[15]....
        /*0390*/ 	.word	0x000060f0


	//   ....[16]....
        /*0394*/ 	.word	0x00006c40


	//   ....[17]....
        /*0398*/ 	.word	0x00006d80


	//   ....[18]....
        /*039c*/ 	.word	0x00007830


	//   ....[19]....
        /*03a0*/ 	.word	0x00007890


	//   ....[20]....
        /*03a4*/ 	.word	0x0000a160


	//   ....[21]....
        /*03a8*/ 	.word	0x0000a170


	//   ....[22]....
        /*03ac*/ 	.word	0x0000a1a0


	//   ....[23]....
        /*03b0*/ 	.word	0x0000a1b0


	//   ....[24]....
        /*03b4*/ 	.word	0x0000ba10


	//   ....[25]....
        /*03b8*/ 	.word	0x0000ba20


	//   ....[26]....
        /*03bc*/ 	.word	0x0000baa0


	//   ....[27]....
        /*03c0*/ 	.word	0x0000bab0


	//   ....[28]....
        /*03c4*/ 	.word	0x0000c4b0


	//   ....[29]....
        /*03c8*/ 	.word	0x0000c4c0


	//   ....[30]....
        /*03cc*/ 	.word	0x0000c4d0


	//   ....[31]....
        /*03d0*/ 	.word	0x0000c4e0


	//   ....[32]....
        /*03d4*/ 	.word	0x0000c4f0


	//   ....[33]....
        /*03d8*/ 	.word	0x0000c500


	//   ....[34]....
        /*03dc*/ 	.word	0x0000c520


	//   ....[35]....
        /*03e0*/ 	.word	0x0000c530


	//   ....[36]....
        /*03e4*/ 	.word	0x0000c540


	//   ....[37]....
        /*03e8*/ 	.word	0x0000c560


	//   ....[38]....
        /*03ec*/ 	.word	0x0000c580


	//   ....[39]....
        /*03f0*/ 	.word	0x0000c590


	//   ....[40]....
        /*03f4*/ 	.word	0x0000c5c0


	//   ....[41]....
        /*03f8*/ 	.word	0x0000c5d0


	//   ....[42]....
        /*03fc*/ 	.word	0x0000c5e0


	//   ....[43]....
        /*0400*/ 	.word	0x0000c5f0


	//   ....[44]....
        /*0404*/ 	.word	0x0000c600


	//   ....[45]....
        /*0408*/ 	.word	0x0000c630


	//   ....[46]....
        /*040c*/ 	.word	0x0000c650


	//   ....[47]....
        /*0410*/ 	.word	0x0000c680


	//   ....[48]....
        /*0414*/ 	.word	0x0000c6a0


	//   ....[49]....
        /*0418*/ 	.word	0x0000c6c0


	//   ....[50]....
        /*041c*/ 	.word	0x0000c6d0


	//   ....[51]....
        /*0420*/ 	.word	0x0000c6e0


	//   ....[52]....
        /*0424*/ 	.word	0x0000c6f0


	//   ....[53]....
        /*0428*/ 	.word	0x0000c720


	//   ....[54]....
        /*042c*/ 	.word	0x0000c740


	//   ....[55]....
        /*0430*/ 	.word	0x0000c770


	//   ....[56]....
        /*0434*/ 	.word	0x0000c7a0


	//   ....[57]....
        /*0438*/ 	.word	0x0000c7d0


	//   ....[58]....
        /*043c*/ 	.word	0x0000c800


	//   ....[59]....
        /*0440*/ 	.word	0x0000c830


	//   ....[60]....
        /*0444*/ 	.word	0x0000cec0


	//   ....[61]....
        /*0448*/ 	.word	0x0000ced0


	//   ....[62]....
        /*044c*/ 	.word	0x0000cee0


	//   ....[63]....
        /*0450*/ 	.word	0x0000cf20


	//   ....[64]....
        /*0454*/ 	.word	0x0000d520


	//   ....[65]....
        /*0458*/ 	.word	0x0000d560


	//   ....[66]....
        /*045c*/ 	.word	0x0000d580


	//   ....[67]....
        /*0460*/ 	.word	0x0000d5c0


	//   ....[68]....
        /*0464*/ 	.word	0x0000d5e0


	//   ....[69]....
        /*0468*/ 	.word	0x0000d5f0


	//   ....[70]....
        /*046c*/ 	.word	0x0000d610


	//   ....[71]....
        /*0470*/ 	.word	0x0000d630


	//   ....[72]....
        /*0474*/ 	.word	0x0000dad0


	//   ....[73]....
        /*0478*/ 	.word	0x0000dae0


	//   ....[74]....
        /*047c*/ 	.word	0x0000dd20


	//   ....[75]....
        /*0480*/ 	.word	0x0000dd30


	//   ....[76]....
        /*0484*/ 	.word	0x0000e840


	//   ....[77]....
        /*0488*/ 	.word	0x0000e870


	//   ....[78]....
        /*048c*/ 	.word	0x0000e8b0


	//   ....[79]....
        /*0490*/ 	.word	0x0000e8e0


	//   ....[80]....
        /*0494*/ 	.word	0x0000e8f0


	//   ....[81]....
        /*0498*/ 	.word	0x0000e900


	//   ....[82]....
        /*049c*/ 	.word	0x0000e910


	//   ....[83]....
        /*04a0*/ 	.word	0x0000e930


	//   ....[84]....
        /*04a4*/ 	.word	0x0000ea80


	//   ....[85]....
        /*04a8*/ 	.word	0x0000ec80


	//   ....[86]....
        /*04ac*/ 	.word	0x0000ecb0


	//   ....[87]....
        /*04b0*/ 	.word	0x0000ece0


	//   ....[88]....
        /*04b4*/ 	.word	0x0000ed10


	//   ....[89]....
        /*04b8*/ 	.word	0x0000ed40


	//   ....[90]....
        /*04bc*/ 	.word	0x0000ed90


	//   ....[91]....
        /*04c0*/ 	.word	0x0000ef20


	//   ....[92]....
        /*04c4*/ 	.word	0x0000ef50


	//   ....[93]....
        /*04c8*/ 	.word	0x0000ef80


	//   ....[94]....
        /*04cc*/ 	.word	0x0000efb0


	//   ....[95]....
        /*04d0*/ 	.word	0x0000efe0


	//   ....[96]....
        /*04d4*/ 	.word	0x0000f010


	//   ....[97]....
        /*04d8*/ 	.word	0x0000f0c0


	//   ....[98]....
        /*04dc*/ 	.word	0x0000f120


	//   ....[99]....
        /*04e0*/ 	.word	0x0000f130


	//   ....[100]....
        /*04e4*/ 	.word	0x0000f180


	//   ....[101]....
        /*04e8*/ 	.word	0x00010db0


	//   ....[102]....
        /*04ec*/ 	.word	0x000119a0


	//   ....[103]....
        /*04f0*/ 	.word	0x000119d0


	//   ....[104]....
        /*04f4*/ 	.word	0x000119f0


	//   ....[105]....
        /*04f8*/ 	.word	0x00011a60


	//   ....[106]....
        /*04fc*/ 	.word	0x00011a80


	//   ....[107]....
        /*0500*/ 	.word	0x00011ae0


	//   ....[108]....
        /*0504*/ 	.word	0x00011b00


	//   ....[109]....
        /*0508*/ 	.word	0x00011b10


	//   ....[110]....
        /*050c*/ 	.word	0x00011b90


	//   ....[111]....
        /*0510*/ 	.word	0x00011ba0


	//   ....[112]....
        /*0514*/ 	.word	0x00011bb0


	//   ....[113]....
        /*0518*/ 	.word	0x00011bc0


	//   ....[114]....
        /*051c*/ 	.word	0x000131a0


	//   ....[115]....
        /*0520*/ 	.word	0x000131d0


	//   ....[116]....
        /*0524*/ 	.word	0x00013200


	//   ....[117]....
        /*0528*/ 	.word	0x00013220


	//   ....[118]....
        /*052c*/ 	.word	0x00013240


	//   ....[119]....
        /*0530*/ 	.word	0x00013270


	//   ....[120]....
        /*0534*/ 	.word	0x000132a0


	//   ....[121]....
        /*0538*/ 	.word	0x000132b0


	//   ....[122]....
        /*053c*/ 	.word	0x00013420


	//   ....[123]....
        /*0540*/ 	.word	0x00013450


	//   ....[124]....
        /*0544*/ 	.word	0x00013480


	//   ....[125]....
        /*0548*/ 	.word	0x000134c0


	//   ....[126]....
        /*054c*/ 	.word	0x000134f0


	//   ....[127]....
        /*0550*/ 	.word	0x00013520


	//   ....[128]....
        /*0554*/ 	.word	0x000135a0


	//   ....[129]....
        /*0558*/ 	.word	0x000135f0


	//   ....[130]....
        /*055c*/ 	.word	0x00013600


	//   ....[131]....
        /*0560*/ 	.word	0x00013640


	//   ....[132]....
        /*0564*/ 	.word	0x00014060


	//   ....[133]....
        /*0568*/ 	.word	0x00014630


	//   ....[134]....
        /*056c*/ 	.word	0x000147f0


	//   ....[135]....
        /*0570*/ 	.word	0x00014850


	//   ....[136]....
        /*0574*/ 	.word	0x000148b0


	//   ....[137]....
        /*0578*/ 	.word	0x00014990


	//   ....[138]....
        /*057c*/ 	.word	0x000149f0


	//   ....[139]....
        /*0580*/ 	.word	0x00014ac0


	//   ....[140]....
        /*0584*/ 	.word	0x00014b20


	//   ....[141]....
        /*0588*/ 	.word	0x00014bf0


	//   ....[142]....
        /*058c*/ 	.word	0x00014c50


	//   ....[143]....
        /*0590*/ 	.word	0x00014d00


	//   ....[144]....
        /*0594*/ 	.word	0x00014d80


	//   ....[145]....
        /*0598*/ 	.word	0x00014e30


	//   ....[146]....
        /*059c*/ 	.word	0x00015170


	//----- nvinfo : EIATTR_REG_RECONFIG
	.align		4
.L_291:
        /*05a0*/ 	.byte	0x01, 0x54
	.zero		2


	//----- nvinfo : EIATTR_SYSCALL_OFFSETS
	.align		4
        /*05a4*/ 	.byte	0x04, 0x46
        /*05a6*/ 	.short	(.L_293 - .L_292)


	//   ....[0]....
.L_292:
        /*05a8*/ 	.word	0x00001b40


	//   ....[1]....
        /*05ac*/ 	.word	0x00010860


	//   ....[2]....
        /*05b0*/ 	.word	0x000109c0


	//   ....[3]....
        /*05b4*/ 	.word	0x00010b10


	//   ....[4]....
        /*05b8*/ 	.word	0x00010c50


	//   ....[5]....
        /*05bc*/ 	.word	0x00011520


	//----- nvinfo : EIATTR_MBARRIER_INSTR_OFFSETS
	.align		4
.L_293:
        /*05c0*/ 	.byte	0x04, 0x39
        /*05c2*/ 	.short	(.L_295 - .L_294)


	//   ....[0]....
.L_294:
        /*05c4*/ 	.word	0x00000270
        /*05c8*/ 	.word	0x000000ff
        /*05cc*/ 	.word	0x00013200
        /*05d0*/ 	.short	0x0100
        /*05d2*/ 	.byte	0x08
	.zero		1


	//   ....[1]....
        /*05d4*/ 	.word	0x00000280
        /*05d8*/ 	.word	0x000000ff
        /*05dc*/ 	.word	0x00013220
        /*05e0*/ 	.short	0x0100
        /*05e2*/ 	.byte	0x08
	.zero		1


	//   ....[2]....
        /*05e4*/ 	.word	0x00000370
        /*05e8*/ 	.word	0x000000ff
        /*05ec*/ 	.word	0x00013230
        /*05f0*/ 	.short	0x0100
        /*05f2*/ 	.byte	0x08
	.zero		1


	//   ....[3]....
        /*05f4*/ 	.word	0x00000380
        /*05f8*/ 	.word	0x000000ff
        /*05fc*/ 	.word	0x00013240
        /*0600*/ 	.short	0x0100
        /*0602*/ 	.byte	0x08
	.zero		1


	//   ....[4]....
        /*0604*/ 	.word	0x00000390
        /*0608*/ 	.word	0x000000ff
        /*060c*/ 	.word	0x00013238
        /*0610*/ 	.short	0x0100
        /*0612*/ 	.byte	0x08
	.zero		1


	//   ....[5]....
        /*0614*/ 	.word	0x000003a0
        /*0618*/ 	.word	0x000000ff
        /*061c*/ 	.word	0x00013248
        /*0620*/ 	.short	0x0100
        /*0622*/ 	.byte	0x08
	.zero		1


	//   ....[6]....
        /*0624*/ 	.word	0x000004d0
        /*0628*/ 	.word	0x000000ff
        /*062c*/ 	.word	0x00013250
        /*0630*/ 	.short	0x0100
        /*0632*/ 	.byte	0x08
	.zero		1


	//   ....[7]....
        /*0634*/ 	.word	0x000004e0
        /*0638*/ 	.word	0x000000ff
        /*063c*/ 	.word	0x00013260
        /*0640*/ 	.short	0x0100
        /*0642*/ 	.byte	0x08
	.zero		1


	//   ....[8]....
        /*0644*/ 	.word	0x000004f0
        /*0648*/ 	.word	0x000000ff
        /*064c*/ 	.word	0x00013258
        /*0650*/ 	.short	0x0100
        /*0652*/ 	.byte	0x08
	.zero		1


	//   ....[9]....
        /*0654*/ 	.word	0x00000500
        /*0658*/ 	.word	0x000000ff
        /*065c*/ 	.word	0x00013268
        /*0660*/ 	.short	0x0100
        /*0662*/ 	.byte	0x08
	.zero		1


	//   ....[10]....
        /*0664*/ 	.word	0x000005f0
        /*0668*/ 	.word	0x000000ff
        /*066c*/ 	.word	0x00013270
        /*0670*/ 	.short	0x0100
        /*0672*/ 	.byte	0x06
	.zero		1


	//   ....[11]....
        /*0674*/ 	.word	0x00000600
        /*0678*/ 	.word	0x000000ff
        /*067c*/ 	.word	0x00013280
        /*0680*/ 	.short	0x0100
        /*0682*/ 	.byte	0x06
	.zero		1


	//   ....[12]....
        /*0684*/ 	.word	0x00000610
        /*0688*/ 	.word	0x000000ff
        /*068c*/ 	.word	0x00013278
        /*0690*/ 	.short	0x0100
        /*0692*/ 	.byte	0x06
	.zero		1


	//   ....[13]....
        /*0694*/ 	.word	0x00000620
        /*0698*/ 	.word	0x000000ff
        /*069c*/ 	.word	0x00013288
        /*06a0*/ 	.short	0x0100
        /*06a2*/ 	.byte	0x06
	.zero		1


	//   ....[14]....
        /*06a4*/ 	.word	0x00000750
        /*06a8*/ 	.word	0x000000ff
        /*06ac*/ 	.word	0x00013290
        /*06b0*/ 	.short	0x0100
        /*06b2*/ 	.byte	0x08
	.zero		1


	//   ....[15]....
        /*06b4*/ 	.word	0x00000760
        /*06b8*/ 	.word	0x000000ff
        /*06bc*/ 	.word	0x000132a0
        /*06c0*/ 	.short	0x0100
        /*06c2*/ 	.byte	0x08
	.zero		1


	//   ....[16]....
        /*06c4*/ 	.word	0x00000770
        /*06c8*/ 	.word	0x000000ff
        /*06cc*/ 	.word	0x00013298
        /*06d0*/ 	.short	0x0100
        /*06d2*/ 	.byte	0x08
	.zero		1


	//   ....[17]....
        /*06d4*/ 	.word	0x00000780
        /*06d8*/ 	.word	0x000000ff
        /*06dc*/ 	.word	0x000132a8
        /*06e0*/ 	.short	0x0100
        /*06e2*/ 	.byte	0x08
	.zero		1


	//   ....[18]....
        /*06e4*/ 	.word	0x000008b0
        /*06e8*/ 	.word	0x000000ff
        /*06ec*/ 	.word	0x000132b0
        /*06f0*/ 	.short	0x0100
        /*06f2*/ 	.byte	0x08
	.zero		1


	//   ....[19]....
        /*06f4*/ 	.word	0x000008c0
        /*06f8*/ 	.word	0x000000ff
        /*06fc*/ 	.word	0x000132c0
        /*0700*/ 	.short	0x0100
        /*0702*/ 	.byte	0x08
	.zero		1


	//   ....[20]....
        /*0704*/ 	.word	0x000008d0
        /*0708*/ 	.word	0x000000ff
        /*070c*/ 	.word	0x000132b8
        /*0710*/ 	.short	0x0100
        /*0712*/ 	.byte	0x08
	.zero		1


	//   ....[21]....
        /*0714*/ 	.word	0x000008e0
        /*0718*/ 	.word	0x000000ff
        /*071c*/ 	.word	0x000132c8
        /*0720*/ 	.short	0x0100
        /*0722*/ 	.byte	0x08
	.zero		1


	//   ....[22]....
        /*0724*/ 	.word	0x00001d90
        /*0728*/ 	.word	0x000000ff
        /*072c*/ 	.word	0x00013200
        /*0730*/ 	.short	0x010a
        /*0732*/ 	.byte	0x2d
	.zero		1


	//   ....[23]....
        /*0734*/ 	.word	0x00001e50
        /*0738*/ 	.word	0x00000004
        /*073c*/ 	.word	0x00013230
        /*0740*/ 	.short	0x010a
        /*0742*/ 	.byte	0x3f
	.zero		1


	//   ....[24]....
        /*0744*/ 	.word	0x00001e90
        /*0748*/ 	.word	0x00000004
        /*074c*/ 	.word	0x00013230
        /*0750*/ 	.short	0x010a
        /*0752*/ 	.byte	0x3f
	.zero		1


	//   ....[25]....
        /*0754*/ 	.word	0x00004550
        /*0758*/ 	.word	0x00000028
        /*075c*/ 	.word	0x00000000
        /*0760*/ 	.short	0x0101
        /*0762*/ 	.byte	0x3f
	.zero		1


	//   ....[26]....
        /*0764*/ 	.word	0x00005360
        /*0768*/ 	.word	0x000000ff
        /*076c*/ 	.word	0x00013230
        /*0770*/ 	.short	0x010a
        /*0772*/ 	.byte	0x16
	.zero		1


	//   ....[27]....
        /*0774*/ 	.word	0x000053a0
        /*0778*/ 	.word	0x000000ff
        /*077c*/ 	.word	0x00013230
        /*0780*/ 	.short	0x010a
        /*0782*/ 	.byte	0x16
	.zero		1


	//   ....[28]....
        /*0784*/ 	.word	0x000057f0
        /*0788*/ 	.word	0x000000ff
        /*078c*/ 	.word	0x00013250
        /*0790*/ 	.short	0x010a
        /*0792*/ 	.byte	0x0b
	.zero		1


	//   ....[29]....
        /*0794*/ 	.word	0x00005830
        /*0798*/ 	.word	0x000000ff
        /*079c*/ 	.word	0x00013250
        /*07a0*/ 	.short	0x010a
        /*07a2*/ 	.byte	0x0b
	.zero		1


	//   ....[30]....
        /*07a4*/ 	.word	0x000082e0
        /*07a8*/ 	.word	0x00000004
        /*07ac*/ 	.word	0x00000000
        /*07b0*/ 	.short	0x0101
        /*07b2*/ 	.byte	0x3f
	.zero		1


	//   ....[31]....
        /*07b4*/ 	.word	0x000085f0
        /*07b8*/ 	.word	0x000000ff
        /*07bc*/ 	.word	0x00000000
        /*07c0*/ 	.short	0x0101
        /*07c2*/ 	.byte	0x06
	.zero		1


	//   ....[32]....
        /*07c4*/ 	.word	0x00008b80
        /*07c8*/ 	.word	0x000000ff
        /*07cc*/ 	.word	0x00013230
        /*07d0*/ 	.short	0x010a
        /*07d2*/ 	.byte	0x06
	.zero		1


	//   ....[33]....
        /*07d4*/ 	.word	0x00008bc0
        /*07d8*/ 	.word	0x000000ff
        /*07dc*/ 	.word	0x00013230
        /*07e0*/ 	.short	0x010a
        /*07e2*/ 	.byte	0x06
	.zero		1


	//   ....[34]....
        /*07e4*/ 	.word	0x00009010
        /*07e8*/ 	.word	0x000000ff
        /*07ec*/ 	.word	0x00013250
        /*07f0*/ 	.short	0x010a
        /*07f2*/ 	.byte	0x0b
	.zero		1


	//   ....[35]....
        /*07f4*/ 	.word	0x00009050
        /*07f8*/ 	.word	0x000000ff
        /*07fc*/ 	.word	0x00013250
        /*0800*/ 	.short	0x010a
        /*0802*/ 	.byte	0x0b
	.zero		1


	//   ....[36]....
        /*0804*/ 	.word	0x0000b010
        /*0808*/ 	.word	0x00000004
        /*080c*/ 	.word	0x00000000
        /*0810*/ 	.short	0x0101
        /*0812*/ 	.byte	0x3f
	.zero		1


	//   ....[37]....
        /*0814*/ 	.word	0x0000b2e0
        /*0818*/ 	.word	0x000000ff
        /*081c*/ 	.word	0x00000000
        /*0820*/ 	.short	0x0101
        /*0822*/ 	.byte	0x06
	.zero		1


	//   ....[38]....
        /*0824*/ 	.word	0x0000b770
        /*0828*/ 	.word	0x000000ff
        /*082c*/ 	.word	0x00013250
        /*0830*/ 	.short	0x010a
        /*0832*/ 	.byte	0x05
	.zero		1


	//   ....[39]....
        /*0834*/ 	.word	0x0000b7b0
        /*0838*/ 	.word	0x000000ff
        /*083c*/ 	.word	0x00013250
        /*0840*/ 	.short	0x010a
        /*0842*/ 	.byte	0x05
	.zero		1


	//   ....[40]....
        /*0844*/ 	.word	0x0000bd90
        /*0848*/ 	.word	0x000000ff
        /*084c*/ 	.word	0x00000000
        /*0850*/ 	.short	0x0101
        /*0852*/ 	.byte	0x04
	.zero		1


	//   ....[41]....
        /*0854*/ 	.word	0x0000d3e0
        /*0858*/ 	.word	0x00000000
        /*085c*/ 	.word	0x00000000
        /*0860*/ 	.short	0x0101
        /*0862*/ 	.byte	0x3f
	.zero		1


	//   ....[42]....
        /*0864*/ 	.word	0x0000dac0
        /*0868*/ 	.word	0x00000006
        /*086c*/ 	.word	0x00000000
        /*0870*/ 	.short	0x0101
        /*0872*/ 	.byte	0x3f
	.zero		1


	//   ....[43]....
        /*0874*/ 	.word	0x00010ff0
        /*0878*/ 	.word	0x00000002
        /*087c*/ 	.word	0x00013280
        /*0880*/ 	.short	0x010a
        /*0882*/ 	.byte	0x3f
	.zero		1


	//   ....[44]....
        /*0884*/ 	.word	0x00011180
        /*0888*/ 	.word	0x00000002
        /*088c*/ 	.word	0x00013240
        /*0890*/ 	.short	0x010a
        /*0892*/ 	.byte	0x3f
	.zero		1


	//   ....[45]....
        /*0894*/ 	.word	0x00011cc0
        /*0898*/ 	.word	0x00000010
        /*089c*/ 	.word	0x00013200
        /*08a0*/ 	.short	0x0107
        /*08a2*/ 	.byte	0x3f
	.zero		1


	//   ....[46]....
        /*08a4*/ 	.word	0x00011dc0
        /*08a8*/ 	.word	0x00000010
        /*08ac*/ 	.word	0x00013200
        /*08b0*/ 	.short	0x0101
        /*08b2*/ 	.byte	0x3f
	.zero		1


	//   ....[47]....
        /*08b4*/ 	.word	0x00011de0
        /*08b8*/ 	.word	0x00000010
        /*08bc*/ 	.word	0x00013220
        /*08c0*/ 	.short	0x010a
        /*08c2*/ 	.byte	0x3f
	.zero		1


	//   ....[48]....
        /*08c4*/ 	.word	0x000120c0
        /*08c8*/ 	.word	0x00000009
        /*08cc*/ 	.word	0x00013280
        /*08d0*/ 	.short	0x010a
        /*08d2*/ 	.byte	0x3f
	.zero		1


	//   ....[49]....
        /*08d4*/ 	.word	0x000122f0
        /*08d8*/ 	.word	0x00000009
        /*08dc*/ 	.word	0x00013240
        /*08e0*/ 	.short	0x010a
        /*08e2*/ 	.byte	0x3f
	.zero		1


	//   ....[50]....
        /*08e4*/ 	.word	0x000125b0
        /*08e8*/ 	.word	0x00000003
        /*08ec*/ 	.word	0x00013270
        /*08f0*/ 	.short	0x010a
        /*08f2*/ 	.byte	0x3f
	.zero		1


	//   ....[51]....
        /*08f4*/ 	.word	0x00012630
        /*08f8*/ 	.word	0x00000003
        /*08fc*/ 	.word	0x00013260
        /*0900*/ 	.short	0x010a
        /*0902*/ 	.byte	0x3f
	.zero		1


	//   ....[52]....
        /*0904*/ 	.word	0x00012910
        /*0908*/ 	.word	0x00000003
        /*090c*/ 	.word	0x00013250
        /*0910*/ 	.short	0x0101
        /*0912*/ 	.byte	0x3f
	.zero		1


	//   ....[53]....
        /*0914*/ 	.word	0x00012990
        /*0918*/ 	.word	0x00000002
        /*091c*/ 	.word	0x00000000
        /*0920*/ 	.short	0x0101
        /*0922*/ 	.byte	0x3f
	.zero		1


	//   ....[54]....
        /*0924*/ 	.word	0x00012b80
        /*0928*/ 	.word	0x00000002
        /*092c*/ 	.word	0x00013270
        /*0930*/ 	.short	0x010a
        /*0932*/ 	.byte	0x3f
	.zero		1


	//   ....[55]....
        /*0934*/ 	.word	0x00012c00
        /*0938*/ 	.word	0x00000002
        /*093c*/ 	.word	0x00013260
        /*0940*/ 	.short	0x010a
        /*0942*/ 	.byte	0x3f
	.zero		1


	//   ....[56]....
        /*0944*/ 	.word	0x00012ed0
        /*0948*/ 	.word	0x00000002
        /*094c*/ 	.word	0x00013250
        /*0950*/ 	.short	0x0101
        /*0952*/ 	.byte	0x3f
	.zero		1


	//   ....[57]....
        /*0954*/ 	.word	0x00012f20
        /*0958*/ 	.word	0x00000000
        /*095c*/ 	.word	0x00000000
        /*0960*/ 	.short	0x0101
        /*0962*/ 	.byte	0x3f
	.zero		1


	//   ....[58]....
        /*0964*/ 	.word	0x00013fe0
        /*0968*/ 	.word	0x00000007
        /*096c*/ 	.word	0x00013220
        /*0970*/ 	.short	0x010a
        /*0972*/ 	.byte	0x3f
	.zero		1


	//   ....[59]....
        /*0974*/ 	.word	0x00014180
        /*0978*/ 	.word	0x00000005
        /*097c*/ 	.word	0x00000000
        /*0980*/ 	.short	0x010a
        /*0982*/ 	.byte	0x3f
	.zero		1


	//   ....[60]....
        /*0984*/ 	.word	0x000141f0
        /*0988*/ 	.word	0x00000003
        /*098c*/ 	.word	0x00000000
        /*0990*/ 	.short	0x010a
        /*0992*/ 	.byte	0x3f
	.zero		1


	//   ....[61]....
        /*0994*/ 	.word	0x00014240
        /*0998*/ 	.word	0x00000003
        /*099c*/ 	.word	0x00013260
        /*09a0*/ 	.short	0x010a
        /*09a2*/ 	.byte	0x3f
	.zero		1


	//   ....[62]....
        /*09a4*/ 	.word	0x00014290
        /*09a8*/ 	.word	0x00000005
        /*09ac*/ 	.word	0x00013260
        /*09b0*/ 	.short	0x010a
        /*09b2*/ 	.byte	0x3f
	.zero		1


	//   ....[63]....
        /*09b4*/ 	.word	0x000142d0
        /*09b8*/ 	.word	0x00000003
        /*09bc*/ 	.word	0x00013280
        /*09c0*/ 	.short	0x010a
        /*09c2*/ 	.byte	0x3f
	.zero		1


	//   ....[64]....
        /*09c4*/ 	.word	0x000142f0
        /*09c8*/ 	.word	0x00000005
        /*09cc*/ 	.word	0x00013280
        /*09d0*/ 	.short	0x010a
        /*09d2*/ 	.byte	0x3f
	.zero		1


	//   ....[65]....
        /*09d4*/ 	.word	0x00014360
        /*09d8*/ 	.word	0x00000003
        /*09dc*/ 	.word	0x00013200
        /*09e0*/ 	.short	0x010a
        /*09e2*/ 	.byte	0x3f
	.zero		1


	//   ....[66]....
        /*09e4*/ 	.word	0x000143b0
        /*09e8*/ 	.word	0x00000004
        /*09ec*/ 	.word	0x00013230
        /*09f0*/ 	.short	0x010a
        /*09f2*/ 	.byte	0x3f
	.zero		1


	//   ....[67]....
        /*09f4*/ 	.word	0x00014410
        /*09f8*/ 	.word	0x00000007
        /*09fc*/ 	.word	0x00013230
        /*0a00*/ 	.short	0x010a
        /*0a02*/ 	.byte	0x3f
	.zero		1


	//   ....[68]....
        /*0a04*/ 	.word	0x00014470
        /*0a08*/ 	.word	0x00000007
        /*0a0c*/ 	.word	0x00013250
        /*0a10*/ 	.short	0x010a
        /*0a12*/ 	.byte	0x3f
	.zero		1


	//   ....[69]....
        /*0a14*/ 	.word	0x000144d0
        /*0a18*/ 	.word	0x00000003
        /*0a1c*/ 	.word	0x00013230
        /*0a20*/ 	.short	0x010a
        /*0a22*/ 	.byte	0x3f
	.zero		1


	//   ....[70]....
        /*0a24*/ 	.word	0x00014530
        /*0a28*/ 	.word	0x00000003
        /*0a2c*/ 	.word	0x00013250
        /*0a30*/ 	.short	0x010a
        /*0a32*/ 	.byte	0x3f
	.zero		1


	//   ....[71]....
        /*0a34*/ 	.word	0x00014590
        /*0a38*/ 	.word	0x00000007
        /*0a3c*/ 	.word	0x00013250
        /*0a40*/ 	.short	0x010a
        /*0a42*/ 	.byte	0x3f
	.zero		1


	//   ....[72]....
        /*0a44*/ 	.word	0x000146e0
        /*0a48*/ 	.word	0x00000002
        /*0a4c*/ 	.word	0x00013280
        /*0a50*/ 	.short	0x010a
        /*0a52*/ 	.byte	0x3f
	.zero		1


	//   ....[73]....
        /*0a54*/ 	.word	0x00014730
        /*0a58*/ 	.word	0x00000002
        /*0a5c*/ 	.word	0x00013240
        /*0a60*/ 	.short	0x010a
        /*0a62*/ 	.byte	0x3f
	.zero		1


	//   ....[74]....
        /*0a64*/ 	.word	0x00014e60
        /*0a68*/ 	.word	0x00000010
        /*0a6c*/ 	.word	0x00013220
        /*0a70*/ 	.short	0x010a
        /*0a72*/ 	.byte	0x3f
	.zero		1


	//   ....[75]....
        /*0a74*/ 	.word	0x00014eb0
        /*0a78*/ 	.word	0x00000009
        /*0a7c*/ 	.word	0x00013280
        /*0a80*/ 	.short	0x010a
        /*0a82*/ 	.byte	0x3f
	.zero		1


	//   ....[76]....
        /*0a84*/ 	.word	0x00014f00
        /*0a88*/ 	.word	0x00000009
        /*0a8c*/ 	.word	0x00013240
        /*0a90*/ 	.short	0x010a
        /*0a92*/ 	.byte	0x3f
	.zero		1


	//   ....[77]....
        /*0a94*/ 	.word	0x00014f50
        /*0a98*/ 	.word	0x00000003
        /*0a9c*/ 	.word	0x00013270
        /*0aa0*/ 	.short	0x010a
        /*0aa2*/ 	.byte	0x3f
	.zero		1


	//   ....[78]....
        /*0aa4*/ 	.word	0x00014fa0
        /*0aa8*/ 	.word	0x00000003
        /*0aac*/ 	.word	0x00013260
        /*0ab0*/ 	.short	0x010a
        /*0ab2*/ 	.byte	0x3f
	.zero		1


	//   ....[79]....
        /*0ab4*/ 	.word	0x00014ff0
        /*0ab8*/ 	.word	0x00000002
        /*0abc*/ 	.word	0x00013270
        /*0ac0*/ 	.short	0x010a
        /*0ac2*/ 	.byte	0x3f
	.zero		1


	//   ....[80]....
        /*0ac4*/ 	.word	0x00015040
        /*0ac8*/ 	.word	0x00000002
        /*0acc*/ 	.word	0x00013260
        /*0ad0*/ 	.short	0x010a
        /*0ad2*/ 	.byte	0x3f
	.zero		1


	//   ....[81]....
        /*0ad4*/ 	.word	0x00015090
        /*0ad8*/ 	.word	0x00000007
        /*0adc*/ 	.word	0x00013220
        /*0ae0*/ 	.short	0x010a
        /*0ae2*/ 	.byte	0x3f
	.zero		1


	//   ....[82]....
        /*0ae4*/ 	.word	0x00015230
        /*0ae8*/ 	.word	0x00000005
        /*0aec*/ 	.word	0x00000000
        /*0af0*/ 	.short	0x010a
        /*0af2*/ 	.byte	0x3f
	.zero		1


	//   ....[83]....
        /*0af4*/ 	.word	0x00015280
        /*0af8*/ 	.word	0x00000003
        /*0afc*/ 	.word	0x00000000
        /*0b00*/ 	.short	0x010a
        /*0b02*/ 	.byte	0x3f
	.zero		1


	//   ....[84]....
        /*0b04*/ 	.word	0x000152d0
        /*0b08*/ 	.word	0x00000003
        /*0b0c*/ 	.word	0x00013260
        /*0b10*/ 	.short	0x010a
        /*0b12*/ 	.byte	0x3f
	.zero		1


	//   ....[85]....
        /*0b14*/ 	.word	0x00015320
        /*0b18*/ 	.word	0x00000005
        /*0b1c*/ 	.word	0x00013260
        /*0b20*/ 	.short	0x010a
        /*0b22*/ 	.byte	0x3f
	.zero		1


	//   ....[86]....
        /*0b24*/ 	.word	0x00015370
        /*0b28*/ 	.word	0x00000003
        /*0b2c*/ 	.word	0x00013280
        /*0b30*/ 	.short	0x010a
        /*0b32*/ 	.byte	0x3f
	.zero		1


	//----- nvinfo : EIATTR_NUM_MBARRIERS
	.align		4
.L_295:
        /*0b34*/ 	.byte	0x03, 0x38
        /*0b36*/ 	.short	0x0016


	//----- nvinfo : EIATTR_EXIT_INSTR_OFFSETS
	.align		4
        /*0b38*/ 	.byte	0x04, 0x1c
        /*0b3a*/ 	.short	(.L_297 - .L_296)


	//   ....[0]....
.L_296:
        /*0b3c*/ 	.word	0x00000a40


	//   ....[1]....
        /*0b40*/ 	.word	0x0000ea30


	//   ....[2]....
        /*0b44*/ 	.word	0x00014340


	//----- nvinfo : EIATTR_MAX_THREADS
	.align		4
.L_297:
        /*0b48*/ 	.byte	0x04, 0x05
        /*0b4a*/ 	.short	(.L_299 - .L_298)
.L_298:
        /*0b4c*/ 	.word	0x00000200
        /*0b50*/ 	.word	0x00000001
        /*0b54*/ 	.word	0x00000001


	//----- nvinfo : EIATTR_CRS_STACK_SIZE
	.align		4
.L_299:
        /*0b58*/ 	.byte	0x04, 0x1e
        /*0b5a*/ 	.short	(.L_301 - .L_300)
.L_300:
        /*0b5c*/ 	.word	0x00000000


	//----- nvinfo : EIATTR_CBANK_PARAM_SIZE
	.align		4
.L_301:
        /*0b60*/ 	.byte	0x03, 0x19
        /*0b62*/ 	.short	0x0af0


	//----- nvinfo : EIATTR_PARAM_CBANK
	.align		4
        /*0b64*/ 	.byte	0x04, 0x0a
        /*0b66*/ 	.short	(.L_303 - .L_302)
	.align		4
.L_302:
        /*0b68*/ 	.word	index@(.nv.constant0._ZN7cutlass13device_kernelIN5flash11enable_sm90INS1_16FlashAttnFwdSm90INS1_25CollectiveMainloopFwdSm90ILi2EN4cute5tupleIJNS5_1CILi1EEES8_S8_EEENS6_IJNS7_ILi192EEENS7_ILi160EEENS7_ILi64EEEEEELi64ENS_12float_e4m3_tEfNS_4arch4Sm90ELb1ELb0ELb1ELb1ELb0ELb0ELb0ELb1ELb1ELb1ELb1ELb0EEENS1_21CollectiveEpilogueFwdINS6_IJSA_SC_SB_EEES9_NS_10bfloat16_tESG_Li384ELb1ELb1ELb1ELb1EEENS1_36VarlenDynamicPersistentTileSchedulerILi192ELi160ELi384ELi128ELb1ELb1ELb1ELb1ELb1ELb1EEEEEEEEEvNT_6ParamsE)
        /*0b6c*/ 	.short	0x0210
        /*0b6e*/ 	.short	0x0af0


	//----- nvinfo : EIATTR_SW_WAR
	.align		4
.L_303:
        /*0b70*/ 	.byte	0x04, 0x36
        /*0b72*/ 	.short	(.L_305 - .L_304)
.L_304:
        /*0b74*/ 	.word	0x00000008
.L_305:


//--------------------- .nv.info._ZN7cutlass13device_kernelIN5flash11enable_sm90INS1_16FlashAttnFwdSm90INS1_25CollectiveMainloopFwdSm90ILi2EN4cute5tupleIJNS5_1CILi1EEES8_S8_EEENS6_IJNS7_ILi192EEENS7_ILi160EEENS7_ILi64EEEEEELi64ENS_12float_e4m3_tEfNS_4arch4Sm90ELb1ELb0ELb1ELb1ELb0ELb1ELb0ELb1ELb1ELb1ELb1ELb0EEENS1_21CollectiveEpilogueFwdINS6_IJSA_SC_SB_EEES9_NS_10bfloat16_tESG_Li384ELb1ELb1ELb1ELb1EEENS1_36VarlenDynamicPersistentTileSchedulerILi192ELi160ELi384ELi128ELb1ELb1ELb1ELb1ELb1ELb1EEEEEEEEEvNT_6ParamsE --------------------------
	.section	.nv.info._ZN7cutlass13device_kernelIN5flash11enable_sm90INS1_16FlashAttnFwdSm90INS1_25CollectiveMainloopFwdSm90ILi2EN4cute5tupleIJNS5_1CILi1EEES8_S8_EEENS6_IJNS7_ILi192EEENS7_ILi160EEENS7_ILi64EEEEEELi64ENS_12float_e4m3_tEfNS_4arch4Sm90ELb1ELb0ELb1ELb1ELb0ELb1ELb0ELb1ELb1ELb1ELb1ELb0EEENS1_21CollectiveEpilogueFwdINS6_IJSA_SC_SB_EEES9_NS_10bfloat16_tESG_Li384ELb1ELb1ELb1ELb1EEENS1_36VarlenDynamicPersistentTileSchedulerILi192ELi160ELi384ELi128ELb1ELb1ELb1ELb1ELb1ELb1EEEEEEEEEvNT_6ParamsE,"",@"SHT_CUDA_INFO"
	.sectionflags	@""
	.align	4


	//----- nvinfo : EIATTR_CUDA_API_VERSION
	.align		4
        /*0000*/ 	.byte	0x04, 0x37
        /*0002*/ 	.short	(.L_307 - .L_306)
.L_306:
        /*0004*/ 	.word	0x00000082


	//----- nvinfo : EIATTR_KPARAM_INFO
	.align		4
.L_307:
        /*0008*/ 	.byte	0x04, 0x17
        /*000a*/ 	.short	(.L_309 - .L_308)
.L_308:
        /*000c*/ 	.word	0x00000000
        /*0010*/ 	.short	0x0000
        /*0012*/ 	.short	0x0070
        /*0014*/ 	.byte	0x00, 0xf0, 0x01, 0x2a


	//----- nvinfo : EIATTR_SPARSE_MMA_MASK
	.align		4
.L_309:
        /*0018*/ 	.byte	0x03, 0x50
        /*001a*/ 	.short	0x0000


	//----- nvinfo : EIATTR_MAXREG_COUNT
	.align		4
        /*001c*/ 	.byte	0x03, 0x1b
        /*001e*/ 	.short	0x0080


	//----- nvinfo : EIATTR_NUM_BARRIERS
	.align		4
        /*0020*/ 	.byte	0x02, 0x4c
        /*0022*/ 	.byte	0x10
	.zero		1


	//----- nvinfo : EIATTR_EXTERNS
	.align		4
        /*0024*/ 	.byte	0x04, 0x0f
        /*0026*/ 	.short	(.L_311 - .L_310)


	//   ....[0]....
	.align		4
.L_310:
        /*0028*/ 	.word	index@(__assertfail)


	//----- nvinfo : EIATTR_ANNOTATIONS
	.align		4
.L_311:
        /*002c*/ 	.byte	0x04, 0x55
        /*002e*/ 	.short	(.L_313 - .L_312)


	//   ....[0]....
.L_312:
        /* <DEDUP_REMOVED lines=107> */


	//----- nvinfo : EIATTR_MERCURY_ISA_VERSION
	.align		4
.L_313:
        /*06d0*/ 	.byte	0x03, 0x5f
        /*06d2*/ 	.short	0x0101


	//----- nvinfo : EIATTR_UNUSED_LOAD_BYTE_OFFSET
	.align		4
        /*06d4*/ 	.byte	0x04, 0x44
        /*06d6*/ 	.short	(.L_315 - .L_314)


	//   ....[0]....
.L_314:
        /*06d8*/ 	.word	0x00000a90
        /*06dc*/ 	.word	0x0000fff0


	//   ....[1]....
        /*06e0*/ 	.word	0x00013240
        /*06e4*/ 	.word	0x0000fff0


	//----- nvinfo : EIATTR_INT_WARP_WIDE_INSTR_OFFSETS
	.align		4
.L_315:
        /*06e8*/ 	.byte	0x04, 0x31
        /*06ea*/ 	.short	(.L_317 - .L_316)


	//   ....[0]....
.L_316:
        /*06ec*/ 	.word	0x00000180


	//   ....[1]....
        /*06f0*/ 	.word	0x00000220


	//   ....[2]....
        /*06f4*/ 	.word	0x00000290


	//   ....[3]....
        /*06f8*/ 	.word	0x000188b0


	//   ....[4]....
        /*06fc*/ 	.word	0x00018940


	//   ....[5]....
        /*0700*/ 	.word	0x0001ae10


	//   ....[6]....
        /*0704*/ 	.word	0x0001aea0


	//----- nvinfo : EIATTR_COOP_GROUP_MASK_REGIDS
	.align		4
.L_317:
        /*0708*/ 	.byte	0x04, 0x29
        /*070a*/ 	.short	(.L_319 - .L_318)


	//   ....[0]....
.L_318:
        /*070c*/ 	.word	0xffffffff


	//   ....[1]....
        /*0710*/ 	.word	0xffffffff


	//   ....[2]....
        /*0714*/ 	.word	0xffffffff


	//   ....[3]....
        /*0718*/ 	.word	0xffffffff


	//   ....[4]....
        /*071c*/ 	.word	0xffffffff


	//   ....[5]....
        /*0720*/ 	.word	0xffffffff


	//   ....[6]....
        /*0724*/ 	.word	0xffffffff


	//   ....[7]....
        /*0728*/ 	.word	0xffffffff


	//   ....[8]....
        /*072c*/ 	.word	0xffffffff


	//   ....[9]....
        /*0730*/ 	.word	0xffffffff


	//   ....[10]....
        /*0734*/ 	.word	0xffffffff


	//   ....[11]....
        /*0738*/ 	.word	0xffffffff


	//   ....[12]....
        /*073c*/ 	.word	0xffffffff


	//   ....[13]....
        /*0740*/ 	.word	0xffffffff


	//   ....[14]....
        /*0744*/ 	.word	0xffffffff


	//   ....[15]....
        /*0748*/ 	.word	0xffffffff


	//   ....[16]....
        /*074c*/ 	.word	0xffffffff


	//   ....[17]....
        /*0750*/ 	.word	0xffffffff


	//   ....[18]....
        /*0754*/ 	.word	0xffffffff


	//   ....[19]....
        /*0758*/ 	.word	0xffffffff


	//   ....[20]....
        /*075c*/ 	.word	0xffffffff


	//   ....[21]....
        /*0760*/ 	.word	0xffffffff


	//   ....[22]....
        /*0764*/ 	.word	0xffffffff


	//   ....[23]....
        /*0768*/ 	.word	0xffffffff


	//   ....[24]....
        /*076c*/ 	.word	0xffffffff


	//   ....[25]....
        /*0770*/ 	.word	0xffffffff


	//   ....[26]....
        /*0774*/ 	.word	0xffffffff


	//   ....[27]....
        /*0778*/ 	.word	0xffffffff


	//   ....[28]....
        /*077c*/ 	.word	0xffffffff


	//   ....[29]....
        /*0780*/ 	.word	0xffffffff


	//   ....[30]....
        /*0784*/ 	.word	0xffffffff


	//   ....[31]....
        /*0788*/ 	.word	0xffffffff


	//   ....[32]....
        /*078c*/ 	.word	0xffffffff


	//   ....[33]....
        /*0790*/ 	.word	0xffffffff


	//   ....[34]....
        /*0794*/ 	.word	0xffffffff


	//   ....[35]....
        /*0798*/ 	.word	0xffffffff


	//   ....[36]....
        /*079c*/ 	.word	0xffffffff


	//   ....[37]....
        /*07a0*/ 	.word	0xffffffff


	//   ....[38]....
        /*07a4*/ 	.word	0xffffffff


	//   ....[39]....
        /*07a8*/ 	.word	0xffffffff


	//   ....[40]....
        /*07ac*/ 	.word	0xffffffff


	//   ....[41]....
        /*07b0*/ 	.word	0xffffffff


	//   ....[42]....
        /*07b4*/ 	.word	0xffffffff


	//   ....[43]....
        /*07b8*/ 	.word	0xffffffff


	//   ....[44]....
        /*07bc*/ 	.word	0xffffffff


	//   ....[45]....
        /*07c0*/ 	.word	0xffffffff


	//   ....[46]....
        /*07c4*/ 	.word	0xffffffff


	//   ....[47]....
        /*07c8*/ 	.word	0xffffffff


	//   ....[48]....
        /*07cc*/ 	.word	0xffffffff


	//   ....[49]....
        /*07d0*/ 	.word	0xffffffff


	//   ....[50]....
        /*07d4*/ 	.word	0xffffffff


	//   ....[51]....
        /*07d8*/ 	.word	0xffffffff


	//   ....[52]....
        /*07dc*/ 	.word	0xffffffff


	//   ....[53]....
        /*07e0*/ 	.word	0xffffffff


	//   ....[54]....
        /*07e4*/ 	.word	0xffffffff


	//   ....[55]....
        /*07e8*/ 	.word	0xffffffff


	//   ....[56]....
        /*07ec*/ 	.word	0xffffffff


	//   ....[57]....
        /*07f0*/ 	.word	0xffffffff


	//   ....[58]....
        /*07f4*/ 	.word	0xffffffff


	//   ....[59]....
        /*07f8*/ 	.word	0xffffffff


	//   ....[60]....
        /*07fc*/ 	.word	0xffffffff


	//   ....[61]....
        /*0800*/ 	.word	0xffffffff


	//   ....[62]....
        /*0804*/ 	.word	0xffffffff


	//   ....[63]....
        /*0808*/ 	.word	0xffffffff


	//   ....[64]....
        /*080c*/ 	.word	0xffffffff


	//   ....[65]....
        /*0810*/ 	.word	0xffffffff


	//   ....[66]....
        /*0814*/ 	.word	0xffffffff


	//   ....[67]....
        /*0818*/ 	.word	0xffffffff


	//   ....[68]....
        /*081c*/ 	.word	0xffffffff


	//   ....[69]....
        /*0820*/ 	.word	0xffffffff


	//   ....[70]....
        /*0824*/ 	.word	0xffffffff


	//   ....[71]....
        /*0828*/ 	.word	0xffffffff


	//   ....[72]....
        /*082c*/ 	.word	0xffffffff


	//   ....[73]....
        /*0830*/ 	.word	0xffffffff


	//   ....[74]....
        /*0834*/ 	.word	0xffffffff


	//   ....[75]....
        /*0838*/ 	.word	0xffffffff


	//   ....[76]....
        /*083c*/ 	.word	0xffffffff


	//   ....[77]....
        /*0840*/ 	.word	0xffffffff


	//   ....[78]....
        /*0844*/ 	.word	0xffffffff


	//   ....[79]....
        /*0848*/ 	.word	0xffffffff


	//   ....[80]....
        /*084c*/ 	.word	0xffffffff


	//   ....[81]....
        /*0850*/ 	.word	0xffffffff


	//   ....[82]....
        /*0854*/ 	.word	0xffffffff


	//   ....[83]....
        /*0858*/ 	.word	0xffffffff


	//   ....[84]....
        /*085c*/ 	.word	0xffffffff


	//   ....[85]....
        /*0860*/ 	.word	0xffffffff


	//   ....[86]....
        /*0864*/ 	.word	0xffffffff


	//   ....[87]....
        /*0868*/ 	.word	0xffffffff


	//   ....[88]....
        /*086c*/ 	.word	0xffffffff


	//   ....[89]....
        /*0870*/ 	.word	0xffffffff


	//   ....[90]....
        /*0874*/ 	.word	0xffffffff


	//   ....[91]....
        /*0878*/ 	.word	0xffffffff


	//   ....[92]....
        /*087c*/ 	.word	0xffffffff


	//   ....[93]....
        /*0880*/ 	.word	0xffffffff


	//   ....[94]....
        /*0884*/ 	.word	0xffffffff


	//   ....[95]....
        /*0888*/ 	.word	0xffffffff


	//   ....[96]....
        /*088c*/ 	.word	0xffffffff


	//   ....[97]....
        /*0890*/ 	.word	0xffffffff


	//   ....[98]....
        /*0894*/ 	.word	0xffffffff


	//   ....[99]....
        /*0898*/ 	.word	0xffffffff


	//   ....[100]....
        /*089c*/ 	.word	0xffffffff


	//   ....[101]....
        /*08a0*/ 	.word	0xffffffff


	//   ....[102]....
        /*08a4*/ 	.word	0xffffffff


	//   ....[103]....
        /*08a8*/ 	.word	0xffffffff


	//   ....[104]....
        /*08ac*/ 	.word	0xffffffff


	//   ....[105]....
        /*08b0*/ 	.word	0xffffffff


	//   ....[106]....
        /*08b4*/ 	.word	0xffffffff


	//   ....[107]....
        /*08b8*/ 	.word	0xffffffff


	//   ....[108]....
        /*08bc*/ 	.word	0xffffffff


	//   ....[109]....
        /*08c0*/ 	.word	0xffffffff


	//   ....[110]....
        /*08c4*/ 	.word	0xffffffff


	//   ....[111]....
        /*08c8*/ 	.word	0xffffffff


	//   ....[112]....
        /*08cc*/ 	.word	0xffffffff


	//   ....[113]....
        /*08d0*/ 	.word	0xffffffff


	//   ....[114]....
        /*08d4*/ 	.word	0xffffffff


	//   ....[115]....
        /*08d8*/ 	.word	0xffffffff


	//   ....[116]....
        /*08dc*/ 	.word	0xffffffff


	//   ....[117]....
        /*08e0*/ 	.word	0xffffffff


	//   ....[118]....
        /*08e4*/ 	.word	0xffffffff


	//   ....[119]....
        /*08e8*/ 	.word	0xffffffff


	//   ....[120]....
        /*08ec*/ 	.word	0xffffffff


	//   ....[121]....
        /*08f0*/ 	.word	0xffffffff


	//   ....[122]....
        /*08f4*/ 	.word	0xffffffff


	//   ....[123]....
        /*08f8*/ 	.word	0xffffffff


	//   ....[124]....
        /*08fc*/ 	.word	0xffffffff


	//   ....[125]....
        /*0900*/ 	.word	0xffffffff


	//   ....[126]....
        /*0904*/ 	.word	0xffffffff


	//   ....[127]....
        /*0908*/ 	.word	0xffffffff


	//   ....[128]....
        /*090c*/ 	.word	0xffffffff


	//   ....[129]....
        /*0910*/ 	.word	0xffffffff


	//   ....[130]....
        /*0914*/ 	.word	0xffffffff


	//   ....[131]....
        /*0918*/ 	.word	0xffffffff


	//   ....[132]....
        /*091c*/ 	.word	0xffffffff


	//   ....[133]....
        /*0920*/ 	.word	0xffffffff


	//   ....[134]....
        /*0924*/ 	.word	0xffffffff


	//   ....[135]....
        /*0928*/ 	.word	0xffffffff


	//   ....[136]....
        /*092c*/ 	.word	0xffffffff


	//   ....[137]....
        /*0930*/ 	.word	0xffffffff


	//   ....[138]....
        /*0934*/ 	.word	0xffffffff


	//   ....[139]....
        /*0938*/ 	.word	0xffffffff


	//   ....[140]....
        /*093c*/ 	.word	0xffffffff


	//   ....[141]....
        /*0940*/ 	.word	0xffffffff


	//   ....[142]....
        /*0944*/ 	.word	0x0500000f


	//   ....[143]....
        /*0948*/ 	.word	0x0500000f


	//   ....[144]....
        /*094c*/ 	.word	0x0500000f


	//   ....[145]....
        /*0950*/ 	.word	0x0500000f


	//   ....[146]....
        /*0954*/ 	.word	0x0500000f


	//   ....[147]....
        /*0958*/ 	.word	0x0500000f


	//   ....[148]....
        /*095c*/ 	.word	0x0500000f


	//   ....[149]....
        /*0960*/ 	.word	0x0500000f


	//   ....[150]....
        /*0964*/ 	.word	0x0500000f


	//   ....[151]....
        /*0968*/ 	.word	0x0500000f


	//   ....[152]....
        /*096c*/ 	.word	0x0500000f


	//   ....[153]....
        /*0970*/ 	.word	0x0500000f


	//   ....[154]....
        /*0974*/ 	.word	0x0500000f


	//   ....[155]....
        /*0978*/ 	.word	0x0500000f


	//   ....[156]....
        /*097c*/ 	.word	0x0500000f


	//   ....[157]....
        /*0980*/ 	.word	0x0500000f


	//   ....[158]....
        /*0984*/ 	.word	0x0500000f


	//   ....[159]....
        /*0988*/ 	.word	0x0500000f


	//   ....[160]....
        /*098c*/ 	.word	0x0500000f


	//   ....[161]....
        /*0990*/ 	.word	0x0500000f


	//   ....[162]....
        /*0994*/ 	.word	0x0500000f


	//   ....[163]....
        /*0998*/ 	.word	0x0500000f


	//   ....[164]....
        /*099c*/ 	.word	0x0500000f


	//   ....[165]....
        /*09a0*/ 	.word	0x0500000f


	//   ....[166]....
        /*09a4*/ 	.word	0x0500000f


	//   ....[167]....
        /*09a8*/ 	.word	0x0500000f


	//   ....[168]....
        /*09ac*/ 	.word	0x0500000f


	//   ....[169]....
        /*09b0*/ 	.word	0x0500000f


	//   ....[170]....
        /*09b4*/ 	.word	0x0500000f


	//   ....[171]....
        /*09b8*/ 	.word	0x0500000f


	//   ....[172]....
        /*09bc*/ 	.word	0x0500000f


	//   ....[173]....
        /*09c0*/ 	.word	0x0500000f


	//   ....[174]....
        /*09c4*/ 	.word	0x0500000f


	//   ....[175]....
        /*09c8*/ 	.word	0x0500000f


	//   ....[176]....
        /*09cc*/ 	.word	0x0500000f


	//   ....[177]....
        /*09d0*/ 	.word	0x0500000f


	//   ....[178]....
        /*09d4*/ 	.word	0x0500000f


	//   ....[179]....
        /*09d8*/ 	.word	0x0500000f


	//   ....[180]....
        /*09dc*/ 	.word	0x0500000f


	//   ....[181]....
        /*09e0*/ 	.word	0x0500000f


	//   ....[182]....
        /*09e4*/ 	.word	0x0500000f


	//----- nvinfo : EIATTR_COOP_GROUP_INSTR_OFFSETS
	.align		4
.L_319:
        /*09e8*/ 	.byte	0x04, 0x28
        /*09ea*/ 	.short	(.L_321 - .L_320)


	//   ....[0]....
.L_320:
        /*09ec*/ 	.word	0x00000060


	//   ....[1]....
        /*09f0*/ 	.word	0x00000190


	//   ....[2]....
        /*09f4*/ 	.word	0x00000240


	//   ....[3]....
        /*09f8*/ 	.word	0x00000400


	//   ....[4]....
        /*09fc*/ 	.word	0x00000560


	//   ....[5]....
        /*0a00*/ 	.word	0x00000680


	//   ....[6]....
        /*0a04*/ 	.word	0x000007e0


	//   ....[7]....
        /*0a08*/ 	.word	0x000054f0


	//   ....[8]....
        /*0a0c*/ 	.word	0x00005e00


	//   ....[9]....
        /*0a10*/ 	.word	0x00005e10


	//   ....[10]....
        /*0a14*/ 	.word	0x00005e20


	//   ....[11]....
        /*0a18*/ 	.word	0x00005e30


	//   ....[12]....
        /*0a1c*/ 	.word	0x000072f0


	//   ....[13]....
        /*0a20*/ 	.word	0x00007300


	//   ....[14]....
        /*0a24*/ 	.word	0x00007310


	//   ....[15]....
        /*0a28*/ 	.word	0x00007320


	//   ....[16]....
        /*0a2c*/ 	.word	0x00008d70


	//   ....[17]....
        /*0a30*/ 	.word	0x00009440


	//   ....[18]....
        /*0a34*/ 	.word	0x00009bc0


	//   ....[19]....
        /*0a38*/ 	.word	0x00009be0


	//   ....[20]....
        /*0a3c*/ 	.word	0x0000a9c0


	//   ....[21]....
        /*0a40*/ 	.word	0x0000a9e0


	//   ....[22]....
        /*0a44*/ 	.word	0x0000cde0


	//   ....[23]....
        /*0a48*/ 	.word	0x0000d7d0


	//   ....[24]....
        /*0a4c*/ 	.word	0x0000d800


	//   ....[25]....
        /*0a50*/ 	.word	0x0000d870


	//   ....[26]....
        /*0a54*/ 	.word	0x0000e1f0


	//   ....[27]....
        /*0a58*/ 	.word	0x0000e220


	//   ....[28]....
        /*0a5c*/ 	.word	0x00011090


	//   ....[29]....
        /*0a60*/ 	.word	0x00011160


	//   ....[30]....
        /*0a64*/ 	.word	0x00011170


	//   ....[31]....
        /*0a68*/ 	.word	0x00011190


	//   ....[32]....
        /*0a6c*/ 	.word	0x00012bd0


	//   ....[33]....
        /*0a70*/ 	.word	0x00012be0


	//   ....[34]....
        /*0a74*/ 	.word	0x00012c70


	//   ....[35]....
        /*0a78*/ 	.word	0x00012c90


	//   ....[36]....
        /*0a7c*/ 	.word	0x00013760


	//   ....[37]....
        /*0a80*/ 	.word	0x00013790


	//   ....[38]....
        /*0a84*/ 	.word	0x000137d0


	//   ....[39]....
        /*0a88*/ 	.word	0x000137f0


	//   ....[40]....
        /*0a8c*/ 	.word	0x00013800


	//   ....[41]....
        /*0a90*/ 	.word	0x00013810


	//   ....[42]....
        /*0a94*/ 	.word	0x00013820


	//   ....[43]....
        /*0a98*/ 	.word	0x00013830


	//   ....[44]....
        /*0a9c*/ 	.word	0x00013840


	//   ....[45]....
        /*0aa0*/ 	.word	0x00013850


	//   ....[46]....
        /*0aa4*/ 	.word	0x00013860


	//   ....[47]....
        /*0aa8*/ 	.word	0x00013880


	//   ....[48]....
        /*0aac*/ 	.word	0x00013890


	//   ....[49]....
        /*0ab0*/ 	.word	0x000138a0


	//   ....[50]....
        /*0ab4*/ 	.word	0x000138b0


	//   ....[51]....
        /*0ab8*/ 	.word	0x000138c0


	//   ....[52]....
        /*0abc*/ 	.word	0x000138d0


	//   ....[53]....
        /*0ac0*/ 	.word	0x000138e0


	//   ....[54]....
        /*0ac4*/ 	.word	0x000138f0


	//   ....[55]....
        /*0ac8*/ 	.word	0x00013900


	//   ....[56]....
        /*0acc*/ 	.word	0x00013910


	//   ....[57]....
        /*0ad0*/ 	.word	0x00013920


	//   ....[58]....
        /*0ad4*/ 	.word	0x00013930


	//   ....[59]....
        /*0ad8*/ 	.word	0x00013940


	//   ....[60]....
        /*0adc*/ 	.word	0x00013950


	//   ....[61]....
        /*0ae0*/ 	.word	0x00013960


	//   ....[62]....
        /*0ae4*/ 	.word	0x00013970


	//   ....[63]....
        /*0ae8*/ 	.word	0x00013980


	//   ....[64]....
        /*0aec*/ 	.word	0x00013990


	//   ....[65]....
        /*0af0*/ 	.word	0x000139a0


	//   ....[66]....
        /*0af4*/ 	.word	0x000139b0


	//   ....[67]....
        /*0af8*/ 	.word	0x000139c0


	//   ....[68]....
        /*0afc*/ 	.word	0x00014160


	//   ....[69]....
        /*0b00*/ 	.word	0x00014170


	//   ....[70]....
        /*0b04*/ 	.word	0x00014180


	//   ....[71]....
        /*0b08*/ 	.word	0x000141d0


	//   ....[72]....
        /*0b0c*/ 	.word	0x00014720


	//   ....[73]....
        /*0b10*/ 	.word	0x00014760


	//   ....[74]....
        /*0b14*/ 	.word	0x00014780


	//   ....[75]....
        /*0b18*/ 	.word	0x000147c0


	//   ....[76]....
        /*0b1c*/ 	.word	0x000147e0


	//   ....[77]....
        /*0b20*/ 	.word	0x00014800


	//   ....[78]....
        /*0b24*/ 	.word	0x00014830


	//   ....[79]....
        /*0b28*/ 	.word	0x00014860


	//   ....[80]....
        /*0b2c*/ 	.word	0x00014c40


	//   ....[81]....
        /*0b30*/ 	.word	0x00014c60


	//   ....[82]....
        /*0b34*/ 	.word	0x00014f30


	//   ....[83]....
        /*0b38*/ 	.word	0x00014f40


	//   ....[84]....
        /*0b3c*/ 	.word	0x000159d0


	//   ....[85]....
        /*0b40*/ 	.word	0x00015a00


	//   ....[86]....
        /*0b44*/ 	.word	0x00015a40


	//   ....[87]....
        /*0b48*/ 	.word	0x00015a70


	//   ....[88]....
        /*0b4c*/ 	.word	0x00015a90


	//   ....[89]....
        /*0b50*/ 	.word	0x00015aa0


	//   ....[90]....
        /*0b54*/ 	.word	0x00015ab0


	//   ....[91]....
        /*0b58*/ 	.word	0x00015ad0


	//   ....[92]....
        /*0b5c*/ 	.word	0x00015c30


	//   ....[93]....
        /*0b60*/ 	.word	0x00015e30


	//   ....[94]....
        /*0b64*/ 	.word	0x00015e60


	//   ....[95]....
        /*0b68*/ 	.word	0x00015e90


	//   ....[96]....
        /*0b6c*/ 	.word	0x00015ec0


	//   ....[97]....
        /*0b70*/ 	.word	0x00015ef0


	//   ....[98]....
        /*0b74*/ 	.word	0x00015f20


	//   ....[99]....
        /*0b78*/ 	.word	0x000160b0


	//   ....[100]....
        /*0b7c*/ 	.word	0x000160e0


	//   ....[101]....
        /*0b80*/ 	.word	0x00016110


	//   ....[102]....
        /*0b84*/ 	.word	0x00016140


	//   ....[103]....
        /*0b88*/ 	.word	0x00016170


	//   ....[104]....
        /*0b8c*/ 	.word	0x000161a0


	//   ....[105]....
        /*0b90*/ 	.word	0x00016230


	//   ....[106]....
        /*0b94*/ 	.word	0x00016260


	//   ....[107]....
        /*0b98*/ 	.word	0x00016270


	//   ....[108]....
        /*0b9c*/ 	.word	0x000162b0


	//   ....[109]....
        /*0ba0*/ 	.word	0x00017900


	//   ....[110]....
        /*0ba4*/ 	.word	0x00018ff0


	//   ....[111]....
        /*0ba8*/ 	.word	0x00019cb0


	//   ....[112]....
        /*0bac*/ 	.word	0x00019cc0


	//   ....[113]....
        /*0bb0*/ 	.word	0x00019cd0


	//   ....[114]....
        /*0bb4*/ 	.word	0x00019cf0


	//   ....[115]....
        /*0bb8*/ 	.word	0x00019d80


	//   ....[116]....
        /*0bbc*/ 	.word	0x00019da0


	//   ....[117]....
        /*0bc0*/ 	.word	0x00019e20


	//   ....[118]....
        /*0bc4*/ 	.word	0x00019e40


	//   ....[119]....
        /*0bc8*/ 	.word	0x00019e50


	//   ....[120]....
        /*0bcc*/ 	.word	0x00019ec0


	//   ....[121]....
        /*0bd0*/ 	.word	0x00019f10


	//   ....[122]....
        /*0bd4*/ 	.word	0x00019f20


	//   ....[123]....
        /*0bd8*/ 	.word	0x0001b520


	//   ....[124]....
        /*0bdc*/ 	.word	0x0001b550


	//   ....[125]....
        /*0be0*/ 	.word	0x0001b5b0


	//   ....[126]....
        /*0be4*/ 	.word	0x0001b5e0


	//   ....[127]....
        /*0be8*/ 	.word	0x0001b610


	//   ....[128]....
        /*0bec*/ 	.word	0x0001b640


	//   ....[129]....
        /*0bf0*/ 	.word	0x0001b670


	//   ....[130]....
        /*0bf4*/ 	.word	0x0001b6a0


	//   ....[131]....
        /*0bf8*/ 	.word	0x0001b840


	//   ....[132]....
        /*0bfc*/ 	.word	0x0001b870


	//   ....[133]....
        /*0c00*/ 	.word	0x0001b8a0


	//   ....[134]....
        /*0c04*/ 	.word	0x0001b8d0


	//   ....[135]....
        /*0c08*/ 	.word	0x0001b900


	//   ....[136]....
        /*0c0c*/ 	.word	0x0001b930


	//   ....[137]....
        /*0c10*/ 	.word	0x0001b9f0


	//   ....[138]....
        /*0c14*/ 	.word	0x0001ba10


	//   ....[139]....
        /*0c18*/ 	.word	0x0001ba30


	//   ....[140]....
        /*0c1c*/ 	.word	0x0001ba90


	//   ....[141]....
        /*0c20*/ 	.word	0x0001c4c0


	//   ....[142]....
        /*0c24*/ 	.word	0x0001c930


	//   ....[143]....
        /*0c28*/ 	.word	0x0001c9c0


	//   ....[144]....
        /*0c2c*/ 	.word	0x0001ca10


	//   ....[145]....
        /*0c30*/ 	.word	0x0001ca60


	//   ....[146]....
        /*0c34*/ 	.word	0x0001cb30


	//   ....[147]....
        /*0c38*/ 	.word	0x0001cbc0


	//   ....[148]....
        /*0c3c*/ 	.word	0x0001cc10


	//   ....[149]....
        /*0c40*/ 	.word	0x0001cc60


	//   ....[150]....
        /*0c44*/ 	.word	0x0001cf50


	//   ....[151]....
        /*0c48*/ 	.word	0x0001d230


	//   ....[152]....
        /*0c4c*/ 	.word	0x0001d430


	//   ....[153]....
        /*0c50*/ 	.word	0x0001d480


	//   ....[154]....
        /*0c54*/ 	.word	0x0001d4e0


	//   ....[155]....
        /*0c58*/ 	.word	0x0001d5d0


	//   ....[156]....
        /*0c5c*/ 	.word	0x0001d630


	//   ....[157]....
        /*0c60*/ 	.word	0x0001d730


	//   ....[158]....
        /*0c64*/ 	.word	0x0001d790


	//   ....[159]....
        /*0c68*/ 	.word	0x0001d840


	//   ....[160]....
        /*0c6c*/ 	.word	0x0001d8f0


	//   ....[161]....
        /*0c70*/ 	.word	0x0001d9d0


	//   ....[162]....
        /*0c74*/ 	.word	0x0001da30


	//   ....[163]....
        /*0c78*/ 	.word	0x0001daf0


	//   ....[164]....
        /*0c7c*/ 	.word	0x0001ddc0


	//   ....[165]....
        /*0c80*/ 	.word	0x0001de60


	//   ....[166]....
        /*0c84*/ 	.word	0x0001dfe0


	//   ....[167]....
        /*0c88*/ 	.word	0x0001e050


	//   ....[168]....
        /*0c8c*/ 	.word	0x0001e0c0


	//   ....[169]....
        /*0c90*/ 	.word	0x0001e130


	//   ....[170]....
        /*0c94*/ 	.word	0x0001e1a0


	//   ....[171]....
        /*0c98*/ 	.word	0x0001e220


	//   ....[172]....
        /*0c9c*/ 	.word	0x0001e2b0


	//   ....[173]....
        /*0ca0*/ 	.word	0x0001e350


	//   ....[174]....
        /*0ca4*/ 	.word	0x0001e3c0


	//   ....[175]....
        /*0ca8*/ 	.word	0x0001e430


	//   ....[176]....
        /*0cac*/ 	.word	0x0001e4a0


	//   ....[177]....
        /*0cb0*/ 	.word	0x0001e520


	//   ....[178]....
        /*0cb4*/ 	.word	0x0001e590


	//   ....[179]....
        /*0cb8*/ 	.word	0x0001e640


	//   ....[180]....
        /*0cbc*/ 	.word	0x0001e690


	//   ....[181]....
        /*0cc0*/ 	.word	0x0001e720


	//   ....[182]....
        /*0cc4*/ 	.word	0x0001e850


	//----- nvinfo : EIATTR_REG_RECONFIG
	.align		4
.L_321:
        /*0cc8*/ 	.byte	0x01, 0x54
	.zero		2


	//----- nvinfo : EIATTR_SYSCALL_OFFSETS
	.align		4
        /*0ccc*/ 	.byte	0x04, 0x46
        /*0cce*/ 	.short	(.L_323 - .L_322)


	//   ....[0]....
.L_322:
        /*0cd0*/ 	.word	0x00001ce0


	//   ....[1]....
        /*0cd4*/ 	.word	0x00001e30


	//   ....[2]....
        /*0cd8*/ 	.word	0x00005660


	//   ....[3]....
        /*0cdc*/ 	.word	0x00005bc0


	//   ....[4]....
        /*0ce0*/ 	.word	0x00018aa0


	//   ....[5]....
        /*0ce4*/ 	.word	0x00018c10


	//   ....[6]....
        /*0ce8*/ 	.word	0x00018d60


	//   ....[7]....
        /*0cec*/ 	.word	0x00018ea0


	//   ....[8]....
        /*0cf0*/ 	.word	0x00019800


	//----- nvinfo : EIATTR_MBARRIER_INSTR_OFFSETS
	.align		4
.L_323:
        /*0cf4*/ 	.byte	0x04, 0x39
        /*0cf6*/ 	.short	(.L_325 - .L_324)


	//   ....[0]....
.L_324:
        /*0cf8*/ 	.word	0x000002b0
        /*0cfc*/ 	.word	0x000000ff
        /*0d00*/ 	.word	0x00013200
        /*0d04*/ 	.short	0x0100
        /*0d06*/ 	.byte	0x08
	.zero		1


	//   ....[1]....
        /*0d08*/ 	.word	0x000002c0
        /*0d0c*/ 	.word	0x000000ff
        /*0d10*/ 	.word	0x00013220
        /*0d14*/ 	.short	0x0100
        /*0d16*/ 	.byte	0x08
	.zero		1


	//   ....[2]....
        /*0d18*/ 	.word	0x000003b0
        /*0d1c*/ 	.word	0x000000ff
        /*0d20*/ 	.word	0x00013230
        /*0d24*/ 	.short	0x0100
        /*0d26*/ 	.byte	0x08
	.zero		1


	//   ....[3]....
        /*0d28*/ 	.word	0x000003c0
        /*0d2c*/ 	.word	0x000000ff
        /*0d30*/ 	.word	0x00013240
        /*0d34*/ 	.short	0x0100
        /*0d36*/ 	.byte	0x08
	.zero		1


	//   ....[4]....
        /*0d38*/ 	.word	0x000003d0
        /*0d3c*/ 	.word	0x000000ff
        /*0d40*/ 	.word	0x00013238
        /*0d44*/ 	.short	0x0100
        /*0d46*/ 	.byte	0x08
	.zero		1


	//   ....[5]....
        /*0d48*/ 	.word	0x000003e0
        /*0d4c*/ 	.word	0x000000ff
        /*0d50*/ 	.word	0x00013248
        /*0d54*/ 	.short	0x0100
        /*0d56*/ 	.byte	0x08
	.zero		1


	//   ....[6]....
        /*0d58*/ 	.word	0x00000510
        /*0d5c*/ 	.word	0x000000ff
        /*0d60*/ 	.word	0x00013250
        /*0d64*/ 	.short	0x0100
        /*0d66*/ 	.byte	0x08
	.zero		1


	//   ....[7]....
        /*0d68*/ 	.word	0x00000520
        /*0d6c*/ 	.word	0x000000ff
        /*0d70*/ 	.word	0x00013260
        /*0d74*/ 	.short	0x0100
        /*0d76*/ 	.byte	0x08
	.zero		1


	//   ....[8]....
        /*0d78*/ 	.word	0x00000530
        /*0d7c*/ 	.word	0x000000ff
        /*0d80*/ 	.word	0x00013258
        /*0d84*/ 	.short	0x0100
        /*0d86*/ 	.byte	0x08
	.zero		1


	//   ....[9]....
        /*0d88*/ 	.word	0x00000540
        /*0d8c*/ 	.word	0x000000ff
        /*0d90*/ 	.word	0x00013268
        /*0d94*/ 	.short	0x0100
        /*0d96*/ 	.byte	0x08
	.zero		1


	//   ....[10]....
        /*0d98*/ 	.word	0x00000630
        /*0d9c*/ 	.word	0x000000ff
        /*0da0*/ 	.word	0x00013270
        /*0da4*/ 	.short	0x0100
        /*0da6*/ 	.byte	0x06
	.zero		1


	//   ....[11]....
        /*0da8*/ 	.word	0x00000640
        /*0dac*/ 	.word	0x000000ff
        /*0db0*/ 	.word	0x00013280
        /*0db4*/ 	.short	0x0100
        /*0db6*/ 	.byte	0x06
	.zero		1


	//   ....[12]....
        /*0db8*/ 	.word	0x00000650
        /*0dbc*/ 	.word	0x000000ff
        /*0dc0*/ 	.word	0x00013278
        /*0dc4*/ 	.short	0x0100
        /*0dc6*/ 	.byte	0x06
	.zero		1


	//   ....[13]....
        /*0dc8*/ 	.word	0x00000660
        /*0dcc*/ 	.word	0x000000ff
        /*0dd0*/ 	.word	0x00013288
        /*0dd4*/ 	.short	0x0100
        /*0dd6*/ 	.byte	0x06
	.zero		1


	//   ....[14]....
        /*0dd8*/ 	.word	0x00000790
        /*0ddc*/ 	.word	0x000000ff
        /*0de0*/ 	.word	0x00013290
        /*0de4*/ 	.short	0x0100
        /*0de6*/ 	.byte	0x08
	.zero		1


	//   ....[15]....
        /*0de8*/ 	.word	0x000007a0
        /*0dec*/ 	.word	0x000000ff
        /*0df0*/ 	.word	0x000132a0
        /*0df4*/ 	.short	0x0100
        /*0df6*/ 	.byte	0x08
	.zero		1


	//   ....[16]....
        /*0df8*/ 	.word	0x000007b0
        /*0dfc*/ 	.word	0x000000ff
        /*0e00*/ 	.word	0x00013298
        /*0e04*/ 	.short	0x0100
        /*0e06*/ 	.byte	0x08
	.zero		1


	//   ....[17]....
        /*0e08*/ 	.word	0x000007c0
        /*0e0c*/ 	.word	0x000000ff
        /*0e10*/ 	.word	0x000132a8
        /*0e14*/ 	.short	0x0100
        /*0e16*/ 	.byte	0x08
	.zero		1


	//   ....[18]....
        /*0e18*/ 	.word	0x000008f0
        /*0e1c*/ 	.word	0x000000ff
        /*0e20*/ 	.word	0x000132b0
        /*0e24*/ 	.short	0x0100
        /*0e26*/ 	.byte	0x08
	.zero		1


	//   ....[19]....
        /*0e28*/ 	.word	0x00000900
        /*0e2c*/ 	.word	0x000000ff
        /*0e30*/ 	.word	0x000132c0
        /*0e34*/ 	.short	0x0100
        /*0e36*/ 	.byte	0x08
	.zero		1


	//   ....[20]....
        /*0e38*/ 	.word	0x00000910
        /*0e3c*/ 	.word	0x000000ff
        /*0e40*/ 	.word	0x000132b8
        /*0e44*/ 	.short	0x0100
        /*0e46*/ 	.byte	0x08
	.zero		1


	//   ....[21]....
        /*0e48*/ 	.word	0x00000920
        /*0e4c*/ 	.word	0x000000ff
        /*0e50*/ 	.word	0x000132c8
        /*0e54*/ 	.short	0x0100
        /*0e56*/ 	.byte	0x08
	.zero		1


	//   ....[22]....
        /*0e58*/ 	.word	0x000029d0
        /*0e5c*/ 	.word	0x0000004c
        /*0e60*/ 	.word	0x00013290
        /*0e64*/ 	.short	0x010a
        /*0e66*/ 	.byte	0x3f
	.zero		1


	//   ....[23]....
        /*0e68*/ 	.word	0x00003a90
        /*0e6c*/ 	.word	0x0000004c
        /*0e70*/ 	.word	0x00013290
        /*0e74*/ 	.short	0x010a
        /*0e76*/ 	.byte	0x3f
	.zero		1


	//   ....[24]....
        /*0e78*/ 	.word	0x00004b00
        /*0e7c*/ 	.word	0x0000004c
        /*0e80*/ 	.word	0x00013290
        /*0e84*/ 	.short	0x010a
        /*0e86*/ 	.byte	0x3f
	.zero		1


	//   ....[25]....
        /*0e88*/ 	.word	0x00004c90
        /*0e8c*/ 	.word	0x00000004
        /*0e90*/ 	.word	0x00000000
        /*0e94*/ 	.short	0x0101
        /*0e96*/ 	.byte	0x3f
	.zero		1


	//   ....[26]....
        /*0e98*/ 	.word	0x00004cd0
        /*0e9c*/ 	.word	0x0000004c
        /*0ea0*/ 	.word	0x000132b0
        /*0ea4*/ 	.short	0x010a
        /*0ea6*/ 	.byte	0x3f
	.zero		1


	//   ....[27]....
        /*0ea8*/ 	.word	0x00004f50
        /*0eac*/ 	.word	0x0000004c
        /*0eb0*/ 	.word	0x00000000
        /*0eb4*/ 	.short	0x0101
        /*0eb6*/ 	.byte	0x3f
	.zero		1


	//   ....[28]....
        /*0eb8*/ 	.word	0x00005940
        /*0ebc*/ 	.word	0x00000010
        /*0ec0*/ 	.word	0x00013200
        /*0ec4*/ 	.short	0x010a
        /*0ec6*/ 	.byte	0x3f
	.zero		1


	//   ....[29]....
        /*0ec8*/ 	.word	0x00005990
        /*0ecc*/ 	.word	0x00000010
        /*0ed0*/ 	.word	0x00013200
        /*0ed4*/ 	.short	0x010a
        /*0ed6*/ 	.byte	0x3f
	.zero		1


	//   ....[30]....
        /*0ed8*/ 	.word	0x000060a0
        /*0edc*/ 	.word	0x00000010
        /*0ee0*/ 	.word	0x00013200
        /*0ee4*/ 	.short	0x010a
        /*0ee6*/ 	.byte	0x3f
	.zero		1


	//   ....[31]....
        /*0ee8*/ 	.word	0x000074e0
        /*0eec*/ 	.word	0x00000010
        /*0ef0*/ 	.word	0x00013200
        /*0ef4*/ 	.short	0x010a
        /*0ef6*/ 	.byte	0x3f
	.zero		1


	//   ....[32]....
        /*0ef8*/ 	.word	0x00008620
        /*0efc*/ 	.word	0x0000000c
        /*0f00*/ 	.word	0x00013230
        /*0f04*/ 	.short	0x010a
        /*0f06*/ 	.byte	0x3f
	.zero		1


	//   ....[33]....
        /*0f08*/ 	.word	0x000086c0
        /*0f0c*/ 	.word	0x0000000c
        /*0f10*/ 	.word	0x00013230
        /*0f14*/ 	.short	0x010a
        /*0f16*/ 	.byte	0x3f
	.zero		1


	//   ....[34]....
        /*0f18*/ 	.word	0x0000ad20
        /*0f1c*/ 	.word	0x0000000c
        /*0f20*/ 	.word	0x00000000
        /*0f24*/ 	.short	0x0101
        /*0f26*/ 	.byte	0x3f
	.zero		1


	//   ....[35]....
        /*0f28*/ 	.word	0x0000bda0
        /*0f2c*/ 	.word	0x00000009
        /*0f30*/ 	.word	0x00013230
        /*0f34*/ 	.short	0x010a
        /*0f36*/ 	.byte	0x3f
	.zero		1


	//   ....[36]....
        /*0f38*/ 	.word	0x0000be30
        /*0f3c*/ 	.word	0x00000009
        /*0f40*/ 	.word	0x00013230
        /*0f44*/ 	.short	0x010a
        /*0f46*/ 	.byte	0x3f
	.zero		1


	//   ....[37]....
        /*0f48*/ 	.word	0x0000c3f0
        /*0f4c*/ 	.word	0x00000014
        /*0f50*/ 	.word	0x00013250
        /*0f54*/ 	.short	0x010a
        /*0f56*/ 	.byte	0x3f
	.zero		1


	//   ....[38]....
        /*0f58*/ 	.word	0x0000c440
        /*0f5c*/ 	.word	0x00000014
        /*0f60*/ 	.word	0x00013250
        /*0f64*/ 	.short	0x010a
        /*0f66*/ 	.byte	0x3f
	.zero		1


	//   ....[39]....
        /*0f68*/ 	.word	0x0000f100
        /*0f6c*/ 	.word	0x00000009
        /*0f70*/ 	.word	0x00000000
        /*0f74*/ 	.short	0x0101
        /*0f76*/ 	.byte	0x3f
	.zero		1


	//   ....[40]....
        /*0f78*/ 	.word	0x0000f260
        /*0f7c*/ 	.word	0x00000014
        /*0f80*/ 	.word	0x00000000
        /*0f84*/ 	.short	0x0101
        /*0f86*/ 	.byte	0x3f
	.zero		1


	//   ....[41]....
        /*0f88*/ 	.word	0x0000f930
        /*0f8c*/ 	.word	0x00000003
        /*0f90*/ 	.word	0x00013230
        /*0f94*/ 	.short	0x010a
        /*0f96*/ 	.byte	0x3f
	.zero		1


	//   ....[42]....
        /*0f98*/ 	.word	0x0000f9c0
        /*0f9c*/ 	.word	0x00000003
        /*0fa0*/ 	.word	0x00013230
        /*0fa4*/ 	.short	0x010a
        /*0fa6*/ 	.byte	0x3f
	.zero		1


	//   ....[43]....
        /*0fa8*/ 	.word	0x0000ff80
        /*0fac*/ 	.word	0x0000000f
        /*0fb0*/ 	.word	0x00013250
        /*0fb4*/ 	.short	0x010a
        /*0fb6*/ 	.byte	0x3f
	.zero		1


	//   ....[44]....
        /*0fb8*/ 	.word	0x0000ffd0
        /*0fbc*/ 	.word	0x0000000f
        /*0fc0*/ 	.word	0x00013250
        /*0fc4*/ 	.short	0x010a
        /*0fc6*/ 	.byte	0x3f
	.zero		1


	//   ....[45]....
        /*0fc8*/ 	.word	0x00012180
        /*0fcc*/ 	.word	0x00000080
        /*0fd0*/ 	.word	0x00000000
        /*0fd4*/ 	.short	0x0101
        /*0fd6*/ 	.byte	0x3f
	.zero		1


	//   ....[46]....
        /*0fd8*/ 	.word	0x000123e0
        /*0fdc*/ 	.word	0x0000000f
        /*0fe0*/ 	.word	0x00000000
        /*0fe4*/ 	.short	0x0101
        /*0fe6*/ 	.byte	0x3f
	.zero		1


	//   ....[47]....
        /*0fe8*/ 	.word	0x00012830
        /*0fec*/ 	.word	0x00000002
        /*0ff0*/ 	.word	0x00013250
        /*0ff4*/ 	.short	0x010a
        /*0ff6*/ 	.byte	0x3f
	.zero		1


	//   ....[48]....
        /*0ff8*/ 	.word	0x00012880
        /*0ffc*/ 	.word	0x00000002
        /*1000*/ 	.word	0x00013250
        /*1004*/ 	.short	0x010a
        /*1006*/ 	.byte	0x3f
	.zero		1


	//   ....[49]....
        /*1008*/ 	.word	0x00012ef0
        /*100c*/ 	.word	0x00000002
        /*1010*/ 	.word	0x00000000
        /*1014*/ 	.short	0x0101
        /*1016*/ 	.byte	0x3f
	.zero		1


	//   ....[50]....
        /*1018*/ 	.word	0x000147f0
        /*101c*/ 	.word	0x00000015
        /*1020*/ 	.word	0x00000000
        /*1024*/ 	.short	0x0101
        /*1026*/ 	.byte	0x3f
	.zero		1


	//   ....[51]....
        /*1028*/ 	.word	0x00014c20
        /*102c*/ 	.word	0x00000004
        /*1030*/ 	.word	0x00000000
        /*1034*/ 	.short	0x0101
        /*1036*/ 	.byte	0x3f
	.zero		1


	//   ....[52]....
        /*1038*/ 	.word	0x000179e0
        /*103c*/ 	.word	0x00000012
        /*1040*/ 	.word	0x00013220
        /*1044*/ 	.short	0x010a
        /*1046*/ 	.byte	0x3f
	.zero		1


	//   ....[53]....
        /*1048*/ 	.word	0x00017a70
        /*104c*/ 	.word	0x00000006
        /*1050*/ 	.word	0x000132a0
        /*1054*/ 	.short	0x010a
        /*1056*/ 	.byte	0x3f
	.zero		1


	//   ....[54]....
        /*1058*/ 	.word	0x00017cc0
        /*105c*/ 	.word	0x00000006
        /*1060*/ 	.word	0x000132c0
        /*1064*/ 	.short	0x010a
        /*1066*/ 	.byte	0x3f
	.zero		1


	//   ....[55]....
        /*1068*/ 	.word	0x00018010
        /*106c*/ 	.word	0x00000006
        /*1070*/ 	.word	0x000132a0
        /*1074*/ 	.short	0x010a
        /*1076*/ 	.byte	0x3f
	.zero		1


	//   ....[56]....
        /*1078*/ 	.word	0x00018230
        /*107c*/ 	.word	0x00000006
        /*1080*/ 	.word	0x000132c0
        /*1084*/ 	.short	0x010a
        /*1086*/ 	.byte	0x3f
	.zero		1


	//   ....[57]....
        /*1088*/ 	.word	0x00019220
        /*108c*/ 	.word	0x00000004
        /*1090*/ 	.word	0x00013280
        /*1094*/ 	.short	0x010a
        /*1096*/ 	.byte	0x3f
	.zero		1


	//   ....[58]....
        /*1098*/ 	.word	0x000193e0
        /*109c*/ 	.word	0x00000004
        /*10a0*/ 	.word	0x00013240
        /*10a4*/ 	.short	0x010a
        /*10a6*/ 	.byte	0x3f
	.zero		1


	//   ....[59]....
        /*10a8*/ 	.word	0x0001a040
        /*10ac*/ 	.word	0x00000012
        /*10b0*/ 	.word	0x00013200
        /*10b4*/ 	.short	0x0107
        /*10b6*/ 	.byte	0x3f
	.zero		1


	//   ....[60]....
        /*10b8*/ 	.word	0x0001a130
        /*10bc*/ 	.word	0x00000012
        /*10c0*/ 	.word	0x00013200
        /*10c4*/ 	.short	0x0101
        /*10c6*/ 	.byte	0x3f
	.zero		1


	//   ....[61]....
        /*10c8*/ 	.word	0x0001a150
        /*10cc*/ 	.word	0x00000012
        /*10d0*/ 	.word	0x00013220
        /*10d4*/ 	.short	0x010a
        /*10d6*/ 	.byte	0x3f
	.zero		1


	//   ....[62]....
        /*10d8*/ 	.word	0x0001a430
        /*10dc*/ 	.word	0x00000004
        /*10e0*/ 	.word	0x00013280
        /*10e4*/ 	.short	0x010a
        /*10e6*/ 	.byte	0x3f
	.zero		1


	//   ....[63]....
        /*10e8*/ 	.word	0x0001a680
        /*10ec*/ 	.word	0x00000004
        /*10f0*/ 	.word	0x00013240
        /*10f4*/ 	.short	0x010a
        /*10f6*/ 	.byte	0x3f
	.zero		1


	//   ....[64]....
        /*10f8*/ 	.word	0x0001a940
        /*10fc*/ 	.word	0x00000003
        /*1100*/ 	.word	0x00013270
        /*1104*/ 	.short	0x010a
        /*1106*/ 	.byte	0x3f
	.zero		1


	//   ....[65]....
        /*1108*/ 	.word	0x0001a9c0
        /*110c*/ 	.word	0x00000003
        /*1110*/ 	.word	0x00013260
        /*1114*/ 	.short	0x010a
        /*1116*/ 	.byte	0x3f
	.zero		1


	//   ....[66]....
        /*1118*/ 	.word	0x0001acc0
        /*111c*/ 	.word	0x00000003
        /*1120*/ 	.word	0x00013250
        /*1124*/ 	.short	0x0101
        /*1126*/ 	.byte	0x3f
	.zero		1


	//   ....[67]....
        /*1128*/ 	.word	0x0001ad50
        /*112c*/ 	.word	0x00000003
        /*1130*/ 	.word	0x00000000
        /*1134*/ 	.short	0x0101
        /*1136*/ 	.byte	0x3f
	.zero		1


	//   ....[68]....
        /*1138*/ 	.word	0x0001af40
        /*113c*/ 	.word	0x00000003
        /*1140*/ 	.word	0x00013270
        /*1144*/ 	.short	0x010a
        /*1146*/ 	.byte	0x3f
	.zero		1


	//   ....[69]....
        /*1148*/ 	.word	0x0001afb0
        /*114c*/ 	.word	0x00000003
        /*1150*/ 	.word	0x00013260
        /*1154*/ 	.short	0x010a
        /*1156*/ 	.byte	0x3f
	.zero		1


	//   ....[70]....
        /*1158*/ 	.word	0x0001b2b0
        /*115c*/ 	.word	0x00000003
        /*1160*/ 	.word	0x00013250
        /*1164*/ 	.short	0x0101
        /*1166*/ 	.byte	0x3f
	.zero		1


	//   ....[71]....
        /*1168*/ 	.word	0x0001b300
        /*116c*/ 	.word	0x00000000
        /*1170*/ 	.word	0x00000000
        /*1174*/ 	.short	0x0101
        /*1176*/ 	.byte	0x3f
	.zero		1


	//   ....[72]....
        /*1178*/ 	.word	0x0001c440
        /*117c*/ 	.word	0x00000006
        /*1180*/ 	.word	0x00013220
        /*1184*/ 	.short	0x010a
        /*1186*/ 	.byte	0x3f
	.zero		1


	//   ....[73]....
        /*1188*/ 	.word	0x0001c5d0
        /*118c*/ 	.word	0x00000005
        /*1190*/ 	.word	0x00000000
        /*1194*/ 	.short	0x010a
        /*1196*/ 	.byte	0x3f
	.zero		1


	//   ....[74]....
        /*1198*/ 	.word	0x0001c640
        /*119c*/ 	.word	0x00000009
        /*11a0*/ 	.word	0x00000000
        /*11a4*/ 	.short	0x010a
        /*11a6*/ 	.byte	0x3f
	.zero		1


	//   ....[75]....
        /*11a8*/ 	.word	0x0001c690
        /*11ac*/ 	.word	0x00000013
        /*11b0*/ 	.word	0x00013260
        /*11b4*/ 	.short	0x010a
        /*11b6*/ 	.byte	0x3f
	.zero		1


	//   ....[76]....
        /*11b8*/ 	.word	0x0001c6e0
        /*11bc*/ 	.word	0x00000007
        /*11c0*/ 	.word	0x00013260
        /*11c4*/ 	.short	0x010a
        /*11c6*/ 	.byte	0x3f
	.zero		1


	//   ....[77]....
        /*11c8*/ 	.word	0x0001c720
        /*11cc*/ 	.word	0x00000013
        /*11d0*/ 	.word	0x00013280
        /*11d4*/ 	.short	0x010a
        /*11d6*/ 	.byte	0x3f
	.zero		1


	//   ....[78]....
        /*11d8*/ 	.word	0x0001c740
        /*11dc*/ 	.word	0x00000007
        /*11e0*/ 	.word	0x00013280
        /*11e4*/ 	.short	0x010a
        /*11e6*/ 	.byte	0x3f
	.zero		1


	//   ....[79]....
        /*11e8*/ 	.word	0x0001c7a0
        /*11ec*/ 	.word	0x0000004c
        /*11f0*/ 	.word	0x00013290
        /*11f4*/ 	.short	0x010a
        /*11f6*/ 	.byte	0x3f
	.zero		1


	//   ....[80]....
        /*11f8*/ 	.word	0x0001c7f0
        /*11fc*/ 	.word	0x0000004c
        /*1200*/ 	.word	0x00013290
        /*1204*/ 	.short	0x010a
        /*1206*/ 	.byte	0x3f
	.zero		1


	//   ....[81]....
        /*1208*/ 	.word	0x0001c840
        /*120c*/ 	.word	0x0000004c
        /*1210*/ 	.word	0x00013290
        /*1214*/ 	.short	0x010a
        /*1216*/ 	.byte	0x3f
	.zero		1


	//   ....[82]....
        /*1218*/ 	.word	0x0001c890
        /*121c*/ 	.word	0x0000004c
        /*1220*/ 	.word	0x000132b0
        /*1224*/ 	.short	0x010a
        /*1226*/ 	.byte	0x3f
	.zero		1


	//   ....[83]....
        /*1228*/ 	.word	0x0001ca90
        /*122c*/ 	.word	0x00000010
        /*1230*/ 	.word	0x00013200
        /*1234*/ 	.short	0x010a
        /*1236*/ 	.byte	0x3f
	.zero		1


	//   ....[84]....
        /*1238*/ 	.word	0x0001cc90
        /*123c*/ 	.word	0x00000010
        /*1240*/ 	.word	0x00013200
        /*1244*/ 	.short	0x010a
        /*1246*/ 	.byte	0x3f
	.zero		1


	//   ....[85]....
        /*1248*/ 	.word	0x0001cce0
        /*124c*/ 	.word	0x0000000c
        /*1250*/ 	.word	0x00013230
        /*1254*/ 	.short	0x010a
        /*1256*/ 	.byte	0x3f
	.zero		1


	//   ....[86]....
        /*1258*/ 	.word	0x0001cd30
        /*125c*/ 	.word	0x00000009
        /*1260*/ 	.word	0x00013230
        /*1264*/ 	.short	0x010a
        /*1266*/ 	.byte	0x3f
	.zero		1


	//   ....[87]....
        /*1268*/ 	.word	0x0001cd80
        /*126c*/ 	.word	0x00000014
        /*1270*/ 	.word	0x00013250
        /*1274*/ 	.short	0x010a
        /*1276*/ 	.byte	0x3f
	.zero		1


	//   ....[88]....
        /*1278*/ 	.word	0x0001cdd0
        /*127c*/ 	.word	0x00000003
        /*1280*/ 	.word	0x00013230
        /*1284*/ 	.short	0x010a
        /*1286*/ 	.byte	0x3f
	.zero		1


	//   ....[89]....
        /*1288*/ 	.word	0x0001ce20
        /*128c*/ 	.word	0x0000000f
        /*1290*/ 	.word	0x00013250
        /*1294*/ 	.short	0x010a
        /*1296*/ 	.byte	0x3f
	.zero		1


	//   ....[90]....
        /*1298*/ 	.word	0x0001ce70
        /*129c*/ 	.word	0x00000002
        /*12a0*/ 	.word	0x00013250
        /*12a4*/ 	.short	0x010a
        /*12a6*/ 	.byte	0x3f
	.zero		1


	//   ....[91]....
        /*12a8*/ 	.word	0x0001d010
        /*12ac*/ 	.word	0x00000012
        /*12b0*/ 	.word	0x00013220
        /*12b4*/ 	.short	0x010a
        /*12b6*/ 	.byte	0x3f
	.zero		1


	//   ....[92]....
        /*12b8*/ 	.word	0x0001d060
        /*12bc*/ 	.word	0x00000006
        /*12c0*/ 	.word	0x000132a0
        /*12c4*/ 	.short	0x010a
        /*12c6*/ 	.byte	0x3f
	.zero		1


	//   ....[93]....
        /*12c8*/ 	.word	0x0001d0b0
        /*12cc*/ 	.word	0x00000006
        /*12d0*/ 	.word	0x000132c0
        /*12d4*/ 	.short	0x010a
        /*12d6*/ 	.byte	0x3f
	.zero		1


	//   ....[94]....
        /*12d8*/ 	.word	0x0001d100
        /*12dc*/ 	.word	0x00000006
        /*12e0*/ 	.word	0x000132a0
        /*12e4*/ 	.short	0x010a
        /*12e6*/ 	.byte	0x3f
	.zero		1


	//   ....[95]....
        /*12e8*/ 	.word	0x0001d150
        /*12ec*/ 	.word	0x00000006
        /*12f0*/ 	.word	0x000132c0
        /*12f4*/ 	.short	0x010a
        /*12f6*/ 	.byte	0x3f
	.zero		1


	//   ....[96]....
        /*12f8*/ 	.word	0x0001d2f0
        /*12fc*/ 	.word	0x00000004
        /*1300*/ 	.word	0x00013280
        /*1304*/ 	.short	0x010a
        /*1306*/ 	.byte	0x3f
	.zero		1


	//   ....[97]....
        /*1308*/ 	.word	0x0001d340
        /*130c*/ 	.word	0x00000004
        /*1310*/ 	.word	0x00013240
        /*1314*/ 	.short	0x010a
        /*1316*/ 	.byte	0x3f
	.zero		1


	//   ....[98]....
        /*1318*/ 	.word	0x0001db30
        /*131c*/ 	.word	0x00000012
        /*1320*/ 	.word	0x00013220
        /*1324*/ 	.short	0x010a
        /*1326*/ 	.byte	0x3f
	.zero		1


	//   ....[99]....
        /*1328*/ 	.word	0x0001db80
        /*132c*/ 	.word	0x00000004
        /*1330*/ 	.word	0x00013280
        /*1334*/ 	.short	0x010a
        /*1336*/ 	.byte	0x3f
	.zero		1


	//   ....[100]....
        /*1338*/ 	.word	0x0001dbd0
        /*133c*/ 	.word	0x00000004
        /*1340*/ 	.word	0x00013240
        /*1344*/ 	.short	0x010a
        /*1346*/ 	.byte	0x3f
	.zero		1


	//   ....[101]....
        /*1348*/ 	.word	0x0001dc20
        /*134c*/ 	.word	0x00000003
        /*1350*/ 	.word	0x00013270
        /*1354*/ 	.short	0x010a
        /*1356*/ 	.byte	0x3f
	.zero		1


	//   ....[102]....
        /*1358*/ 	.word	0x0001dc70
        /*135c*/ 	.word	0x00000003
        /*1360*/ 	.word	0x00013260
        /*1364*/ 	.short	0x010a
        /*1366*/ 	.byte	0x3f
	.zero		1


	//   ....[103]....
        /*1368*/ 	.word	0x0001dcc0
        /*136c*/ 	.word	0x00000003
        /*1370*/ 	.word	0x00013270
        /*1374*/ 	.short	0x010a
        /*1376*/ 	.byte	0x3f
	.zero		1


	//   ....[104]....
        /*1378*/ 	.word	0x0001dd10
        /*137c*/ 	.word	0x00000003
        /*1380*/ 	.word	0x00013260
        /*1384*/ 	.short	0x010a
        /*1386*/ 	.byte	0x3f
	.zero		1


	//   ....[105]....
        /*1388*/ 	.word	0x0001e770
        /*138c*/ 	.word	0x00000006
        /*1390*/ 	.word	0x00013220
        /*1394*/ 	.short	0x010a
        /*1396*/ 	.byte	0x3f
	.zero		1


	//   ....[106]....
        /*1398*/ 	.word	0x0001e910
        /*139c*/ 	.word	0x00000005
        /*13a0*/ 	.word	0x00000000
        /*13a4*/ 	.short	0x010a
        /*13a6*/ 	.byte	0x3f
	.zero		1


	//   ....[107]....
        /*13a8*/ 	.word	0x0001e960
        /*13ac*/ 	.word	0x00000009
        /*13b0*/ 	.word	0x00000000
        /*13b4*/ 	.short	0x010a
        /*13b6*/ 	.byte	0x3f
	.zero		1


	//   ....[108]....
        /*13b8*/ 	.word	0x0001e9b0
        /*13bc*/ 	.word	0x00000013
        /*13c0*/ 	.word	0x00013260
        /*13c4*/ 	.short	0x010a
        /*13c6*/ 	.byte	0x3f
	.zero		1


	//   ....[109]....
        /*13c8*/ 	.word	0x0001ea00
        /*13cc*/ 	.word	0x00000007
        /*13d0*/ 	.word	0x00013260
        /*13d4*/ 	.short	0x010a
        /*13d6*/ 	.byte	0x3f
	.zero		1


	//   ....[110]....
        /*13d8*/ 	.word	0x0001ea50
        /*13dc*/ 	.word	0x00000013
        /*13e0*/ 	.word	0x00013280
        /*13e4*/ 	.short	0x010a
        /*13e6*/ 	.byte	0x3f
	.zero		1


	//----- nvinfo : EIATTR_NUM_MBARRIERS
	.align		4
.L_325:
        /*13e8*/ 	.byte	0x03, 0x38
        /*13ea*/ 	.short	0x0016


	//----- nvinfo : EIATTR_EXIT_INSTR_OFFSETS
	.align		4
        /*13ec*/ 	.byte	0x04, 0x1c
        /*13ee*/ 	.short	(.L_327 - .L_326)


	//   ....[0]....
.L_326:
        /*13f0*/ 	.word	0x0001c790


	//----- nvinfo : EIATTR_MAX_THREADS
	.align		4
.L_327:
        /*13f4*/ 	.byte	0x04, 0x05
        /*13f6*/ 	.short	(.L_329 - .L_328)
.L_328:
        /*13f8*/ 	.word	0x00000200
        /*13fc*/ 	.word	0x00000001
        /*1400*/ 	.word	0x00000001


	//----- nvinfo : EIATTR_CRS_STACK_SIZE
	.align		4
.L_329:
        /*1404*/ 	.byte	0x04, 0x1e
        /*1406*/ 	.short	(.L_331 - .L_330)
.L_330:
        /*1408*/ 	.word	0x00000000


	//----- nvinfo : EIATTR_CBANK_PARAM_SIZE
	.align		4
.L_331:
        /*140c*/ 	.byte	0x03, 0x19
        /*140e*/ 	.short	0x0af0


	//----- nvinfo : EIATTR_PARAM_CBANK
	.align		4
        /*1410*/ 	.byte	0x04, 0x0a
        /*1412*/ 	.short	(.L_333 - .L_332)
	.align		4
.L_332:
        /*1414*/ 	.word	index@(.nv.constant0._ZN7cutlass13device_kernelIN5flash11enable_sm90INS1_16FlashAttnFwdSm90INS1_25CollectiveMainloopFwdSm90ILi2EN4cute5tupleIJNS5_1CILi1EEES8_S8_EEENS6_IJNS7_ILi192EEENS7_ILi160EEENS7_ILi64EEEEEELi64ENS_12float_e4m3_tEfNS_4arch4Sm90ELb1ELb0ELb1ELb1ELb0ELb1ELb0ELb1ELb1ELb1ELb1ELb0EEENS1_21CollectiveEpilogueFwdINS6_IJSA_SC_SB_EEES9_NS_10bfloat16_tESG_Li384ELb1ELb1ELb1ELb1EEENS1_36VarlenDynamicPersistentTileSchedulerILi192ELi160ELi384ELi128ELb1ELb1ELb1ELb1ELb1ELb1EEEEEEEEEvNT_6ParamsE)
        /*1418*/ 	.short	0x0210
        /*141a*/ 	.short	0x0af0


	//----- nvinfo : EIATTR_SW_WAR
	.align		4
.L_333:
        /*141c*/ 	.byte	0x04, 0x36
        /*141e*/ 	.short	(.L_335 - .L_334)
.L_334:
        /*1420*/ 	.word	0x00000008
.L_335:


//--------------------- .nv.callgraph             --------------------------
	.section	.nv.callgraph,"",@"SHT_CUDA_CALLGRAPH"
	.align	4
	.sectionentsize	8
	.align		4
        /*0000*/ 	.word	0x00000000
	.align		4
        /*0004*/ 	.word	0xffffffff
	.align		4
        /*0008*/ 	.word	index@(_ZN7cutlass13device_kernelIN5flash11enable_sm90INS1_16FlashAttnFwdSm90INS1_25CollectiveMainloopFwdSm90ILi2EN4cute5tupleIJNS5_1CILi1EEES8_S8_EEENS6_IJNS7_ILi192EEENS7_ILi160EEENS7_ILi64EEEEEELi64ENS_12float_e4m3_tEfNS_4arch4Sm90ELb0ELb0ELb1ELb0ELb0ELb0ELb0ELb1ELb1ELb1ELb1ELb0EEENS1_21CollectiveEpilogueFwdINS6_IJSA_SC_SB_EEES9_NS_10bfloat16_tESG_Li384ELb0ELb1ELb1ELb1EEENS1_19SingleTileSchedulerILb0ELb1ELb1ELi192EEEEEEEEEvNT_6ParamsE)
	.align		4
        /*000c*/ 	.word	index@(__assertfail)
	.align		4
        /*0010*/ 	.word	index@(_ZN7cutlass13device_kernelIN5flash11enable_sm90INS1_16FlashAttnFwdSm90INS1_25CollectiveMainloopFwdSm90ILi2EN4cute5tupleIJNS5_1CILi1EEES8_S8_EEENS6_IJNS7_ILi192EEENS7_ILi160EEENS7_ILi64EEEEEELi64ENS_12float_e4m3_tEfNS_4arch4Sm90ELb0ELb0ELb1ELb1ELb0ELb0ELb0ELb1ELb1ELb1ELb1ELb0EEENS1_21CollectiveEpilogueFwdINS6_IJSA_SC_SB_EEES9_NS_10bfloat16_tESG_Li384ELb1ELb1ELb1ELb1EEENS1_36VarlenDynamicPersistentTileSchedulerILi192ELi160ELi384ELi128ELb1ELb1ELb1ELb0ELb1ELb1EEEEEEEEEvNT_6ParamsE)
	.align		4
        /*0014*/ 	.word	index@(__assertfail)
	.align		4
        /*0018*/ 	.word	index@(_ZN7cutlass13device_kernelIN5flash11enable_sm90INS1_16FlashAttnFwdSm90INS1_25CollectiveMainloopFwdSm90ILi2EN4cute5tupleIJNS5_1CILi1EEES8_S8_EEENS6_IJNS7_ILi192EEENS7_ILi160EEENS7_ILi64EEEEEELi64ENS_12float_e4m3_tEfNS_4arch4Sm90ELb0ELb0ELb1ELb1ELb0ELb1ELb0ELb1ELb1ELb1ELb1ELb0EEENS1_21CollectiveEpilogueFwdINS6_IJSA_SC_SB_EEES9_NS_10bfloat16_tESG_Li384ELb1ELb1ELb1ELb1EEENS1_36VarlenDynamicPersistentTileSchedulerILi192ELi160ELi384ELi128ELb1ELb1ELb1ELb0ELb1ELb1EEEEEEEEEvNT_6ParamsE)
	.align		4
        /*001c*/ 	.word	index@(__assertfail)
	.align		4
        /*0020*/ 	.word	index@(_ZN7cutlass13device_kernelIN5flash11enable_sm90INS1_16FlashAttnFwdSm90INS1_25CollectiveMainloopFwdSm90ILi2EN4cute5tupleIJNS5_1CILi1EEES8_S8_EEENS6_IJNS7_ILi192EEENS7_ILi160EEENS7_ILi64EEEEEELi64ENS_12float_e4m3_tEfNS_4arch4Sm90ELb0ELb1ELb1ELb0ELb0ELb0ELb0ELb1ELb1ELb1ELb1ELb0EEENS1_21CollectiveEpilogueFwdINS6_IJSA_SC_SB_EEES9_NS_10bfloat16_tESG_Li384ELb0ELb1ELb1ELb1EEENS1_19SingleTileSchedulerILb0ELb1ELb1ELi192EEEEEEEEEvNT_6ParamsE)
	.align		4
        /*0024*/ 	.word	index@(__assertfail)
	.align		4
        /*0028*/ 	.word	index@(_ZN7cutlass13device_kernelIN5flash11enable_sm90INS1_16FlashAttnFwdSm90INS1_25CollectiveMainloopFwdSm90ILi2EN4cute5tupleIJNS5_1CILi1EEES8_S8_EEENS6_IJNS7_ILi192EEENS7_ILi160EEENS7_ILi64EEEEEELi64ENS_12float_e4m3_tEfNS_4arch4Sm90ELb0ELb1ELb1ELb1ELb0ELb0ELb0ELb1ELb1ELb1ELb1ELb0EEENS1_21CollectiveEpilogueFwdINS6_IJSA_SC_SB_EEES9_NS_10bfloat16_tESG_Li384ELb1ELb1ELb1ELb1EEENS1_36VarlenDynamicPersistentTileSchedulerILi192ELi160ELi384ELi128ELb1ELb1ELb1ELb1ELb0ELb1EEEEEEEEEvNT_6ParamsE)
	.align		4
        /*002c*/ 	.word	index@(__assertfail)
	.align		4
        /*0030*/ 	.word	index@(_ZN7cutlass13device_kernelIN5flash11enable_sm90INS1_16FlashAttnFwdSm90INS1_25CollectiveMainloopFwdSm90ILi2EN4cute5tupleIJNS5_1CILi1EEES8_S8_EEENS6_IJNS7_ILi192EEENS7_ILi160EEENS7_ILi64EEEEEELi64ENS_12float_e4m3_tEfNS_4arch4Sm90ELb0ELb1ELb1ELb1ELb0ELb1ELb0ELb1ELb1ELb1ELb1ELb0EEENS1_21CollectiveEpilogueFwdINS6_IJSA_SC_SB_EEES9_NS_10bfloat16_tESG_Li384ELb1ELb1ELb1ELb1EEENS1_36VarlenDynamicPersistentTileSchedulerILi192ELi160ELi384ELi128ELb1ELb1ELb1ELb1ELb0ELb1EEEEEEEEEvNT_6ParamsE)
	.align		4
        /*0034*/ 	.word	index@(__assertfail)
	.align		4
        /*0038*/ 	.word	index@(_ZN7cutlass13device_kernelIN5flash11enable_sm90INS1_16FlashAttnFwdSm90INS1_25CollectiveMainloopFwdSm90ILi2EN4cute5tupleIJNS5_1CILi1EEES8_S8_EEENS6_IJNS7_ILi192EEENS7_ILi160EEENS7_ILi64EEEEEELi64ENS_12float_e4m3_tEfNS_4arch4Sm90ELb1ELb0ELb1ELb0ELb0ELb0ELb0ELb1ELb1ELb1ELb1ELb0EEENS1_21CollectiveEpilogueFwdINS6_IJSA_SC_SB_EEES9_NS_10bfloat16_tESG_Li384ELb0ELb1ELb1ELb1EEENS1_19SingleTileSchedulerILb0ELb1ELb1ELi192EEEEEEEEEvNT_6ParamsE)
	.align		4
        /*003c*/ 	.word	index@(__assertfail)
	.align		4
        /*0040*/ 	.word	index@(_ZN7cutlass13device_kernelIN5flash11enable_sm90INS1_16FlashAttnFwdSm90INS1_25CollectiveMainloopFwdSm90ILi2EN4cute5tupleIJNS5_1CILi1EEES8_S8_EEENS6_IJNS7_ILi192EEENS7_ILi160EEENS7_ILi64EEEEEELi64ENS_12float_e4m3_tEfNS_4arch4Sm90ELb1ELb0ELb1ELb1ELb0ELb0ELb0ELb1ELb1ELb1ELb1ELb0EEENS1_21CollectiveEpilogueFwdINS6_IJSA_SC_SB_EEES9_NS_10bfloat16_tESG_Li384ELb1ELb1ELb1ELb1EEENS1_36VarlenDynamicPersistentTileSchedulerILi192ELi160ELi384ELi128ELb1ELb1ELb1ELb1ELb1ELb1EEEEEEEEEvNT_6ParamsE)
	.align		4
        /*0044*/ 	.word	index@(__assertfail)
	.align		4
        /*0048*/ 	.word	index@(_ZN7cutlass13device_kernelIN5flash11enable_sm90INS1_16FlashAttnFwdSm90INS1_25CollectiveMainloopFwdSm90ILi2EN4cute5tupleIJNS5_1CILi1EEES8_S8_EEENS6_IJNS7_ILi192EEENS7_ILi160EEENS7_ILi64EEEEEELi64ENS_12float_e4m3_tEfNS_4arch4Sm90ELb1ELb0ELb1ELb1ELb0ELb1ELb0ELb1ELb1ELb1ELb1ELb0EEENS1_21CollectiveEpilogueFwdINS6_IJSA_SC_SB_EEES9_NS_10bfloat16_tESG_Li384ELb1ELb1ELb1ELb1EEENS1_36VarlenDynamicPersistentTileSchedulerILi192ELi160ELi384ELi128ELb1ELb1ELb1ELb1ELb1ELb1EEEEEEEEEvNT_6ParamsE)
	.align		4
        /*004c*/ 	.word	index@(__assertfail)
	.align		4
        /*0050*/ 	.word	0x00000000
	.align		4
        /*0054*/ 	.word	0xfffffffe
	.align		4
        /*0058*/ 	.word	0x00000000
	.align		4
        /*005c*/ 	.word	0xfffffffd
	.align		4
        /*0060*/ 	.word	0x00000000
	.align		4
        /*0064*/ 	.word	0xfffffffc


//--------------------- .nv.constant4             --------------------------
	.section	.nv.constant4,"a",@progbits
	.align	8
	.align		8
.nv.constant4:
        /*0000*/ 	.dword	__assertfail
	.align		8
        /*0008*/ 	.dword	__unnamed_1
	.align		8
        /*0010*/ 	.dword	__unnamed_2
	.align		8
        /*0018*/ 	.dword	__unnamed_3
	.align		8
        /*0020*/ 	.dword	__unnamed_4
	.align		8
        /*0028*/ 	.dword	__unnamed_5
	.align		8
        /*0030*/ 	.dword	__unnamed_6
	.align		8
        /*0038*/ 	.dword	_ZZN5flash28permute_output_fp8_VcolmajorIN4cute6TensorINS1_11ArrayEngineIfLm32EEENS1_6LayoutINS1_5tupleIJNS6_IJNS1_1CILi2EEES8_NS7_ILi8EEEEEENS7_ILi1EEESB_EEENS6_IJNS6_IJSB_S8_NS7_ILi4EEEEEENS7_ILi0EEESF_EEEEEEEEEvRT_E9upper_map
	.align		8
        /*0040*/ 	.dword	_ZN79_INTERNAL_5e5267d4_43_flash_fwd_hdim64_e4m3_split_softcap_sm90_cu_93b96ec2_39034cuda3std3__45__cpo5beginE
	.align		8
        /*0048*/ 	.dword	_ZN79_INTERNAL_5e5267d4_43_flash_fwd_hdim64_e4m3_split_softcap_sm90_cu_93b96ec2_39034cuda3std3__45__cpo3endE
	.align		8
        /*0050*/ 	.dword	_ZN79_INTERNAL_5e5267d4_43_flash_fwd_hdim64_e4m3_split_softcap_sm90_cu_93b96ec2_39034cuda3std3__45__cpo6cbeginE
	.align		8
        /*0058*/ 	.dword	_ZN79_INTERNAL_5e5267d4_43_flash_fwd_hdim64_e4m3_split_softcap_sm90_cu_93b96ec2_39034cuda3std3__45__cpo4cendE
	.align		8
        /*0060*/ 	.dword	_ZN79_INTERNAL_5e5267d4_43_flash_fwd_hdim64_e4m3_split_softcap_sm90_cu_93b96ec2_39034cuda3std3__481_GLOBAL__N__5e5267d4_43_flash_fwd_hdim64_e4m3_split_softcap_sm90_cu_93b96ec2_39036ignoreE
	.align		8
        /*0068*/ 	.dword	_ZN79_INTERNAL_5e5267d4_43_flash_fwd_hdim64_e4m3_split_softcap_sm90_cu_93b96ec2_39034cuda3std3__419piecewise_constructE
	.align		8
        /*0070*/ 	.dword	_ZN79_INTERNAL_5e5267d4_43_flash_fwd_hdim64_e4m3_split_softcap_sm90_cu_93b96ec2_39034cuda3std3__48in_placeE
	.align		8
        /*0078*/ 	.dword	_ZN79_INTERNAL_5e5267d4_43_flash_fwd_hdim64_e4m3_split_softcap_sm90_cu_93b96ec2_39034cuda3std6ranges3__45__cpo4swapE
	.align		8
        /*0080*/ 	.dword	_ZN79_INTERNAL_5e5267d4_43_flash_fwd_hdim64_e4m3_split_softcap_sm90_cu_93b96ec2_39034cuda3std6ranges3__45__cpo9iter_moveE
	.align		8
        /*0088*/ 	.dword	_ZN79_INTERNAL_5e5267d4_43_flash_fwd_hdim64_e4m3_split_softcap_sm90_cu_93b96ec2_39034cute7productE
	.align		8
        /*0090*/ 	.dword	_ZN79_INTERNAL_5e5267d4_43_flash_fwd_hdim64_e4m3_split_softcap_sm90_cu_93b96ec2_39034cute1_E
	.align		8
        /*0098*/ 	.dword	$str$23
	.align		8
        /*00a0*/ 	.dword	$str$24


//--------------------- .text._ZN7cutlass13device_kernelIN5flash11enable_sm90INS1_16FlashAttnFwdSm90INS1_25CollectiveMainloopFwdSm90ILi2EN4cute5tupleIJNS5_1CILi1EEES8_S8_EEENS6_IJNS7_ILi192EEENS7_ILi160EEENS7_ILi64EEEEEELi64ENS_12float_e4m3_tEfNS_4arch4Sm90ELb0ELb0ELb1ELb0ELb0ELb0ELb0ELb1ELb1ELb1ELb1ELb0EEENS1_21CollectiveEpilogueFwdINS6_IJSA_SC_SB_EEES9_NS_10bfloat16_tESG_Li384ELb0ELb1ELb1ELb1EEENS1_19SingleTileSchedulerILb0ELb1ELb1ELi192EEEEEEEEEvNT_6ParamsE --------------------------
	.section	.text._ZN7cutlass13device_kernelIN5flash11enable_sm90INS1_16FlashAttnFwdSm90INS1_25CollectiveMainloopFwdSm90ILi2EN4cute5tupleIJNS5_1CILi1EEES8_S8_EEENS6_IJNS7_ILi192EEENS7_ILi160EEENS7_ILi64EEEEEELi64ENS_12float_e4m3_tEfNS_4arch4Sm90ELb0ELb0ELb1ELb0ELb0ELb0ELb0ELb1ELb1ELb1ELb1ELb0EEENS1_21CollectiveEpilogueFwdINS6_IJSA_SC_SB_EEES9_NS_10bfloat16_tESG_Li384ELb0ELb1ELb1ELb1EEENS1_19SingleTileSchedulerILb0ELb1ELb1ELi192EEEEEEEEEvNT_6ParamsE,"ax",@progbits
	.align	128
.text._ZN7cutlass13device_kernelIN5flash11enable_sm90INS1_16FlashAttnFwdSm90INS1_25CollectiveMainloopFwdSm90ILi2EN4cute5tupleIJNS5_1CILi1EEES8_S8_EEENS6_IJNS7_ILi192EEENS7_ILi160EEENS7_ILi64EEEEEELi64ENS_12float_e4m3_tEfNS_4arch4Sm90ELb0ELb0ELb1ELb0ELb0ELb0ELb0ELb1ELb1ELb1ELb1ELb0EEENS1_21CollectiveEpilogueFwdINS6_IJSA_SC_SB_EEES9_NS_10bfloat16_tESG_Li384ELb0ELb1ELb1ELb1EEENS1_19SingleTileSchedulerILb0ELb1ELb1ELi192EEEEEEEEEvNT_6ParamsE:
        .type           _ZN7cutlass13device_kernelIN5flash11enable_sm90INS1_16FlashAttnFwdSm90INS1_25CollectiveMainloopFwdSm90ILi2EN4cute5tupleIJNS5_1CILi1EEES8_S8_EEENS6_IJNS7_ILi192EEENS7_ILi160EEENS7_ILi64EEEEEELi64ENS_12float_e4m3_tEfNS_4arch4Sm90ELb0ELb0ELb1ELb0ELb0ELb0ELb0ELb1ELb1ELb1ELb1ELb0EEENS1_21CollectiveEpilogueFwdINS6_IJSA_SC_SB_EEES9_NS_10bfloat16_tESG_Li384ELb0ELb1ELb1ELb1EEENS1_19SingleTileSchedulerILb0ELb1ELb1ELi192EEEEEEEEEvNT_6ParamsE,@function
        .size           _ZN7cutlass13device_kernelIN5flash11enable_sm90INS1_16FlashAttnFwdSm90INS1_25CollectiveMainloopFwdSm90ILi2EN4cute5tupleIJNS5_1CILi1EEES8_S8_EEENS6_IJNS7_ILi192EEENS7_ILi160EEENS7_ILi64EEEEEELi64ENS_12float_e4m3_tEfNS_4arch4Sm90ELb0ELb0ELb1ELb0ELb0ELb0ELb0ELb1ELb1ELb1ELb1ELb0EEENS1_21CollectiveEpilogueFwdINS6_IJSA_SC_SB_EEES9_NS_10bfloat16_tESG_Li384ELb0ELb1ELb1ELb1EEENS1_19SingleTileSchedulerILb0ELb1ELb1ELi192EEEEEEEEEvNT_6ParamsE,(.L_x_2187 - _ZN7cutlass13device_kernelIN5flash11enable_sm90INS1_16FlashAttnFwdSm90INS1_25CollectiveMainloopFwdSm90ILi2EN4cute5tupleIJNS5_1CILi1EEES8_S8_EEENS6_IJNS7_ILi192EEENS7_ILi160EEENS7_ILi64EEEEEELi64ENS_12float_e4m3_tEfNS_4arch4Sm90ELb0ELb0ELb1ELb0ELb0ELb0ELb0ELb1ELb1ELb1ELb1ELb0EEENS1_21CollectiveEpilogueFwdINS6_IJSA_SC_SB_EEES9_NS_10bfloat16_tESG_Li384ELb0ELb1ELb1ELb1EEENS1_19SingleTileSchedulerILb0ELb1ELb1ELi192EEEEEEEEEvNT_6ParamsE)
        .other          _ZN7cutlass13device_kernelIN5flash11enable_sm90INS1_16FlashAttnFwdSm90INS1_25CollectiveMainloopFwdSm90ILi2EN4cute5tupleIJNS5_1CILi1EEES8_S8_EEENS6_IJNS7_ILi192EEENS7_ILi160EEENS7_ILi64EEEEEELi64ENS_12float_e4m3_tEfNS_4arch4Sm90ELb0ELb0ELb1ELb0ELb0ELb0ELb0ELb1ELb1ELb1ELb1ELb0EEENS1_21CollectiveEpilogueFwdINS6_IJSA_SC_SB_EEES9_NS_10bfloat16_tESG_Li384ELb0ELb1ELb1ELb1EEENS1_19SingleTileSchedulerILb0ELb1ELb1ELi192EEEEEEEEEvNT_6ParamsE,@"STO_CUDA_ENTRY STV_DEFAULT"
_ZN7cutlass13device_kernelIN5flash11enable_sm90INS1_16FlashAttnFwdSm90INS1_25CollectiveMainloopFwdSm90ILi2EN4cute5tupleIJNS5_1CILi1EEES8_S8_EEENS6_IJNS7_ILi192EEENS7_ILi160EEENS7_ILi64EEEEEELi64ENS_12float_e4m3_tEfNS_4arch4Sm90ELb0ELb0ELb1ELb0ELb0ELb0ELb0ELb1ELb1ELb1ELb1ELb0EEENS1_21CollectiveEpilogueFwdINS6_IJSA_SC_SB_EEES9_NS_10bfloat16_tESG_Li384ELb0ELb1ELb1ELb1EEENS1_19SingleTileSchedulerILb0ELb1ELb1ELi192EEEEEEEEEvNT_6ParamsE:
[----:B------:R-:W0:Y:S01]  /*0000*/  LDC R1, c[0x0][0x28] ;  /* 0x00000a00ff017b82 */ /* 0x000e220000000800 */
[----:B------:R-:W1:Y:S01]  /*0010*/  S2R R27, SR_TID.X ;  /* 0x00000000001b7919 */ /* 0x000e620000002100 */
[----:B------:R-:W-:Y:S01]  /*0020*/  ELECT P0, URZ, PT ;  /* 0x00000000003f782f */ /* 0x000fe20003800000 */
[----:B------:R-:W-:Y:S01]  /*0030*/  BSSY B0, `(.L_x_0) ;  /* 0x000000e000007945 */ /* 0x000fe20003800000 */
[----:B-1----:R-:W-:-:S05]  /*0040*/  SHF.R.U32.HI R2, RZ, 0x5, R27 ;  /* 0x00000005ff027819 */ /* 0x002fca000001161b */
[----:B------:R-:W1:Y:S02]  /*0050*/  SHFL.IDX PT, R0, R2, RZ, 0x1f ;  /* 0x00001fff02007589 */ /* 0x000e6400000e0000 */
[----:B-1----:R-:W-:Y:S02]  /*0060*/  ISETP.EQ.AND P0, PT, R0, RZ, P0 ;  /* 0x000000ff0000720c */ /* 0x002fe40000702270 */
[----:B------:R-:W-:-:S11]  /*0070*/  SHF.R.U32.HI R0, RZ, 0x7, R27 ;  /* 0x00000007ff007819 */ /* 0x000fd6000001161b */
[----:B0-----:R-:W-:Y:S05]  /*0080*/  @!P0 BRA `(.L_x_1) ;  /* 0x0000000000208947 */ /* 0x001fea0003800000 */
[----:B------:R-:W-:Y:S02]  /*0090*/  ULDC.64 UR4, c[0x0][0x198] ;  /* 0x0000660000047ab9 */ /* 0x000fe40000000a00 */
[----:B------:R-:W-:Y:S02]  /*00a0*/  UIADD3 UR6, UP0, UR4, 0x370, URZ ;  /* 0x0000037004067890 */ /* 0x000fe4000ff1e03f */
[----:B------:R-:W-:Y:S02]  /*00b0*/  UIADD3 UR4, UP1, UR4, 0x470, URZ ;  /* 0x0000047004047890 */ /* 0x000fe4000ff3e03f */
[----:B------:R-:W-:Y:S02]  /*00c0*/  UIADD3.X UR7, URZ, UR5, URZ, UP0, !UPT ;  /* 0x000000053f077290 */ /* 0x000fe400087fe43f */
[----:B------:R-:W-:-:S07]  /*00d0*/  UIADD3.X UR5, URZ, UR5, URZ, UP1, !UPT ;  /* 0x000000053f057290 */ /* 0x000fce0008ffe43f */
[----:B------:R0:W-:Y:S02]  /*00e0*/  UTMACCTL.PF [UR6] ;  /* 0x00000000060079b9 */ /* 0x0001e40008040000 */
[----:B------:R0:W-:Y:S02]  /*00f0*/  UTMACCTL.PF [UR4] ;  /* 0x00000000040079b9 */ /* 0x0001e40008040000 */
[----:B0-----:R-:W-:Y:S01]  /*0100*/  NOP ;  /* 0x0000000000007918 */ /* 0x001fe20000000000 */
.L_x_1:
[----:B------:R-:W-:Y:S05]  /*0110*/  BSYNC B0 ;  /* 0x0000000000007941 */ /* 0x000fea0003800000 */
.L_x_0:
[----:B------:R-:W-:Y:S01]  /*0120*/  VOTEU.ANY UP0, P0 ;  /* 0x00000000003f7886 */ /* 0x000fe20000000100 */
[----:B------:R-:W0:Y:S01]  /*0130*/  SHFL.IDX PT, R0, R0, RZ, 0x1f ;  /* 0x00001fff00007589 */ /* 0x000e2200000e0000 */
[----:B------:R-:W-:Y:S01]  /*0140*/  UMOV UR4, 0x80 ;  /* 0x0000008000047882 */ /* 0x000fe20000000000 */
[----:B------:R-:W-:Y:S01]  /*0150*/  UMOV UR7, 0x180 ;  /* 0x0000018000077882 */ /* 0x000fe20000000000 */
[----:B------:R-:W-:Y:S01]  /*0160*/  VOTEU.ANY UP1, P0 ;  /* 0x00000000003f7886 */ /* 0x000fe20000020100 */
[----:B------:R-:W1:Y:S01]  /*0170*/  @UP0 S2UR UR8, SR_CgaCtaId ;  /* 0x00000000000809c3 */ /* 0x000e620000008800 */
[----:B------:R-:W2:Y:S01]  /*0180*/  SHFL.IDX PT, R3, R2, RZ, 0x1f ;  /* 0x00001fff02037589 */ /* 0x000ea200000e0000 */
[----:B------:R-:W-:Y:S01]  /*0190*/  @UP0 UMOV UR6, 0x400 ;  /* 0x0000040000060882 */ /* 0x000fe20000000000 */
[----:B------:R-:W-:-:S04]  /*01a0*/  @UP0 UIADD3 UR4, -UR4, 0x100000, URZ ;  /* 0x0010000004040890 */ /* 0x000fc8000fffe13f */
[----:B------:R-:W-:Y:S02]  /*01b0*/  @UP0 USHF.L.U32 UR5, UR4, 0xb, URZ ;  /* 0x0000000b04050899 */ /* 0x000fe4000800063f */
[----:B------:R-:W-:Y:S01]  /*01c0*/  @UP0 USHF.L.U32 UR4, UR4, 0x1, URZ ;  /* 0x0000000104040899 */ /* 0x000fe2000800063f */
[----:B------:R-:W-:Y:S01]  /*01d0*/  VOTEU.ANY UP2, P0 ;  /* 0x00000000003f7886 */ /* 0x000fe20000040100 */
[----:B0-----:R-:W-:Y:S01]  /*01e0*/  R2UR UR9, R0 ;  /* 0x00000000000972ca */ /* 0x001fe200000e0000 */
[----:B-1----:R-:W-:Y:S01]  /*01f0*/  @UP0 ULEA UR8, UR8, UR6, 0x18 ;  /* 0x0000000608080291 */ /* 0x002fe2000f8ec03f */
[----:B--2---:R-:W-:Y:S01]  /*0200*/  ISETP.NE.AND P1, PT, R3, RZ, PT ;  /* 0x000000ff0300720c */ /* 0x004fe20003f25270 */
[----:B------:R-:W-:-:S04]  /*0210*/  @UP0 UIADD3 UR6, -UR7, 0x100000, URZ ;  /* 0x0010000007060890 */ /* 0x000fc8000fffe13f */
[----:B------:R-:W-:Y:S02]  /*0220*/  @UP0 USHF.L.U32 UR7, UR6, 0xb, URZ ;  /* 0x0000000b06070899 */ /* 0x000fe4000800063f */
[----:B------:R-:W-:-:S04]  /*0230*/  @UP0 USHF.L.U32 UR6, UR6, 0x1, URZ ;  /* 0x0000000106060899 */ /* 0x000fc8000800063f */
[----:B------:R-:W-:Y:S01]  /*0240*/  UISETP.NE.AND UP0, UPT, UR9, URZ, UPT ;  /* 0x0000003f0900728c */ /* 0x000fe2000bf05270 */
[----:B------:R-:W0:Y:S02]  /*0250*/  FENCE.VIEW.ASYNC.S ;  /* 0x00000000000073c6 */ /* 0x000e240000000000 */
[----:B0-----:R0:W1:Y:S05]  /*0260*/  @UP1 SYNCS.EXCH.64 URZ, [UR8+0x12400], UR4 ;  /* 0x01240004083f15b2 */ /* 0x00106a0008000100 */
[----:B------:R0:W2:Y:S01]  /*0270*/  @UP2 SYNCS.EXCH.64 URZ, [UR8+0x12420], UR6 ;  /* 0x01242006083f25b2 */ /* 0x0000a20008000100 */
[----:B------:R-:W-:Y:S05]  /*0280*/  @P1 BRA `(.L_x_2) ;  /* 0x0000000000481947 */ /* 0x000fea0003800000 */
[----:B0-----:R-:W0:Y:S01]  /*0290*/  S2UR UR5, SR_CgaCtaId ;  /* 0x00000000000579c3 */ /* 0x001e220000008800 */
[----:B------:R-:W-:Y:S01]  /*02a0*/  UMOV UR4, 0x400 ;  /* 0x0000040000047882 */ /* 0x000fe20000000000 */
[----:B------:R-:W-:Y:S01]  /*02b0*/  UMOV UR6, 0x1 ;  /* 0x0000000100067882 */ /* 0x000fe20000000000 */
[----:B------:R-:W-:Y:S01]  /*02c0*/  UMOV UR7, 0x3 ;  /* 0x0000000300077882 */ /* 0x000fe20000000000 */
[----:B------:R-:W-:Y:S01]  /*02d0*/  ELECT P0, URZ, PT ;  /* 0x00000000003f782f */ /* 0x000fe20003800000 */
[----:B0-----:R-:W-:Y:S02]  /*02e0*/  ULEA UR8, UR5, UR4, 0x18 ;  /* 0x0000000405087291 */ /* 0x001fe4000f8ec03f */
[----:B------:R-:W-:-:S04]  /*02f0*/  UIADD3 UR4, -UR6, 0x100000, URZ ;  /* 0x0010000006047890 */ /* 0x000fc8000fffe13f */
[----:B------:R-:W-:Y:S02]  /*0300*/  USHF.L.U32 UR5, UR4, 0xb, URZ ;  /* 0x0000000b04057899 */ /* 0x000fe4000800063f */
[----:B------:R-:W-:Y:S02]  /*0310*/  USHF.L.U32 UR4, UR4, 0x1, URZ ;  /* 0x0000000104047899 */ /* 0x000fe4000800063f */
[----:B------:R-:W-:-:S04]  /*0320*/  UIADD3 UR6, -UR7, 0x100000, URZ ;  /* 0x0010000007067890 */ /* 0x000fc8000fffe13f */
[----:B------:R-:W-:Y:S02]  /*0330*/  USHF.L.U32 UR7, UR6, 0xb, URZ ;  /* 0x0000000b06077899 */ /* 0x000fe4000800063f */
[----:B------:R-:W-:Y:S01]  /*0340*/  USHF.L.U32 UR6, UR6, 0x1, URZ ;  /* 0x0000000106067899 */ /* 0x000fe2000800063f */
[----:B------:R-:W0:Y:S03]  /*0350*/  FENCE.VIEW.ASYNC.S ;  /* 0x00000000000073c6 */ /* 0x000e260000000000 */
[----:B0-----:R3:W4:Y:S08]  /*0360*/  SYNCS.EXCH.64 URZ, [UR8+0x12430], UR4 ;  /* 0x01243004083f75b2 */ /* 0x0017300008000100 */
[----:B------:R3:W0:Y:S01]  /*0370*/  SYNCS.EXCH.64 URZ, [UR8+0x12440], UR6 ;  /* 0x01244006083f75b2 */ /* 0x0006220008000100 */
[----:B------:R3:W0:Y:S01]  /*0380*/  SYNCS.EXCH.64 URZ, [UR8+0x12438], UR4 ;  /* 0x01243804083f75b2 */ /* 0x0006220008000100 */
[----:B------:R3:W0:Y:S02]  /*0390*/  SYNCS.EXCH.64 URZ, [UR8+0x12448], UR6 ;  /* 0x01244806083f75b2 */ /* 0x0006240008000100 */
[----:B---3--:R-:W-:Y:S01]  /*03a0*/  NOP ;  /* 0x0000000000007918 */ /* 0x008fe20000000000 */
.L_x_2:
[----:B------:R-:W3:Y:S01]  /*03b0*/  SHFL.IDX PT, R0, R2, RZ, 0x1f ;  /* 0x00001fff02007589 */ /* 0x000ee200000e0000 */
[----:B------:R-:W-:Y:S01]  /*03c0*/  NOP ;  /* 0x0000000000007918 */ /* 0x000fe20000000000 */
[----:B---3--:R-:W-:-:S13]  /*03d0*/  ISETP.NE.AND P0, PT, R0, RZ, PT ;  /* 0x000000ff0000720c */ /* 0x008fda0003f05270 */
        /* <DEDUP_REMOVED lines=14> */
[----:B0-----:R3:W0:Y:S08]  /*04c0*/  SYNCS.EXCH.64 URZ, [UR8+0x12450], UR4 ;  /* 0x01245004083f75b2 */ /* 0x0016300008000100 */
[----:B------:R3:W0:Y:S01]  /*04d0*/  SYNCS.EXCH.64 URZ, [UR8+0x12460], UR6 ;  /* 0x01246006083f75b2 */ /* 0x0006220008000100 */
[----:B------:R3:W0:Y:S01]  /*04e0*/  SYNCS.EXCH.64 URZ, [UR8+0x12458], UR4 ;  /* 0x01245804083f75b2 */ /* 0x0006220008000100 */
[----:B------:R3:W0:Y:S02]  /*04f0*/  SYNCS.EXCH.64 URZ, [UR8+0x12468], UR6 ;  /* 0x01246806083f75b2 */ /* 0x0006240008000100 */
[----:B---3--:R-:W-:Y:S01]  /*0500*/  NOP ;  /* 0x0000000000007918 */ /* 0x008fe20000000000 */
.L_x_3:
[----:B------:R-:W3:Y:S01]  /*0510*/  SHFL.IDX PT, R0, R2, RZ, 0x1f ;  /* 0x00001fff02007589 */ /* 0x000ee200000e0000 */
[----:B------:R-:W-:Y:S01]  /*0520*/  NOP ;  /* 0x0000000000007918 */ /* 0x000fe20000000000 */
[----:B---3--:R-:W-:-:S13]  /*0530*/  ISETP.NE.AND P0, PT, R0, RZ, PT ;  /* 0x000000ff0000720c */ /* 0x008fda0003f05270 */
[----:B------:R-:W-:Y:S05]  /*0540*/  @P0 BRA `(.L_x_4) ;  /* 0x0000000000380947 */ /* 0x000fea0003800000 */
[----:B0-----:R-:W0:Y:S01]  /*0550*/  S2UR UR5, SR_CgaCtaId ;  /* 0x00000000000579c3 */ /* 0x001e220000008800 */
[----:B------:R-:W-:Y:S01]  /*0560*/  UMOV UR4, 0x400 ;  /* 0x0000040000047882 */ /* 0x000fe20000000000 */
[----:B------:R-:W-:Y:S01]  /*0570*/  UMOV UR7, 0x1 ;  /* 0x0000000100077882 */ /* 0x000fe20000000000 */
[----:B------:R-:W-:Y:S01]  /*0580*/  ELECT P0, URZ, PT ;  /* 0x00000000003f782f */ /* 0x000fe20003800000 */
[----:B0-----:R-:W-:Y:S02]  /*0590*/  ULEA UR6, UR5, UR4, 0x18 ;  /* 0x0000000405067291 */ /* 0x001fe4000f8ec03f */
[----:B------:R-:W-:-:S04]  /*05a0*/  UIADD3 UR4, -UR7, 0x100000, URZ ;  /* 0x0010000007047890 */ /* 0x000fc8000fffe13f */
[----:B------:R-:W-:Y:S02]  /*05b0*/  USHF.L.U32 UR5, UR4, 0xb, URZ ;  /* 0x0000000b04057899 */ /* 0x000fe4000800063f */
[----:B------:R-:W-:Y:S01]  /*05c0*/  USHF.L.U32 UR4, UR4, 0x1, URZ ;  /* 0x0000000104047899 */ /* 0x000fe2000800063f */
[----:B------:R-:W0:Y:S11]  /*05d0*/  FENCE.VIEW.ASYNC.S ;  /* 0x00000000000073c6 */ /* 0x000e360000000000 */
[----:B0-----:R3:W0:Y:S01]  /*05e0*/  SYNCS.EXCH.64 URZ, [UR6+0x12470], UR4 ;  /* 0x01247004063f75b2 */ /* 0x0016220008000100 */
[----:B------:R3:W0:Y:S01]  /*05f0*/  SYNCS.EXCH.64 URZ, [UR6+0x12480], UR4 ;  /* 0x01248004063f75b2 */ /* 0x0006220008000100 */
[----:B------:R3:W0:Y:S01]  /*0600*/  SYNCS.EXCH.64 URZ, [UR6+0x12478], UR4 ;  /* 0x01247804063f75b2 */ /* 0x0006220008000100 */
[----:B------:R3:W0:Y:S02]  /*0610*/  SYNCS.EXCH.64 URZ, [UR6+0x12488], UR4 ;  /* 0x01248804063f75b2 */ /* 0x0006240008000100 */
[----:B---3--:R-:W-:Y:S01]  /*0620*/  NOP ;  /* 0x0000000000007918 */ /* 0x008fe20000000000 */
.L_x_4:
        /* <DEDUP_REMOVED lines=22> */
.L_x_5:
        /* <DEDUP_REMOVED lines=22> */
.L_x_6:
[----:B------:R-:W-:Y:S01]  /*08f0*/  PLOP3.LUT P0, PT, PT, PT, UP0, 0x80, 0x0 ;  /* 0x000000000000781c */ /* 0x000fe20003f0f008 */
[----:B------:R-:W-:Y:S01]  /*0900*/  UMOV UR41, 0x1 ;  /* 0x0000000100297882 */ /* 0x000fe20000000000 */
[----:B------:R-:W-:Y:S01]  /*0910*/  NOP ;  /* 0x0000000000007918 */ /* 0x000fe20000000000 */
[----:B------:R-:W-:Y:S01]  /*0920*/  USEL UR41, UR41, 0x2, !UP0 ;  /* 0x0000000229297887 */ /* 0x000fe2000c000000 */
[----:B------:R-:W-:Y:S01]  /*0930*/  BSSY B6, `(.L_x_7) ;  /* 0x0000bc4000067945 */ /* 0x000fe20003800000 */
[----:B------:R-:W-:Y:S01]  /*0940*/  ULDC.64 UR42, c[0x0][0x208] ;  /* 0x00008200002a7ab9 */ /* 0x000fe20000000a00 */
[----:B------:R-:W-:Y:S01]  /*0950*/  LOP3.LUT R16, R27, 0x7f, RZ, 0xc0, !PT ;  /* 0x0000007f1b107812 */ /* 0x000fe200078ec0ff */
[----:B012-4-:R-:W-:Y:S06]  /*0960*/  BAR.SYNC.DEFER_BLOCKING 0x0 ;  /* 0x0000000000007b1d */ /* 0x017fec0000010000 */
[----:B------:R-:W-:Y:S05]  /*0970*/  @!P0 BRA `(.L_x_8) ;  /* 0x0000008c003c8947 */ /* 0x000fea0003800000 */
.L_x_9:
[----:B------:R-:W-:-:S08]  /*0980*/  NOP ;  /* 0x0000000000007918 */ /* 0x000fd00000000000 */
[----:B------:R-:W0:Y:S02]  /*0990*/  USETMAXREG.TRY_ALLOC.CTAPOOL UP0, 0xa0 ;  /* 0x000000a0000079c8 */ /* 0x000e240008000600 */
[----:B0-----:R-:W-:-:S13]  /*09a0*/  PLOP3.LUT P0, PT, PT, PT, UP0, 0x80, 0x0 ;  /* 0x000000000000781c */ /* 0x001fda0003f0f008 */
[----:B------:R-:W-:Y:S05]  /*09b0*/  @!P0 BRA `(.L_x_9) ;  /* 0xfffffffc00f08947 */ /* 0x000fea000383ffff */
[----:B------:R-:W0:Y:S01]  /*09c0*/  S2UR UR6, SR_CTAID.Y ;  /* 0x00000000000679c3 */ /* 0x000e220000002600 */
[----:B------:R-:W-:Y:S02]  /*09d0*/  ULDC UR7, c[0x0][0xc50] ;  /* 0x0003140000077ab9 */ /* 0x000fe40000000800 */
[----:B------:R-:W-:-:S05]  /*09e0*/  UISETP.NE.AND UP0, UPT, UR7, 0x1, UPT ;  /* 0x000000010700788c */ /* 0x000fca000bf05270 */
[----:B------:R-:W1:Y:S06]  /*09f0*/  S2UR UR39, SR_CTAID.Z ;  /* 0x00000000002779c3 */ /* 0x000e6c0000002700 */
[----:B------:R-:W-:Y:S01]  /*0a00*/  @UP0 ULDC UR4, c[0x0][0xc54] ;  /* 0x0003150000040ab9 */ /* 0x000fe20000000800 */
[----:B------:R-:W-:Y:S01]  /*0a10*/  @UP0 ULDC UR8, c[0x0][0xc58] ;  /* 0x0003160000080ab9 */ /* 0x000fe20000000800 */
[----:B0-----:R-:W-:Y:S02]  /*0a20*/  UIMAD.WIDE.U32 UR4, UR6, UR4, URZ ;  /* 0x00000004060472a5 */ /* 0x001fe4000f8e003f */
[----:B------:R-:W-:-:S02]  /*0a30*/  UMOV UR36, UR6 ;  /* 0x0000000600247c82 */ /* 0x000fc40008000000 */
[----:B------:R-:W-:Y:S01]  /*0a40*/  @UP0 USHF.R.U32.HI UR36, URZ, UR8, UR5 ;  /* 0x000000083f240299 */ /* 0x000fe20008011605 */
[----:B------:R-:W-:Y:S06]  /*0a50*/  BAR.ARV 0x8, 0x200 ;  /* 0x0208000000007b1d */ /* 0x000fec0000002000 */
[----:B-1----:R-:W-:Y:S01]  /*0a60*/  ISETP.LE.AND P0, PT, RZ, UR39, PT ;  /* 0x00000027ff007c0c */ /* 0x002fe2000bf03270 */
[----:B------:R-:W-:-:S04]  /*0a70*/  UIADD3 UR4, -UR36, URZ, URZ ;  /* 0x0000003f24047290 */ /* 0x000fc8000fffe13f */
[----:B------:R-:W-:-:S08]  /*0a80*/  UIMAD UR7, UR7, UR4, UR6 ;  /* 0x00000004070772a4 */ /* 0x000fd0000f8e0206 */
[----:B------:R-:W-:Y:S05]  /*0a90*/  @!P0 BRA `(.L_x_10) ;  /* 0x000000b800b48947 */ /* 0x000fea0003800000 */
[----:B------:R-:W-:Y:S01]  /*0aa0*/  ULDC.64 UR4, c[0x0][0x418] ;  /* 0x0001060000047ab9 */ /* 0x000fe20000000a00 */
[----:B------:R-:W-:Y:S01]  /*0ab0*/  ULDC UR44, c[0x0][0x424] ;  /* 0x00010900002c7ab9 */ /* 0x000fe20000000800 */
[----:B------:R-:W-:Y:S02]  /*0ac0*/  UISETP.NE.U32.AND UP0, UPT, UR4, URZ, UPT ;  /* 0x0000003f0400728c */ /* 0x000fe4000bf05070 */
[----:B------:R-:W-:Y:S02]  /*0ad0*/  ULOP3.LUT UR37, UR7, 0xffff, URZ, 0xc0, !UPT ;  /* 0x0000ffff07257892 */ /* 0x000fe4000f8ec03f */
[----:B------:R-:W-:Y:S01]  /*0ae0*/  UISETP.NE.AND.EX UP0, UPT, UR5, URZ, UPT, UP0 ;  /* 0x0000003f0500728c */ /* 0x000fe2000bf05300 */
[----:B------:R-:W-:-:S03]  /*0af0*/  ULDC UR4, c[0x0][0x2f0] ;  /* 0x0000bc0000047ab9 */ /* 0x000fc60000000800 */
[----:B------:R-:W-:-:S04]  /*0b00*/  USEL UR44, UR44, 0x1, UP0 ;  /* 0x000000012c2c7887 */ /* 0x000fc80008000000 */
[----:B------:R-:W-:-:S04]  /*0b10*/  UIMAD UR44, UR44, UR4, URZ ;  /* 0x000000042c2c72a4 */ /* 0x000fc8000f8e023f */
[----:B------:R-:W-:Y:S02]  /*0b20*/  UISETP.GE.AND UP0, UPT, UR44, 0x1, UPT ;  /* 0x000000012c00788c */ /* 0x000fe4000bf06270 */
[----:B------:R-:W-:-:S04]  /*0b30*/  UIADD3 UR4, UR44, 0x9f, URZ ;  /* 0x0000009f2c047890 */ /* 0x000fc8000fffe03f */
[----:B------:R-:W-:Y:S01]  /*0b40*/  PLOP3.LUT P0, PT, PT, PT, UP0, 0x80, 0x0 ;  /* 0x000000000000781c */ /* 0x000fe20003f0f008 */
[----:B------:R-:W-:-:S04]  /*0b50*/  UIMAD.WIDE UR4, UR4, 0x66666667, URZ ;  /* 0x66666667040478a5 */ /* 0x000fc8000f8e023f */
[----:B------:R-:W-:-:S03]  /*0b60*/  USHF.R.U32.HI UR6, URZ, 0x1f, UR5 ;  /* 0x0000001f3f067899 */ /* 0x000fc60008011605 */
[----:B------:R-:W-:Y:S01]  /*0b70*/  UMOV UR4, URZ ;  /* 0x0000003f00047c82 */ /* 0x000fe20008000000 */
[----:B------:R-:W-:-:S04]  /*0b80*/  ULEA.HI.SX32 UR6, UR5, UR6, 0x1a ;  /* 0x0000000605067291 */ /* 0x000fc8000f8fd23f */
[----:B------:R-:W-:Y:S08]  /*0b90*/  @!P0 BRA `(.L_x_11) ;  /* 0x0000000000908947 */ /* 0x000ff00003800000 */
[----:B------:R-:W-:Y:S01]  /*0ba0*/  USHF.R.U32.HI UR7, URZ, 0x10, UR7 ;  /* 0x000000103f077899 */ /* 0x000fe20008011607 */
[----:B------:R-:W-:-:S03]  /*0bb0*/  UMOV UR4, URZ ;  /* 0x0000003f00047c82 */ /* 0x000fc60008000000 */
[----:B------:R-:W-:-:S11]  /*0bc0*/  UISETP.NE.AND UP0, UPT, UR7, URZ, UPT ;  /* 0x0000003f0700728c */ /* 0x000fd6000bf05270 */
[----:B------:R-:W-:Y:S02]  /*0bd0*/  @!UP0 ULDC UR7, c[0x0][0x9f0] ;  /* 0x00027c0000078ab9 */ /* 0x000fe40000000800 */
[----:B------:R-:W-:Y:S01]  /*0be0*/  IMAD.U32 R3, RZ, RZ, UR7 ;  /* 0x00000007ff037e24 */ /* 0x000fe2000f8e00ff */
[----:B------:R-:W-:-:S04]  /*0bf0*/  UIADD3 UR8, UR6, -0x1, UR7 ;  /* 0xffffffff06087890 */ /* 0x000fc8000fffe007 */
[-C--:B------:R-:W-:Y:S02]  /*0c00*/  IABS R0, R3.reuse ;  /* 0x0000000300007213 */ /* 0x080fe40000000000 */
[----:B------:R-:W-:Y:S01]  /*0c10*/  IMAD.U32 R4, RZ, RZ, UR8 ;  /* 0x00000008ff047e24 */ /* 0x000fe2000f8e00ff */
[----:B------:R-:W-:Y:S01]  /*0c20*/  IABS R5, R3 ;  /* 0x0000000300057213 */ /* 0x000fe20000000000 */
[----:B------:R-:W-:Y:S01]  /*0c30*/  ULOP3.LUT UR8, UR8, UR7, URZ, 0x3c, !UPT ;  /* 0x0000000708087292 */ /* 0x000fe2000f8e3c3f */
[----:B------:R-:W-:Y:S02]  /*0c40*/  R2UR UR11, R0 ;  /* 0x00000000000b72ca */ /* 0x000fe400000e0000 */
[----:B------:R-:W-:-:S05]  /*0c50*/  IABS R4, R4 ;  /* 0x0000000400047213 */ /* 0x000fca0000000000 */
[----:B------:R-:W-:-:S05]  /*0c60*/  IMAD.MOV.U32 R3, RZ, RZ, R4 ;  /* 0x000000ffff037224 */ /* 0x000fca00078e0004 */
[----:B------:R-:W-:Y:S01]  /*0c70*/  R2UR UR10, R3 ;  /* 0x00000000030a72ca */ /* 0x000fe200000e0000 */
[----:B------:R-:W0:Y:S08]  /*0c80*/  I2F.RP R0, UR11 ;  /* 0x0000000b00007d06 */ /* 0x000e300008209400 */
[----:B0-----:R-:W0:Y:S02]  /*0c90*/  MUFU.RCP R0, R0 ;  /* 0x0000000000007308 */ /* 0x001e240000001000 */
[----:B0-----:R-:W-:Y:S01]  /*0ca0*/  VIADD R2, R0, 0xffffffe ;  /* 0x0ffffffe00027836 */ /* 0x001fe20000000000 */
[----:B------:R-:W-:-:S05]  /*0cb0*/  IADD3 R0, RZ, -R5, RZ ;  /* 0x80000005ff007210 */ /* 0x000fca0007ffe0ff */
[----:B------:R-:W0:Y:S02]  /*0cc0*/  F2I.FTZ.U32.TRUNC.NTZ R2, R2 ;  /* 0x0000000200027305 */ /* 0x000e24000021f000 */
[----:B0-----:R-:W-:-:S13]  /*0cd0*/  R2UR UR5, R2 ;  /* 0x00000000020572ca */ /* 0x001fda00000e0000 */
[----:B------:R-:W-:-:S04]  /*0ce0*/  UIADD3 UR9, URZ, -UR5, URZ ;  /* 0x800000053f097290 */ /* 0x000fc8000fffe03f */
[----:B------:R-:W-:-:S04]  /*0cf0*/  UIMAD UR9, UR9, UR11, URZ ;  /* 0x0000000b090972a4 */ /* 0x000fc8000f8e023f */
[----:B------:R-:W-:-:S03]  /*0d00*/  UIMAD.WIDE.U32 UR4, UR5, UR9, UR4 ;  /* 0x00000009050472a5 */ /* 0x000fc6000f8e0004 */
[----:B------:R-:W-:Y:S01]  /*0d10*/  R2UR UR9, R0 ;  /* 0x00000000000972ca */ /* 0x000fe200000e0000 */
[----:B------:R-:W-:-:S12]  /*0d20*/  UIMAD.WIDE.U32 UR4, UR5, UR10, URZ ;  /* 0x0000000a050472a5 */ /* 0x000fd8000f8e003f */
[----:B------:R-:W-:-:S04]  /*0d30*/  UIMAD UR4, UR5, UR9, UR10 ;  /* 0x00000009050472a4 */ /* 0x000fc8000f8e020a */
[----:B------:R-:W-:-:S11]  /*0d40*/  UISETP.GT.U32.AND UP1, UPT, UR11, UR4, UPT ;  /* 0x000000040b00728c */ /* 0x000fd6000bf24070 */
[----:B------:R-:W-:Y:S02]  /*0d50*/  @!UP1 UIADD3 UR4, UR4, -UR11, URZ ;  /* 0x8000000b04049290 */ /* 0x000fe4000fffe03f */
[----:B------:R-:W-:Y:S02]  /*0d60*/  @!UP1 UIADD3 UR5, UR5, 0x1, URZ ;  /* 0x0000000105059890 */ /* 0x000fe4000fffe03f */
[----:B------:R-:W-:Y:S02]  /*0d70*/  UISETP.GE.U32.AND UP0, UPT, UR4, UR11, UPT ;  /* 0x0000000b0400728c */ /* 0x000fe4000bf06070 */
[----:B------:R-:W-:-:S09]  /*0d80*/  UISETP.GE.AND UP1, UPT, UR8, URZ, UPT ;  /* 0x0000003f0800728c */ /* 0x000fd2000bf26270 */
[----:B------:R-:W-:Y:S02]  /*0d90*/  @UP0 UIADD3 UR5, UR5, 0x1, URZ ;  /* 0x0000000105050890 */ /* 0x000fe4000fffe03f */
[----:B------:R-:W-:-:S05]  /*0da0*/  UISETP.NE.AND UP0, UPT, UR7, URZ, UPT ;  /* 0x0000003f0700728c */ /* 0x000fca000bf05270 */
[----:B------:R-:W-:Y:S02]  /*0db0*/  UMOV UR4, UR5 ;  /* 0x0000000500047c82 */ /* 0x000fe40008000000 */
[----:B------:R-:W-:-:S04]  /*0dc0*/  @!UP1 UIADD3 UR4, -UR4, URZ, URZ ;  /* 0x0000003f04049290 */ /* 0x000fc8000fffe13f */
[----:B------:R-:W-:-:S12]  /*0dd0*/  @!UP0 ULOP3.LUT UR4, URZ, UR7, URZ, 0x33, !UPT ;  /* 0x000000073f048292 */ /* 0x000fd8000f8e333f */
.L_x_11:
[----:B------:R-:W-:Y:S01]  /*0de0*/  UIMAD UR37, UR37, UR4, URZ ;  /* 0x00000004252572a4 */ /* 0x000fe2000f8e023f */
[----:B------:R-:W-:Y:S01]  /*0df0*/  IMAD.U32 R0, RZ, RZ, UR6 ;  /* 0x00000006ff007e24 */ /* 0x000fe2000f8e00ff */
[----:B------:R-:W-:Y:S01]  /*0e00*/  USHF.R.S32.HI UR40, URZ, 0x1f, UR39 ;  /* 0x0000001f3f287899 */ /* 0x000fe20008011427 */
[----:B------:R-:W-:Y:S01]  /*0e10*/  IMAD.U32 R3, RZ, RZ, UR4 ;  /* 0x00000004ff037e24 */ /* 0x000fe2000f8e00ff */
[----:B------:R-:W-:Y:S01]  /*0e20*/  PLOP3.LUT P0, PT, PT, PT, PT, 0x80, 0x0 ;  /* 0x000000000000781c */ /* 0x000fe20003f0f070 */
[----:B------:R-:W-:Y:S01]  /*0e30*/  VIADD R27, R27, 0xffffff80 ;  /* 0xffffff801b1b7836 */ /* 0x000fe20000000000 */
[----:B------:R-:W-:Y:S02]  /*0e40*/  CS2R R6, SRZ ;  /* 0x0000000000067805 */ /* 0x000fe4000001ff00 */
[----:B------:R-:W-:Y:S02]  /*0e50*/  CS2R R30, SRZ ;  /* 0x00000000001e7805 */ /* 0x000fe4000001ff00 */
[----:B------:R-:W-:-:S02]  /*0e60*/  VIADDMNMX R0, R3, UR37, R0, PT ;  /* 0x0000002503007c46 */ /* 0x000fc4000b800100 */
[----:B------:R-:W-:Y:S02]  /*0e70*/  CS2R R2, SRZ ;  /* 0x0000000000027805 */ /* 0x000fe4000001ff00 */
[----:B------:R-:W-:Y:S02]  /*0e80*/  MOV R26, RZ ;  /* 0x000000ff001a7202 */ /* 0x000fe40000000f00 */
[----:B------:R-:W-:Y:S02]  /*0e90*/  CS2R R8, SRZ ;  /* 0x0000000000087805 */ /* 0x000fe4000001ff00 */
[----:B------:R-:W-:Y:S01]  /*0ea0*/  R2UR UR45, R0 ;  /* 0x00000000002d72ca */ /* 0x000fe200000e0000 */
[----:B------:R-:W-:Y:S01]  /*0eb0*/  IMAD.MOV.U32 R0, RZ, RZ, RZ ;  /* 0x000000ffff007224 */ /* 0x000fe200078e00ff */
[----:B------:R-:W-:Y:S01]  /*0ec0*/  CS2R R10, SRZ ;  /* 0x00000000000a7805 */ /* 0x000fe2000001ff00 */
[----:B------:R-:W-:Y:S01]  /*0ed0*/  IMAD.MOV.U32 R36, RZ, RZ, RZ ;  /* 0x000000ffff247224 */ /* 0x000fe200078e00ff */
[----:B------:R-:W-:-:S02]  /*0ee0*/  CS2R R38, SRZ ;  /* 0x0000000000267805 */ /* 0x000fc4000001ff00 */
[----:B------:R-:W-:Y:S01]  /*0ef0*/  CS2R R34, SRZ ;  /* 0x0000000000227805 */ /* 0x000fe2000001ff00 */
[----:B------:R-:W-:Y:S01]  /*0f00*/  IMAD.MOV.U32 R33, RZ, RZ, RZ ;  /* 0x000000ffff217224 */ /* 0x000fe200078e00ff */
[----:B------:R-:W-:Y:S01]  /*0f10*/  CS2R R12, SRZ ;  /* 0x00000000000c7805 */ /* 0x000fe2000001ff00 */
[----:B------:R-:W-:Y:S01]  /*0f20*/  IMAD.MOV.U32 R44, RZ, RZ, RZ ;  /* 0x000000ffff2c7224 */ /* 0x000fe200078e00ff */
[----:B------:R-:W-:Y:S02]  /*0f30*/  CS2R R46, SRZ ;  /* 0x00000000002e7805 */ /* 0x000fe4000001ff00 */
[----:B------:R-:W-:Y:S01]  /*0f40*/  CS2R R42, SRZ ;  /* 0x00000000002a7805 */ /* 0x000fe2000001ff00 */
[----:B------:R-:W-:Y:S01]  /*0f50*/  IMAD.MOV.U32 R41, RZ, RZ, RZ ;  /* 0x000000ffff297224 */ /* 0x000fe200078e00ff */
[----:B------:R-:W-:Y:S01]  /*0f60*/  MOV R52, RZ ;  /* 0x000000ff00347202 */ /* 0x000fe20000000f00 */
[----:B------:R-:W-:Y:S01]  /*0f70*/  UISETP.GT.AND UP0, UPT, UR45, UR37, UPT ;  /* 0x000000252d00728c */ /* 0x000fe2000bf04270 */
[----:B------:R-:W-:-:S02]  /*0f80*/  CS2R R14, SRZ ;  /* 0x00000000000e7805 */ /* 0x000fc4000001ff00 */
[----:B------:R-:W-:Y:S02]  /*0f90*/  CS2R R54, SRZ ;  /* 0x0000000000367805 */ /* 0x000fe4000001ff00 */
[----:B------:R-:W-:Y:S01]  /*0fa0*/  CS2R R50, SRZ ;  /* 0x0000000000327805 */ /* 0x000fe2000001ff00 */
[----:B------:R-:W-:Y:S01]  /*0fb0*/  IMAD.MOV.U32 R49, RZ, RZ, RZ ;  /* 0x000000ffff317224 */ /* 0x000fe200078e00ff */
[----:B------:R-:W-:-:S13]  /*0fc0*/  PLOP3.LUT P1, PT, PT, PT, UP0, 0x80, 0x0 ;  /* 0x000000000000781c */ /* 0x000fda0003f2f008 */
[----:B------:R-:W-:Y:S05]  /*0fd0*/  @!P1 BRA `(.L_x_12) ;  /* 0x0000006c004c9947 */ /* 0x000fea0003800000 */
[----:B------:R-:W-:Y:S01]  /*0fe0*/  SHF.R.S32.HI R0, RZ, 0x1f, R27 ;  /* 0x0000001fff007819 */ /* 0x000fe2000001141b */
[----:B------:R-:W0:Y:S01]  /*0ff0*/  S2UR UR7, SR_CgaCtaId ;  /* 0x00000000000779c3 */ /* 0x000e220000008800 */
[----:B------:R-:W-:Y:S02]  /*1000*/  UMOV UR38, 0x400 ;  /* 0x0000040000267882 */ /* 0x000fe40000000000 */
[----:B------:R-:W-:-:S04]  /*1010*/  LEA.HI R17, R0, R27, RZ, 0x7 ;  /* 0x0000001b00117211 */ /* 0x000fc800078f38ff */
[----:B------:R-:W-:-:S06]  /*1020*/  SHF.R.S32.HI R0, RZ, 0x7, R17 ;  /* 0x00000007ff007819 */ /* 0x000fcc0000011411 */
[----:B------:R-:W1:Y:S01]  /*1030*/  SHFL.IDX PT, R0, R0, RZ, 0x1f ;  /* 0x00001fff00007589 */ /* 0x000e6200000e0000 */
[----:B0-----:R-:W-:Y:S01]  /*1040*/  ULEA UR38, UR7, UR38, 0x18 ;  /* 0x0000002607267291 */ /* 0x001fe2000f8ec03f */
[----:B-1----:R-:W-:-:S13]  /*1050*/  R2UR UR6, R0 ;  /* 0x00000000000672ca */ /* 0x002fda00000e0000 */
[----:B------:R-:W-:Y:S02]  /*1060*/  UIMAD.WIDE UR4, UR6, 0x55555556, URZ ;  /* 0x55555556060478a5 */ /* 0x000fe4000f8e023f */
[----:B------:R-:W-:Y:S02]  /*1070*/  UIADD3 UR4, UR38, 0xa200, URZ ;  /* 0x0000a20026047890 */ /* 0x000fe4000fffe03f */
[----:B------:R-:W-:Y:S02]  /*1080*/  ULEA.HI UR5, UR5, UR5, URZ, 0x1 ;  /* 0x0000000505057291 */ /* 0x000fe4000f8f083f */
[----:B------:R-:W-:Y:S02]  /*1090*/  ULOP3.LUT UP0, URZ, UR4, 0x9f, URZ, 0xc0, !UPT ;  /* 0x0000009f043f7892 */ /* 0x000fe4000f80c03f */
[----:B------:R-:W-:-:S04]  /*10a0*/  UIMAD UR5, UR5, -0x3, UR6 ;  /* 0xfffffffd050578a4 */ /* 0x000fc8000f8e0206 */
[----:B------:R-:W-:Y:S01]  /*10b0*/  PLOP3.LUT P0, PT, PT, PT, UP0, 0x80, 0x0 ;  /* 0x000000000000781c */ /* 0x000fe20003f0f008 */
[----:B------:R-:W-:-:S04]  /*10c0*/  ULEA UR5, UR5, UR4, 0xc ;  /* 0x0000000405057291 */ /* 0x000fc8000f8e603f */
[----:B------:R-:W-:-:S04]  /*10d0*/  USHF.R.U32.HI UR5, URZ, 0x4, UR5 ;  /* 0x000000043f057899 */ /* 0x000fc80008011605 */
[----:B------:R-:W-:-:S04]  /*10e0*/  ULOP3.LUT UR46, UR5, 0x3fff, URZ, 0xc0, !UPT ;  /* 0x00003fff052e7892 */ /* 0x000fc8000f8ec03f */
[----:B------:R-:W-:Y:S08]  /*10f0*/  @!P0 BRA `(.L_x_13) ;  /* 0x0000000000408947 */ /* 0x000ff00003800000 */
[----:B------:R-:W-:Y:S01]  /*1100*/  MOV R0, 0x0 ;  /* 0x0000000000007802 */ /* 0x000fe20000000f00 */
[----:B------:R-:W-:Y:S01]  /*1110*/  ULDC.64 UR4, c[0x4][0x98] ;  /* 0x0100260000047ab9 */ /* 0x000fe20000000a00 */
[----:B------:R-:W-:Y:S01]  /*1120*/  ULDC.64 UR6, c[0x4][0x30] ;  /* 0x01000c0000067ab9 */ /* 0x000fe20000000a00 */
[----:B------:R-:W-:Y:S01]  /*1130*/  IMAD.U32 R4, RZ, RZ, UR4 ;  /* 0x00000004ff047e24 */ /* 0x000fe2000f8e00ff */
[----:B------:R0:W1:Y:S01]  /*1140*/  LDC.64 R2, c[0x4][R0] ;  /* 0x0100000000027b82 */ /* 0x0000620000000a00 */
[----:B------:R-:W-:Y:S01]  /*1150*/  IMAD.U32 R5, RZ, RZ, UR5 ;  /* 0x00000005ff057e24 */ /* 0x000fe2000f8e00ff */
[----:B------:R-:W-:Y:S01]  /*1160*/  ULDC.64 UR4, c[0x4][0xa0] ;  /* 0x0100280000047ab9 */ /* 0x000fe20000000a00 */
[----:B------:R-:W-:Y:S01]  /*1170*/  IMAD.U32 R10, RZ, RZ, UR6 ;  /* 0x00000006ff0a7e24 */ /* 0x000fe2000f8e00ff */
[----:B------:R-:W-:Y:S01]  /*1180*/  MOV R7, UR5 ;  /* 0x0000000500077c02 */ /* 0x000fe20008000f00 */
[----:B------:R-:W-:Y:S01]  /*1190*/  IMAD.U32 R6, RZ, RZ, UR4 ;  /* 0x00000004ff067e24 */ /* 0x000fe2000f8e00ff */
[----:B------:R-:W-:Y:S01]  /*11a0*/  MOV R13, RZ ;  /* 0x000000ff000d7202 */ /* 0x000fe20000000f00 */
[----:B------:R-:W-:-:S02]  /*11b0*/  IMAD.U32 R11, RZ, RZ, UR7 ;  /* 0x00000007ff0b7e24 */ /* 0x000fc4000f8e00ff */
[----:B------:R-:W-:Y:S02]  /*11c0*/  IMAD.MOV.U32 R8, RZ, RZ, 0x70 ;  /* 0x00000070ff087424 */ /* 0x000fe400078e00ff */
[----:B0-----:R-:W-:-:S07]  /*11d0*/  IMAD.MOV.U32 R12, RZ, RZ, 0x1 ;  /* 0x00000001ff0c7424 */ /* 0x001fce00078e00ff */
[----:B------:R-:W-:-:S07]  /*11e0*/  LEPC R20, `(.L_x_13) ;  /* 0x000000001014794e */ /* 0x000fce0000000000 */
[----:B-1----:R-:W-:Y:S05]  /*11f0*/  CALL.ABS.NOINC R2 ;  /* 0x0000000002007343 */ /* 0x002fea0003c00000 */
.L_x_13:
[----:B------:R-:W-:Y:S01]  /*1200*/  ULDC.64 UR6, c[0x0][0x990] ;  /* 0x0002640000067ab9 */ /* 0x000fe20000000a00 */
[----:B------:R-:W-:Y:S01]  /*1210*/  ULDC.64 UR4, c[0x0][0x998] ;  /* 0x0002660000047ab9 */ /* 0x000fe20000000a00 */
[----:B------:R-:W-:Y:S01]  /*1220*/  UISETP.NE.U32.AND UP0, UPT, UR6, URZ, UPT ;  /* 0x0000003f0600728c */ /* 0x000fe2000bf05070 */
[----:B------:R-:W-:Y:S01]  /*1230*/  IMAD.MOV.U32 R7, RZ, RZ, 0x3f800000 ;  /* 0x3f800000ff077424 */ /* 0x000fe200078e00ff */
[----:B------:R-:W-:Y:S01]  /*1240*/  UISETP.NE.U32.AND UP1, UPT, UR4, URZ, UPT ;  /* 0x0000003f0400728c */ /* 0x000fe2000bf25070 */
[----:B------:R-:W-:Y:S01]  /*1250*/  IMAD.MOV.U32 R0, RZ, RZ, 0x3f800000 ;  /* 0x3f800000ff007424 */ /* 0x000fe200078e00ff */
[----:B------:R-:W-:Y:S02]  /*1260*/  UISETP.NE.AND.EX UP0, UPT, UR7, URZ, UPT, UP0 ;  /* 0x0000003f0700728c */ /* 0x000fe4000bf05300 */
[----:B------:R-:W-:-:S04]  /*1270*/  UISETP.NE.AND.EX UP1, UPT, UR5, URZ, UPT, UP1 ;  /* 0x0000003f0500728c */ /* 0x000fc8000bf25310 */
[----:B------:R-:W-:Y:S02]  /*1280*/  PLOP3.LUT P0, PT, PT, PT, UP0, 0x80, 0x0 ;  /* 0x000000000000781c */ /* 0x000fe40003f0f008 */
[----:B------:R-:W-:-:S03]  /*1290*/  PLOP3.LUT P1, PT, PT, PT, UP1, 0x80, 0x0 ;  /* 0x000000000000781c */ /* 0x000fc60003f2f018 */
[----:B------:R-:W-:Y:S01]  /*12a0*/  @UP0 ULDC.64 UR12, c[0x0][0x9a8] ;  /* 0x00026a00000c0ab9 */ /* 0x000fe20000000a00 */
[----:B------:R-:W-:Y:S01]  /*12b0*/  @UP0 ULDC.64 UR16, c[0x0][0x9b0] ;  /* 0x00026c0000100ab9 */ /* 0x000fe20000000a00 */
[----:B------:R-:W-:Y:S01]  /*12c0*/  @UP1 ULDC.64 UR14, c[0x0][0x9b8] ;  /* 0x00026e00000e1ab9 */ /* 0x000fe20000000a00 */
[----:B------:R-:W-:Y:S02]  /*12d0*/  @UP0 UIMAD UR10, UR40, UR12, URZ ;  /* 0x0000000c280a02a4 */ /* 0x000fe4000f8e023f */
[----:B------:R-:W-:Y:S02]  /*12e0*/  @UP0 UIMAD.WIDE.U32 UR8, UR39, UR12, URZ ;  /* 0x0000000c270802a5 */ /* 0x000fe4000f8e003f */
[----:B------:R-:W-:Y:S02]  /*12f0*/  @UP1 UIMAD UR12, UR40, UR14, URZ ;  /* 0x0000000e280c12a4 */ /* 0x000fe4000f8e023f */
[----:B------:R-:W-:Y:S02]  /*1300*/  @UP0 UIMAD UR13, UR39, UR13, UR10 ;  /* 0x0000000d270d02a4 */ /* 0x000fe4000f8e020a */
[----:B------:R-:W-:-:S02]  /*1310*/  @UP1 UIMAD.WIDE.U32 UR10, UR39, UR14, URZ ;  /* 0x0000000e270a12a5 */ /* 0x000fc4000f8e003f */
[----:B------:R-:W-:Y:S02]  /*1320*/  @UP1 UIMAD UR14, UR39, UR15, UR12 ;  /* 0x0000000f270e12a4 */ /* 0x000fe4000f8e020c */
[----:B------:R-:W-:Y:S02]  /*1330*/  @UP0 USHF.R.S32.HI UR12, URZ, 0x1f, UR36 ;  /* 0x0000001f3f0c0899 */ /* 0x000fe40008011424 */
[----:B------:R-:W-:Y:S01]  /*1340*/  @UP1 USHF.R.S32.HI UR15, URZ, 0x1f, UR36 ;  /* 0x0000001f3f0f1899 */ /* 0x000fe20008011424 */
[----:B------:R-:W-:Y:S01]  /*1350*/  @UP1 ULDC.64 UR18, c[0x0][0x9c0] ;  /* 0x0002700000121ab9 */ /* 0x000fe20000000a00 */
[----:B------:R-:W-:Y:S02]  /*1360*/  @UP0 UIMAD UR12, UR12, UR16, URZ ;  /* 0x000000100c0c02a4 */ /* 0x000fe4000f8e023f */
[----:B------:R-:W-:Y:S02]  /*1370*/  @UP0 UIADD3 UR9, UR9, UR13, URZ ;  /* 0x0000000d09090290 */ /* 0x000fe4000fffe03f */
[----:B------:R-:W-:-:S02]  /*1380*/  @UP1 UIMAD UR13, UR15, UR18, URZ ;  /* 0x000000120f0d12a4 */ /* 0x000fc4000f8e023f */
[----:B------:R-:W-:Y:S02]  /*1390*/  @UP1 UIADD3 UR11, UR11, UR14, URZ ;  /* 0x0000000e0b0b1290 */ /* 0x000fe4000fffe03f */
[----:B------:R-:W-:Y:S02]  /*13a0*/  @UP0 UIMAD UR12, UR36, UR17, UR12 ;  /* 0x00000011240c02a4 */ /* 0x000fe4000f8e020c */
[----:B------:R-:W-:Y:S02]  /*13b0*/  @UP0 UIMAD.WIDE.U32 UR8, UR36, UR16, UR8 ;  /* 0x00000010240802a5 */ /* 0x000fe4000f8e0008 */
[----:B------:R-:W-:Y:S02]  /*13c0*/  @UP1 UIMAD UR13, UR36, UR19, UR13 ;  /* 0x00000013240d12a4 */ /* 0x000fe4000f8e020d */
[----:B------:R-:W-:Y:S02]  /*13d0*/  @UP1 UIMAD.WIDE.U32 UR10, UR36, UR18, UR10 ;  /* 0x00000012240a12a5 */ /* 0x000fe4000f8e000a */
[----:B------:R-:W-:-:S02]  /*13e0*/  @UP0 UIADD3 UR12, UR9, UR12, URZ ;  /* 0x0000000c090c0290 */ /* 0x000fc4000fffe03f */
[----:B------:R-:W-:Y:S02]  /*13f0*/  @UP0 ULEA UR6, UP2, UR8, UR6, 0x2 ;  /* 0x0000000608060291 */ /* 0x000fe4000f84103f */
[----:B------:R-:W-:Y:S02]  /*1400*/  @UP1 UIADD3 UR9, UR11, UR13, URZ ;  /* 0x0000000d0b091290 */ /* 0x000fe4000fffe03f */
[----:B------:R-:W-:Y:S02]  /*1410*/  @UP1 ULEA UR4, UP3, UR10, UR4, 0x2 ;  /* 0x000000040a041291 */ /* 0x000fe4000f86103f */
[----:B------:R-:W-:Y:S01]  /*1420*/  @UP0 ULEA.HI.X UR7, UR8, UR7, UR12, 0x2, UP2 ;  /* 0x0000000708070291 */ /* 0x000fe200090f140c */
[----:B------:R-:W-:Y:S01]  /*1430*/  IMAD.U32 R2, RZ, RZ, UR6 ;  /* 0x00000006ff027e24 */ /* 0x000fe2000f8e00ff */
[----:B------:R-:W-:Y:S02]  /*1440*/  @UP1 ULEA.HI.X UR5, UR10, UR5, UR9, 0x2, UP3 ;  /* 0x000000050a051291 */ /* 0x000fe400098f1409 */
[----:B------:R-:W-:Y:S01]  /*1450*/  MOV R4, UR4 ;  /* 0x0000000400047c02 */ /* 0x000fe20008000f00 */
[----:B------:R-:W-:Y:S01]  /*1460*/  ULDC UR4, c[0x0][0x9d8] ;  /* 0x0002760000047ab9 */ /* 0x000fe20000000800 */
[----:B------:R-:W-:-:S02]  /*1470*/  IMAD.U32 R3, RZ, RZ, UR7 ;  /* 0x00000007ff037e24 */ /* 0x000fc4000f8e00ff */
[----:B------:R-:W-:-:S03]  /*1480*/  IMAD.U32 R5, RZ, RZ, UR5 ;  /* 0x00000005ff057e24 */ /* 0x000fc6000f8e00ff */
[----:B------:R-:W2:Y:S04]  /*1490*/  @P0 LDG.E R7, desc[UR42][R2.64] ;  /* 0x0000002a02070981 */ /* 0x000ea8000c1e1900 */
[----:B------:R-:W2:Y:S01]  /*14a0*/  @P1 LDG.E R0, desc[UR42][R4.64] ;  /* 0x0000002a04001981 */ /* 0x000ea2000c1e1900 */
[----:B------:R-:W-:-:S04]  /*14b0*/  SHF.L.U32 R6, RZ, 0x1f, RZ ;  /* 0x0000001fff067819 */ /* 0x000fc800000006ff */
[----:B------:R-:W0:Y:S01]  /*14c0*/  SYNCS.PHASECHK.TRANS64.TRYWAIT P0, [UR38+0x12400], R6 ;  /* 0x01240006ff0075a7 */ /* 0x000e220008000166 */
[----:B--2---:R-:W-:-:S04]  /*14d0*/  FMUL.FTZ R0, R7, R0 ;  /* 0x0000000007007220 */ /* 0x004fc80000410000 */
[----:B------:R-:W-:Y:S01]  /*14e0*/  FMUL.FTZ R0, R0, UR4 ;  /* 0x0000000400007c20 */ /* 0x000fe20008410000 */
[----:B0-----:R-:W-:Y:S06]  /*14f0*/  @!P0 BRA `(.L_x_14) ;  /* 0x000000b000248947 */ /* 0x001fec0003800000 */
.L_x_93:
[----:B------:R-:W-:-:S06]  /*1500*/  ULOP3.LUT UR4, UR41, 0x1, URZ, 0xfc, !UPT ;  /* 0x0000000129047892 */ /* 0x000fcc000f8efc3f */
[----:B------:R-:W-:-:S05]  /*1510*/  IMAD.U32 R2, RZ, RZ, UR4 ;  /* 0x00000004ff027e24 */ /* 0x000fca000f8e00ff */
[----:B------:R-:W-:-:S13]  /*1520*/  ISETP.NE.AND P0, PT, R2, 0x3, PT ;  /* 0x000000030200780c */ /* 0x000fda0003f05270 */
[----:B------:R-:W-:Y:S05]  /*1530*/  @!P0 BRA `(.L_x_15) ;  /* 0x0000000000048947 */ /* 0x000fea0003800000 */
[----:B------:R-:W-:Y:S01]  /*1540*/  BPT.TRAP 0x1 ;  /* 0x000000040000795c */ /* 0x000fe20000300000 */
.L_x_15:
[----:B------:R1:W2:Y:S01]  /*1550*/  SYNCS.PHASECHK.TRANS64.TRYWAIT P2, [UR38+0x12430], R6 ;  /* 0x01243006ff0075a7 */ /* 0x0002a20008040166 */
[----:B------:R-:W-:Y:S05]  /*1560*/  @!P0 BRA `(.L_x_16) ;  /* 0x0000000000048947 */ /* 0x000fea0003800000 */
[----:B------:R-:W-:Y:S01]  /*1570*/  BPT.TRAP 0x1 ;  /* 0x000000040000795c */ /* 0x000fe20000300000 */
.L_x_16:
[----:B------:R-:W-:Y:S01]  /*1580*/  ISETP.NE.AND P1, PT, R16, RZ, PT ;  /* 0x000000ff1000720c */ /* 0x000fe20003f25270 */
[----:B------:R-:W-:Y:S01]  /*1590*/  IMAD.U32 R4, RZ, RZ, UR46 ;  /* 0x0000002eff047e24 */ /* 0x000fe2000f8e00ff */
[----:B--2---:R-:W-:Y:S11]  /*15a0*/  @P2 BRA `(.L_x_17) ;  /* 0x0000000000082947 */ /* 0x004ff60003800000 */
[----:B------:R-:W2:Y:S02]  /*15b0*/  SYNCS.PHASECHK.TRANS64.TRYWAIT P2, [UR38+0x12430], R6 ;  /* 0x01243006ff0075a7 */ /* 0x000ea40008040166 */
[----:B--2---:R-:W-:Y:S05]  /*15c0*/  @!P2 BRA `(.L_x_18) ;  /* 0x000000b00008a947 */ /* 0x004fea0003800000 */
.L_x_17:
[----:B------:R-:W-:Y:S05]  /*15d0*/  WARPSYNC.ALL ;  /* 0x0000000000007948 */ /* 0x000fea0003800000 */
[----:B------:R-:W-:Y:S01]  /*15e0*/  IMAD.MOV.U32 R2, RZ, RZ, RZ ;  /* 0x000000ffff027224 */ /* 0x000fe200078e00ff */
[----:B------:R-:W-:Y:S01]  /*15f0*/  MOV R25, RZ ;  /* 0x000000ff00197202 */ /* 0x000fe20000000f00 */
[----:B------:R-:W-:Y:S01]  /*1600*/  IMAD.MOV.U32 R5, RZ, RZ, -0x7fffffe0 ;  /* 0x80000020ff057424 */ /* 0x000fe200078e00ff */
[----:B------:R-:W-:Y:S01]  /*1610*/  LOP3.LUT R4, R4, 0x10000, RZ, 0xfc, !PT ;  /* 0x0001000004047812 */ /* 0x000fe200078efcff */
[----:B------:R-:W-:-:S03]  /*1620*/  UIADD3 UR4, UR38, 0xd200, URZ ;  /* 0x0000d20026047890 */ /* 0x000fc6000fffe03f */
[C---:B------:R-:W-:Y:S01]  /*1630*/  R2UR UR8, R4.reuse ;  /* 0x00000000040872ca */ /* 0x040fe200000e0000 */
[----:B------:R-:W-:Y:S01]  /*1640*/  WARPGROUP.ARRIVE ;  /* 0x00000000000079c5 */ /* 0x000fe20000000000 */
[C---:B------:R-:W-:Y:S01]  /*1650*/  R2UR UR9, R5.reuse ;  /* 0x00000000050972ca */ /* 0x040fe200000e0000 */
[----:B------:R-:W-:Y:S01]  /*1660*/  USHF.R.U32.HI UR4, URZ, 0x4, UR4 ;  /* 0x000000043f047899 */ /* 0x000fe20008011604 */
[C---:B------:R-:W-:Y:S01]  /*1670*/  R2UR UR5, R5.reuse ;  /* 0x00000000050572ca */ /* 0x040fe200000e0000 */
[----:B------:R-:W-:Y:S01]  /*1680*/  UMOV UR11, 0x80000020 ;  /* 0x80000020000b7882 */ /* 0x000fe20000000000 */
[----:B------:R-:W-:Y:S01]  /*1690*/  UMOV UR7, 0x80000020 ;  /* 0x8000002000077882 */ /* 0x000fe20000000000 */
[----:B------:R-:W-:Y:S01]  /*16a0*/  ULOP3.LUT UR4, UR4, 0x3fff, URZ, 0xc0, !UPT ;  /* 0x00003fff04047892 */ /* 0x000fe2000f8ec03f */
[C---:B------:R-:W-:Y:S01]  /*16b0*/  R2UR UR15, R4.reuse ;  /* 0x00000000040f72ca */ /* 0x040fe200000e0000 */
[----:B------:R-:W-:Y:S01]  /*16c0*/  UMOV UR19, 0x80000020 ;  /* 0x8000002000137882 */ /* 0x000fe20000000000 */
[C---:B------:R-:W-:Y:S01]  /*16d0*/  R2UR UR12, R4.reuse ;  /* 0x00000000040c72ca */ /* 0x040fe200000e0000 */
[----:B------:R-:W-:Y:S01]  /*16e0*/  ULOP3.LUT UR32, UR4, 0x10000, URZ, 0xfc, !UPT ;  /* 0x0001000004207892 */ /* 0x000fe2000f8efc3f */
[C---:B------:R-:W-:Y:S01]  /*16f0*/  R2UR UR13, R5.reuse ;  /* 0x00000000050d72ca */ /* 0x040fe200000e0000 */
[----:B------:R-:W-:Y:S01]  /*1700*/  ULDC UR34, c[0x0][0x988] ;  /* 0x0002620000227ab9 */ /* 0x000fe20000000800 */
[C---:B------:R-:W-:Y:S01]  /*1710*/  R2UR UR4, R4.reuse ;  /* 0x00000000040472ca */ /* 0x040fe200000e0000 */
[----:B------:R-:W-:Y:S01]  /*1720*/  UIADD3 UR6, UR32, 0x100, URZ ;  /* 0x0000010020067890 */ /* 0x000fe2000fffe03f */
[C---:B------:R-:W-:Y:S01]  /*1730*/  R2UR UR16, R4.reuse ;  /* 0x00000000041072ca */ /* 0x040fe200000e0000 */
[----:B------:R-:W-:Y:S01]  /*1740*/  UIADD3 UR14, UR32, 0x180, URZ ;  /* 0x00000180200e7890 */ /* 0x000fe2000fffe03f */
[C---:B------:R-:W-:Y:S01]  /*1750*/  R2UR UR17, R5.reuse ;  /* 0x00000000051172ca */ /* 0x040fe200000e0000 */
[----:B------:R-:W-:Y:S01]  /*1760*/  UMOV UR10, UR32 ;  /* 0x00000020000a7c82 */ /* 0x000fe20008000000 */
[----:B------:R-:W-:Y:S01]  /*1770*/  UIADD3 UR18, UR32, 0x200, URZ ;  /* 0x0000020020127890 */ /* 0x000fe2000fffe03f */
[----:B------:R-:W-:Y:S01]  /*1780*/  QGMMA.64x32x32.F32.E4M3.E4M3 R92, gdesc[UR8], RZ, !UPT, gsb0 ;  /* 0x00600000085c79f3 */ /* 0x000fe2000c0008ff */
[----:B------:R-:W-:Y:S01]  /*1790*/  R2UR UR8, R4 ;  /* 0x00000000040872ca */ /* 0x000fe200000e0000 */
[----:B------:R-:W-:Y:S01]  /*17a0*/  UIADD3 UR10, UR32, 0x80, URZ ;  /* 0x00000080200a7890 */ /* 0x000fe2000fffe03f */
[----:B------:R-:W-:Y:S01]  /*17b0*/  R2UR UR9, R5 ;  /* 0x00000000050972ca */ /* 0x000fe200000e0000 */
[----:B------:R-:W-:Y:S01]  /*17c0*/  UMOV UR11, 0x80000020 ;  /* 0x80000020000b7882 */ /* 0x000fe20000000000 */
[----:B------:R-:W-:Y:S01]  /*17d0*/  P2R R108, PR, RZ, 0x1 ;  /* 0x00000001ff6c7803 */ /* 0x000fe20000000000 */
[----:B------:R-:W-:-:S04]  /*17e0*/  UIADD3 UR33, UR45, -0x2, URZ ;  /* 0xfffffffe2d217890 */ /* 0x000fc8000fffe03f */
[----:B------:R-:W-:Y:S01]  /*17f0*/  UISETP.GE.AND UP0, UPT, UR33, UR37, UPT ;  /* 0x000000252100728c */ /* 0x000fe2000bf06270 */
[----:B------:R-:W-:Y:S02]  /*1800*/  WARPGROUP.DEPBAR.LE gsb0, 0x0 ;  /* 0x00008000000079c5 */ /* 0x000fe40000010000 */
[----:B------:R-:W-:-:S06]  /*1810*/  WARPGROUP.ARRIVE ;  /* 0x00000000000079c5 */ /* 0x000fcc0000000000 */
[----:B------:R-:W-:Y:S01]  /*1820*/  QGMMA.64x32x32.F32.E4M3.E4M3 R76, gdesc[UR8], RZ, !UPT, gsb0 ;  /* 0x00600000084c79f3 */ /* 0x000fe2000c0008ff */
[----:B------:R-:W-:Y:S02]  /*1830*/  UIADD3 UR8, UR15, 0x2, URZ ;  /* 0x000000020f087890 */ /* 0x000fe4000fffe03f */
[----:B------:R-:W-:Y:S01]  /*1840*/  UIADD3 UR10, UR32, 0x2, URZ ;  /* 0x00000002200a7890 */ /* 0x000fe2000fffe03f */
[----:B------:R-:W-:Y:S01]  /*1850*/  UMOV UR15, 0x80000020 ;  /* 0x80000020000f7882 */ /* 0x000fe20000000000 */
[----:B------:R-:W-:Y:S01]  /*1860*/  UMOV UR9, 0x80000020 ;  /* 0x8000002000097882 */ /* 0x000fe20000000000 */
[----:B------:R-:W-:Y:S01]  /*1870*/  UMOV UR11, 0x80000020 ;  /* 0x80000020000b7882 */ /* 0x000fe20000000000 */
[----:B------:R-:W-:Y:S02]  /*1880*/  WARPGROUP.DEPBAR.LE gsb0, 0x0 ;  /* 0x00008000000079c5 */ /* 0x000fe40000010000 */
[----:B------:R-:W-:-:S06]  /*1890*/  WARPGROUP.ARRIVE ;  /* 0x00000000000079c5 */ /* 0x000fcc0000000000 */
[----:B------:R-:W-:Y:S03]  /*18a0*/  QGMMA.64x32x32.F32.E4M3.E4M3 R60, gdesc[UR4], RZ, !UPT, gsb0 ;  /* 0x00600000043c79f3 */ /* 0x000fe6000c0008ff */
[----:B------:R-:W2:Y:S01]  /*18b0*/  S2UR UR7, SR_CgaCtaId ;  /* 0x00000000000779c3 */ /* 0x000ea20000008800 */
[----:B------:R-:W-:Y:S01]  /*18c0*/  UMOV UR4, URZ ;  /* 0x0000003f00047c82 */ /* 0x000fe20008000000 */
[----:B------:R-:W-:Y:S02]  /*18d0*/  WARPGROUP.DEPBAR.LE gsb0, 0x0 ;  /* 0x00008000000079c5 */ /* 0x000fe40000010000 */
[----:B------:R-:W-:-:S06]  /*18e0*/  WARPGROUP.ARRIVE ;  /* 0x00000000000079c5 */ /* 0x000fcc0000000000 */
[----:B------:R-:W-:Y:S03]  /*18f0*/  QGMMA.64x32x32.F32.E4M3.E4M3 R44, gdesc[UR12], RZ, !UPT, gsb0 ;  /* 0x006000000c2c79f3 */ /* 0x000fe6000c0008ff */
[----:B------:R-:W-:Y:S02]  /*1900*/  WARPGROUP.DEPBAR.LE gsb0, 0x0 ;  /* 0x00008000000079c5 */ /* 0x000fe40000010000 */
[----:B------:R-:W-:-:S06]  /*1910*/  WARPGROUP.ARRIVE ;  /* 0x00000000000079c5 */ /* 0x000fcc0000000000 */
[----:B------:R-:W-:Y:S03]  /*1920*/  QGMMA.64x32x32.F32.E4M3.E4M3 R28, gdesc[UR16], RZ, !UPT, gsb0 ;  /* 0x00600000101c79f3 */ /* 0x000fe6000c0008ff */
[----:B------:R-:W-:Y:S02]  /*1930*/  WARPGROUP.DEPBAR.LE gsb0, 0x0 ;  /* 0x00008000000079c5 */ /* 0x000fe40000010000 */
[----:B------:R-:W-:-:S06]  /*1940*/  WARPGROUP.ARRIVE ;  /* 0x00000000000079c5 */ /* 0x000fcc0000000000 */
[----:B------:R-:W-:Y:S01]  /*1950*/  QGMMA.64x32x32.F32.E4M3.E4M3 R92, gdesc[UR8], R92, gsb0 ;  /* 0x00600000085c79f3 */ /* 0x000fe2000800085c */
[----:B------:R-:W-:Y:S01]  /*1960*/  UIADD3 UR10, UR32, 0x82, URZ ;  /* 0x00000082200a7890 */ /* 0x000fe2000fffe03f */
[----:B------:R-:W-:Y:S01]  /*1970*/  UMOV UR11, 0x80000020 ;  /* 0x80000020000b7882 */ /* 0x000fe20000000000 */
[----:B------:R-:W-:Y:S02]  /*1980*/  WARPGROUP.DEPBAR.LE gsb0, 0x0 ;  /* 0x00008000000079c5 */ /* 0x000fe40000010000 */
[----:B------:R-:W-:Y:S01]  /*1990*/  WARPGROUP.ARRIVE ;  /* 0x00000000000079c5 */ /* 0x000fe20000000000 */
[C---:B------:R-:W-:Y:S01]  /*19a0*/  FMUL.FTZ R14, R0.reuse, R92 ;  /* 0x0000005c000e7220 */ /* 0x040fe20000410000 */
[C---:B01----:R-:W-:Y:S01]  /*19b0*/  FMUL.FTZ R6, R0.reuse, R94 ;  /* 0x0000005e00067220 */ /* 0x043fe20000410000 */
[C---:B------:R-:W-:Y:S01]  /*19c0*/  FMUL.FTZ R8, R0.reuse, R93 ;  /* 0x0000005d00087220 */ /* 0x040fe20000410000 */
[C---:B------:R-:W-:Y:S01]  /*19d0*/  FMUL.FTZ R7, R0.reuse, R95 ;  /* 0x0000005f00077220 */ /* 0x040fe20000410000 */
[C---:B------:R-:W-:Y:S01]  /*19e0*/  FMUL.FTZ R19, R0.reuse, R96 ;  /* 0x0000006000137220 */ /* 0x040fe20000410000 */
[----:B------:R-:W-:Y:S01]  /*19f0*/  QGMMA.64x32x32.F32.E4M3.E4M3 R76, gdesc[UR8], R76, gsb0 ;  /* 0x00600000084c79f3 */ /* 0x000fe2000800084c */
[----:B------:R-:W-:Y:S01]  /*1a00*/  UIADD3 UR10, UR32, 0x102, URZ ;  /* 0x00000102200a7890 */ /* 0x000fe2000fffe03f */
[C---:B------:R-:W-:Y:S01]  /*1a10*/  FMUL.FTZ R9, R0.reuse, R98 ;  /* 0x0000006200097220 */ /* 0x040fe20000410000 */
[----:B------:R-:W-:Y:S01]  /*1a20*/  UMOV UR11, 0x80000020 ;  /* 0x80000020000b7882 */ /* 0x000fe20000000000 */
[C---:B------:R-:W-:Y:S01]  /*1a30*/  FMUL.FTZ R12, R0.reuse, R101 ;  /* 0x00000065000c7220 */ /* 0x040fe20000410000 */
[----:B------:R-:W-:Y:S01]  /*1a40*/  MUFU.TANH R14, R14 ;  /* 0x0000000e000e7308 */ /* 0x000fe20000002400 */
[C---:B------:R-:W-:Y:S01]  /*1a50*/  FMUL.FTZ R20, R0.reuse, R106 ;  /* 0x0000006a00147220 */ /* 0x040fe20000410000 */
[C---:B------:R-:W-:Y:S01]  /*1a60*/  FMUL.FTZ R10, R0.reuse, R99 ;  /* 0x00000063000a7220 */ /* 0x040fe20000410000 */
[C---:B------:R-:W-:Y:S01]  /*1a70*/  FMUL.FTZ R26, R0.reuse, R100 ;  /* 0x00000064001a7220 */ /* 0x040fe20000410000 */
[C---:B------:R-:W-:Y:S01]  /*1a80*/  FMUL.FTZ R11, R0.reuse, R102 ;  /* 0x00000066000b7220 */ /* 0x040fe20000410000 */
[C---:B------:R-:W-:Y:S01]  /*1a90*/  FMUL.FTZ R13, R0.reuse, R104 ;  /* 0x00000068000d7220 */ /* 0x040fe20000410000 */
[C---:B------:R-:W-:Y:S01]  /*1aa0*/  FMUL.FTZ R22, R0.reuse, R107 ;  /* 0x0000006b00167220 */ /* 0x040fe20000410000 */
[C---:B------:R-:W-:Y:S01]  /*1ab0*/  FMUL.FTZ R21, R0.reuse, R97 ;  /* 0x0000006100157220 */ /* 0x040fe20000410000 */
[----:B------:R-:W0:Y:S01]  /*1ac0*/  MUFU.TANH R6, R6 ;  /* 0x0000000600067308 */ /* 0x000e220000002400 */
[C---:B------:R-:W-:Y:S01]  /*1ad0*/  FMUL.FTZ R15, R0.reuse, R103 ;  /* 0x00000067000f7220 */ /* 0x040fe20000410000 */
[----:B------:R-:W-:-:S06]  /*1ae0*/  FMUL.FTZ R16, R0, R105 ;  /* 0x0000006900107220 */ /* 0x000fcc0000410000 */
[----:B------:R-:W-:Y:S08]  /*1af0*/  MUFU.TANH R8, R8 ;  /* 0x0000000800087308 */ /* 0x000ff00000002400 */
[----:B------:R-:W1:Y:S08]  /*1b00*/  MUFU.TANH R7, R7 ;  /* 0x0000000700077308 */ /* 0x000e700000002400 */
[----:B------:R-:W-:Y:S08]  /*1b10*/  MUFU.TANH R19, R19 ;  /* 0x0000001300137308 */ /* 0x000ff00000002400 */
[----:B------:R-:W3:Y:S08]  /*1b20*/  MUFU.TANH R9, R9 ;  /* 0x0000000900097308 */ /* 0x000ef00000002400 */
[----:B------:R-:W4:Y:S01]  /*1b30*/  MUFU.TANH R12, R12 ;  /* 0x0000000c000c7308 */ /* 0x000f220000002400 */
[----:B------:R-:W-:-:S02]  /*1b40*/  WARPGROUP.DEPBAR.LE gsb0, 0x0 ;  /* 0x00008000000079c5 */ /* 0x000fc40000010000 */
[----:B------:R-:W-:Y:S01]  /*1b50*/  WARPGROUP.ARRIVE ;  /* 0x00000000000079c5 */ /* 0x000fe20000000000 */
[C---:B------:R-:W-:Y:S01]  /*1b60*/  FMUL.FTZ R23, R0.reuse, R77 ;  /* 0x0000004d00177220 */ /* 0x040fe20000410000 */
[C---:B------:R-:W-:Y:S01]  /*1b70*/  FMUL.FTZ R77, R0.reuse, R81 ;  /* 0x00000051004d7220 */ /* 0x040fe20000410000 */
        /* <DEDUP_REMOVED lines=8> */
[C---:B------:R-:W-:Y:S01]  /*1c00*/  FMUL.FTZ R86, R0.reuse, R87 ;  /* 0x0000005700567220 */ /* 0x040fe20000410000 */
[C---:B------:R-:W-:Y:S01]  /*1c10*/  FMUL.FTZ R87, R0.reuse, R90 ;  /* 0x0000005a00577220 */ /* 0x040fe20000410000 */
[----:B------:R-:W5:Y:S01]  /*1c20*/  MUFU.TANH R20, R20 ;  /* 0x0000001400147308 */ /* 0x000f620000002400 */
[C---:B------:R-:W-:Y:S01]  /*1c30*/  FMUL.FTZ R18, R0.reuse, R76 ;  /* 0x0000004c00127220 */ /* 0x040fe20000410000 */
[C---:B------:R-:W-:Y:S01]  /*1c40*/  FMUL.FTZ R76, R0.reuse, R78 ;  /* 0x0000004e004c7220 */ /* 0x040fe20000410000 */
[C---:B------:R-:W-:Y:S01]  /*1c50*/  FMUL.FTZ R78, R0.reuse, R79 ;  /* 0x0000004f004e7220 */ /* 0x040fe20000410000 */
[C---:B------:R-:W-:Y:S01]  /*1c60*/  FMUL.FTZ R79, R0.reuse, R82 ;  /* 0x00000052004f7220 */ /* 0x040fe20000410000 */
[C---:B------:R-:W-:Y:S01]  /*1c70*/  FMUL.FTZ R82, R0.reuse, R83 ;  /* 0x0000005300527220 */ /* 0x040fe20000410000 */
[C---:B------:R-:W-:Y:S01]  /*1c80*/  FMUL.FTZ R83, R0.reuse, R88 ;  /* 0x0000005800537220 */ /* 0x040fe20000410000 */
[----:B------:R-:W-:Y:S01]  /*1c90*/  FMUL.FTZ R88, R0, R91 ;  /* 0x0000005b00587220 */ /* 0x000fe20000410000 */
[----:B------:R-:W2:Y:S08]  /*1ca0*/  MUFU.TANH R10, R10 ;  /* 0x0000000a000a7308 */ /* 0x000eb00000002400 */
[----:B------:R-:W-:Y:S08]  /*1cb0*/  MUFU.TANH R26, R26 ;  /* 0x0000001a001a7308 */ /* 0x000ff00000002400 */
[----:B------:R-:W2:Y:S08]  /*1cc0*/  MUFU.TANH R11, R11 ;  /* 0x0000000b000b7308 */ /* 0x000eb00000002400 */
[----:B------:R-:W2:Y:S08]  /*1cd0*/  MUFU.TANH R13, R13 ;  /* 0x0000000d000d7308 */ /* 0x000eb00000002400 */
[----:B------:R-:W2:Y:S08]  /*1ce0*/  MUFU.TANH R22, R22 ;  /* 0x0000001600167308 */ /* 0x000eb00000002400 */
[----:B------:R-:W2:Y:S01]  /*1cf0*/  MUFU.TANH R21, R21 ;  /* 0x0000001500157308 */ /* 0x000ea20000002400 */
        /* <DEDUP_REMOVED lines=8> */
[C---:B------:R-:W-:Y:S01]  /*1d80*/  FMUL.FTZ R69, R0.reuse, R72 ;  /* 0x0000004800457220 */ /* 0x040fe20000410000 */
[C---:B------:R-:W-:Y:S01]  /*1d90*/  FMUL.FTZ R72, R0.reuse, R74 ;  /* 0x0000004a00487220 */ /* 0x040fe20000410000 */
[----:B------:R-:W-:Y:S01]  /*1da0*/  LOP3.LUT R74, R17, 0xffffff80, RZ, 0xc0, !PT ;  /* 0xffffff80114a7812 */ /* 0x000fe200078ec0ff */
[C---:B------:R-:W-:Y:S01]  /*1db0*/  FMUL.FTZ R90, R0.reuse, R63 ;  /* 0x0000003f005a7220 */ /* 0x040fe20000410000 */
[C---:B------:R-:W-:Y:S01]  /*1dc0*/  FMUL.FTZ R63, R0.reuse, R65 ;  /* 0x00000041003f7220 */ /* 0x040fe20000410000 */
[C---:B------:R-:W-:Y:S01]  /*1dd0*/  FMUL.FTZ R65, R0.reuse, R68 ;  /* 0x0000004400417220 */ /* 0x040fe20000410000 */
[----:B------:R-:W-:Y:S01]  /*1de0*/  FMUL.FTZ R68, R0, R70 ;  /* 0x0000004600447220 */ /* 0x000fe20000410000 */
[----:B------:R-:W-:-:S02]  /*1df0*/  IMAD.IADD R27, R27, 0x1, -R74 ;  /* 0x000000011b1b7824 */ /* 0x000fc400078e0a4a */
[C---:B------:R-:W-:Y:S01]  /*1e00*/  FMUL.FTZ R70, R0.reuse, R71 ;  /* 0x0000004700467220 */ /* 0x040fe20000410000 */
[C---:B------:R-:W-:Y:S01]  /*1e10*/  FMUL.FTZ R71, R0.reuse, R73 ;  /* 0x0000004900477220 */ /* 0x040fe20000410000 */
[----:B------:R-:W-:Y:S01]  /*1e20*/  UIADD3 UR10, UR32, 0x202, URZ ;  /* 0x00000202200a7890 */ /* 0x000fe2000fffe03f */
[----:B------:R-:W2:Y:S01]  /*1e30*/  MUFU.TANH R23, R23 ;  /* 0x0000001700177308 */ /* 0x000ea20000002400 */
[----:B------:R-:W-:Y:S01]  /*1e40*/  SHF.R.S32.HI R74, RZ, 0x1f, R27 ;  /* 0x0000001fff4a7819 */ /* 0x000fe2000001141b */
[----:B------:R-:W-:Y:S01]  /*1e50*/  UMOV UR11, 0x80000020 ;  /* 0x80000020000b7882 */ /* 0x000fe20000000000 */
[C---:B------:R-:W-:Y:S01]  /*1e60*/  FMUL.FTZ R60, R0.reuse, R60 ;  /* 0x0000003c003c7220 */ /* 0x040fe20000410000 */
[----:B------:R-:W-:Y:S01]  /*1e70*/  FMUL.FTZ R61, R0, R61 ;  /* 0x0000003d003d7220 */ /* 0x000fe20000410000 */
[----:B------:R-:W-:Y:S01]  /*1e80*/  LEA.HI R3, R74, R27, RZ, 0x2 ;  /* 0x0000001b4a037211 */ /* 0x000fe200078f10ff */
[----:B------:R-:W-:Y:S02]  /*1e90*/  FMUL.FTZ R74, R0, R75 ;  /* 0x0000004b004a7220 */ /* 0x000fe40000410000 */
[----:B------:R-:W2:Y:S01]  /*1ea0*/  MUFU.TANH R15, R15 ;  /* 0x0000000f000f7308 */ /* 0x000ea20000002400 */
[----:B------:R-:W-:Y:S01]  /*1eb0*/  LOP3.LUT R92, R3, 0x7ffffffc, RZ, 0xc0, !PT ;  /* 0x7ffffffc035c7812 */ /* 0x000fe200078ec0ff */
[----:B------:R-:W-:-:S04]  /*1ec0*/  IMAD.MOV.U32 R3, RZ, RZ, -0x2 ;  /* 0xfffffffeff037424 */ /* 0x000fc800078e00ff */
[----:B------:R-:W-:Y:S02]  /*1ed0*/  IMAD.IADD R92, R27, 0x1, -R92 ;  /* 0x000000011b5c7824 */ /* 0x000fe400078e0a5c */
[----:B------:R-:W2:Y:S02]  /*1ee0*/  MUFU.TANH R24, R24 ;  /* 0x0000001800187308 */ /* 0x000ea40000002400 */
[----:B------:R-:W-:-:S04]  /*1ef0*/  IMAD R92, R92, R3, 0xa0 ;  /* 0x000000a05c5c7424 */ /* 0x000fc800078e0203 */
[----:B------:R-:W-:Y:S02]  /*1f00*/  VIADD R3, R92, UR44 ;  /* 0x0000002c5c037c36 */ /* 0x000fe40008000000 */
[----:B------:R-:W2:Y:S08]  /*1f10*/  MUFU.TANH R16, R16 ;  /* 0x0000001000107308 */ /* 0x000eb00000002400 */
[----:B------:R-:W2:Y:S08]  /*1f20*/  MUFU.TANH R76, R76 ;  /* 0x0000004c004c7308 */ /* 0x000eb00000002400 */
[----:B------:R-:W2:Y:S01]  /*1f30*/  MUFU.TANH R18, R18 ;  /* 0x0000001200127308 */ /* 0x000ea20000002400 */
[----:B------:R-:W-:-:S02]  /*1f40*/  WARPGROUP.DEPBAR.LE gsb0, 0x0 ;  /* 0x00008000000079c5 */ /* 0x000fc40000010000 */
[C---:B------:R-:W-:Y:S01]  /*1f50*/  FMUL.FTZ R73, R0.reuse, R44 ;  /* 0x0000002c00497220 */ /* 0x040fe20000410000 */
[----:B------:R-:W-:Y:S01]  /*1f60*/  MOV R44, UR45 ;  /* 0x0000002d002c7c02 */ /* 0x000fe20008000f00 */
[----:B------:R-:W-:Y:S01]  /*1f70*/  WARPGROUP.ARRIVE ;  /* 0x00000000000079c5 */ /* 0x000fe20000000000 */
[C---:B------:R-:W-:Y:S01]  /*1f80*/  FMUL.FTZ R75, R0.reuse, R45 ;  /* 0x0000002d004b7220 */ /* 0x040fe20000410000 */
[C---:B------:R-:W-:Y:S01]  /*1f90*/  FMUL.FTZ R95, R0.reuse, R56 ;  /* 0x00000038005f7220 */ /* 0x040fe20000410000 */
[----:B------:R-:W-:Y:S01]  /*1fa0*/  FMUL.FTZ R96, R0, R58 ;  /* 0x0000003a00607220 */ /* 0x000fe20000410000 */
[----:B------:R-:W-:Y:S02]  /*1fb0*/  IMAD R3, R44, -0xa0, R3 ;  /* 0xffffff602c037824 */ /* 0x000fe400078e0203 */
[C---:B------:R-:W-:Y:S01]  /*1fc0*/  FMUL.FTZ R58, R0.reuse, R57 ;  /* 0x00000039003a7220 */ /* 0x040fe20000410000 */
[----:B------:R-:W-:Y:S01]  /*1fd0*/  QGMMA.64x32x32.F32.E4M3.E4M3 R28, gdesc[UR8], R28, gsb0 ;  /* 0x00600000081c79f3 */ /* 0x000fe2000800081c */
[C---:B------:R-:W-:Y:S01]  /*1fe0*/  FMUL.FTZ R27, R0.reuse, R52 ;  /* 0x00000034001b7220 */ /* 0x040fe20000410000 */
[C---:B------:R-:W-:Y:S01]  /*1ff0*/  FMUL.FTZ R92, R0.reuse, R47 ;  /* 0x0000002f005c7220 */ /* 0x040fe20000410000 */
[C---:B------:R-:W-:Y:S01]  /*2000*/  ISETP.GT.AND P6, PT, R3.reuse, RZ, PT ;  /* 0x000000ff0300720c */ /* 0x040fe20003fc4270 */
[----:B------:R-:W-:Y:S01]  /*2010*/  FMUL.FTZ R94, R0, R55 ;  /* 0x00000037005e7220 */ /* 0x000fe20000410000 */
[C---:B------:R-:W-:Y:S01]  /*2020*/  ISETP.GT.AND P5, PT, R3.reuse, 0x1, PT ;  /* 0x000000010300780c */ /* 0x040fe20003fa4270 */
[----:B------:R-:W2:Y:S01]  /*2030*/  MUFU.TANH R77, R77 ;  /* 0x0000004d004d7308 */ /* 0x000ea20000002400 */
[----:B0-----:R-:W-:Y:S01]  /*2040*/  FSEL R6, R6, -INF , P6 ;  /* 0xff80000006067808 */ /* 0x001fe20003000000 */
[----:B------:R-:W-:Y:S01]  /*2050*/  FMUL.FTZ R91, R0, R46 ;  /* 0x0000002e005b7220 */ /* 0x000fe20000410000 */
[----:B------:R-:W-:Y:S01]  /*2060*/  FSEL R14, R14, -INF , P6 ;  /* 0xff8000000e0e7808 */ /* 0x000fe20003000000 */
[C---:B------:R-:W-:Y:S01]  /*2070*/  FMUL.FTZ R48, R0.reuse, R48 ;  /* 0x0000003000307220 */ /* 0x040fe20000410000 */
[C---:B------:R-:W-:Y:S01]  /*2080*/  ISETP.GT.AND P4, PT, R3.reuse, 0x8, PT ;  /* 0x000000080300780c */ /* 0x040fe20003f84270 */
[C---:B------:R-:W-:Y:S01]  /*2090*/  FMUL.FTZ R47, R0.reuse, R53 ;  /* 0x00000035002f7220 */ /* 0x040fe20000410000 */
[----:B------:R-:W-:Y:S01]  /*20a0*/  ISETP.GT.AND P6, PT, R3, 0x11, PT ;  /* 0x000000110300780c */ /* 0x000fe20003fc4270 */
[----:B------:R0:W-:Y:S01]  /*20b0*/  MUFU.TANH R55, R27 ;  /* 0x0000001b00377308 */ /* 0x0001e20000002400 */
[----:B-1----:R-:W-:Y:S01]  /*20c0*/  FSEL R7, R7, -INF , P5 ;  /* 0xff80000007077808 */ /* 0x002fe20002800000 */
[----:B------:R-:W-:Y:S01]  /*20d0*/  FMUL.FTZ R49, R0, R49 ;  /* 0x0000003100317220 */ /* 0x000fe20000410000 */
[----:B------:R-:W-:Y:S01]  /*20e0*/  FSEL R17, R8, -INF , P5 ;  /* 0xff80000008117808 */ /* 0x000fe20002800000 */
[C---:B------:R-:W-:Y:S01]  /*20f0*/  FMUL.FTZ R93, R0.reuse, R54 ;  /* 0x00000036005d7220 */ /* 0x040fe20000410000 */
[C---:B------:R-:W-:Y:S01]  /*2100*/  ISETP.GT.AND P5, PT, R3.reuse, 0x18, PT ;  /* 0x000000180300780c */ /* 0x040fe20003fa4270 */
[C---:B------:R-:W-:Y:S01]  /*2110*/  FMUL.FTZ R50, R0.reuse, R50 ;  /* 0x0000003200327220 */ /* 0x040fe20000410000 */
[C---:B------:R-:W-:Y:S01]  /*2120*/  ISETP.GT.AND P2, PT, R3.reuse, 0x9, PT ;  /* 0x000000090300780c */ /* 0x040fe20003f44270 */
[----:B------:R-:W-:Y:S01]  /*2130*/  MUFU.TANH R81, R81 ;  /* 0x0000005100517308 */ /* 0x000fe20000002400 */
[----:B------:R-:W-:Y:S01]  /*2140*/  ISETP.GT.AND P3, PT, R3, 0x10, PT ;  /* 0x000000100300780c */ /* 0x000fe20003f64270 */
[C---:B------:R-:W-:Y:S01]  /*2150*/  FMUL.FTZ R51, R0.reuse, R51 ;  /* 0x0000003300337220 */ /* 0x040fe20000410000 */
[----:B---3--:R-:W-:Y:S01]  /*2160*/  FSEL R8, R9, -INF , P4 ;  /* 0xff80000009087808 */ /* 0x008fe20002000000 */
[----:B------:R-:W-:Y:S01]  /*2170*/  FMUL.FTZ R97, R0, R59 ;  /* 0x0000003b00617220 */ /* 0x000fe20000410000 */
[----:B------:R-:W-:-:S02]  /*2180*/  FSEL R19, R19, -INF , P4 ;  /* 0xff80000013137808 */ /* 0x000fc40002000000 */
[----:B----4-:R-:W-:Y:S01]  /*2190*/  FSEL R44, R12, -INF , P6 ;  /* 0xff8000000c2c7808 */ /* 0x010fe20003000000 */
[----:B------:R-:W1:Y:S01]  /*21a0*/  MUFU.TANH R86, R86 ;  /* 0x0000005600567308 */ /* 0x000e620000002400 */
[----:B------:R-:W-:Y:S02]  /*21b0*/  ISETP.GT.AND P4, PT, R3, 0x19, PT ;  /* 0x000000190300780c */ /* 0x000fe40003f84270 */
[----:B-----5:R-:W-:Y:S02]  /*21c0*/  FSEL R12, R20, -INF , P5 ;  /* 0xff800000140c7808 */ /* 0x020fe40002800000 */
[----:B------:R-:W-:Y:S02]  /*21d0*/  FMNMX.FTZ R20, R14, R17, !PT ;  /* 0x000000110e147209 */ /* 0x000fe40007810000 */
[----:B--2---:R-:W-:Y:S01]  /*21e0*/  FSEL R9, R10, -INF , P2 ;  /* 0xff8000000a097808 */ /* 0x004fe20001000000 */
[----:B------:R-:W2:Y:S01]  /*21f0*/  MUFU.TANH R80, R80 ;  /* 0x0000005000507308 */ /* 0x000ea20000002400 */
[----:B------:R-:W-:-:S02]  /*2200*/  FSEL R10, R11, -INF , P3 ;  /* 0xff8000000b0a7808 */ /* 0x000fc40001800000 */
[----:B------:R-:W-:Y:S02]  /*2210*/  FSEL R26, R26, -INF , P3 ;  /* 0xff8000001a1a7808 */ /* 0x000fe40001800000 */
[----:B------:R-:W-:Y:S02]  /*2220*/  FSEL R45, R13, -INF , P5 ;  /* 0xff8000000d2d7808 */ /* 0x000fe40002800000 */
[----:B------:R-:W-:Y:S01]  /*2230*/  ISETP.GT.AND P3, PT, R3, 0x21, PT ;  /* 0x000000210300780c */ /* 0x000fe20003f64270 */
[----:B------:R3:W-:Y:S01]  /*2240*/  MUFU.TANH R53, R48 ;  /* 0x0000003000357308 */ /* 0x0007e20000002400 */
[----:B------:R-:W-:Y:S02]  /*2250*/  FSEL R13, R22, -INF , P4 ;  /* 0xff800000160d7808 */ /* 0x000fe40002000000 */
[----:B------:R-:W-:Y:S02]  /*2260*/  FSEL R21, R21, -INF , P2 ;  /* 0xff80000015157808 */ /* 0x000fe40001000000 */
[----:B------:R-:W-:-:S02]  /*2270*/  FMNMX.FTZ R22, R19, R20, !PT ;  /* 0x0000001413167209 */ /* 0x000fc40007810000 */
[----:B------:R-:W-:Y:S01]  /*2280*/  FSEL R56, R23, -INF , P3 ;  /* 0xff80000017387808 */ /* 0x000fe20001800000 */
[----:B------:R-:W4:Y:S01]  /*2290*/  MUFU.TANH R78, R78 ;  /* 0x0000004e004e7308 */ /* 0x000f220000002400 */
[----:B------:R-:W-:Y:S02]  /*22a0*/  FMNMX.FTZ R23, R21, R22, !PT ;  /* 0x0000001615177209 */ /* 0x000fe40007810000 */
[----:B------:R-:W-:Y:S02]  /*22b0*/  FSEL R11, R15, -INF , P6 ;  /* 0xff8000000f0b7808 */ /* 0x000fe40003000000 */
[----:B------:R-:W-:Y:S01]  /*22c0*/  ISETP.GT.AND P6, PT, R3, 0x28, PT ;  /* 0x000000280300780c */ /* 0x000fe20003fc4270 */
[----:B------:R-:W-:Y:S02]  /*22d0*/  WARPGROUP.DEPBAR.LE gsb0, 0x0 ;  /* 0x00008000000079c5 */ /* 0x000fe40000010000 */
[----:B------:R-:W-:Y:S01]  /*22e0*/  FMNMX.FTZ R23, R26, R23, !PT ;  /* 0x000000171a177209 */ /* 0x000fe20007810000 */
[----:B------:R-:W-:Y:S01]  /*22f0*/  MUFU.TANH R64, R64 ;  /* 0x0000004000407308 */ /* 0x000fe20000002400 */
[----:B------:R-:W-:Y:S01]  /*2300*/  FSEL R57, R24, -INF , P6 ;  /* 0xff80000018397808 */ /* 0x000fe20003000000 */
[----:B------:R-:W-:Y:S01]  /*2310*/  FMUL.FTZ R40, R0, R40 ;  /* 0x0000002800287220 */ /* 0x000fe20000410000 */
[----:B------:R-:W-:-:S02]  /*2320*/  FMNMX.FTZ R24, R44, R23, !PT ;  /* 0x000000172c187209 */ /* 0x000fc40007810000 */
[----:B------:R-:W-:Y:S02]  /*2330*/  ISETP.GT.AND P2, PT, R3, 0x20, PT ;  /* 0x000000200300780c */ /* 0x000fe40003f44270 */
[----:B------:R-:W-:Y:S01]  /*2340*/  FSEL R46, R16, -INF , P4 ;  /* 0xff800000102e7808 */ /* 0x000fe20002000000 */
[----:B------:R-:W-:Y:S01]  /*2350*/  MUFU.TANH R54, R49 ;  /* 0x0000003100367308 */ /* 0x000fe20000002400 */
[----:B0-----:R-:W-:Y:S02]  /*2360*/  FMNMX.FTZ R27, R45, R24, !PT ;  /* 0x000000182d1b7209 */ /* 0x001fe40007810000 */
[----:B------:R-:W-:Y:S02]  /*2370*/  FSEL R15, R76, -INF , P2 ;  /* 0xff8000004c0f7808 */ /* 0x000fe40001000000 */
[----:B---3--:R-:W-:Y:S02]  /*2380*/  FSEL R48, R18, -INF , P2 ;  /* 0xff80000012307808 */ /* 0x008fe40001000000 */
[C---:B------:R-:W-:Y:S01]  /*2390*/  ISETP.GT.AND P5, PT, R3.reuse, 0x29, PT ;  /* 0x000000290300780c */ /* 0x040fe20003fa4270 */
[----:B------:R0:W-:Y:S01]  /*23a0*/  MUFU.TANH R76, R47 ;  /* 0x0000002f004c7308 */ /* 0x0001e20000002400 */
[----:B------:R-:W-:-:S02]  /*23b0*/  ISETP.GT.AND P2, PT, R3, 0x31, PT ;  /* 0x000000310300780c */ /* 0x000fc40003f44270 */
[----:B------:R-:W-:Y:S02]  /*23c0*/  ISETP.GT.AND P4, PT, R3, 0x30, PT ;  /* 0x000000300300780c */ /* 0x000fe40003f84270 */
[----:B------:R-:W-:Y:S02]  /*23d0*/  FSEL R77, R77, -INF , P5 ;  /* 0xff8000004d4d7808 */ /* 0x000fe40002800000 */
[----:B-1----:R-:W-:Y:S01]  /*23e0*/  FSEL R23, R86, -INF , P2 ;  /* 0xff80000056177808 */ /* 0x002fe20001000000 */
[----:B------:R-:W1:Y:S01]  /*23f0*/  MUFU.TANH R79, R79 ;  /* 0x0000004f004f7308 */ /* 0x000e620000002400 */
[----:B0-----:R-:W-:Y:S02]  /*2400*/  FMNMX.FTZ R47, R46, R27, !PT ;  /* 0x0000001b2e2f7209 */ /* 0x001fe40007810000 */
[----:B------:R-:W-:Y:S02]  /*2410*/  FSEL R81, R81, -INF , P2 ;  /* 0xff80000051517808 */ /* 0x000fe40001000000 */
[----:B------:R-:W-:-:S02]  /*2420*/  FMNMX.FTZ R49, R48, R47, !PT ;  /* 0x0000002f30317209 */ /* 0x000fc40007810000 */
[C---:B------:R-:W-:Y:S01]  /*2430*/  ISETP.GT.AND P2, PT, R3.reuse, 0x48, PT ;  /* 0x000000480300780c */ /* 0x040fe20003f44270 */
[----:B------:R-:W0:Y:S01]  /*2440*/  MUFU.TANH R83, R83 ;  /* 0x0000005300537308 */ /* 0x000e220000002400 */
[----:B--2---:R-:W-:Y:S02]  /*2450*/  FSEL R80, R80, -INF , P4 ;  /* 0xff80000050507808 */ /* 0x004fe40002000000 */
[----:B----4-:R-:W-:Y:S02]  /*2460*/  FSEL R16, R78, -INF , P3 ;  /* 0xff8000004e107808 */ /* 0x010fe40001800000 */
[----:B------:R-:W-:-:S03]  /*2470*/  ISETP.GT.AND P3, PT, R3, 0x38, PT ;  /* 0x000000380300780c */ /* 0x000fc60003f64270 */
[----:B------:R2:W-:Y:S01]  /*2480*/  MUFU.TANH R52, R50 ;  /* 0x0000003200347308 */ /* 0x0005e20000002400 */
[----:B-1----:R-:W-:Y:S02]  /*2490*/  FSEL R18, R79, -INF , P6 ;  /* 0xff8000004f127808 */ /* 0x002fe40003000000 */
[----:B------:R-:W-:-:S05]  /*24a0*/  ISETP.GT.AND P6, PT, R3, 0x39, PT ;  /* 0x000000390300780c */ /* 0x000fca0003fc4270 */
[----:B------:R-:W1:Y:S01]  /*24b0*/  MUFU.TANH R82, R82 ;  /* 0x0000005200527308 */ /* 0x000e620000002400 */
[----:B--2---:R-:W-:Y:S02]  /*24c0*/  FMNMX.FTZ R50, R56, R49, !PT ;  /* 0x0000003138327209 */ /* 0x004fe40007810000 */
[----:B0-----:R-:W-:Y:S02]  /*24d0*/  FSEL R83, R83, -INF , P3 ;  /* 0xff80000053537808 */ /* 0x001fe40001800000 */
[----:B------:R-:W-:-:S03]  /*24e0*/  FMNMX.FTZ R50, R57, R50, !PT ;  /* 0x0000003239327209 */ /* 0x000fc60007810000 */
[----:B------:R-:W0:Y:S08]  /*24f0*/  MUFU.TANH R85, R85 ;  /* 0x0000005500557308 */ /* 0x000e300000002400 */
[----:B------:R-:W2:Y:S01]  /*2500*/  MUFU.TANH R87, R87 ;  /* 0x0000005700577308 */ /* 0x000ea20000002400 */
[----:B-1----:R-:W-:Y:S02]  /*2510*/  FSEL R20, R82, -INF , P5 ;  /* 0xff80000052147808 */ /* 0x002fe40002800000 */
[----:B------:R-:W-:-:S05]  /*2520*/  ISETP.GT.AND P5, PT, R3, 0x40, PT ;  /* 0x000000400300780c */ /* 0x000fca0003fa4270 */
[----:B------:R-:W1:Y:S01]  /*2530*/  MUFU.TANH R84, R84 ;  /* 0x0000005400547308 */ /* 0x000e620000002400 */
[----:B0-----:R-:W-:-:S07]  /*2540*/  FSEL R85, R85, -INF , P6 ;  /* 0xff80000055557808 */ /* 0x001fce0003000000 */
[----:B------:R-:W0:Y:S01]  /*2550*/  MUFU.TANH R60, R60 ;  /* 0x0000003c003c7308 */ /* 0x000e220000002400 */
[----:B--2---:R-:W-:Y:S02]  /*2560*/  FSEL R24, R87, -INF , P3 ;  /* 0xff80000057187808 */ /* 0x004fe40001800000 */
[----:B------:R-:W-:-:S05]  /*2570*/  ISETP.GT.AND P3, PT, R3, 0x49, PT ;  /* 0x000000490300780c */ /* 0x000fca0003f64270 */
[----:B------:R2:W-:Y:S01]  /*2580*/  MUFU.TANH R59, R51 ;  /* 0x00000033003b7308 */ /* 0x0005e20000002400 */
[----:B-1----:R-:W-:Y:S02]  /*2590*/  FSEL R22, R84, -INF , P4 ;  /* 0xff80000054167808 */ /* 0x002fe40002000000 */
[----:B------:R-:W-:-:S05]  /*25a0*/  ISETP.GT.AND P4, PT, R3, 0x41, PT ;  /* 0x000000410300780c */ /* 0x000fca0003f84270 */
[----:B------:R-:W1:Y:S01]  /*25b0*/  MUFU.TANH R66, R66 ;  /* 0x0000004200427308 */ /* 0x000e620000002400 */
[----:B--2---:R-:W-:Y:S02]  /*25c0*/  FMNMX.FTZ R51, R77, R50, !PT ;  /* 0x000000324d337209 */ /* 0x004fe40007810000 */
[----:B------:R-:W-:Y:S02]  /*25d0*/  FSEL R50, R64, -INF , P2 ;  /* 0xff80000040327808 */ /* 0x000fe40001000000 */
[----:B------:R-:W-:Y:S01]  /*25e0*/  FMNMX.FTZ R64, R80, R51, !PT ;  /* 0x0000003350407209 */ /* 0x000fe20007810000 */
[----:B------:R-:W-:Y:S01]  /*25f0*/  FMUL.FTZ R51, R0, R28 ;  /* 0x0000001c00337220 */ /* 0x000fe20000410000 */
[----:B0-----:R-:W-:Y:S01]  /*2600*/  FSEL R60, R60, -INF , P5 ;  /* 0xff8000003c3c7808 */ /* 0x001fe20002800000 */
[----:B------:R-:W0:Y:S01]  /*2610*/  MUFU.TANH R61, R61 ;  /* 0x0000003d003d7308 */ /* 0x000e220000002400 */
[----:B------:R-:W-:-:S07]  /*2620*/  FMNMX.FTZ R64, R81, R64, !PT ;  /* 0x0000004051407209 */ /* 0x000fce0007810000 */
[----:B------:R-:W2:Y:S01]  /*2630*/  MUFU.TANH R62, R62 ;  /* 0x0000003e003e7308 */ /* 0x000ea20000002400 */
[----:B-1----:R-:W-:-:S07]  /*2640*/  FSEL R28, R66, -INF , P3 ;  /* 0xff800000421c7808 */ /* 0x002fce0001800000 */
        /* <DEDUP_REMOVED lines=9> */
[----:B--2---:R-:W-:Y:S01]  /*26e0*/  FMNMX.FTZ R58, R83, R64, !PT ;  /* 0x00000040533a7209 */ /* 0x004fe20007810000 */
[----:B------:R-:W-:Y:S01]  /*26f0*/  FMUL.FTZ R64, R0, R30 ;  /* 0x0000001e00407220 */ /* 0x000fe20000410000 */
[----:B0-----:R-:W-:Y:S02]  /*2700*/  FSEL R63, R63, -INF , P3 ;  /* 0xff8000003f3f7808 */ /* 0x001fe40001800000 */
[----:B------:R-:W-:-:S03]  /*2710*/  ISETP.GT.AND P3, PT, R3, 0x60, PT ;  /* 0x000000600300780c */ /* 0x000fc60003f64270 */
[----:B------:R-:W0:Y:S08]  /*2720*/  MUFU.TANH R65, R65 ;  /* 0x0000004100417308 */ /* 0x000e300000002400 */
[----:B------:R2:W-:Y:S01]  /*2730*/  MUFU.TANH R79, R95 ;  /* 0x0000005f004f7308 */ /* 0x0005e20000002400 */
[----:B-1----:R-:W-:Y:S02]  /*2740*/  FSEL R47, R89, -INF , P5 ;  /* 0xff800000592f7808 */ /* 0x002fe40002800000 */
[----:B------:R-:W-:-:S05]  /*2750*/  ISETP.GT.AND P5, PT, R3, 0x51, PT ;  /* 0x000000510300780c */ /* 0x000fca0003fa4270 */
[----:B------:R-:W1:Y:S01]  /*2760*/  MUFU.TANH R90, R90 ;  /* 0x0000005a005a7308 */ /* 0x000e620000002400 */
[----:B--2---:R-:W-:Y:S01]  /*2770*/  FMNMX.FTZ R95, R85, R58, !PT ;  /* 0x0000003a555f7209 */ /* 0x004fe20007810000 */
[----:B------:R-:W-:Y:S01]  /*2780*/  FMUL.FTZ R58, R0, R29 ;  /* 0x0000001d003a7220 */ /* 0x000fe20000410000 */
[----:B0-----:R-:W-:Y:S02]  /*2790*/  FSEL R65, R65, -INF , P6 ;  /* 0xff80000041417808 */ /* 0x001fe40003000000 */
[----:B------:R-:W-:-:S03]  /*27a0*/  FMNMX.FTZ R66, R60, R95, !PT ;  /* 0x0000005f3c427209 */ /* 0x000fc60007810000 */
[----:B------:R-:W0:Y:S01]  /*27b0*/  MUFU.TANH R68, R68 ;  /* 0x0000004400447308 */ /* 0x000e220000002400 */
[----:B------:R-:W-:-:S04]  /*27c0*/  FMNMX.FTZ R95, R61, R66, !PT ;  /* 0x000000423d5f7209 */ /* 0x000fc80007810000 */
[----:B------:R-:W-:-:S03]  /*27d0*/  FMNMX.FTZ R66, R62, R95, !PT ;  /* 0x0000005f3e427209 */ /* 0x000fc60007810000 */
[----:B------:R-:W2:Y:S01]  /*27e0*/  MUFU.TANH R67, R67 ;  /* 0x0000004300437308 */ /* 0x000ea20000002400 */
[----:B------:R-:W-:Y:S02]  /*27f0*/  FMNMX.FTZ R66, R63, R66, !PT ;  /* 0x000000423f427209 */ /* 0x000fe40007810000 */
[----:B-1----:R-:W-:Y:S02]  /*2800*/  FSEL R49, R90, -INF , P4 ;  /* 0xff8000005a317808 */ /* 0x002fe40002000000 */
[----:B------:R-:W-:-:S03]  /*2810*/  ISETP.GT.AND P4, PT, R3, 0x58, PT ;  /* 0x000000580300780c */ /* 0x000fc60003f84270 */
[----:B------:R-:W1:Y:S01]  /*2820*/  MUFU.TANH R69, R69 ;  /* 0x0000004500457308 */ /* 0x000e620000002400 */
[----:B0-----:R-:W-:Y:S02]  /*2830*/  FSEL R30, R68, -INF , P6 ;  /* 0xff800000441e7808 */ /* 0x001fe40003000000 */
[----:B------:R-:W-:Y:S01]  /*2840*/  FMNMX.FTZ R68, R65, R66, !PT ;  /* 0x0000004241447209 */ /* 0x000fe20007810000 */
[----:B------:R-:W-:Y:S01]  /*2850*/  FMUL.FTZ R66, R0, R32 ;  /* 0x0000002000427220 */ /* 0x000fe20000410000 */
[----:B------:R-:W-:-:S03]  /*2860*/  ISETP.GT.AND P6, PT, R3, 0x61, PT ;  /* 0x000000610300780c */ /* 0x000fc60003fc4270 */
[----:B------:R-:W0:Y:S01]  /*2870*/  MUFU.TANH R71, R71 ;  /* 0x0000004700477308 */ /* 0x000e220000002400 */
[----:B--2---:R-:W-:-:S04]  /*2880*/  FSEL R67, R67, -INF , P5 ;  /* 0xff80000043437808 */ /* 0x004fc80002800000 */
[----:B------:R-:W-:-:S03]  /*2890*/  FMNMX.FTZ R68, R67, R68, !PT ;  /* 0x0000004443447209 */ /* 0x000fc60007810000 */
[----:B------:R-:W2:Y:S01]  /*28a0*/  MUFU.TANH R73, R73 ;  /* 0x0000004900497308 */ /* 0x000ea20000002400 */
[----:B-1----:R-:W-:-:S04]  /*28b0*/  FSEL R69, R69, -INF , P4 ;  /* 0xff80000045457808 */ /* 0x002fc80002000000 */
[----:B------:R-:W-:-:S03]  /*28c0*/  FMNMX.FTZ R68, R69, R68, !PT ;  /* 0x0000004445447209 */ /* 0x000fc60007810000 */
[----:B------:R-:W1:Y:S01]  /*28d0*/  MUFU.TANH R70, R70 ;  /* 0x0000004600467308 */ /* 0x000e620000002400 */
[----:B0-----:R-:W-:-:S04]  /*28e0*/  FSEL R71, R71, -INF , P2 ;  /* 0xff80000047477808 */ /* 0x001fc80001000000 */
[----:B------:R-:W-:-:S03]  /*28f0*/  FMNMX.FTZ R68, R71, R68, !PT ;  /* 0x0000004447447209 */ /* 0x000fc60007810000 */
[----:B------:R-:W0:Y:S01]  /*2900*/  MUFU.TANH R75, R75 ;  /* 0x0000004b004b7308 */ /* 0x000e220000002400 */
[----:B--2---:R-:W-:-:S07]  /*2910*/  FSEL R73, R73, -INF , P3 ;  /* 0xff80000049497808 */ /* 0x004fce0001800000 */
[----:B------:R-:W-:Y:S01]  /*2920*/  MUFU.TANH R72, R72 ;  /* 0x0000004800487308 */ /* 0x000fe20000002400 */
[----:B-1----:R-:W-:Y:S01]  /*2930*/  FSEL R29, R70, -INF , P5 ;  /* 0xff800000461d7808 */ /* 0x002fe20002800000 */
[----:B------:R-:W-:Y:S01]  /*2940*/  FMUL.FTZ R70, R0, R34 ;  /* 0x0000002200467220 */ /* 0x000fe20000410000 */
[----:B------:R-:W-:-:S04]  /*2950*/  ISETP.GT.AND P5, PT, R3, 0x68, PT ;  /* 0x000000680300780c */ /* 0x000fc80003fa4270 */
[----:B------:R-:W-:Y:S01]  /*2960*/  FSEL R52, R52, -INF , P5 ;  /* 0xff80000034347808 */ /* 0x000fe20002800000 */
[----:B------:R-:W1:Y:S01]  /*2970*/  MUFU.TANH R74, R74 ;  /* 0x0000004a004a7308 */ /* 0x000e620000002400 */
[----:B0-----:R-:W-:-:S07]  /*2980*/  FSEL R75, R75, -INF , P6 ;  /* 0xff8000004b4b7808 */ /* 0x001fce0003000000 */
[----:B------:R-:W0:Y:S08]  /*2990*/  MUFU.TANH R91, R91 ;  /* 0x0000005b005b7308 */ /* 0x000e300000002400 */
[----:B------:R2:W-:Y:S08]  /*29a0*/  MUFU.TANH R89, R64 ;  /* 0x0000004000597308 */ /* 0x0005f00000002400 */
[----:B------:R-:W3:Y:S01]  /*29b0*/  MUFU.TANH R92, R92 ;  /* 0x0000005c005c7308 */ /* 0x000ee20000002400 */
[----:B--2---:R-:W-:Y:S01]  /*29c0*/  FMUL.FTZ R64, R0, R31 ;  /* 0x0000001f00407220 */ /* 0x004fe20000410000 */
[----:B-1----:R-:W-:-:S02]  /*29d0*/  FSEL R31, R74, -INF , P2 ;  /* 0xff8000004a1f7808 */ /* 0x002fc40001000000 */
[----:B0-----:R-:W-:Y:S02]  /*29e0*/  FSEL R32, R91, -INF , P3 ;  /* 0xff8000005b207808 */ /* 0x001fe40001800000 */
[C---:B------:R-:W-:Y:S02]  /*29f0*/  ISETP.GT.AND P2, PT, R3.reuse, 0x70, PT ;  /* 0x000000700300780c */ /* 0x040fe40003f44270 */
[----:B------:R0:W-:Y:S01]  /*2a00*/  MUFU.TANH R90, R64 ;  /* 0x00000040005a7308 */ /* 0x0001e20000002400 */
[----:B------:R-:W-:-:S07]  /*2a10*/  ISETP.GT.AND P3, PT, R3, 0x71, PT ;  /* 0x000000710300780c */ /* 0x000fce0003f64270 */
[----:B------:R1:W-:Y:S01]  /*2a20*/  MUFU.TANH R87, R51 ;  /* 0x0000003300577308 */ /* 0x0003e20000002400 */
[----:B0-----:R-:W-:Y:S01]  /*2a30*/  FMNMX.FTZ R64, R73, R68, !PT ;  /* 0x0000004449407209 */ /* 0x001fe20007810000 */
[----:B------:R-:W-:Y:S01]  /*2a40*/  FMUL.FTZ R68, R0, R33 ;  /* 0x0000002100447220 */ /* 0x000fe20000410000 */
[----:B---3--:R-:W-:Y:S02]  /*2a50*/  FSEL R34, R92, -INF , P6 ;  /* 0xff8000005c227808 */ /* 0x008fe40003000000 */
[----:B------:R-:W-:-:S03]  /*2a60*/  ISETP.GT.AND P6, PT, R3, 0x78, PT ;  /* 0x000000780300780c */ /* 0x000fc60003fc4270 */
[----:B------:R0:W-:Y:S01]  /*2a70*/  MUFU.TANH R88, R58 ;  /* 0x0000003a00587308 */ /* 0x0001e20000002400 */
[----:B-1----:R-:W-:Y:S01]  /*2a80*/  FSEL R51, R72, -INF , P4 ;  /* 0xff80000048337808 */ /* 0x002fe20002000000 */
[----:B------:R-:W-:Y:S01]  /*2a90*/  FMUL.FTZ R72, R0, R36 ;  /* 0x0000002400487220 */ /* 0x000fe20000410000 */
[----:B------:R-:W-:-:S04]  /*2aa0*/  ISETP.GT.AND P4, PT, R3, 0x69, PT ;  /* 0x000000690300780c */ /* 0x000fc80003f84270 */
[----:B------:R-:W-:Y:S01]  /*2ab0*/  FSEL R33, R59, -INF , P4 ;  /* 0xff8000003b217808 */ /* 0x000fe20002000000 */
[----:B------:R1:W-:Y:S01]  /*2ac0*/  MUFU.TANH R91, R66 ;  /* 0x00000042005b7308 */ /* 0x0003e20000002400 */
[----:B0-----:R-:W-:Y:S02]  /*2ad0*/  FSEL R58, R53, -INF , P5 ;  /* 0xff800000353a7808 */ /* 0x001fe40002800000 */
[----:B------:R-:W-:Y:S02]  /*2ae0*/  FMNMX.FTZ R53, R75, R64, !PT ;  /* 0x000000404b357209 */ /* 0x000fe40007810000 */
[----:B------:R-:W-:Y:S02]  /*2af0*/  FSEL R59, R54, -INF , P4 ;  /* 0xff800000363b7808 */ /* 0x000fe40002000000 */
[----:B------:R-:W-:Y:S01]  /*2b00*/  FSEL R64, R55, -INF , P2 ;  /* 0xff80000037407808 */ /* 0x000fe20001000000 */
[----:B------:R-:W0:Y:S01]  /*2b10*/  MUFU.TANH R93, R93 ;  /* 0x0000005d005d7308 */ /* 0x000e220000002400 */
[----:B-1----:R-:W-:-:S02]  /*2b20*/  FMNMX.FTZ R66, R58, R53, !PT ;  /* 0x000000353a427209 */ /* 0x002fc40007810000 */
[----:B------:R-:W-:Y:S02]  /*2b30*/  ISETP.GT.AND P5, PT, R3, 0x79, PT ;  /* 0x000000790300780c */ /* 0x000fe40003fa4270 */
[----:B------:R-:W-:Y:S02]  /*2b40*/  FMNMX.FTZ R55, R59, R66, !PT ;  /* 0x000000423b377209 */ /* 0x000fe40007810000 */
[----:B------:R-:W-:Y:S01]  /*2b50*/  FSEL R66, R76, -INF , P3 ;  /* 0xff8000004c427808 */ /* 0x000fe20001800000 */
[----:B------:R-:W1:Y:S01]  /*2b60*/  MUFU.TANH R78, R94 ;  /* 0x0000005e004e7308 */ /* 0x000e620000002400 */
[----:B------:R-:W-:Y:S01]  /*2b70*/  FMNMX.FTZ R95, R64, R55, !PT ;  /* 0x00000037405f7209 */ /* 0x000fe20007810000 */
[----:B------:R-:W-:Y:S01]  /*2b80*/  FMUL.FTZ R55, R0, R37 ;  /* 0x0000002500377220 */ /* 0x000fe20000410000 */
[----:B------:R-:W-:Y:S02]  /*2b90*/  ISETP.GT.AND P4, PT, R3, 0x80, PT ;  /* 0x000000800300780c */ /* 0x000fe40003f84270 */
[----:B------:R-:W-:-:S03]  /*2ba0*/  FMNMX.FTZ R95, R66, R95, !PT ;  /* 0x0000005f425f7209 */ /* 0x000fc60007810000 */
[----:B------:R-:W2:Y:S01]  /*2bb0*/  MUFU.TANH R82, R96 ;  /* 0x0000006000527308 */ /* 0x000ea20000002400 */
[----:B0-----:R-:W-:Y:S02]  /*2bc0*/  FSEL R36, R93, -INF , P2 ;  /* 0xff8000005d247808 */ /* 0x001fe40001000000 */
[----:B------:R-:W-:-:S04]  /*2bd0*/  ISETP.GT.AND P2, PT, R3, 0x88, PT ;  /* 0x000000880300780c */ /* 0x000fc80003f44270 */
[----:B------:R-:W-:Y:S01]  /*2be0*/  FSEL R76, R91, -INF , P2 ;  /* 0xff8000005b4c7808 */ /* 0x000fe20001000000 */
[----:B------:R0:W3:Y:S01]  /*2bf0*/  MUFU.TANH R54, R68 ;  /* 0x0000004400367308 */ /* 0x0000e20000002400 */
[----:B-1----:R-:W-:Y:S01]  /*2c00*/  FSEL R53, R78, -INF , P3 ;  /* 0xff8000004e357808 */ /* 0x002fe20001800000 */
[----:B------:R-:W-:Y:S01]  /*2c10*/  FMUL.FTZ R91, R0, R35 ;  /* 0x00000023005b7220 */ /* 0x000fe20000410000 */
[----:B------:R-:W-:-:S04]  /*2c20*/  ISETP.GT.AND P3, PT, R3, 0x81, PT ;  /* 0x000000810300780c */ /* 0x000fc80003f64270 */
[----:B------:R-:W-:Y:S01]  /*2c30*/  FSEL R74, R88, -INF , P3 ;  /* 0xff800000584a7808 */ /* 0x000fe20001800000 */
[----:B------:R-:W1:Y:S01]  /*2c40*/  MUFU.TANH R84, R97 ;  /* 0x0000006100547308 */ /* 0x000e620000002400 */
[----:B0-----:R-:W-:Y:S02]  /*2c50*/  FSEL R68, R79, -INF , P6 ;  /* 0xff8000004f447808 */ /* 0x001fe40003000000 */
[----:B--2---:R-:W-:Y:S02]  /*2c60*/  FSEL R37, R82, -INF , P6 ;  /* 0xff80000052257808 */ /* 0x004fe40003000000 */
[----:B------:R-:W-:Y:S02]  /*2c70*/  FMNMX.FTZ R95, R68, R95, !PT ;  /* 0x0000005f445f7209 */ /* 0x000fe40007810000 */
[----:B------:R-:W-:Y:S01]  /*2c80*/  ISETP.GT.AND P6, PT, R3, 0x89, PT ;  /* 0x000000890300780c */ /* 0x000fe20003fc4270 */
[----:B------:R0:W-:Y:S03]  /*2c90*/  MUFU.TANH R92, R70 ;  /* 0x00000046005c7308 */ /* 0x0001e60000002400 */
[----:B---3--:R-:W-:-:S05]  /*2ca0*/  FSEL R78, R54, -INF , P6 ;  /* 0xff800000364e7808 */ /* 0x008fca0003000000 */
[----:B------:R2:W3:Y:S01]  /*2cb0*/  MUFU.TANH R93, R72 ;  /* 0x00000048005d7308 */ /* 0x0004e20000002400 */
[----:B0-----:R-:W-:-:S04]  /*2cc0*/  FSEL R70, R86, -INF , P5 ;  /* 0xff80000056467808 */ /* 0x001fc80002800000 */
[----:B------:R-:W-:-:S03]  /*2cd0*/  FMNMX.FTZ R95, R70, R95, !PT ;  /* 0x0000005f465f7209 */ /* 0x000fc60007810000 */
[----:B------:R1:W0:Y:S01]  /*2ce0*/  MUFU.TANH R79, R55 ;  /* 0x00000037004f7308 */ /* 0x0002220000002400 */
[----:B--2---:R-:W-:Y:S01]  /*2cf0*/  FSEL R72, R87, -INF , P4 ;  /* 0xff80000057487808 */ /* 0x004fe20002000000 */
[----:B------:R-:W-:Y:S01]  /*2d00*/  FMUL.FTZ R87, R0, R41 ;  /* 0x0000002900577220 */ /* 0x000fe20000410000 */
[----:B------:R-:W-:Y:S01]  /*2d10*/  FSEL R41, R90, -INF , P3 ;  /* 0xff8000005a297808 */ /* 0x000fe20001800000 */
[----:B------:R-:W-:Y:S01]  /*2d20*/  FMUL.FTZ R90, R0, R42 ;  /* 0x0000002a005a7220 */ /* 0x000fe20000410000 */
[----:B------:R-:W-:Y:S02]  /*2d30*/  FMNMX.FTZ R95, R72, R95, !PT ;  /* 0x0000005f485f7209 */ /* 0x000fe40007810000 */
[----:B------:R-:W-:Y:S01]  /*2d40*/  ISETP.GT.AND P3, PT, R3, 0x98, PT ;  /* 0x000000980300780c */ /* 0x000fe20003f64270 */
[----:B------:R2:W4:Y:S01]  /*2d50*/  MUFU.TANH R86, R40 ;  /* 0x0000002800567308 */ /* 0x0005220000002400 */
[----:B------:R-:W-:Y:S02]  /*2d60*/  FMNMX.FTZ R95, R74, R95, !PT ;  /* 0x0000005f4a5f7209 */ /* 0x000fe40007810000 */
[----:B-1----:R-:W-:-:S02]  /*2d70*/  FSEL R55, R84, -INF , P5 ;  /* 0xff80000054377808 */ /* 0x002fc40002800000 */
[----:B------:R-:W-:Y:S02]  /*2d80*/  ISETP.GT.AND P5, PT, R3, 0x90, PT ;  /* 0x000000900300780c */ /* 0x000fe40003fa4270 */
[----:B------:R-:W-:Y:S01]  /*2d90*/  FMNMX.FTZ R95, R76, R95, !PT ;  /* 0x0000005f4c5f7209 */ /* 0x000fe20007810000 */
[----:B------:R-:W1:Y:S01]  /*2da0*/  MUFU.TANH R87, R87 ;  /* 0x0000005700577308 */ /* 0x000e620000002400 */
[----:B--2---:R-:W-:Y:S02]  /*2db0*/  FSEL R40, R89, -INF , P4 ;  /* 0xff80000059287808 */ /* 0x004fe40002000000 */
[----:B------:R-:W-:Y:S02]  /*2dc0*/  ISETP.GT.AND P4, PT, R3, 0x91, PT ;  /* 0x000000910300780c */ /* 0x000fe40003f84270 */
[----:B---3--:R-:W-:Y:S02]  /*2dd0*/  FSEL R82, R93, -INF , P5 ;  /* 0xff8000005d527808 */ /* 0x008fe40002800000 */
[----:B------:R-:W-:Y:S01]  /*2de0*/  FMNMX.FTZ R95, R78, R95, !PT ;  /* 0x0000005f4e5f7209 */ /* 0x000fe20007810000 */
[----:B------:R-:W2:Y:S01]  /*2df0*/  MUFU.TANH R91, R91 ;  /* 0x0000005b005b7308 */ /* 0x000ea20000002400 */
[----:B0-----:R-:W-:-:S02]  /*2e00*/  FSEL R79, R79, -INF , P4 ;  /* 0xff8000004f4f7808 */ /* 0x001fc40002000000 */
[----:B------:R-:W-:Y:S02]  /*2e10*/  FMNMX.FTZ R84, R82, R95, !PT ;  /* 0x0000005f52547209 */ /* 0x000fe40007810000 */
[----:B------:R-:W-:Y:S01]  /*2e20*/  FSEL R54, R92, -INF , P2 ;  /* 0xff8000005c367808 */ /* 0x000fe20001000000 */
[----:B------:R-:W-:Y:S01]  /*2e30*/  FMUL.FTZ R92, R0, R38 ;  /* 0x00000026005c7220 */ /* 0x000fe20000410000 */
[----:B------:R-:W-:Y:S01]  /*2e40*/  ISETP.GT.AND P2, PT, R3, 0x99, PT ;  /* 0x000000990300780c */ /* 0x000fe20003f44270 */
[----:B------:R-:W0:Y:S01]  /*2e50*/  MUFU.TANH R90, R90 ;  /* 0x0000005a005a7308 */ /* 0x000e220000002400 */
[----:B----4-:R-:W-:Y:S02]  /*2e60*/  FSEL R89, R86, -INF , P3 ;  /* 0xff80000056597808 */ /* 0x010fe40001800000 */
[----:B------:R-:W-:Y:S02]  /*2e70*/  FMNMX.FTZ R84, R79, R84, !PT ;  /* 0x000000544f547209 */ /* 0x000fe40007810000 */
[----:B-1----:R-:W-:-:S02]  /*2e80*/  FSEL R87, R87, -INF , P2 ;  /* 0xff80000057577808 */ /* 0x002fc40001000000 */
[----:B------:R-:W-:Y:S01]  /*2e90*/  FMNMX.FTZ R84, R89, R84, !PT ;  /* 0x0000005459547209 */ /* 0x000fe20007810000 */
[----:B------:R-:W-:Y:S01]  /*2ea0*/  MUFU.TANH R92, R92 ;  /* 0x0000005c005c7308 */ /* 0x000fe20000002400 */
[----:B--2---:R-:W-:Y:S02]  /*2eb0*/  FSEL R91, R91, -INF , P6 ;  /* 0xff8000005b5b7808 */ /* 0x004fe40003000000 */
[----:B------:R-:W-:Y:S01]  /*2ec0*/  FMNMX.FTZ R86, R87, R84, !PT ;  /* 0x0000005457567209 */ /* 0x000fe20007810000 */
[----:B------:R-:W-:-:S04]  /*2ed0*/  IMAD.U32 R84, RZ, RZ, UR34 ;  /* 0x00000022ff547e24 */ /* 0x000fc8000f8e00ff */
[----:B------:R-:W1:Y:S01]  /*2ee0*/  SHFL.BFLY PT, R3, R86, 0x2, 0x1f ;  /* 0x0c401f0056037f89 */ /* 0x000e6200000e0000 */
[----:B0-----:R-:W-:Y:S02]  /*2ef0*/  FSEL R90, R90, -INF , P3 ;  /* 0xff8000005a5a7808 */ /* 0x001fe40001800000 */
[----:B-1----:R-:W-:Y:S01]  /*2f00*/  FMNMX.FTZ R88, R86, R3, !PT ;  /* 0x0000000356587209 */ /* 0x002fe20007810000 */
[----:B------:R-:W-:-:S04]  /*2f10*/  FMUL.FTZ R86, R0, R43 ;  /* 0x0000002b00567220 */ /* 0x000fc80000410000 */
[----:B------:R-:W0:Y:S02]  /*2f20*/  SHFL.BFLY PT, R3, R88, 0x1, 0x1f ;  /* 0x0c201f0058037f89 */ /* 0x000e2400000e0000 */
[----:B------:R-:W-:Y:S01]  /*2f30*/  MUFU.TANH R86, R86 ;  /* 0x0000005600567308 */ /* 0x000fe20000002400 */
[----:B0-----:R-:W-:Y:S01]  /*2f40*/  FMNMX.FTZ R3, R88, R3, !PT ;  /* 0x0000000358037209 */ /* 0x001fe20007810000 */
[----:B------:R-:W-:Y:S01]  /*2f50*/  FMUL.FTZ R88, R0, R39 ;  /* 0x0000002700587220 */ /* 0x000fe20000410000 */
[----:B------:R-:W-:Y:S02]  /*2f60*/  FMNMX.FTZ R39, R6, R7, !PT ;  /* 0x0000000706277209 */ /* 0x000fe40007810000 */
[C---:B------:R-:W-:Y:S01]  /*2f70*/  FSETP.NEU.FTZ.AND P0, PT, R3.reuse, -INF , PT ;  /* 0xff8000000300780b */ /* 0x040fe20003f1d000 */
[----:B------:R-:W-:Y:S02]  /*2f80*/  FFMA.FTZ R84, R3, R84, -8 ;  /* 0xc100000003547423 */ /* 0x000fe40000010054 */
[----:B------:R-:W0:Y:S03]  /*2f90*/  MUFU.TANH R88, R88 ;  /* 0x0000005800587308 */ /* 0x000e260000002400 */
[----:B------:R-:W-:-:S02]  /*2fa0*/  FSEL R84, R84, RZ, P0 ;  /* 0x000000ff54547208 */ /* 0x000fc40000000000 */
[----:B------:R-:W-:-:S03]  /*2fb0*/  ISETP.NE.AND P0, PT, R108, RZ, PT ;  /* 0x000000ff6c00720c */ /* 0x000fc60003f05270 */
[--C-:B------:R-:W-:Y:S01]  /*2fc0*/  FFMA.FTZ R38, R21, UR34, -R84.reuse ;  /* 0x0000002215267c23 */ /* 0x100fe20008010854 */
[--C-:B------:R-:W-:Y:S01]  /*2fd0*/  FFMA.FTZ R21, R26, UR34, -R84.reuse ;  /* 0x000000221a157c23 */ /* 0x100fe20008010854 */
[--C-:B------:R-:W-:Y:S01]  /*2fe0*/  FFMA.FTZ R26, R44, UR34, -R84.reuse ;  /* 0x000000222c1a7c23 */ /* 0x100fe20008010854 */
[----:B------:R-:W-:Y:S01]  /*2ff0*/  FMNMX.FTZ R44, R8, R39, !PT ;  /* 0x00000027082c7209 */ /* 0x000fe20007810000 */
        /* <DEDUP_REMOVED lines=9> */
[----:B------:R-:W-:Y:S01]  /*3090*/  MUFU.EX2 R39, R48 ;  /* 0x0000003000277308 */ /* 0x000fe20000000800 */
[----:B0-----:R-:W-:Y:S01]  /*30a0*/  FSEL R88, R88, -INF , P4 ;  /* 0xff80000058587808 */ /* 0x001fe20002000000 */
[--C-:B------:R-:W-:Y:S01]  /*30b0*/  FFMA.FTZ R14, R14, UR34, -R84.reuse ;  /* 0x000000220e0e7c23 */ /* 0x100fe20008010854 */
[----:B------:R-:W-:Y:S01]  /*30c0*/  FMNMX.FTZ R43, R11, R44, !PT ;  /* 0x0000002c0b2b7209 */ /* 0x000fe20007810000 */
[--C-:B------:R-:W-:Y:S01]  /*30d0*/  FFMA.FTZ R44, R56, UR34, -R84.reuse ;  /* 0x00000022382c7c23 */ /* 0x100fe20008010854 */
[--C-:B------:R-:W-:Y:S01]  /*30e0*/  FFMA.FTZ R17, R17, UR34, -R84.reuse ;  /* 0x0000002211117c23 */ /* 0x100fe20008010854 */
[--C-:B------:R-:W-:Y:S01]  /*30f0*/  FFMA.FTZ R19, R19, UR34, -R84.reuse ;  /* 0x0000002213137c23 */ /* 0x100fe20008010854 */
[----:B------:R-:W-:Y:S01]  /*3100*/  FMNMX.FTZ R46, R12, R43, !PT ;  /* 0x0000002b0c2e7209 */ /* 0x000fe20007810000 */
[----:B------:R0:W-:Y:S01]  /*3110*/  MUFU.EX2 R48, R77 ;  /* 0x0000004d00307308 */ /* 0x0001e20000000800 */
[--C-:B------:R-:W-:Y:S01]  /*3120*/  FFMA.FTZ R58, R58, UR34, -R84.reuse ;  /* 0x000000223a3a7c23 */ /* 0x100fe20008010854 */
[--C-:B------:R-:W-:Y:S01]  /*3130*/  FFMA.FTZ R59, R59, UR34, -R84.reuse ;  /* 0x000000223b3b7c23 */ /* 0x100fe20008010854 */
[----:B------:R-:W-:Y:S01]  /*3140*/  FMNMX.FTZ R46, R13, R46, !PT ;  /* 0x0000002e0d2e7209 */ /* 0x000fe20007810000 */
[--C-:B------:R-:W-:Y:S01]  /*3150*/  FFMA.FTZ R64, R64, UR34, -R84.reuse ;  /* 0x0000002240407c23 */ /* 0x100fe20008010854 */
[----:B------:R-:W-:-:S02]  /*3160*/  FFMA.FTZ R79, R79, UR34, -R84 ;  /* 0x000000224f4f7c23 */ /* 0x000fc40008010854 */
[----:B------:R-:W-:Y:S01]  /*3170*/  FMNMX.FTZ R43, R15, R46, !PT ;  /* 0x0000002e0f2b7209 */ /* 0x000fe20007810000 */
[----:B------:R-:W-:Y:S01]  /*3180*/  MUFU.EX2 R14, R14 ;  /* 0x0000000e000e7308 */ /* 0x000fe20000000800 */
[--C-:B0-----:R-:W-:Y:S01]  /*3190*/  FFMA.FTZ R77, R85, UR34, -R84.reuse ;  /* 0x00000022554d7c23 */ /* 0x101fe20008010854 */
[----:B------:R-:W-:Y:S01]  /*31a0*/  FFMA.FTZ R85, R60, UR34, -R84 ;  /* 0x000000223c557c23 */ /* 0x000fe20008010854 */
[----:B------:R-:W-:-:S04]  /*31b0*/  FMNMX.FTZ R43, R16, R43, !PT ;  /* 0x0000002b102b7209 */ /* 0x000fc80007810000 */
[----:B------:R-:W-:Y:S01]  /*31c0*/  FMNMX.FTZ R43, R18, R43, !PT ;  /* 0x0000002b122b7209 */ /* 0x000fe20007810000 */
[----:B------:R-:W-:Y:S03]  /*31d0*/  MUFU.EX2 R17, R17 ;  /* 0x0000001100117308 */ /* 0x000fe60000000800 */
[----:B------:R-:W-:-:S04]  /*31e0*/  FMNMX.FTZ R43, R20, R43, !PT ;  /* 0x0000002b142b7209 */ /* 0x000fc80007810000 */
[----:B------:R-:W-:Y:S01]  /*31f0*/  FMNMX.FTZ R46, R22, R43, !PT ;  /* 0x0000002b162e7209 */ /* 0x000fe20007810000 */
[----:B------:R-:W-:Y:S03]  /*3200*/  MUFU.EX2 R19, R19 ;  /* 0x0000001300137308 */ /* 0x000fe60000000800 */
[----:B------:R-:W-:Y:S01]  /*3210*/  FMNMX.FTZ R57, R23, R46, !PT ;  /* 0x0000002e17397209 */ /* 0x000fe20007810000 */
[----:B------:R-:W-:-:S03]  /*3220*/  FFMA.FTZ R46, R81, UR34, -R84 ;  /* 0x00000022512e7c23 */ /* 0x000fc60008010854 */
[----:B------:R-:W-:Y:S01]  /*3230*/  FMNMX.FTZ R56, R24, R57, !PT ;  /* 0x0000003918387209 */ /* 0x000fe20007810000 */
[----:B------:R0:W-:Y:S03]  /*3240*/  MUFU.EX2 R43, R93 ;  /* 0x0000005d002b7308 */ /* 0x0001e60000000800 */
[----:B------:R-:W-:-:S04]  /*3250*/  FMNMX.FTZ R56, R27, R56, !PT ;  /* 0x000000381b387209 */ /* 0x000fc80007810000 */
[----:B------:R-:W-:Y:S01]  /*3260*/  FMNMX.FTZ R80, R47, R56, !PT ;  /* 0x000000382f507209 */ /* 0x000fe20007810000 */
[----:B------:R-:W1:Y:S01]  /*3270*/  MUFU.EX2 R38, R38 ;  /* 0x0000002600267308 */ /* 0x000e620000000800 */
[----:B0-----:R-:W-:Y:S02]  /*3280*/  FFMA.FTZ R93, R61, UR34, -R84 ;  /* 0x000000223d5d7c23 */ /* 0x001fe40008010854 */
[----:B------:R-:W-:-:S04]  /*3290*/  FMNMX.FTZ R57, R49, R80, !PT ;  /* 0x0000005031397209 */ /* 0x000fc80007810000 */
[----:B------:R-:W-:Y:S01]  /*32a0*/  FMNMX.FTZ R57, R50, R57, !PT ;  /* 0x0000003932397209 */ /* 0x000fe20007810000 */
[----:B------:R0:W-:Y:S03]  /*32b0*/  MUFU.EX2 R56, R83 ;  /* 0x0000005300387308 */ /* 0x0001e60000000800 */
[----:B------:R-:W-:-:S04]  /*32c0*/  FMNMX.FTZ R57, R28, R57, !PT ;  /* 0x000000391c397209 */ /* 0x000fc80007810000 */
[----:B------:R-:W-:Y:S01]  /*32d0*/  FMNMX.FTZ R60, R30, R57, !PT ;  /* 0x000000391e3c7209 */ /* 0x000fe20007810000 */
[----:B------:R-:W-:Y:S01]  /*32e0*/  MUFU.EX2 R21, R21 ;  /* 0x0000001500157308 */ /* 0x000fe20000000800 */
[----:B0-----:R-:W-:Y:S01]  /*32f0*/  FFMA.FTZ R83, R62, UR34, -R84 ;  /* 0x000000223e537c23 */ /* 0x001fe20008010854 */
[----:B-1----:R-:W-:Y:S02]  /*3300*/  F2FP.SATFINITE.E4M3.F32.PACK_AB_MERGE_C R152, R38, R19, RZ ;  /* 0x000000132698723e */ /* 0x002fe400048070ff */
[----:B------:R-:W-:Y:S02]  /*3310*/  FMNMX.FTZ R60, R29, R60, !PT ;  /* 0x0000003c1d3c7209 */ /* 0x000fe40007810000 */
[----:B------:R-:W-:Y:S02]  /*3320*/  F2FP.SATFINITE.E4M3.F32.PACK_AB_MERGE_C R152, R17, R14, R152 ;  /* 0x0000000e1198723e */ /* 0x000fe40004807098 */
        /* <DEDUP_REMOVED lines=8> */
[--C-:B------:R-:W-:Y:S01]  /*33b0*/  FFMA.FTZ R81, R69, UR34, -R84.reuse ;  /* 0x0000002245517c23 */ /* 0x100fe20008010854 */
[----:B------:R-:W-:Y:S01]  /*33c0*/  FSEL R69, R92, -INF , P5 ;  /* 0xff8000005c457808 */ /* 0x000fe20002800000 */
[----:B------:R1:W-:Y:S01]  /*33d0*/  MUFU.EX2 R61, R83 ;  /* 0x00000053003d7308 */ /* 0x0003e20000000800 */
[----:B------:R-:W-:Y:S01]  /*33e0*/  FMNMX.FTZ R63, R33, R62, !PT ;  /* 0x0000003e213f7209 */ /* 0x000fe20007810000 */
[--C-:B------:R-:W-:Y:S01]  /*33f0*/  FFMA.FTZ R62, R65, UR34, -R84.reuse ;  /* 0x00000022413e7c23 */ /* 0x100fe20008010854 */
[--C-:B0-----:R-:W-:Y:S01]  /*3400*/  FFMA.FTZ R93, R70, UR34, -R84.reuse ;  /* 0x00000022465d7c23 */ /* 0x101fe20008010854 */
[--C-:B------:R-:W-:Y:S01]  /*3410*/  FFMA.FTZ R70, R76, UR34, -R84.reuse ;  /* 0x000000224c467c23 */ /* 0x100fe20008010854 */
[----:B------:R-:W-:Y:S01]  /*3420*/  FMNMX.FTZ R94, R36, R63, !PT ;  /* 0x0000003f245e7209 */ /* 0x000fe20007810000 */
[--C-:B------:R-:W-:Y:S02]  /*3430*/  FFMA.FTZ R63, R67, UR34, -R84.reuse ;  /* 0x00000022433f7c23 */ /* 0x100fe40008010854 */
[----:B------:R-:W-:Y:S01]  /*3440*/  MUFU.EX2 R26, R26 ;  /* 0x0000001a001a7308 */ /* 0x000fe20000000800 */
[----:B------:R-:W-:Y:S01]  /*3450*/  FMNMX.FTZ R94, R53, R94, !PT ;  /* 0x0000005e355e7209 */ /* 0x000fe20007810000 */
[----:B-1----:R-:W-:-:S03]  /*3460*/  FFMA.FTZ R83, R71, UR34, -R84 ;  /* 0x0000002247537c23 */ /* 0x002fc60008010854 */
[----:B------:R-:W-:-:S03]  /*3470*/  FMNMX.FTZ R94, R37, R94, !PT ;  /* 0x0000005e255e7209 */ /* 0x000fc60007810000 */
[----:B------:R0:W-:Y:S01]  /*3480*/  MUFU.EX2 R92, R83 ;  /* 0x00000053005c7308 */ /* 0x0001e20000000800 */
[----:B------:R-:W-:-:S04]  /*3490*/  FMNMX.FTZ R65, R55, R94, !PT ;  /* 0x0000005e37417209 */ /* 0x000fc80007810000 */
[----:B------:R-:W-:-:S03]  /*34a0*/  FMNMX.FTZ R94, R40, R65, !PT ;  /* 0x00000041285e7209 */ /* 0x000fc60007810000 */
[----:B------:R1:W-:Y:S01]  /*34b0*/  MUFU.EX2 R65, R81 ;  /* 0x0000005100417308 */ /* 0x0003e20000000800 */
[----:B------:R-:W-:Y:S01]  /*34c0*/  FMNMX.FTZ R67, R41, R94, !PT ;  /* 0x0000005e29437209 */ /* 0x000fe20007810000 */
[----:B0-----:R-:W-:-:S03]  /*34d0*/  FFMA.FTZ R83, R78, UR34, -R84 ;  /* 0x000000224e537c23 */ /* 0x001fc60008010854 */
[----:B------:R-:W-:Y:S01]  /*34e0*/  FMNMX.FTZ R94, R54, R67, !PT ;  /* 0x00000043365e7209 */ /* 0x000fe20007810000 */
[--C-:B------:R-:W-:Y:S02]  /*34f0*/  FFMA.FTZ R67, R73, UR34, -R84.reuse ;  /* 0x0000002249437c23 */ /* 0x100fe40008010854 */
[----:B------:R-:W-:Y:S01]  /*3500*/  MUFU.EX2 R35, R35 ;  /* 0x0000002300237308 */ /* 0x000fe20000000800 */
[----:B------:R-:W-:Y:S01]  /*3510*/  FMNMX.FTZ R94, R91, R94, !PT ;  /* 0x0000005e5b5e7209 */ /* 0x000fe20007810000 */
[--C-:B-1----:R-:W-:Y:S01]  /*3520*/  FFMA.FTZ R81, R74, UR34, -R84.reuse ;  /* 0x000000224a517c23 */ /* 0x102fe20008010854 */
[----:B------:R-:W-:Y:S02]  /*3530*/  FFMA.FTZ R74, R89, UR34, -R84 ;  /* 0x00000022594a7c23 */ /* 0x000fe40008010854 */
[----:B------:R-:W-:-:S03]  /*3540*/  FMNMX.FTZ R71, R69, R94, !PT ;  /* 0x0000005e45477209 */ /* 0x000fc60007810000 */
[----:B------:R-:W0:Y:S01]  /*3550*/  MUFU.EX2 R42, R42 ;  /* 0x0000002a002a7308 */ /* 0x000e220000000800 */
[----:B------:R-:W-:Y:S02]  /*3560*/  FMNMX.FTZ R73, R88, R71, !PT ;  /* 0x0000004758497209 */ /* 0x000fe40007810000 */
[----:B------:R-:W-:Y:S01]  /*3570*/  FSEL R71, R86, -INF , P2 ;  /* 0xff80000056477808 */ /* 0x000fe20001000000 */
[--C-:B------:R-:W-:Y:S01]  /*3580*/  FFMA.FTZ R86, R75, UR34, -R84.reuse ;  /* 0x000000224b567c23 */ /* 0x100fe20008010854 */
[----:B------:R-:W-:Y:S01]  /*3590*/  FMNMX.FTZ R94, R90, R73, !PT ;  /* 0x000000495a5e7209 */ /* 0x000fe20007810000 */
[--C-:B------:R-:W-:Y:S01]  /*35a0*/  FFMA.FTZ R73, R66, UR34, -R84.reuse ;  /* 0x0000002242497c23 */ /* 0x100fe20008010854 */
[--C-:B------:R-:W-:Y:S01]  /*35b0*/  FFMA.FTZ R66, R68, UR34, -R84.reuse ;  /* 0x0000002244427c23 */ /* 0x100fe20008010854 */
[--C-:B------:R-:W-:Y:S01]  /*35c0*/  FFMA.FTZ R68, R72, UR34, -R84.reuse ;  /* 0x0000002248447c23 */ /* 0x100fe20008010854 */
[----:B------:R-:W-:Y:S01]  /*35d0*/  FMNMX.FTZ R94, R71, R94, !PT ;  /* 0x0000005e475e7209 */ /* 0x000fe20007810000 */
[----:B------:R-:W-:Y:S01]  /*35e0*/  FFMA.FTZ R72, R82, UR34, -R84 ;  /* 0x0000002252487c23 */ /* 0x000fe20008010854 */
[----:B------:R-:W-:Y:S03]  /*35f0*/  MUFU.EX2 R44, R44 ;  /* 0x0000002c002c7308 */ /* 0x000fe60000000800 */
[----:B------:R-:W1:Y:S01]  /*3600*/  SHFL.BFLY PT, R75, R94, 0x2, 0x1f ;  /* 0x0c401f005e4b7f89 */ /* 0x000e6200000e0000 */
[----:B0-----:R-:W-:-:S04]  /*3610*/  F2FP.SATFINITE.E4M3.F32.PACK_AB_MERGE_C R154, R42, R35, RZ ;  /* 0x000000232a9a723e */ /* 0x001fc800048070ff */
[----:B------:R-:W0:Y:S01]  /*3620*/  MUFU.EX2 R45, R45 ;  /* 0x0000002d002d7308 */ /* 0x000e220000000800 */
[----:B------:R-:W-:-:S07]  /*3630*/  F2FP.SATFINITE.E4M3.F32.PACK_AB_MERGE_C R154, R26, R21, R154 ;  /* 0x000000151a9a723e */ /* 0x000fce000480709a */
[----:B------:R-:W-:Y:S08]  /*3640*/  MUFU.EX2 R46, R46 ;  /* 0x0000002e002e7308 */ /* 0x000ff00000000800 */
[----:B------:R-:W2:Y:S01]  /*3650*/  MUFU.EX2 R77, R77 ;  /* 0x0000004d004d7308 */ /* 0x000ea20000000800 */
[----:B0-----:R-:W-:Y:S02]  /*3660*/  F2FP.SATFINITE.E4M3.F32.PACK_AB_MERGE_C R136, R48, R45, RZ ;  /* 0x0000002d3088723e */ /* 0x001fe400048070ff */
[----:B-1----:R-:W-:-:S02]  /*3670*/  FMNMX.FTZ R85, R94, R75, !PT ;  /* 0x0000004b5e557209 */ /* 0x002fc40007810000 */
[----:B------:R-:W-:-:S03]  /*3680*/  F2FP.SATFINITE.E4M3.F32.PACK_AB_MERGE_C R136, R44, R39, R136 ;  /* 0x000000272c88723e */ /* 0x000fc60004807088 */
[----:B------:R-:W0:Y:S01]  /*3690*/  SHFL.BFLY PT, R122, R85, 0x1, 0x1f ;  /* 0x0c201f00557a7f89 */ /* 0x000e2200000e0000 */
[----:B------:R-:W-:Y:S08]  /*36a0*/  MUFU.EX2 R75, R93 ;  /* 0x0000005d004b7308 */ /* 0x000ff00000000800 */
[----:B------:R-:W-:Y:S01]  /*36b0*/  MUFU.EX2 R80, R80 ;  /* 0x0000005000507308 */ /* 0x000fe20000000800 */
[----:B--2---:R-:W-:-:S04]  /*36c0*/  F2FP.SATFINITE.E4M3.F32.PACK_AB_MERGE_C R138, R77, R56, RZ ;  /* 0x000000384d8a723e */ /* 0x004fc800048070ff */
[----:B------:R-:W-:-:S03]  /*36d0*/  F2FP.SATFINITE.E4M3.F32.PACK_AB_MERGE_C R138, R46, R43, R138 ;  /* 0x0000002b2e8a723e */ /* 0x000fc6000480708a */
[----:B------:R-:W-:Y:S01]  /*36e0*/  MUFU.EX2 R62, R62 ;  /* 0x0000003e003e7308 */ /* 0x000fe20000000800 */
[----:B0-----:R-:W-:Y:S01]  /*36f0*/  FMNMX.FTZ R122, R85, R122, !PT ;  /* 0x0000007a557a7209 */ /* 0x001fe20007810000 */
[----:B------:R-:W-:-:S06]  /*3700*/  IMAD.U32 R85, RZ, RZ, UR34 ;  /* 0x00000022ff557e24 */ /* 0x000fcc000f8e00ff */
[----:B------:R-:W-:Y:S01]  /*3710*/  MUFU.EX2 R63, R63 ;  /* 0x0000003f003f7308 */ /* 0x000fe20000000800 */
[C---:B------:R-:W-:Y:S01]  /*3720*/  FSETP.NEU.FTZ.AND P2, PT, R122.reuse, -INF , PT ;  /* 0xff8000007a00780b */ /* 0x040fe20003f5d000 */
[----:B------:R-:W-:Y:S01]  /*3730*/  FFMA.FTZ R76, R122, R85, -8 ;  /* 0xc10000007a4c7423 */ /* 0x000fe20000010055 */
[----:B------:R-:W-:Y:S01]  /*3740*/  FFMA.FTZ R85, R87, UR34, -R84 ;  /* 0x0000002257557c23 */ /* 0x000fe20008010854 */
[----:B------:R-:W-:-:S03]  /*3750*/  IMAD.U32 R84, RZ, RZ, UR38 ;  /* 0x00000026ff547e24 */ /* 0x000fc6000f8e00ff */
[----:B------:R-:W-:Y:S01]  /*3760*/  FSEL R76, R76, RZ, P2 ;  /* 0x000000ff4c4c7208 */ /* 0x000fe20001000000 */
[----:B------:R-:W-:Y:S01]  /*3770*/  MUFU.EX2 R67, R67 ;  /* 0x0000004300437308 */ /* 0x000fe20000000800 */
[----:B------:R-:W-:-:S03]  /*3780*/  PLOP3.LUT P2, PT, PT, PT, UP0, 0x80, 0x0 ;  /* 0x000000000000781c */ /* 0x000fc60003f4f008 */
[--C-:B------:R-:W-:Y:S01]  /*3790*/  FFMA.FTZ R6, R6, UR34, -R76.reuse ;  /* 0x0000002206067c23 */ /* 0x100fe2000801084c */
[--C-:B------:R-:W-:Y:S01]  /*37a0*/  FFMA.FTZ R7, R7, UR34, -R76.reuse ;  /* 0x0000002207077c23 */ /* 0x100fe2000801084c */
[--C-:B------:R-:W-:Y:S01]  /*37b0*/  FFMA.FTZ R78, R8, UR34, -R76.reuse ;  /* 0x00000022084e7c23 */ /* 0x100fe2000801084c */
[--C-:B------:R-:W-:Y:S01]  /*37c0*/  FFMA.FTZ R87, R9, UR34, -R76.reuse ;  /* 0x0000002209577c23 */ /* 0x100fe2000801084c */
[--C-:B------:R-:W-:Y:S01]  /*37d0*/  FFMA.FTZ R8, R10, UR34, -R76.reuse ;  /* 0x000000220a087c23 */ /* 0x100fe2000801084c */
[--C-:B------:R-:W-:Y:S01]  /*37e0*/  FFMA.FTZ R9, R11, UR34, -R76.reuse ;  /* 0x000000220b097c23 */ /* 0x100fe2000801084c */
[----:B------:R-:W-:Y:S01]  /*37f0*/  MUFU.EX2 R6, R6 ;  /* 0x0000000600067308 */ /* 0x000fe20000000800 */
[--C-:B------:R-:W-:Y:S01]  /*3800*/  FFMA.FTZ R89, R13, UR34, -R76.reuse ;  /* 0x000000220d597c23 */ /* 0x100fe2000801084c */
[--C-:B------:R-:W-:Y:S01]  /*3810*/  FFMA.FTZ R10, R15, UR34, -R76.reuse ;  /* 0x000000220f0a7c23 */ /* 0x100fe2000801084c */
[--C-:B------:R-:W-:Y:S01]  /*3820*/  FFMA.FTZ R13, R22, UR34, -R76.reuse ;  /* 0x00000022160d7c23 */ /* 0x100fe2000801084c */
[--C-:B------:R-:W-:Y:S01]  /*3830*/  FFMA.FTZ R15, R18, UR34, -R76.reuse ;  /* 0x00000022120f7c23 */ /* 0x100fe2000801084c */
[--C-:B------:R-:W-:Y:S01]  /*3840*/  FFMA.FTZ R22, R24, UR34, -R76.reuse ;  /* 0x0000002218167c23 */ /* 0x100fe2000801084c */
[--C-:B------:R-:W-:Y:S01]  /*3850*/  FFMA.FTZ R12, R12, UR34, -R76.reuse ;  /* 0x000000220c0c7c23 */ /* 0x100fe2000801084c */
[--C-:B------:R-:W-:Y:S01]  /*3860*/  FFMA.FTZ R18, R47, UR34, -R76.reuse ;  /* 0x000000222f127c23 */ /* 0x100fe2000801084c */
[----:B------:R-:W0:Y:S01]  /*3870*/  MUFU.EX2 R7, R7 ;  /* 0x0000000700077308 */ /* 0x000e220000000800 */
[--C-:B------:R-:W-:Y:S01]  /*3880*/  FFMA.FTZ R24, R30, UR34, -R76.reuse ;  /* 0x000000221e187c23 */ /* 0x100fe2000801084c */
[--C-:B------:R-:W-:Y:S01]  /*3890*/  FFMA.FTZ R11, R16, UR34, -R76.reuse ;  /* 0x00000022100b7c23 */ /* 0x100fe2000801084c */
[--C-:B------:R-:W-:Y:S01]  /*38a0*/  FFMA.FTZ R47, R50, UR34, -R76.reuse ;  /* 0x00000022322f7c23 */ /* 0x100fe2000801084c */
[----:B------:R-:W-:Y:S01]  /*38b0*/  FADD.FTZ R30, R14, R17 ;  /* 0x000000110e1e7221 */ /* 0x000fe20000010000 */
[--C-:B------:R-:W-:Y:S01]  /*38c0*/  FFMA.FTZ R16, R23, UR34, -R76.reuse ;  /* 0x0000002217107c23 */ /* 0x100fe2000801084c */
[--C-:B------:R-:W-:Y:S01]  /*38d0*/  FFMA.FTZ R50, R31, UR34, -R76.reuse ;  /* 0x000000221f327c23 */ /* 0x100fe2000801084c */
[--C-:B------:R-:W-:Y:S01]  /*38e0*/  FFMA.FTZ R23, R49, UR34, -R76.reuse ;  /* 0x0000002231177c23 */ /* 0x100fe2000801084c */
[----:B------:R-:W1:Y:S01]  /*38f0*/  MUFU.EX2 R78, R78 ;  /* 0x0000004e004e7308 */ /* 0x000e620000000800 */
[----:B------:R-:W-:Y:S01]  /*3900*/  FFMA.FTZ R49, R51, UR34, -R76 ;  /* 0x0000002233317c23 */ /* 0x000fe2000801084c */
[----:B------:R-:W-:Y:S01]  /*3910*/  FADD.FTZ R51, R19, R30 ;  /* 0x0000001e13337221 */ /* 0x000fe20000010000 */
[--C-:B------:R-:W-:Y:S01]  /*3920*/  FFMA.FTZ R30, R32, UR34, -R76.reuse ;  /* 0x00000022201e7c23 */ /* 0x100fe2000801084c */
[--C-:B------:R-:W-:Y:S01]  /*3930*/  FFMA.FTZ R20, R20, UR34, -R76.reuse ;  /* 0x0000002214147c23 */ /* 0x100fe2000801084c */
[--C-:B------:R-:W-:Y:S01]  /*3940*/  FFMA.FTZ R27, R27, UR34, -R76.reuse ;  /* 0x000000221b1b7c23 */ /* 0x100fe2000801084c */
[----:B------:R-:W-:Y:S01]  /*3950*/  FADD.FTZ R32, R38, R51 ;  /* 0x0000003326207221 */ /* 0x000fe20000010000 */
[----:B------:R-:W-:Y:S01]  /*3960*/  FFMA.FTZ R33, R33, UR34, -R76 ;  /* 0x0000002221217c23 */ /* 0x000fe2000801084c */
[----:B------:R-:W2:Y:S01]  /*3970*/  MUFU.EX2 R87, R87 ;  /* 0x0000005700577308 */ /* 0x000ea20000000800 */
[----:B0-----:R-:W-:Y:S01]  /*3980*/  FADD.FTZ R31, R6, R7 ;  /* 0x00000007061f7221 */ /* 0x001fe20000010000 */
[----:B------:R-:W-:Y:S01]  /*3990*/  FADD.FTZ R93, R21, R32 ;  /* 0x00000020155d7221 */ /* 0x000fe20000010000 */
[--C-:B------:R-:W-:Y:S01]  /*39a0*/  FFMA.FTZ R32, R34, UR34, -R76.reuse ;  /* 0x0000002222207c23 */ /* 0x100fe2000801084c */
[--C-:B------:R-:W-:Y:S01]  /*39b0*/  FFMA.FTZ R36, R36, UR34, -R76.reuse ;  /* 0x0000002224247c23 */ /* 0x100fe2000801084c */
[--C-:B------:R-:W-:Y:S01]  /*39c0*/  FFMA.FTZ R28, R28, UR34, -R76.reuse ;  /* 0x000000221c1c7c23 */ /* 0x100fe2000801084c */
[----:B------:R-:W-:Y:S01]  /*39d0*/  FADD.FTZ R34, R26, R93 ;  /* 0x0000005d1a227221 */ /* 0x000fe20000010000 */
[----:B------:R-:W-:Y:S01]  /*39e0*/  FFMA.FTZ R29, R29, UR34, -R76 ;  /* 0x000000221d1d7c23 */ /* 0x000fe2000801084c */
[----:B------:R-:W0:Y:S01]  /*39f0*/  MUFU.EX2 R8, R8 ;  /* 0x0000000800087308 */ /* 0x000e220000000800 */
[----:B-1----:R-:W-:Y:S01]  /*3a00*/  FADD.FTZ R82, R78, R31 ;  /* 0x0000001f4e527221 */ /* 0x002fe20000010000 */
[----:B------:R-:W-:Y:S01]  /*3a10*/  @!P1 IADD3 R31, R84, 0x12440, RZ ;  /* 0x00012440541f9810 */ /* 0x000fe20007ffe0ff */
[----:B------:R-:W-:Y:S01]  /*3a20*/  FADD.FTZ R93, R35, R34 ;  /* 0x00000022235d7221 */ /* 0x000fe20000010000 */
[--C-:B------:R-:W-:Y:S01]  /*3a30*/  FFMA.FTZ R34, R52, UR34, -R76.reuse ;  /* 0x0000002234227c23 */ /* 0x100fe2000801084c */
[--C-:B------:R-:W-:Y:S01]  /*3a40*/  FFMA.FTZ R53, R53, UR34, -R76.reuse ;  /* 0x0000002235357c23 */ /* 0x100fe2000801084c */
[----:B------:R-:W-:Y:S01]  /*3a50*/  @!P1 PRMT R31, RZ, 0x654, R31 ;  /* 0x00000654ff1f9816 */ /* 0x000fe2000000001f */
[----:B------:R-:W-:Y:S01]  /*3a60*/  FFMA.FTZ R55, R55, UR34, -R76 ;  /* 0x0000002237377c23 */ /* 0x000fe2000801084c */
[----:B------:R-:W1:Y:S01]  /*3a70*/  MUFU.EX2 R9, R9 ;  /* 0x0000000900097308 */ /* 0x000e620000000800 */
[----:B--2---:R-:W-:Y:S01]  /*3a80*/  FADD.FTZ R51, R87, R82 ;  /* 0x0000005257337221 */ /* 0x004fe20000010000 */
[----:B------:R2:W-:Y:S01]  /*3a90*/  @!P1 SYNCS.ARRIVE.TRANS64.RED.A1T0 RZ, [R31+URZ], RZ ;  /* 0x000000ff1fff99a7 */ /* 0x0005e2000810043f */
[--C-:B------:R-:W-:Y:S01]  /*3aa0*/  FFMA.FTZ R40, R40, UR34, -R76.reuse ;  /* 0x0000002228287c23 */ /* 0x100fe2000801084c */
[--C-:B------:R-:W-:Y:S01]  /*3ab0*/  FFMA.FTZ R41, R41, UR34, -R76.reuse ;  /* 0x0000002229297c23 */ /* 0x100fe2000801084c */
[--C-:B------:R-:W-:Y:S01]  /*3ac0*/  FFMA.FTZ R54, R54, UR34, -R76.reuse ;  /* 0x0000002236367c23 */ /* 0x100fe2000801084c */
[--C-:B------:R-:W-:Y:S01]  /*3ad0*/  FFMA.FTZ R91, R91, UR34, -R76.reuse ;  /* 0x000000225b5b7c23 */ /* 0x100fe2000801084c */
[--C-:B------:R-:W-:Y:S01]  /*3ae0*/  FFMA.FTZ R69, R69, UR34, -R76.reuse ;  /* 0x0000002245457c23 */ /* 0x100fe2000801084c */
[----:B------:R-:W3:Y:S01]  /*3af0*/  MUFU.EX2 R12, R12 ;  /* 0x0000000c000c7308 */ /* 0x000ee20000000800 */
[----:B0-----:R-:W-:Y:S01]  /*3b00*/  FADD.FTZ R82, R8, R51 ;  /* 0x0000003308527221 */ /* 0x001fe20000010000 */
[----:B------:R-:W-:Y:S01]  /*3b10*/  F2FP.SATFINITE.E4M3.F32.PACK_AB_MERGE_C R78, R87, R78, RZ ;  /* 0x0000004e574e723e */ /* 0x000fe200048070ff */
[--C-:B------:R-:W-:Y:S01]  /*3b20*/  FFMA.FTZ R88, R88, UR34, -R76.reuse ;  /* 0x0000002258587c23 */ /* 0x100fe2000801084c */
[--C-:B------:R-:W-:Y:S01]  /*3b30*/  FFMA.FTZ R90, R90, UR34, -R76.reuse ;  /* 0x000000225a5a7c23 */ /* 0x100fe2000801084c */
[----:B------:R-:W-:Y:S01]  /*3b40*/  FFMA.FTZ R71, R71, UR34, -R76 ;  /* 0x0000002247477c23 */ /* 0x000fe2000801084c */
[----:B------:R-:W-:Y:S01]  /*3b50*/  F2FP.SATFINITE.E4M3.F32.PACK_AB_MERGE_C R153, R7, R6, R78 ;  /* 0x000000060799723e */ /* 0x000fe2000480704e */
[----:B------:R-:W-:Y:S01]  /*3b60*/  IMAD.MOV.U32 R26, RZ, RZ, R25 ;  /* 0x000000ffff1a7224 */ /* 0x000fe200078e0019 */
[----:B------:R-:W0:Y:S01]  /*3b70*/  MUFU.EX2 R89, R89 ;  /* 0x0000005900597308 */ /* 0x000e220000000800 */
[----:B-1----:R-:W-:Y:S01]  /*3b80*/  FADD.FTZ R51, R9, R82 ;  /* 0x0000005209337221 */ /* 0x002fe20000010000 */
[----:B------:R-:W-:-:S04]  /*3b90*/  FADD.FTZ R82, R42, R93 ;  /* 0x0000005d2a527221 */ /* 0x000fc80000010000 */
[----:B------:R-:W-:Y:S01]  /*3ba0*/  FADD.FTZ R93, R39, R82 ;  /* 0x00000052275d7221 */ /* 0x000fe20000010000 */
[----:B------:R-:W-:Y:S01]  /*3bb0*/  IMAD.MOV.U32 R39, RZ, RZ, R25 ;  /* 0x000000ffff277224 */ /* 0x000fe200078e0019 */
[----:B------:R-:W1:Y:S01]  /*3bc0*/  MUFU.EX2 R10, R10 ;  /* 0x0000000a000a7308 */ /* 0x000e620000000800 */
[----:B---3--:R-:W-:-:S07]  /*3bd0*/  FADD.FTZ R52, R12, R51 ;  /* 0x000000330c347221 */ /* 0x008fce0000010000 */
[----:B------:R-:W3:Y:S01]  /*3be0*/  MUFU.EX2 R11, R11 ;  /* 0x0000000b000b7308 */ /* 0x000ee20000000800 */
[C---:B0-----:R-:W-:Y:S01]  /*3bf0*/  FADD.FTZ R51, R89.reuse, R52 ;  /* 0x0000003459337221 */ /* 0x041fe20000010000 */
[----:B------:R-:W-:Y:S01]  /*3c00*/  FADD.FTZ R52, R44, R93 ;  /* 0x0000005d2c347221 */ /* 0x000fe20000010000 */
[----:B------:R-:W-:Y:S01]  /*3c10*/  F2FP.SATFINITE.E4M3.F32.PACK_AB_MERGE_C R89, R89, R12, RZ ;  /* 0x0000000c5959723e */ /* 0x000fe200048070ff */
[----:B------:R-:W-:Y:S02]  /*3c20*/  IMAD.MOV.U32 R44, RZ, RZ, R25 ;  /* 0x000000ffff2c7224 */ /* 0x000fe400078e0019 */
[----:B------:R-:W-:Y:S01]  /*3c30*/  FADD.FTZ R93, R45, R52 ;  /* 0x000000342d5d7221 */ /* 0x000fe20000010000 */
[----:B------:R-:W-:Y:S01]  /*3c40*/  F2FP.SATFINITE.E4M3.F32.PACK_AB_MERGE_C R155, R9, R8, R89 ;  /* 0x00000008099b723e */ /* 0x000fe20004807059 */
[----:B------:R-:W0:Y:S01]  /*3c50*/  MUFU.EX2 R15, R15 ;  /* 0x0000000f000f7308 */ /* 0x000e220000000800 */
[-C--:B------:R-:W-:Y:S01]  /*3c60*/  MOV R45, R25.reuse ;  /* 0x00000019002d7202 */ /* 0x080fe20000000f00 */
[----:B------:R-:W-:Y:S01]  /*3c70*/  FADD.FTZ R52, R48, R93 ;  /* 0x0000005d30347221 */ /* 0x000fe20000010000 */
[----:B------:R-:W-:-:S03]  /*3c80*/  MOV R48, R25 ;  /* 0x0000001900307202 */ /* 0x000fc60000000f00 */
[----:B------:R-:W-:Y:S01]  /*3c90*/  FADD.FTZ R93, R43, R52 ;  /* 0x000000342b5d7221 */ /* 0x000fe20000010000 */
[----:B------:R-:W-:Y:S01]  /*3ca0*/  IMAD.MOV.U32 R43, RZ, RZ, R25 ;  /* 0x000000ffff2b7224 */ /* 0x000fe200078e0019 */
[----:B------:R-:W4:Y:S02]  /*3cb0*/  MUFU.EX2 R20, R20 ;  /* 0x0000001400147308 */ /* 0x000f240000000800 */
[----:B------:R-:W-:Y:S01]  /*3cc0*/  FADD.FTZ R93, R46, R93 ;  /* 0x0000005d2e5d7221 */ /* 0x000fe20000010000 */
[----:B------:R-:W-:-:S03]  /*3cd0*/  IMAD.MOV.U32 R46, RZ, RZ, R25 ;  /* 0x000000ffff2e7224 */ /* 0x000fc600078e0019 */
[----:B------:R-:W-:Y:S02]  /*3ce0*/  FADD.FTZ R52, R56, R93 ;  /* 0x0000005d38347221 */ /* 0x000fe40000010000 */
[----:B------:R-:W5:Y:S02]  /*3cf0*/  MUFU.EX2 R13, R13 ;  /* 0x0000000d000d7308 */ /* 0x000f640000000800 */
[----:B------:R-:W-:-:S04]  /*3d00*/  FADD.FTZ R52, R77, R52 ;  /* 0x000000344d347221 */ /* 0x000fc80000010000 */
[----:B------:R-:W-:Y:S01]  /*3d10*/  FADD.FTZ R93, R57, R52 ;  /* 0x00000034395d7221 */ /* 0x000fe20000010000 */
[----:B------:R-:W-:Y:S01]  /*3d20*/  IMAD.MOV.U32 R52, RZ, RZ, R25 ;  /* 0x000000ffff347224 */ /* 0x000fe200078e0019 */
[----:B--2---:R1:W-:Y:S02]  /*3d30*/  MUFU.EX2 R31, R32 ;  /* 0x00000020001f7308 */ /* 0x0043e40000000800 */
[----:B------:R-:W-:-:S06]  /*3d40*/  FADD.FTZ R38, R60, R93 ;  /* 0x0000005d3c267221 */ /* 0x000fcc0000010000 */
[----:B------:R-:W2:Y:S01]  /*3d50*/  MUFU.EX2 R16, R16 ;  /* 0x0000001000107308 */ /* 0x000ea20000000800 */
[----:B-1----:R-:W-:Y:S01]  /*3d60*/  FADD.FTZ R32, R10, R51 ;  /* 0x000000330a207221 */ /* 0x002fe20000010000 */
[----:B------:R-:W-:-:S03]  /*3d70*/  FFMA.FTZ R51, R37, UR34, -R76 ;  /* 0x0000002225337c23 */ /* 0x000fc6000801084c */
[----:B---3--:R-:W-:-:S03]  /*3d80*/  FADD.FTZ R32, R11, R32 ;  /* 0x000000200b207221 */ /* 0x008fc60000010000 */
[----:B------:R-:W1:Y:S01]  /*3d90*/  MUFU.EX2 R22, R22 ;  /* 0x0000001600167308 */ /* 0x000e620000000800 */
[----:B0-----:R-:W-:-:S04]  /*3da0*/  FADD.FTZ R95, R15, R32 ;  /* 0x000000200f5f7221 */ /* 0x001fc80000010000 */
[----:B----4-:R-:W-:-:S03]  /*3db0*/  FADD.FTZ R82, R20, R95 ;  /* 0x0000005f14527221 */ /* 0x010fc60000010000 */
[----:B------:R-:W0:Y:S08]  /*3dc0*/  MUFU.EX2 R27, R27 ;  /* 0x0000001b001b7308 */ /* 0x000e300000000800 */
[----:B------:R-:W3:Y:S08]  /*3dd0*/  MUFU.EX2 R18, R18 ;  /* 0x0000001200127308 */ /* 0x000ef00000000800 */
[----:B------:R5:W-:Y:S08]  /*3de0*/  MUFU.EX2 R37, R33 ;  /* 0x0000002100257308 */ /* 0x000bf00000000800 */
[----:B------:R-:W4:Y:S01]  /*3df0*/  MUFU.EX2 R23, R23 ;  /* 0x0000001700177308 */ /* 0x000f220000000800 */
[----:B-----5:R-:W-:-:S04]  /*3e00*/  FADD.FTZ R33, R13, R82 ;  /* 0x000000520d217221 */ /* 0x020fc80000010000 */
[----:B--2---:R-:W-:-:S03]  /*3e10*/  FADD.FTZ R95, R16, R33 ;  /* 0x00000021105f7221 */ /* 0x004fc60000010000 */
[----:B------:R-:W2:Y:S08]  /*3e20*/  MUFU.EX2 R47, R47 ;  /* 0x0000002f002f7308 */ /* 0x000eb00000000800 */
[----:B------:R1:W-:Y:S08]  /*3e30*/  MUFU.EX2 R32, R36 ;  /* 0x0000002400207308 */ /* 0x0003f00000000800 */
[----:B------:R-:W5:Y:S01]  /*3e40*/  MUFU.EX2 R28, R28 ;  /* 0x0000001c001c7308 */ /* 0x000f620000000800 */
[----:B-1----:R-:W-:Y:S01]  /*3e50*/  FADD.FTZ R36, R22, R95 ;  /* 0x0000005f16247221 */ /* 0x002fe20000010000 */
[----:B0-----:R-:W-:-:S03]  /*3e60*/  F2FP.SATFINITE.E4M3.F32.PACK_AB_MERGE_C R22, R27, R22, RZ ;  /* 0x000000161b16723e */ /* 0x001fc600048070ff */
[----:B------:R-:W-:Y:S01]  /*3e70*/  FADD.FTZ R19, R27, R36 ;  /* 0x000000241b137221 */ /* 0x000fe20000010000 */
[----:B------:R-:W-:Y:S01]  /*3e80*/  F2FP.SATFINITE.E4M3.F32.PACK_AB_MERGE_C R139, R16, R13, R22 ;  /* 0x0000000d108b723e */ /* 0x000fe20004807016 */
[----:B------:R-:W-:Y:S01]  /*3e90*/  IMAD.MOV.U32 R27, RZ, RZ, R25 ;  /* 0x000000ffff1b7224 */ /* 0x000fe200078e0019 */
[----:B------:R-:W0:Y:S01]  /*3ea0*/  MUFU.EX2 R24, R24 ;  /* 0x0000001800187308 */ /* 0x000e220000000800 */
[----:B---3--:R-:W-:Y:S01]  /*3eb0*/  FADD.FTZ R36, R18, R19 ;  /* 0x0000001312247221 */ /* 0x008fe20000010000 */
[----:B------:R-:W-:Y:S01]  /*3ec0*/  FADD.FTZ R19, R61, R38 ;  /* 0x000000263d137221 */ /* 0x000fe20000010000 */
[C---:B------:R-:W-:Y:S02]  /*3ed0*/  F2FP.SATFINITE.E4M3.F32.PACK_AB_MERGE_C R61, R80.reuse, R61, RZ ;  /* 0x0000003d503d723e */ /* 0x040fe400048070ff */
[----:B----4-:R-:W-:Y:S01]  /*3ee0*/  FADD.FTZ R42, R23, R36 ;  /* 0x00000024172a7221 */ /* 0x010fe20000010000 */
[----:B------:R-:W-:Y:S01]  /*3ef0*/  FADD.FTZ R19, R80, R19 ;  /* 0x0000001350137221 */ /* 0x000fe20000010000 */
[----:B------:R-:W-:Y:S01]  /*3f00*/  F2FP.SATFINITE.E4M3.F32.PACK_AB_MERGE_C R140, R60, R57, R61 ;  /* 0x000000393c8c723e */ /* 0x000fe2000480703d */
[----:B------:R-:W1:Y:S01]  /*3f10*/  MUFU.EX2 R29, R29 ;  /* 0x0000001d001d7308 */ /* 0x000e620000000800 */
[----:B--2---:R-:W-:Y:S01]  /*3f20*/  FADD.FTZ R35, R47, R42 ;  /* 0x0000002a2f237221 */ /* 0x004fe20000010000 */
[----:B------:R-:W-:Y:S01]  /*3f30*/  FADD.FTZ R38, R62, R19 ;  /* 0x000000133e267221 */ /* 0x000fe20000010000 */
[----:B------:R-:W-:Y:S01]  /*3f40*/  F2FP.SATFINITE.E4M3.F32.PACK_AB_MERGE_C R19, R20, R15, RZ ;  /* 0x0000000f1413723e */ /* 0x000fe200048070ff */
[----:B------:R-:W-:-:S02]  /*3f50*/  IMAD.MOV.U32 R42, RZ, RZ, R25 ;  /* 0x000000ffff2a7224 */ /* 0x000fc400078e0019 */
[C---:B-----5:R-:W-:Y:S01]  /*3f60*/  FADD.FTZ R35, R28.reuse, R35 ;  /* 0x000000231c237221 */ /* 0x060fe20000010000 */
[----:B------:R-:W-:Y:S01]  /*3f70*/  FADD.FTZ R38, R63, R38 ;  /* 0x000000263f267221 */ /* 0x000fe20000010000 */
[----:B------:R-:W-:Y:S01]  /*3f80*/  F2FP.SATFINITE.E4M3.F32.PACK_AB_MERGE_C R28, R28, R47, RZ ;  /* 0x0000002f1c1c723e */ /* 0x000fe200048070ff */
[----:B------:R-:W2:Y:S01]  /*3f90*/  MUFU.EX2 R49, R49 ;  /* 0x0000003100317308 */ /* 0x000ea20000000800 */
[----:B0-----:R-:W-:Y:S01]  /*3fa0*/  FADD.FTZ R20, R24, R35 ;  /* 0x0000002318147221 */ /* 0x001fe20000010000 */
[----:B------:R-:W-:Y:S01]  /*3fb0*/  FADD.FTZ R15, R65, R38 ;  /* 0x00000026410f7221 */ /* 0x000fe20000010000 */
[C---:B------:R-:W-:Y:S01]  /*3fc0*/  F2FP.SATFINITE.E4M3.F32.PACK_AB_MERGE_C R65, R92.reuse, R65, RZ ;  /* 0x000000415c41723e */ /* 0x040fe200048070ff */
[----:B------:R-:W-:Y:S01]  /*3fd0*/  IMAD.MOV.U32 R47, RZ, RZ, R25 ;  /* 0x000000ffff2f7224 */ /* 0x000fe200078e0019 */
[----:B------:R-:W-:Y:S01]  /*3fe0*/  F2FP.SATFINITE.E4M3.F32.PACK_AB_MERGE_C R141, R23, R18, R28 ;  /* 0x00000012178d723e */ /* 0x000fe2000480701c */
[----:B------:R-:W-:Y:S01]  /*3ff0*/  FADD.FTZ R92, R92, R15 ;  /* 0x0000000f5c5c7221 */ /* 0x000fe20000010000 */
[----:B------:R-:W-:Y:S01]  /*4000*/  F2FP.SATFINITE.E4M3.F32.PACK_AB_MERGE_C R142, R63, R62, R65 ;  /* 0x0000003e3f8e723e */ /* 0x000fe20004807041 */
[----:B------:R-:W0:Y:S01]  /*4010*/  MUFU.EX2 R50, R50 ;  /* 0x0000003200327308 */ /* 0x000e220000000800 */
[----:B-1----:R-:W-:Y:S01]  /*4020*/  FADD.FTZ R20, R29, R20 ;  /* 0x000000141d147221 */ /* 0x002fe20000010000 */
[----:B------:R-:W-:Y:S01]  /*4030*/  FADD.FTZ R15, R67, R92 ;  /* 0x0000005c430f7221 */ /* 0x000fe20000010000 */
[----:B------:R-:W-:-:S02]  /*4040*/  F2FP.SATFINITE.E4M3.F32.PACK_AB_MERGE_C R137, R11, R10, R19 ;  /* 0x0000000a0b89723e */ /* 0x000fc40004807013 */
[-C--:B------:R-:W-:Y:S02]  /*4050*/  MOV R28, R25.reuse ;  /* 0x00000019001c7202 */ /* 0x080fe40000000f00 */
[-C--:B------:R-:W-:Y:S01]  /*4060*/  MOV R35, R25.reuse ;  /* 0x0000001900237202 */ /* 0x080fe20000000f00 */
[----:B------:R-:W1:Y:S01]  /*4070*/  MUFU.EX2 R30, R30 ;  /* 0x0000001e001e7308 */ /* 0x000e620000000800 */
[----:B--2---:R-:W-:Y:S01]  /*4080*/  FADD.FTZ R17, R49, R20 ;  /* 0x0000001431117221 */ /* 0x004fe20000010000 */
[----:B------:R-:W-:-:S06]  /*4090*/  MOV R38, R25 ;  /* 0x0000001900267202 */ /* 0x000fcc0000000f00 */
[----:B------:R-:W2:Y:S01]  /*40a0*/  MUFU.EX2 R86, R86 ;  /* 0x0000005600567308 */ /* 0x000ea20000000800 */
[C---:B0-----:R-:W-:Y:S01]  /*40b0*/  FADD.FTZ R17, R50.reuse, R17 ;  /* 0x0000001132117221 */ /* 0x041fe20000010000 */
[----:B------:R-:W-:Y:S01]  /*40c0*/  F2FP.SATFINITE.E4M3.F32.PACK_AB_MERGE_C R49, R50, R49, RZ ;  /* 0x000000313231723e */ /* 0x000fe200048070ff */
[----:B------:R-:W-:-:S03]  /*40d0*/  IMAD.MOV.U32 R50, RZ, RZ, R25 ;  /* 0x000000ffff327224 */ /* 0x000fc600078e0019 */
[----:B------:R-:W-:Y:S01]  /*40e0*/  F2FP.SATFINITE.E4M3.F32.PACK_AB_MERGE_C R143, R29, R24, R49 ;  /* 0x000000181d8f723e */ /* 0x000fe20004807031 */
[----:B------:R-:W-:Y:S01]  /*40f0*/  IMAD.MOV.U32 R24, RZ, RZ, R25 ;  /* 0x000000ffff187224 */ /* 0x000fe200078e0019 */
[----:B------:R-:W0:Y:S01]  /*4100*/  MUFU.EX2 R58, R58 ;  /* 0x0000003a003a7308 */ /* 0x000e220000000800 */
[----:B-1----:R-:W-:Y:S01]  /*4110*/  FADD.FTZ R14, R30, R17 ;  /* 0x000000111e0e7221 */ /* 0x002fe20000010000 */
[--C-:B------:R-:W-:Y:S02]  /*4120*/  IMAD.MOV.U32 R29, RZ, RZ, R25.reuse ;  /* 0x000000ffff1d7224 */ /* 0x100fe400078e0019 */
[----:B------:R-:W-:Y:S02]  /*4130*/  IMAD.MOV.U32 R49, RZ, RZ, R25 ;  /* 0x000000ffff317224 */ /* 0x000fe400078e0019 */
[----:B------:R-:W-:Y:S02]  /*4140*/  FADD.FTZ R17, R31, R14 ;  /* 0x0000000e1f117221 */ /* 0x000fe40000010000 */
[----:B------:R-:W1:Y:S01]  /*4150*/  MUFU.EX2 R34, R34 ;  /* 0x0000002200227308 */ /* 0x000e620000000800 */
[----:B--2---:R-:W-:-:S07]  /*4160*/  FADD.FTZ R15, R86, R15 ;  /* 0x0000000f560f7221 */ /* 0x004fce0000010000 */
[----:B------:R-:W2:Y:S01]  /*4170*/  MUFU.EX2 R59, R59 ;  /* 0x0000003b003b7308 */ /* 0x000ea20000000800 */
[----:B0-----:R-:W-:-:S07]  /*4180*/  FADD.FTZ R14, R58, R15 ;  /* 0x0000000f3a0e7221 */ /* 0x001fce0000010000 */
[----:B------:R-:W0:Y:S01]  /*4190*/  MUFU.EX2 R64, R64 ;  /* 0x0000004000407308 */ /* 0x000e220000000800 */
[----:B-1----:R-:W-:Y:S01]  /*41a0*/  FADD.FTZ R20, R34, R17 ;  /* 0x0000001122147221 */ /* 0x002fe20000010000 */
[----:B------:R-:W-:-:S03]  /*41b0*/  F2FP.SATFINITE.E4M3.F32.PACK_AB_MERGE_C R34, R37, R34, RZ ;  /* 0x000000222522723e */ /* 0x000fc600048070ff */
[----:B------:R-:W-:Y:S01]  /*41c0*/  FADD.FTZ R37, R37, R20 ;  /* 0x0000001425257221 */ /* 0x000fe20000010000 */
[----:B------:R-:W-:Y:S01]  /*41d0*/  F2FP.SATFINITE.E4M3.F32.PACK_AB_MERGE_C R145, R31, R30, R34 ;  /* 0x0000001e1f91723e */ /* 0x000fe20004807022 */
[----:B------:R-:W-:Y:S01]  /*41e0*/  IMAD.MOV.U32 R31, RZ, RZ, R25 ;  /* 0x000000ffff1f7224 */ /* 0x000fe200078e0019 */
[----:B------:R-:W1:Y:S01]  /*41f0*/  MUFU.EX2 R73, R73 ;  /* 0x0000004900497308 */ /* 0x000e620000000800 */
[C---:B--2---:R-:W-:Y:S01]  /*4200*/  F2FP.SATFINITE.E4M3.F32.PACK_AB_MERGE_C R58, R59.reuse, R58, RZ ;  /* 0x0000003a3b3a723e */ /* 0x044fe200048070ff */
[----:B------:R-:W-:Y:S01]  /*4210*/  FADD.FTZ R59, R59, R14 ;  /* 0x0000000e3b3b7221 */ /* 0x000fe20000010000 */
[----:B------:R-:W-:Y:S01]  /*4220*/  FADD.FTZ R20, R32, R37 ;  /* 0x0000002520147221 */ /* 0x000fe20000010000 */
[--C-:B------:R-:W-:Y:S01]  /*4230*/  IMAD.MOV.U32 R30, RZ, RZ, R25.reuse ;  /* 0x000000ffff1e7224 */ /* 0x100fe200078e0019 */
[----:B------:R-:W-:Y:S01]  /*4240*/  F2FP.SATFINITE.E4M3.F32.PACK_AB_MERGE_C R144, R86, R67, R58 ;  /* 0x000000435690723e */ /* 0x000fe2000480703a */
[----:B------:R-:W-:Y:S02]  /*4250*/  IMAD.MOV.U32 R34, RZ, RZ, R25 ;  /* 0x000000ffff227224 */ /* 0x000fe400078e0019 */
[----:B------:R2:W3:Y:S01]  /*4260*/  MUFU.EX2 R33, R53 ;  /* 0x0000003500217308 */ /* 0x0004e20000000800 */
[----:B0-----:R-:W-:Y:S01]  /*4270*/  FADD.FTZ R14, R64, R59 ;  /* 0x0000003b400e7221 */ /* 0x001fe20000010000 */
[----:B------:R-:W-:-:S06]  /*4280*/  IMAD.MOV.U32 R37, RZ, RZ, R25 ;  /* 0x000000ffff257224 */ /* 0x000fcc00078e0019 */
[----:B------:R-:W0:Y:S01]  /*4290*/  MUFU.EX2 R66, R66 ;  /* 0x0000004200427308 */ /* 0x000e220000000800 */
[----:B-1----:R-:W-:Y:S01]  /*42a0*/  FADD.FTZ R15, R73, R14 ;  /* 0x0000000e490f7221 */ /* 0x002fe20000010000 */
[----:B--2---:R-:W-:-:S06]  /*42b0*/  IMAD.MOV.U32 R53, RZ, RZ, R25 ;  /* 0x000000ffff357224 */ /* 0x004fcc00078e0019 */
[----:B------:R-:W1:Y:S01]  /*42c0*/  MUFU.EX2 R51, R51 ;  /* 0x0000003300337308 */ /* 0x000e620000000800 */
[----:B---3--:R-:W-:-:S07]  /*42d0*/  FADD.FTZ R20, R33, R20 ;  /* 0x0000001421147221 */ /* 0x008fce0000010000 */
[----:B------:R2:W3:Y:S01]  /*42e0*/  MUFU.EX2 R36, R55 ;  /* 0x0000003700247308 */ /* 0x0004e20000000800 */
[----:B0-----:R-:W-:Y:S01]  /*42f0*/  F2FP.SATFINITE.E4M3.F32.PACK_AB_MERGE_C R14, R75, R66, RZ ;  /* 0x000000424b0e723e */ /* 0x001fe200048070ff */
[----:B------:R-:W-:-:S03]  /*4300*/  FADD.FTZ R66, R66, R15 ;  /* 0x0000000f42427221 */ /* 0x000fc60000010000 */
[----:B------:R-:W-:Y:S01]  /*4310*/  F2FP.SATFINITE.E4M3.F32.PACK_AB_MERGE_C R146, R73, R64, R14 ;  /* 0x000000404992723e */ /* 0x000fe2000480700e */
[----:B------:R-:W-:Y:S02]  /*4320*/  FADD.FTZ R75, R75, R66 ;  /* 0x000000424b4b7221 */ /* 0x000fe40000010000 */
[----:B------:R-:W-:Y:S01]  /*4330*/  MUFU.EX2 R70, R70 ;  /* 0x0000004600467308 */ /* 0x000fe20000000800 */
[----:B-1----:R-:W-:Y:S01]  /*4340*/  FADD.FTZ R15, R51, R20 ;  /* 0x00000014330f7221 */ /* 0x002fe20000010000 */
[----:B--2---:R-:W-:-:S06]  /*4350*/  MOV R55, R25 ;  /* 0x0000001900377202 */ /* 0x004fcc0000000f00 */
[----:B------:R-:W0:Y:S01]  /*4360*/  MUFU.EX2 R83, R83 ;  /* 0x0000005300537308 */ /* 0x000e220000000800 */
[C---:B---3--:R-:W-:Y:S01]  /*4370*/  FADD.FTZ R15, R36.reuse, R15 ;  /* 0x0000000f240f7221 */ /* 0x048fe20000010000 */
[----:B------:R-:W-:Y:S01]  /*4380*/  F2FP.SATFINITE.E4M3.F32.PACK_AB_MERGE_C R51, R36, R51, RZ ;  /* 0x000000332433723e */ /* 0x000fe200048070ff */
[----:B------:R-:W-:-:S03]  /*4390*/  IMAD.MOV.U32 R36, RZ, RZ, R25 ;  /* 0x000000ffff247224 */ /* 0x000fc600078e0019 */
[----:B------:R-:W-:Y:S01]  /*43a0*/  F2FP.SATFINITE.E4M3.F32.PACK_AB_MERGE_C R147, R33, R32, R51 ;  /* 0x000000202193723e */ /* 0x000fe20004807033 */
[--C-:B------:R-:W-:Y:S01]  /*43b0*/  IMAD.MOV.U32 R33, RZ, RZ, R25.reuse ;  /* 0x000000ffff217224 */ /* 0x100fe200078e0019 */
[----:B------:R-:W1:Y:S01]  /*43c0*/  MUFU.EX2 R68, R68 ;  /* 0x0000004400447308 */ /* 0x000e620000000800 */
[--C-:B------:R-:W-:Y:S02]  /*43d0*/  IMAD.MOV.U32 R32, RZ, RZ, R25.reuse ;  /* 0x000000ffff207224 */ /* 0x100fe400078e0019 */
[----:B------:R-:W-:-:S05]  /*43e0*/  IMAD.MOV.U32 R51, RZ, RZ, R25 ;  /* 0x000000ffff337224 */ /* 0x000fca00078e0019 */
[----:B------:R2:W3:Y:S01]  /*43f0*/  MUFU.EX2 R12, R40 ;  /* 0x00000028000c7308 */ /* 0x0004e20000000800 */
[----:B0-----:R-:W-:-:S07]  /*4400*/  F2FP.SATFINITE.E4M3.F32.PACK_AB_MERGE_C R7, R83, R70, RZ ;  /* 0x000000465307723e */ /* 0x001fce00048070ff */
[----:B------:R-:W0:Y:S01]  /*4410*/  MUFU.EX2 R81, R81 ;  /* 0x0000005100517308 */ /* 0x000e220000000800 */
[----:B-1----:R-:W-:Y:S01]  /*4420*/  FADD.FTZ R6, R68, R75 ;  /* 0x0000004b44067221 */ /* 0x002fe20000010000 */
[----:B--2---:R-:W-:-:S06]  /*4430*/  IMAD.MOV.U32 R40, RZ, RZ, R25 ;  /* 0x000000ffff287224 */ /* 0x004fcc00078e0019 */
[----:B------:R-:W1:Y:S01]  /*4440*/  MUFU.EX2 R41, R41 ;  /* 0x0000002900297308 */ /* 0x000e620000000800 */
[----:B---3--:R-:W-:-:S07]  /*4450*/  FADD.FTZ R8, R12, R15 ;  /* 0x0000000f0c087221 */ /* 0x008fce0000010000 */
[----:B------:R-:W2:Y:S01]  /*4460*/  MUFU.EX2 R54, R54 ;  /* 0x0000003600367308 */ /* 0x000ea20000000800 */
[C---:B0-----:R-:W-:Y:S01]  /*4470*/  F2FP.SATFINITE.E4M3.F32.PACK_AB_MERGE_C R148, R81.reuse, R68, R7 ;  /* 0x000000445194723e */ /* 0x041fe20004807007 */
[----:B------:R-:W-:-:S04]  /*4480*/  FADD.FTZ R81, R81, R6 ;  /* 0x0000000651517221 */ /* 0x000fc80000010000 */
[----:B------:R-:W-:Y:S02]  /*4490*/  FADD.FTZ R70, R70, R81 ;  /* 0x0000005146467221 */ /* 0x000fe40000010000 */
[----:B------:R-:W0:Y:S01]  /*44a0*/  MUFU.EX2 R91, R91 ;  /* 0x0000005b005b7308 */ /* 0x000e220000000800 */
[----:B-1----:R-:W-:Y:S01]  /*44b0*/  FADD.FTZ R7, R41, R8 ;  /* 0x0000000829077221 */ /* 0x002fe20000010000 */
[----:B------:R-:W-:-:S06]  /*44c0*/  FADD.FTZ R83, R83, R70 ;  /* 0x0000004653537221 */ /* 0x000fcc0000010000 */
[----:B------:R-:W-:Y:S01]  /*44d0*/  MUFU.EX2 R74, R74 ;  /* 0x0000004a004a7308 */ /* 0x000fe20000000800 */
[----:B--2---:R-:W-:-:S07]  /*44e0*/  FADD.FTZ R6, R54, R7 ;  /* 0x0000000736067221 */ /* 0x004fce0000010000 */
[----:B------:R-:W1:Y:S01]  /*44f0*/  MUFU.EX2 R85, R85 ;  /* 0x0000005500557308 */ /* 0x000e620000000800 */
[C---:B0-----:R-:W-:Y:S01]  /*4500*/  FADD.FTZ R6, R91.reuse, R6 ;  /* 0x000000065b067221 */ /* 0x041fe20000010000 */
[----:B------:R-:W-:-:S04]  /*4510*/  F2FP.SATFINITE.E4M3.F32.PACK_AB_MERGE_C R54, R91, R54, RZ ;  /* 0x000000365b36723e */ /* 0x000fc800048070ff */
[----:B------:R-:W-:Y:S01]  /*4520*/  F2FP.SATFINITE.E4M3.F32.PACK_AB_MERGE_C R149, R41, R12, R54 ;  /* 0x0000000c2995723e */ /* 0x000fe20004807036 */
[--C-:B------:R-:W-:Y:S01]  /*4530*/  IMAD.MOV.U32 R41, RZ, RZ, R25.reuse ;  /* 0x000000ffff297224 */ /* 0x100fe200078e0019 */
[----:B------:R-:W0:Y:S01]  /*4540*/  MUFU.EX2 R72, R72 ;  /* 0x0000004800487308 */ /* 0x000e220000000800 */
[----:B------:R-:W-:-:S07]  /*4550*/  IMAD.MOV.U32 R54, RZ, RZ, R25 ;  /* 0x000000ffff367224 */ /* 0x000fce00078e0019 */
[----:B------:R-:W2:Y:S01]  /*4560*/  MUFU.EX2 R69, R69 ;  /* 0x0000004500457308 */ /* 0x000ea20000000800 */
[----:B-1----:R-:W-:-:S07]  /*4570*/  F2FP.SATFINITE.E4M3.F32.PACK_AB_MERGE_C R9, R85, R74, RZ ;  /* 0x0000004a5509723e */ /* 0x002fce00048070ff */
[----:B------:R-:W1:Y:S01]  /*4580*/  MUFU.EX2 R79, R79 ;  /* 0x0000004f004f7308 */ /* 0x000e620000000800 */
[----:B0-----:R-:W-:-:S07]  /*4590*/  FADD.FTZ R8, R72, R83 ;  /* 0x0000005348087221 */ /* 0x001fce0000010000 */
[----:B------:R-:W0:Y:S01]  /*45a0*/  MUFU.EX2 R88, R88 ;  /* 0x0000005800587308 */ /* 0x000e220000000800 */
[----:B--2---:R-:W-:-:S07]  /*45b0*/  FADD.FTZ R7, R69, R6 ;  /* 0x0000000645077221 */ /* 0x004fce0000010000 */
[----:B------:R-:W2:Y:S01]  /*45c0*/  MUFU.EX2 R90, R90 ;  /* 0x0000005a005a7308 */ /* 0x000ea20000000800 */
[C---:B-1----:R-:W-:Y:S01]  /*45d0*/  F2FP.SATFINITE.E4M3.F32.PACK_AB_MERGE_C R150, R79.reuse, R72, R9 ;  /* 0x000000484f96723e */ /* 0x042fe20004807009 */
[----:B------:R-:W-:-:S04]  /*45e0*/  FADD.FTZ R79, R79, R8 ;  /* 0x000000084f4f7221 */ /* 0x000fc80000010000 */
[----:B------:R-:W-:Y:S02]  /*45f0*/  FADD.FTZ R74, R74, R79 ;  /* 0x0000004f4a4a7221 */ /* 0x000fe40000010000 */
[----:B------:R-:W1:Y:S01]  /*4600*/  MUFU.EX2 R71, R71 ;  /* 0x0000004700477308 */ /* 0x000e620000000800 */
[----:B0-----:R-:W-:Y:S01]  /*4610*/  FADD.FTZ R7, R88, R7 ;  /* 0x0000000758077221 */ /* 0x001fe20000010000 */
[----:B------:R-:W-:-:S03]  /*4620*/  FADD.FTZ R9, R85, R74 ;  /* 0x0000004a55097221 */ /* 0x000fc60000010000 */
[----:B--2---:R-:W-:Y:S01]  /*4630*/  FADD.FTZ R8, R90, R7 ;  /* 0x000000075a087221 */ /* 0x004fe20000010000 */
[----:B-1----:R-:W-:-:S03]  /*4640*/  F2FP.SATFINITE.E4M3.F32.PACK_AB_MERGE_C R6, R71, R90, RZ ;  /* 0x0000005a4706723e */ /* 0x002fc600048070ff */
[----:B------:R-:W-:Y:S01]  /*4650*/  FADD.FTZ R8, R71, R8 ;  /* 0x0000000847087221 */ /* 0x000fe20000010000 */
[----:B------:R-:W-:Y:S01]  /*4660*/  F2FP.SATFINITE.E4M3.F32.PACK_AB_MERGE_C R151, R88, R69, R6 ;  /* 0x000000455897723e */ /* 0x000fe20004807006 */
[----:B------:R-:W-:Y:S06]  /*4670*/  @!P2 BRA `(.L_x_19) ;  /* 0x0000002c0078a947 */ /* 0x000fec0003800000 */
[----:B------:R-:W-:Y:S01]  /*4680*/  IMAD.MOV.U32 R7, RZ, RZ, R122 ;  /* 0x000000ffff077224 */ /* 0x000fe200078e007a */
[----:B------:R-:W-:Y:S01]  /*4690*/  CS2R R24, SRZ ;  /* 0x0000000000187805 */ /* 0x000fe2000001ff00 */
[----:B------:R-:W-:Y:S01]  /*46a0*/  IMAD.MOV.U32 R6, RZ, RZ, R3 ;  /* 0x000000ffff067224 */ /* 0x000fe200078e0003 */
[----:B------:R-:W-:Y:S02]  /*46b0*/  CS2R R26, SRZ ;  /* 0x00000000001a7805 */ /* 0x000fe4000001ff00 */
[----:B------:R-:W-:Y:S02]  /*46c0*/  CS2R R28, SRZ ;  /* 0x00000000001c7805 */ /* 0x000fe4000001ff00 */
[----:B------:R-:W-:Y:S02]  /*46d0*/  CS2R R30, SRZ ;  /* 0x00000000001e7805 */ /* 0x000fe4000001ff00 */
[----:B------:R-:W-:Y:S02]  /*46e0*/  CS2R R32, SRZ ;  /* 0x0000000000207805 */ /* 0x000fe4000001ff00 */
[----:B------:R-:W-:-:S02]  /*46f0*/  CS2R R34, SRZ ;  /* 0x0000000000227805 */ /* 0x000fc4000001ff00 */
[----:B------:R-:W-:Y:S02]  /*4700*/  CS2R R36, SRZ ;  /* 0x0000000000247805 */ /* 0x000fe4000001ff00 */
        /* <DEDUP_REMOVED lines=8> */
[----:B------:R-:W-:Y:S01]  /*4790*/  CS2R R54, SRZ ;  /* 0x0000000000367805 */ /* 0x000fe2000001ff00 */
[----:B------:R-:W-:Y:S01]  /*47a0*/  UMOV UR5, URZ ;  /* 0x0000003f00057c82 */ /* 0x000fe20008000000 */
[----:B------:R-:W-:Y:S01]  /*47b0*/  UMOV UR6, URZ ;  /* 0x0000003f00067c82 */ /* 0x000fe20008000000 */
[----:B------:R-:W-:-:S05]  /*47c0*/  ULDC UR34, c[0x0][0x988] ;  /* 0x0002620000227ab9 */ /* 0x000fca0000000800 */
.L_x_29:
[----:B------:R-:W-:-:S04]  /*47d0*/  UISETP.NE.AND UP0, UPT, UR6, 0x1, UPT ;  /* 0x000000010600788c */ /* 0x000fc8000bf05270 */
[----:B------:R-:W-:-:S04]  /*47e0*/  USEL UR4, URZ, 0x1, UP0 ;  /* 0x000000013f047887 */ /* 0x000fc80008000000 */
[----:B------:R-:W-:Y:S01]  /*47f0*/  ULOP3.LUT UR4, UR5, UR4, URZ, 0x3c, !UPT ;  /* 0x0000000405047292 */ /* 0x000fe2000f8e3c3f */
[----:B------:R-:W-:Y:S11]  /*4800*/  @!P0 BRA `(.L_x_20) ;  /* 0x0000000000048947 */ /* 0x000ff60003800000 */
[----:B------:R-:W-:Y:S01]  /*4810*/  BPT.TRAP 0x1 ;  /* 0x000000040000795c */ /* 0x000fe20000300000 */
.L_x_20:
[----:B------:R-:W-:Y:S01]  /*4820*/  UIADD3 UR10, UR6, 0x1, URZ ;  /* 0x00000001060a7890 */ /* 0x000fe2000fffe03f */
[----:B------:R-:W-:-:S03]  /*4830*/  IMAD.U32 R3, RZ, RZ, UR4 ;  /* 0x00000004ff037e24 */ /* 0x000fc6000f8e00ff */
[----:B------:R-:W-:Y:S02]  /*4840*/  UISETP.NE.AND UP0, UPT, UR10, 0x2, UPT ;  /* 0x000000020a00788c */ /* 0x000fe4000bf05270 */
[----:B------:R-:W-:Y:S02]  /*4850*/  SHF.L.U32 R3, R3, 0x1f, RZ ;  /* 0x0000001f03037819 */ /* 0x000fe400000006ff */
[----:B------:R-:W-:-:S04]  /*4860*/  USEL UR10, UR10, URZ, UP0 ;  /* 0x0000003f0a0a7287 */ /* 0x000fc80008000000 */
[----:B------:R-:W-:Y:S02]  /*4870*/  ULEA UR35, UR10, UR38, 0x3 ;  /* 0x000000260a237291 */ /* 0x000fe4000f8e183f */
[----:B------:R-:W-:-:S07]  /*4880*/  MOV R2, UR10 ;  /* 0x0000000a00027c02 */ /* 0x000fce0008000f00 */
[----:B------:R0:W1:Y:S01]  /*4890*/  SYNCS.PHASECHK.TRANS64.TRYWAIT P2, [UR35+0x12430], R3 ;  /* 0x01243003ff0075a7 */ /* 0x0000620008040163 */
[----:B------:R-:W-:Y:S05]  /*48a0*/  @!P0 BRA `(.L_x_21) ;  /* 0x0000000000048947 */ /* 0x000fea0003800000 */
[----:B------:R-:W-:Y:S01]  /*48b0*/  BPT.TRAP 0x1 ;  /* 0x000000040000795c */ /* 0x000fe20000300000 */
.L_x_21:
[----:B-1----:R-:W-:Y:S05]  /*48c0*/  @P2 BRA `(.L_x_22) ;  /* 0x0000000000082947 */ /* 0x002fea0003800000 */
[----:B------:R-:W1:Y:S02]  /*48d0*/  SYNCS.PHASECHK.TRANS64.TRYWAIT P2, [UR35+0x12430], R3 ;  /* 0x01243003ff0075a7 */ /* 0x000e640008040163 */
[----:B-1----:R-:W-:Y:S05]  /*48e0*/  @!P2 BRA `(.L_x_23) ;  /* 0x0000007c0058a947 */ /* 0x002fea0003800000 */
.L_x_22:
[----:B------:R-:W-:Y:S01]  /*48f0*/  R2UR UR14, R2 ;  /* 0x00000000020e72ca */ /* 0x000fe200000e0000 */
[----:B------:R-:W-:Y:S01]  /*4900*/  WARPGROUP.ARRIVE ;  /* 0x00000000000079c5 */ /* 0x000fe20000000000 */
[C---:B------:R-:W-:Y:S01]  /*4910*/  R2UR UR12, R4.reuse ;  /* 0x00000000040c72ca */ /* 0x040fe200000e0000 */
[----:B------:R-:W-:Y:S01]  /*4920*/  UMOV UR15, 0x80000020 ;  /* 0x80000020000f7882 */ /* 0x000fe20000000000 */
        /* <DEDUP_REMOVED lines=9> */
[----:B------:R-:W-:Y:S01]  /*49c0*/  UIMAD UR14, UR14, 0x280, UR32 ;  /* 0x000002800e0e78a4 */ /* 0x000fe2000f8e0220 */
[C---:B------:R-:W-:Y:S01]  /*49d0*/  R2UR UR24, R4.reuse ;  /* 0x00000000041872ca */ /* 0x040fe200000e0000 */
[----:B------:R-:W-:Y:S01]  /*49e0*/  UMOV UR11, 0x80000020 ;  /* 0x80000020000b7882 */ /* 0x000fe20000000000 */
[C---:B------:R-:W-:Y:S01]  /*49f0*/  R2UR UR25, R5.reuse ;  /* 0x00000000051972ca */ /* 0x040fe200000e0000 */
[----:B------:R-:W-:Y:S01]  /*4a00*/  UIADD3 UR18, UR14, 0x80, URZ ;  /* 0x000000800e127890 */ /* 0x000fe2000fffe03f */
[----:B------:R-:W-:Y:S01]  /*4a10*/  R2UR UR28, R4 ;  /* 0x00000000041c72ca */ /* 0x000fe200000e0000 */
[----:B------:R-:W-:Y:S01]  /*4a20*/  UIADD3 UR22, UR14, 0x100, URZ ;  /* 0x000001000e167890 */ /* 0x000fe2000fffe03f */
[----:B------:R-:W-:Y:S01]  /*4a30*/  R2UR UR29, R5 ;  /* 0x00000000051d72ca */ /* 0x000fe200000e0000 */
[----:B------:R-:W-:-:S02]  /*4a40*/  UIADD3 UR26, UR14, 0x180, URZ ;  /* 0x000001800e1a7890 */ /* 0x000fc4000fffe03f */
[----:B------:R-:W-:Y:S01]  /*4a50*/  QGMMA.64x32x32.F32.E4M3.E4M3 R120, gdesc[UR12], RZ, !UPT, gsb0 ;  /* 0x006000000c7879f3 */ /* 0x000fe2000c0008ff */
[----:B------:R-:W-:Y:S02]  /*4a60*/  UIADD3 UR30, UR14, 0x200, URZ ;  /* 0x000002000e1e7890 */ /* 0x000fe4000fffe03f */
[----:B------:R-:W-:Y:S02]  /*4a70*/  UIADD3 UR10, UR14, 0x2, URZ ;  /* 0x000000020e0a7890 */ /* 0x000fe4000fffe03f */
[----:B------:R-:W-:Y:S01]  /*4a80*/  UIADD3 UR15, UR14, 0x82, URZ ;  /* 0x000000820e0f7890 */ /* 0x000fe2000fffe03f */
[----:B------:R-:W-:Y:S01]  /*4a90*/  UMOV UR12, UR8 ;  /* 0x00000008000c7c82 */ /* 0x000fe20008000000 */
[----:B------:R-:W-:Y:S01]  /*4aa0*/  UMOV UR13, UR9 ;  /* 0x00000009000d7c82 */ /* 0x000fe20008000000 */
[----:B------:R-:W-:Y:S02]  /*4ab0*/  WARPGROUP.DEPBAR.LE gsb0, 0x0 ;  /* 0x00008000000079c5 */ /* 0x000fe40000010000 */
[----:B------:R-:W-:-:S06]  /*4ac0*/  WARPGROUP.ARRIVE ;  /* 0x00000000000079c5 */ /* 0x000fcc0000000000 */
[----:B------:R-:W-:Y:S01]  /*4ad0*/  QGMMA.64x32x32.F32.E4M3.E4M3 R104, gdesc[UR16], RZ, !UPT, gsb0 ;  /* 0x00600000106879f3 */ /* 0x000fe2000c0008ff */
[----:B------:R-:W-:Y:S02]  /*4ae0*/  UIADD3 UR16, UR14, 0x102, URZ ;  /* 0x000001020e107890 */ /* 0x000fe4000fffe03f */
[----:B------:R-:W-:Y:S02]  /*4af0*/  UIADD3 UR17, UR14, 0x182, URZ ;  /* 0x000001820e117890 */ /* 0x000fe4000fffe03f */
[----:B------:R-:W-:-:S03]  /*4b00*/  UIADD3 UR18, UR14, 0x202, URZ ;  /* 0x000002020e127890 */ /* 0x000fc6000fffe03f */
[----:B------:R-:W-:Y:S01]  /*4b10*/  UMOV UR14, UR16 ;  /* 0x00000010000e7c82 */ /* 0x000fe20008000000 */
        /* <DEDUP_REMOVED lines=12> */
[----:B------:R-:W-:Y:S01]  /*4be0*/  UMOV UR10, UR15 ;  /* 0x0000000f000a7c82 */ /* 0x000fe20008000000 */
[----:B------:R-:W-:Y:S01]  /*4bf0*/  UMOV UR11, 0x80000020 ;  /* 0x80000020000b7882 */ /* 0x000fe20000000000 */
[----:B------:R-:W-:Y:S01]  /*4c00*/  UMOV UR15, 0x80000020 ;  /* 0x80000020000f7882 */ /* 0x000fe20000000000 */
[----:B------:R-:W-:Y:S02]  /*4c10*/  WARPGROUP.DEPBAR.LE gsb0, 0x0 ;  /* 0x00008000000079c5 */ /* 0x000fe40000010000 */
[----:B------:R-:W-:-:S06]  /*4c20*/  WARPGROUP.ARRIVE ;  /* 0x00000000000079c5 */ /* 0x000fcc0000000000 */
[----:B------:R-:W-:Y:S01]  /*4c30*/  QGMMA.64x32x32.F32.E4M3.E4M3 R104, gdesc[UR8], R104, gsb0 ;  /* 0x00600000086879f3 */ /* 0x000fe20008000868 */
[----:B------:R-:W-:Y:S01]  /*4c40*/  UMOV UR10, UR17 ;  /* 0x00000011000a7c82 */ /* 0x000fe20008000000 */
[----:B------:R-:W-:Y:S01]  /*4c50*/  UMOV UR11, 0x80000020 ;  /* 0x80000020000b7882 */ /* 0x000fe20000000000 */
[----:B------:R-:W-:Y:S02]  /*4c60*/  WARPGROUP.DEPBAR.LE gsb0, 0x0 ;  /* 0x00008000000079c5 */ /* 0x000fe40000010000 */
[----:B------:R-:W-:-:S06]  /*4c70*/  WARPGROUP.ARRIVE ;  /* 0x00000000000079c5 */ /* 0x000fcc0000000000 */
[----:B------:R-:W-:Y:S03]  /*4c80*/  QGMMA.64x32x32.F32.E4M3.E4M3 R88, gdesc[UR12], R88, gsb0 ;  /* 0x006000000c5879f3 */ /* 0x000fe60008000858 */
        /* <DEDUP_REMOVED lines=9> */
[----:B------:R-:W-:Y:S05]  /*4d20*/  @!P0 BRA `(.L_x_24) ;  /* 0x0000000000048947 */ /* 0x000fea0003800000 */
[----:B------:R-:W-:Y:S01]  /*4d30*/  BPT.TRAP 0x1 ;  /* 0x000000040000795c */ /* 0x000fe20000300000 */
.L_x_24:
[----:B------:R-:W-:Y:S01]  /*4d40*/  ULEA UR12, UR6, UR38, 0x3 ;  /* 0x00000026060c7291 */ /* 0x000fe2000f8e183f */
[----:B01----:R-:W-:-:S05]  /*4d50*/  IMAD.U32 R3, RZ, RZ, UR5 ;  /* 0x00000005ff037e24 */ /* 0x003fca000f8e00ff */
[----:B------:R-:W-:-:S04]  /*4d60*/  SHF.L.U32 R3, R3, 0x1f, RZ ;  /* 0x0000001f03037819 */ /* 0x000fc800000006ff */
[----:B------:R0:W1:Y:S01]  /*4d70*/  SYNCS.PHASECHK.TRANS64.TRYWAIT P2, [UR12+0x12450], R3 ;  /* 0x01245003ff0075a7 */ /* 0x000062000804014c */
[----:B------:R-:W-:Y:S05]  /*4d80*/  @!P0 BRA `(.L_x_25) ;  /* 0x0000000000048947 */ /* 0x000fea0003800000 */
[----:B------:R-:W-:Y:S01]  /*4d90*/  BPT.TRAP 0x1 ;  /* 0x000000040000795c */ /* 0x000fe20000300000 */
.L_x_25:
[C---:B------:R-:W-:Y:S01]  /*4da0*/  FMUL.FTZ R11, R0.reuse, R120 ;  /* 0x00000078000b7220 */ /* 0x040fe20000410000 */
[C---:B------:R-:W-:Y:S01]  /*4db0*/  FMUL.FTZ R12, R0.reuse, R122 ;  /* 0x0000007a000c7220 */ /* 0x040fe20000410000 */
[C---:B------:R-:W-:Y:S01]  /*4dc0*/  FMUL.FTZ R10, R0.reuse, R121 ;  /* 0x00000079000a7220 */ /* 0x040fe20000410000 */
[C---:B------:R-:W-:Y:S01]  /*4dd0*/  FMUL.FTZ R13, R0.reuse, R123 ;  /* 0x0000007b000d7220 */ /* 0x040fe20000410000 */
[C---:B------:R-:W-:Y:S01]  /*4de0*/  FMUL.FTZ R14, R0.reuse, R124 ;  /* 0x0000007c000e7220 */ /* 0x040fe20000410000 */
[C---:B------:R-:W-:Y:S01]  /*4df0*/  FMUL.FTZ R15, R0.reuse, R125 ;  /* 0x0000007d000f7220 */ /* 0x040fe20000410000 */
[----:B------:R-:W2:Y:S01]  /*4e00*/  MUFU.TANH R11, R11 ;  /* 0x0000000b000b7308 */ /* 0x000ea20000002400 */
[C---:B------:R-:W-:Y:S01]  /*4e10*/  FMUL.FTZ R16, R0.reuse, R126 ;  /* 0x0000007e00107220 */ /* 0x040fe20000410000 */
[C---:B------:R-:W-:Y:S01]  /*4e20*/  FMUL.FTZ R17, R0.reuse, R127 ;  /* 0x0000007f00117220 */ /* 0x040fe20000410000 */
[C---:B------:R-:W-:Y:S01]  /*4e30*/  FMUL.FTZ R18, R0.reuse, R128 ;  /* 0x0000008000127220 */ /* 0x040fe20000410000 */
[C---:B------:R-:W-:Y:S01]  /*4e40*/  FMUL.FTZ R19, R0.reuse, R129 ;  /* 0x0000008100137220 */ /* 0x040fe20000410000 */
[C---:B------:R-:W-:Y:S01]  /*4e50*/  FMUL.FTZ R20, R0.reuse, R130 ;  /* 0x0000008200147220 */ /* 0x040fe20000410000 */
[C---:B------:R-:W-:Y:S01]  /*4e60*/  FMUL.FTZ R21, R0.reuse, R131 ;  /* 0x0000008300157220 */ /* 0x040fe20000410000 */
[C---:B------:R-:W-:Y:S01]  /*4e70*/  FMUL.FTZ R22, R0.reuse, R132 ;  /* 0x0000008400167220 */ /* 0x040fe20000410000 */
[----:B------:R-:W3:Y:S01]  /*4e80*/  MUFU.TANH R12, R12 ;  /* 0x0000000c000c7308 */ /* 0x000ee20000002400 */
[C---:B------:R-:W-:Y:S01]  /*4e90*/  FMUL.FTZ R23, R0.reuse, R133 ;  /* 0x0000008500177220 */ /* 0x040fe20000410000 */
[C---:B------:R-:W-:Y:S01]  /*4ea0*/  FMUL.FTZ R120, R0.reuse, R134 ;  /* 0x0000008600787220 */ /* 0x040fe20000410000 */
[C---:B------:R-:W-:Y:S01]  /*4eb0*/  FMUL.FTZ R121, R0.reuse, R135 ;  /* 0x0000008700797220 */ /* 0x040fe20000410000 */
[C---:B------:R-:W-:Y:S01]  /*4ec0*/  FMUL.FTZ R104, R0.reuse, R104 ;  /* 0x0000006800687220 */ /* 0x040fe20000410000 */
[C---:B------:R-:W-:Y:S01]  /*4ed0*/  FMUL.FTZ R105, R0.reuse, R105 ;  /* 0x0000006900697220 */ /* 0x040fe20000410000 */
[C---:B------:R-:W-:Y:S01]  /*4ee0*/  FMUL.FTZ R106, R0.reuse, R106 ;  /* 0x0000006a006a7220 */ /* 0x040fe20000410000 */
[C---:B------:R-:W-:Y:S01]  /*4ef0*/  FMUL.FTZ R107, R0.reuse, R107 ;  /* 0x0000006b006b7220 */ /* 0x040fe20000410000 */
[----:B------:R-:W4:Y:S01]  /*4f00*/  MUFU.TANH R10, R10 ;  /* 0x0000000a000a7308 */ /* 0x000f220000002400 */
[----:B--2---:R-:W-:Y:S01]  /*4f10*/  FMNMX.FTZ R123, R11, R6, !PT ;  /* 0x000000060b7b7209 */ /* 0x004fe20007810000 */
[C---:B------:R-:W-:Y:S01]  /*4f20*/  FMUL.FTZ R108, R0.reuse, R108 ;  /* 0x0000006c006c7220 */ /* 0x040fe20000410000 */
[C---:B------:R-:W-:Y:S01]  /*4f30*/  FMUL.FTZ R109, R0.reuse, R109 ;  /* 0x0000006d006d7220 */ /* 0x040fe20000410000 */
[C---:B------:R-:W-:Y:S01]  /*4f40*/  FMUL.FTZ R110, R0.reuse, R110 ;  /* 0x0000006e006e7220 */ /* 0x040fe20000410000 */
[C---:B------:R-:W-:Y:S01]  /*4f50*/  FMUL.FTZ R111, R0.reuse, R111 ;  /* 0x0000006f006f7220 */ /* 0x040fe20000410000 */
[C---:B------:R-:W-:Y:S01]  /*4f60*/  FMUL.FTZ R112, R0.reuse, R112 ;  /* 0x0000007000707220 */ /* 0x040fe20000410000 */
[----:B------:R-:W-:Y:S01]  /*4f70*/  FMUL.FTZ R113, R0, R113 ;  /* 0x0000007100717220 */ /* 0x000fe20000410000 */
[----:B------:R-:W2:Y:S01]  /*4f80*/  MUFU.TANH R13, R13 ;  /* 0x0000000d000d7308 */ /* 0x000ea20000002400 */
[----:B---3--:R-:W-:Y:S01]  /*4f90*/  FMNMX.FTZ R122, R12, R7, !PT ;  /* 0x000000070c7a7209 */ /* 0x008fe20007810000 */
[C---:B------:R-:W-:Y:S01]  /*4fa0*/  FMUL.FTZ R114, R0.reuse, R114 ;  /* 0x0000007200727220 */ /* 0x040fe20000410000 */
[C---:B------:R-:W-:Y:S01]  /*4fb0*/  FMUL.FTZ R115, R0.reuse, R115 ;  /* 0x0000007300737220 */ /* 0x040fe20000410000 */
[C---:B------:R-:W-:Y:S01]  /*4fc0*/  FMUL.FTZ R116, R0.reuse, R116 ;  /* 0x0000007400747220 */ /* 0x040fe20000410000 */
[C---:B------:R-:W-:Y:S01]  /*4fd0*/  FMUL.FTZ R117, R0.reuse, R117 ;  /* 0x0000007500757220 */ /* 0x040fe20000410000 */
[C---:B------:R-:W-:Y:S01]  /*4fe0*/  FMUL.FTZ R118, R0.reuse, R118 ;  /* 0x0000007600767220 */ /* 0x040fe20000410000 */
[----:B------:R-:W-:Y:S01]  /*4ff0*/  FMUL.FTZ R119, R0, R119 ;  /* 0x0000007700777220 */ /* 0x000fe20000410000 */
[----:B------:R-:W3:Y:S01]  /*5000*/  MUFU.TANH R14, R14 ;  /* 0x0000000e000e7308 */ /* 0x000ee20000002400 */
[----:B----4-:R-:W-:Y:S01]  /*5010*/  FMNMX.FTZ R123, R10, R123, !PT ;  /* 0x0000007b0a7b7209 */ /* 0x010fe20007810000 */
        /* <DEDUP_REMOVED lines=21> */
[C---:B------:R-:W-:Y:S01]  /*5170*/  FMUL.FTZ R73, R0.reuse, R73 ;  /* 0x0000004900497220 */ /* 0x040fe20000410000 */
[----:B------:R-:W3:Y:S01]  /*5180*/  MUFU.TANH R17, R17 ;  /* 0x0000001100117308 */ /* 0x000ee20000002400 */
[----:B----4-:R-:W-:Y:S01]  /*5190*/  FMNMX.FTZ R123, R15, R122, !PT ;  /* 0x0000007a0f7b7209 */ /* 0x010fe20007810000 */
[C---:B------:R-:W-:Y:S01]  /*51a0*/  FMUL.FTZ R74, R0.reuse, R74 ;  /* 0x0000004a004a7220 */ /* 0x040fe20000410000 */
[C---:B------:R-:W-:Y:S01]  /*51b0*/  FMUL.FTZ R75, R0.reuse, R75 ;  /* 0x0000004b004b7220 */ /* 0x040fe20000410000 */
[C---:B------:R-:W-:Y:S01]  /*51c0*/  FMUL.FTZ R76, R0.reuse, R76 ;  /* 0x0000004c004c7220 */ /* 0x040fe20000410000 */
[C---:B------:R-:W-:Y:S01]  /*51d0*/  FMUL.FTZ R77, R0.reuse, R77 ;  /* 0x0000004d004d7220 */ /* 0x040fe20000410000 */
[C---:B------:R-:W-:Y:S01]  /*51e0*/  FMUL.FTZ R78, R0.reuse, R78 ;  /* 0x0000004e004e7220 */ /* 0x040fe20000410000 */
[----:B------:R-:W-:Y:S01]  /*51f0*/  FMUL.FTZ R79, R0, R79 ;  /* 0x0000004f004f7220 */ /* 0x000fe20000410000 */
[----:B------:R-:W4:Y:S01]  /*5200*/  MUFU.TANH R18, R18 ;  /* 0x0000001200127308 */ /* 0x000f220000002400 */
[----:B--2---:R-:W-:Y:S01]  /*5210*/  FMNMX.FTZ R124, R16, R125, !PT ;  /* 0x0000007d107c7209 */ /* 0x004fe20007810000 */
[C---:B------:R-:W-:Y:S01]  /*5220*/  FMUL.FTZ R80, R0.reuse, R80 ;  /* 0x0000005000507220 */ /* 0x040fe20000410000 */
[C---:B------:R-:W-:Y:S01]  /*5230*/  FMUL.FTZ R81, R0.reuse, R81 ;  /* 0x0000005100517220 */ /* 0x040fe20000410000 */
[C---:B------:R-:W-:Y:S01]  /*5240*/  FMUL.FTZ R82, R0.reuse, R82 ;  /* 0x0000005200527220 */ /* 0x040fe20000410000 */
[C---:B------:R-:W-:Y:S01]  /*5250*/  FMUL.FTZ R83, R0.reuse, R83 ;  /* 0x0000005300537220 */ /* 0x040fe20000410000 */
[C---:B------:R-:W-:Y:S01]  /*5260*/  FMUL.FTZ R84, R0.reuse, R84 ;  /* 0x0000005400547220 */ /* 0x040fe20000410000 */
[C---:B------:R-:W-:Y:S01]  /*5270*/  FMUL.FTZ R85, R0.reuse, R85 ;  /* 0x0000005500557220 */ /* 0x040fe20000410000 */
        /* <DEDUP_REMOVED lines=25> */
[----:B---3--:R-:W-:-:S07]  /*5410*/  FMNMX.FTZ R124, R20, R125, !PT ;  /* 0x0000007d147c7209 */ /* 0x008fce0007810000 */
[----:B------:R-:W3:Y:S01]  /*5420*/  MUFU.TANH R23, R23 ;  /* 0x0000001700177308 */ /* 0x000ee20000002400 */
[----:B----4-:R-:W-:-:S07]  /*5430*/  FMNMX.FTZ R125, R21, R124, !PT ;  /* 0x0000007c157d7209 */ /* 0x010fce0007810000 */
[----:B------:R-:W4:Y:S01]  /*5440*/  MUFU.TANH R120, R120 ;  /* 0x0000007800787308 */ /* 0x000f220000002400 */
[----:B--2---:R-:W-:-:S07]  /*5450*/  FMNMX.FTZ R122, R22, R123, !PT ;  /* 0x0000007b167a7209 */ /* 0x004fce0007810000 */
        /* <DEDUP_REMOVED lines=129> */
[----:B----4-:R-:W-:Y:S02]  /*5c70*/  FMNMX.FTZ R123, R69, R122, !PT ;  /* 0x0000007a457b7209 */ /* 0x010fe40007810000 */
[----:B--2---:R-:W-:Y:S01]  /*5c80*/  FMNMX.FTZ R124, R70, R125, !PT ;  /* 0x0000007d467c7209 */ /* 0x004fe20007810000 */
[----:B-1----:R-:W-:Y:S06]  /*5c90*/  @P2 BRA `(.L_x_26) ;  /* 0x0000000000082947 */ /* 0x002fec0003800000 */
[----:B------:R-:W1:Y:S02]  /*5ca0*/  SYNCS.PHASECHK.TRANS64.TRYWAIT P2, [UR12+0x12450], R3 ;  /* 0x01245003ff0075a7 */ /* 0x000e64000804014c */
[----:B-1----:R-:W-:Y:S05]  /*5cb0*/  @!P2 BRA `(.L_x_27) ;  /* 0x00000068007ca947 */ /* 0x002fea0003800000 */
.L_x_26:
[----:B------:R-:W-:Y:S01]  /*5cc0*/  UIADD3 UR5, UR38, 0x200, URZ ;  /* 0x0000020026057890 */ /* 0x000fe2000fffe03f */
[----:B------:R-:W-:Y:S01]  /*5cd0*/  WARPGROUP.ARRIVE ;  /* 0x00000000000079c5 */ /* 0x000fe20000000000 */
[----:B------:R-:W-:Y:S01]  /*5ce0*/  UMOV UR11, 0xc0000010 ;  /* 0xc0000010000b7882 */ /* 0x000fe20000000000 */
[----:B---3--:R-:W-:Y:S01]  /*5cf0*/  FMNMX.FTZ R124, R71, R124, !PT ;  /* 0x0000007c477c7209 */ /* 0x008fe20007810000 */
[----:B------:R-:W-:Y:S01]  /*5d00*/  USHF.R.U32.HI UR5, URZ, 0x4, UR5 ;  /* 0x000000043f057899 */ /* 0x000fe20008011605 */
[----:B-1----:R-:W1:Y:S01]  /*5d10*/  SHFL.BFLY PT, R122, R123, 0x2, 0x1f ;  /* 0x0c401f007b7a7f89 */ /* 0x002e6200000e0000 */
[----:B------:R-:W-:Y:S02]  /*5d20*/  IMAD.U32 R128, RZ, RZ, UR34 ;  /* 0x00000022ff807e24 */ /* 0x000fe4000f8e00ff */
[----:B------:R-:W-:Y:S01]  /*5d30*/  ULOP3.LUT UR5, UR5, 0x3fff, URZ, 0xc0, !UPT ;  /* 0x00003fff05057892 */ /* 0x000fe2000f8ec03f */
[----:B0-----:R-:W0:Y:S03]  /*5d40*/  SHFL.BFLY PT, R3, R124, 0x2, 0x1f ;  /* 0x0c401f007c037f89 */ /* 0x001e2600000e0000 */
[----:B------:R-:W-:-:S04]  /*5d50*/  ULOP3.LUT UR5, UR5, 0x10000, URZ, 0xfc, !UPT ;  /* 0x0001000005057892 */ /* 0x000fc8000f8efc3f */
[----:B------:R-:W-:-:S07]  /*5d60*/  UIMAD UR6, UR6, 0x280, UR5 ;  /* 0x00000280060678a4 */ /* 0x000fce000f8e0205 */
[----:B------:R-:W-:Y:S02]  /*5d70*/  UMOV UR10, UR6 ;  /* 0x00000006000a7c82 */ /* 0x000fe40008000000 */
[----:B------:R-:W-:Y:S01]  /*5d80*/  QGMMA.64x64x32.F32.E4M3.E4M3 R24, R152, gdesc[UR8], R24, gsb0 ;  /* 0x00e0000898187df3 */ /* 0x000fe20008000818 */
[----:B------:R-:W-:Y:S01]  /*5d90*/  UIADD3 UR10, UR6, 0x80, URZ ;  /* 0x00000080060a7890 */ /* 0x000fe2000fffe03f */
[----:B------:R-:W-:Y:S01]  /*5da0*/  UMOV UR11, 0xc0000010 ;  /* 0xc0000010000b7882 */ /* 0x000fe20000000000 */
[----:B-1----:R-:W-:Y:S02]  /*5db0*/  FMNMX.FTZ R125, R123, R122, !PT ;  /* 0x0000007a7b7d7209 */ /* 0x002fe40007810000 */
[----:B0-----:R-:W-:-:S03]  /*5dc0*/  FMNMX.FTZ R126, R124, R3, !PT ;  /* 0x000000037c7e7209 */ /* 0x001fc60007810000 */
[----:B------:R-:W0:Y:S04]  /*5dd0*/  SHFL.BFLY PT, R122, R125, 0x1, 0x1f ;  /* 0x0c201f007d7a7f89 */ /* 0x000e2800000e0000 */
[----:B------:R-:W1:Y:S01]  /*5de0*/  SHFL.BFLY PT, R127, R126, 0x1, 0x1f ;  /* 0x0c201f007e7f7f89 */ /* 0x000e6200000e0000 */
[----:B0-----:R-:W-:Y:S01]  /*5df0*/  FMNMX.FTZ R3, R125, R122, !PT ;  /* 0x0000007a7d037209 */ /* 0x001fe20007810000 */
[----:B------:R-:W-:Y:S01]  /*5e00*/  IMAD.U32 R125, RZ, RZ, UR34 ;  /* 0x00000022ff7d7e24 */ /* 0x000fe2000f8e00ff */
[----:B-1----:R-:W-:-:S03]  /*5e10*/  FMNMX.FTZ R122, R126, R127, !PT ;  /* 0x0000007f7e7a7209 */ /* 0x002fc60007810000 */
[C---:B------:R-:W-:Y:S01]  /*5e20*/  FFMA.FTZ R123, R3.reuse, R128, -8 ;  /* 0xc1000000037b7423 */ /* 0x040fe20000010080 */
[----:B------:R-:W-:-:S03]  /*5e30*/  FADD.FTZ R6, -R3, R6 ;  /* 0x0000000603067221 */ /* 0x000fc60000010100 */
[--C-:B------:R-:W-:Y:S01]  /*5e40*/  FFMA.FTZ R11, R11, UR34, -R123.reuse ;  /* 0x000000220b0b7c23 */ /* 0x100fe2000801087b */
[----:B------:R-:W-:-:S01]  /*5e50*/  FFMA.FTZ R10, R10, UR34, -R123 ;  /* 0x000000220a0a7c23 */ /* 0x000fc2000801087b */
        /* <DEDUP_REMOVED lines=34> */
[----:B------:R-:W-:-:S02]  /*6080*/  WARPGROUP.DEPBAR.LE gsb0, 0x0 ;  /* 0x00008000000079c5 */ /* 0x000fc40000010000 */
[----:B------:R-:W-:Y:S01]  /*6090*/  WARPGROUP.ARRIVE ;  /* 0x00000000000079c5 */ /* 0x000fe20000000000 */
[--C-:B------:R-:W-:Y:S01]  /*60a0*/  FFMA.FTZ R64, R64, UR34, -R123.reuse ;  /* 0x0000002240407c23 */ /* 0x100fe2000801087b */
[----:B------:R-:W-:-:S01]  /*60b0*/  FFMA.FTZ R65, R65, UR34, -R123 ;  /* 0x0000002241417c23 */ /* 0x000fc2000801087b */
[--C-:B------:R-:W-:Y:S01]  /*60c0*/  FFMA.FTZ R68, R68, UR34, -R123.reuse ;  /* 0x0000002244447c23 */ /* 0x100fe2000801087b */
[----:B------:R-:W-:-:S01]  /*60d0*/  FFMA.FTZ R69, R69, UR34, -R123 ;  /* 0x0000002245457c23 */ /* 0x000fc2000801087b */
[C---:B------:R-:W-:Y:S01]  /*60e0*/  FADD.FTZ R7, -R122.reuse, R7 ;  /* 0x000000077a077221 */ /* 0x040fe20000010100 */
[----:B------:R-:W-:Y:S01]  /*60f0*/  QGMMA.64x64x32.F32.E4M3.E4M3 R24, R136, gdesc[UR8], R24, gsb0 ;  /* 0x00e0000888187df3 */ /* 0x000fe20008000818 */
[----:B------:R-:W-:Y:S01]  /*6100*/  UIADD3 UR10, UR6, 0x100, URZ ;  /* 0x00000100060a7890 */ /* 0x000fe2000fffe03f */
[----:B------:R-:W-:Y:S01]  /*6110*/  FFMA.FTZ R123, R122, R125, -8 ;  /* 0xc10000007a7b7423 */ /* 0x000fe2000001007d */
[----:B------:R-:W-:Y:S01]  /*6120*/  UMOV UR11, 0xc0000010 ;  /* 0xc0000010000b7882 */ /* 0x000fe20000000000 */
[----:B------:R-:W-:Y:S01]  /*6130*/  FMUL.FTZ R6, R6, UR34 ;  /* 0x0000002206067c20 */ /* 0x000fe20008410000 */
[----:B------:R-:W-:Y:S01]  /*6140*/  FMUL.FTZ R7, R7, UR34 ;  /* 0x0000002207077c20 */ /* 0x000fe20008410000 */
[--C-:B------:R-:W-:Y:S01]  /*6150*/  FFMA.FTZ R12, R12, UR34, -R123.reuse ;  /* 0x000000220c0c7c23 */ /* 0x100fe2000801087b */
[----:B------:R-:W-:-:S01]  /*6160*/  FFMA.FTZ R13, R13, UR34, -R123 ;  /* 0x000000220d0d7c23 */ /* 0x000fc2000801087b */
[----:B------:R-:W-:Y:S01]  /*6170*/  MUFU.EX2 R11, R11 ;  /* 0x0000000b000b7308 */ /* 0x000fe20000000800 */
[----:B------:R-:W-:-:S01]  /*6180*/  FFMA.FTZ R16, R16, UR34, -R123 ;  /* 0x0000002210107c23 */ /* 0x000fc2000801087b */
[--C-:B------:R-:W-:Y:S01]  /*6190*/  FFMA.FTZ R17, R17, UR34, -R123.reuse ;  /* 0x0000002211117c23 */ /* 0x100fe2000801087b */
[----:B------:R-:W-:-:S01]  /*61a0*/  FFMA.FTZ R20, R20, UR34, -R123 ;  /* 0x0000002214147c23 */ /* 0x000fc2000801087b */
[--C-:B------:R-:W-:Y:S01]  /*61b0*/  FFMA.FTZ R21, R21, UR34, -R123.reuse ;  /* 0x0000002215157c23 */ /* 0x100fe2000801087b */
[----:B------:R-:W-:-:S01]  /*61c0*/  FFMA.FTZ R120, R120, UR34, -R123 ;  /* 0x0000002278787c23 */ /* 0x000fc2000801087b */
[--C-:B------:R-:W-:Y:S01]  /*61d0*/  FFMA.FTZ R121, R121, UR34, -R123.reuse ;  /* 0x0000002279797c23 */ /* 0x100fe2000801087b */
[----:B------:R-:W-:-:S01]  /*61e0*/  FFMA.FTZ R106, R106, UR34, -R123 ;  /* 0x000000226a6a7c23 */ /* 0x000fc2000801087b */
[----:B------:R-:W0:Y:S01]  /*61f0*/  MUFU.EX2 R6, R6 ;  /* 0x0000000600067308 */ /* 0x000e220000000800 */
[----:B------:R-:W-:-:S01]  /*6200*/  FFMA.FTZ R107, R107, UR34, -R123 ;  /* 0x000000226b6b7c23 */ /* 0x000fc2000801087b */
[--C-:B------:R-:W-:Y:S01]  /*6210*/  FFMA.FTZ R110, R110, UR34, -R123.reuse ;  /* 0x000000226e6e7c23 */ /* 0x100fe2000801087b */
[----:B------:R-:W-:-:S01]  /*6220*/  FFMA.FTZ R111, R111, UR34, -R123 ;  /* 0x000000226f6f7c23 */ /* 0x000fc2000801087b */
[--C-:B------:R-:W-:Y:S01]  /*6230*/  FFMA.FTZ R114, R114, UR34, -R123.reuse ;  /* 0x0000002272727c23 */ /* 0x100fe2000801087b */
[----:B------:R-:W-:-:S01]  /*6240*/  FFMA.FTZ R115, R115, UR34, -R123 ;  /* 0x0000002273737c23 */ /* 0x000fc2000801087b */
        /* <DEDUP_REMOVED lines=10> */
[----:B------:R-:W1:Y:S01]  /*62f0*/  MUFU.EX2 R12, R12 ;  /* 0x0000000c000c7308 */ /* 0x000e620000000800 */
[----:B0-----:R-:W-:-:S01]  /*6300*/  FFMA.FTZ R9, R6, R9, R11 ;  /* 0x0000000906097223 */ /* 0x001fc2000001000b */
        /* <DEDUP_REMOVED lines=14> */
[----:B------:R-:W2:Y:S01]  /*63f0*/  MUFU.EX2 R13, R13 ;  /* 0x0000000d000d7308 */ /* 0x000ea20000000800 */
[----:B-1----:R-:W-:-:S01]  /*6400*/  FFMA.FTZ R8, R7, R8, R12 ;  /* 0x0000000807087223 */ /* 0x002fc2000001000c */
[--C-:B------:R-:W-:Y:S01]  /*6410*/  FFMA.FTZ R66, R66, UR34, -R123.reuse ;  /* 0x0000002242427c23 */ /* 0x100fe2000801087b */
[----:B------:R-:W-:-:S01]  /*6420*/  FFMA.FTZ R67, R67, UR34, -R123 ;  /* 0x0000002243437c23 */ /* 0x000fc2000801087b */
[--C-:B------:R-:W-:Y:S01]  /*6430*/  FFMA.FTZ R70, R70, UR34, -R123.reuse ;  /* 0x0000002246467c23 */ /* 0x100fe2000801087b */
[----:B------:R-:W-:-:S03]  /*6440*/  FFMA.FTZ R71, R71, UR34, -R123 ;  /* 0x0000002247477c23 */ /* 0x000fc6000801087b */
[----:B------:R-:W1:Y:S01]  /*6450*/  MUFU.EX2 R14, R14 ;  /* 0x0000000e000e7308 */ /* 0x000e620000000800 */
[----:B0-----:R-:W-:-:S07]  /*6460*/  FADD.FTZ R9, R10, R9 ;  /* 0x000000090a097221 */ /* 0x001fce0000010000 */
[----:B------:R-:W0:Y:S01]  /*6470*/  MUFU.EX2 R16, R16 ;  /* 0x0000001000107308 */ /* 0x000e220000000800 */
[----:B--2---:R-:W-:-:S07]  /*6480*/  FADD.FTZ R125, R13, R8 ;  /* 0x000000080d7d7221 */ /* 0x004fce0000010000 */
[----:B------:R-:W2:Y:S01]  /*6490*/  MUFU.EX2 R15, R15 ;  /* 0x0000000f000f7308 */ /* 0x000ea20000000800 */
[----:B-1----:R-:W-:-:S01]  /*64a0*/  FADD.FTZ R8, R14, R9 ;  /* 0x000000090e087221 */ /* 0x002fc20000010000 */
[----:B------:R-:W-:Y:S02]  /*64b0*/  WARPGROUP.DEPBAR.LE gsb0, 0x0 ;  /* 0x00008000000079c5 */ /* 0x000fe40000010000 */
[----:B------:R-:W-:-:S04]  /*64c0*/  WARPGROUP.ARRIVE ;  /* 0x00000000000079c5 */ /* 0x000fc80000000000 */
[----:B------:R-:W1:Y:S01]  /*64d0*/  MUFU.EX2 R17, R17 ;  /* 0x0000001100117308 */ /* 0x000e620000000800 */
[----:B0-----:R-:W-:-:S01]  /*64e0*/  FADD.FTZ R124, R16, R125 ;  /* 0x0000007d107c7221 */ /* 0x001fc20000010000 */
[----:B------:R-:W-:Y:S01]  /*64f0*/  QGMMA.64x64x32.F32.E4M3.E4M3 R24, R140, gdesc[UR8], R24, gsb0 ;  /* 0x00e000088c187df3 */ /* 0x000fe20008000818 */
[----:B------:R-:W-:-:S05]  /*6500*/  UIADD3 UR10, UR6, 0x180, URZ ;  /* 0x00000180060a7890 */ /* 0x000fca000fffe03f */
[----:B------:R-:W0:Y:S01]  /*6510*/  MUFU.EX2 R18, R18 ;  /* 0x0000001200127308 */ /* 0x000e220000000800 */
[----:B------:R-:W-:Y:S01]  /*6520*/  UMOV UR11, 0xc0000010 ;  /* 0xc0000010000b7882 */ /* 0x000fe20000000000 */
[----:B--2---:R-:W-:-:S06]  /*6530*/  FADD.FTZ R9, R15, R8 ;  /* 0x000000080f097221 */ /* 0x004fcc0000010000 */
[----:B------:R-:W2:Y:S01]  /*6540*/  MUFU.EX2 R20, R20 ;  /* 0x0000001400147308 */ /* 0x000ea20000000800 */
[----:B-1----:R-:W-:-:S07]  /*6550*/  FADD.FTZ R125, R17, R124 ;  /* 0x0000007c117d7221 */ /* 0x002fce0000010000 */
[----:B------:R-:W1:Y:S01]  /*6560*/  MUFU.EX2 R19, R19 ;  /* 0x0000001300137308 */ /* 0x000e620000000800 */
[----:B0-----:R-:W-:-:S07]  /*6570*/  FADD.FTZ R8, R18, R9 ;  /* 0x0000000912087221 */ /* 0x001fce0000010000 */
[----:B------:R-:W0:Y:S01]  /*6580*/  MUFU.EX2 R21, R21 ;  /* 0x0000001500157308 */ /* 0x000e220000000800 */
[----:B--2---:R-:W-:-:S07]  /*6590*/  FADD.FTZ R124, R20, R125 ;  /* 0x0000007d147c7221 */ /* 0x004fce0000010000 */
        /* <DEDUP_REMOVED lines=11> */
[----:B--2---:R-:W-:-:S01]  /*6650*/  FADD.FTZ R125, R121, R124 ;  /* 0x0000007c797d7221 */ /* 0x004fc20000010000 */
[----:B------:R-:W-:Y:S02]  /*6660*/  WARPGROUP.DEPBAR.LE gsb0, 0x0 ;  /* 0x00008000000079c5 */ /* 0x000fe40000010000 */
[----:B------:R-:W-:-:S04]  /*6670*/  WARPGROUP.ARRIVE ;  /* 0x00000000000079c5 */ /* 0x000fc80000000000 */
[----:B------:R-:W2:Y:S01]  /*6680*/  MUFU.EX2 R105, R105 ;  /* 0x0000006900697308 */ /* 0x000ea20000000800 */
[----:B-1----:R-:W-:-:S01]  /*6690*/  FADD.FTZ R8, R104, R9 ;  /* 0x0000000968087221 */ /* 0x002fc20000010000 */
[----:B------:R-:W-:Y:S01]  /*66a0*/  QGMMA.64x64x32.F32.E4M3.E4M3 R24, R144, gdesc[UR8], R24, gsb0 ;  /* 0x00e0000890187df3 */ /* 0x000fe20008000818 */
[----:B------:R-:W-:Y:S01]  /*66b0*/  UIADD3 UR10, UR6, 0x200, URZ ;  /* 0x00000200060a7890 */ /* 0x000fe2000fffe03f */
[----:B------:R-:W-:-:S04]  /*66c0*/  UMOV UR11, 0xc0000010 ;  /* 0xc0000010000b7882 */ /* 0x000fc80000000000 */
        /* <DEDUP_REMOVED lines=19> */
[----:B0-----:R-:W-:-:S01]  /*6800*/  FADD.FTZ R9, R113, R8 ;  /* 0x0000000871097221 */ /* 0x001fc20000010000 */
[----:B------:R-:W-:Y:S02]  /*6810*/  WARPGROUP.DEPBAR.LE gsb0, 0x0 ;  /* 0x00008000000079c5 */ /* 0x000fe40000010000 */
[----:B------:R-:W-:-:S04]  /*6820*/  WARPGROUP.ARRIVE ;  /* 0x00000000000079c5 */ /* 0x000fc80000000000 */
[----:B------:R-:W0:Y:S01]  /*6830*/  MUFU.EX2 R118, R118 ;  /* 0x0000007600767308 */ /* 0x000e220000000800 */
[----:B--2---:R-:W-:-:S01]  /*6840*/  FADD.FTZ R125, R115, R124 ;  /* 0x0000007c737d7221 */ /* 0x004fc20000010000 */
[----:B------:R-:W-:Y:S06]  /*6850*/  QGMMA.64x64x32.F32.E4M3.E4M3 R24, R148, gdesc[UR8], R24, gsb0 ;  /* 0x00e0000894187df3 */ /* 0x000fec0008000818 */
        /* <DEDUP_REMOVED lines=19> */
[----:B-1----:R-:W-:-:S01]  /*6990*/  FADD.FTZ R124, R94, R125 ;  /* 0x0000007d5e7c7221 */ /* 0x002fc20000010000 */
[----:B------:R-:W-:-:S06]  /*69a0*/  WARPGROUP.DEPBAR.LE gsb0, 0x0 ;  /* 0x00008000000079c5 */ /* 0x000fcc0000010000 */
        /* <DEDUP_REMOVED lines=50> */
[----:B------:R-:W-:-:S05]  /*6cd0*/  IMAD.U32 R8, RZ, RZ, UR35 ;  /* 0x00000023ff087e24 */ /* 0x000fca000f8e00ff */
[----:B------:R-:W-:Y:S01]  /*6ce0*/  @!P1 IADD3 R8, R8, 0x12440, RZ ;  /* 0x0001244008089810 */ /* 0x000fe20007ffe0ff */
[----:B------:R-:W0:Y:S01]  /*6cf0*/  MUFU.EX2 R58, R58 ;  /* 0x0000003a003a7308 */ /* 0x000e220000000800 */
[----:B--2---:R-:W-:-:S02]  /*6d00*/  FADD.FTZ R125, R87, R124 ;  /* 0x0000007c577d7221 */ /* 0x004fc40000010000 */
[----:B------:R-:W-:-:S04]  /*6d10*/  @!P1 PRMT R8, RZ, 0x654, R8 ;  /* 0x00000654ff089816 */ /* 0x000fc80000000008 */
[----:B------:R2:W-:Y:S01]  /*6d20*/  @!P1 SYNCS.ARRIVE.TRANS64.RED.A1T0 RZ, [R8+URZ], RZ ;  /* 0x000000ff08ff99a7 */ /* 0x0005e2000810043f */
[----:B------:R-:W3:Y:S01]  /*6d30*/  MUFU.EX2 R57, R57 ;  /* 0x0000003900397308 */ /* 0x000ee20000000800 */
[----:B-1----:R-:W-:-:S07]  /*6d40*/  FADD.FTZ R124, R56, R9 ;  /* 0x00000009387c7221 */ /* 0x002fce0000010000 */
[----:B------:R-:W1:Y:S01]  /*6d50*/  MUFU.EX2 R59, R59 ;  /* 0x0000003b003b7308 */ /* 0x000e620000000800 */
[----:B0-----:R-:W-:-:S07]  /*6d60*/  FADD.FTZ R126, R58, R125 ;  /* 0x0000007d3a7e7221 */ /* 0x001fce0000010000 */
[----:B------:R-:W0:Y:S01]  /*6d70*/  MUFU.EX2 R60, R60 ;  /* 0x0000003c003c7308 */ /* 0x000e220000000800 */
[----:B---3--:R-:W-:-:S07]  /*6d80*/  FADD.FTZ R9, R57, R124 ;  /* 0x0000007c39097221 */ /* 0x008fce0000010000 */
[----:B------:R-:W3:Y:S01]  /*6d90*/  MUFU.EX2 R62, R62 ;  /* 0x0000003e003e7308 */ /* 0x000ee20000000800 */
[----:B-1----:R-:W-:-:S07]  /*6da0*/  FADD.FTZ R125, R59, R126 ;  /* 0x0000007e3b7d7221 */ /* 0x002fce0000010000 */
[----:B------:R-:W1:Y:S01]  /*6db0*/  MUFU.EX2 R61, R61 ;  /* 0x0000003d003d7308 */ /* 0x000e620000000800 */
[----:B0-----:R-:W-:-:S07]  /*6dc0*/  FADD.FTZ R124, R60, R9 ;  /* 0x000000093c7c7221 */ /* 0x001fce0000010000 */
[----:B------:R-:W0:Y:S01]  /*6dd0*/  MUFU.EX2 R63, R63 ;  /* 0x0000003f003f7308 */ /* 0x000e220000000800 */
[----:B---3--:R-:W-:-:S07]  /*6de0*/  FADD.FTZ R126, R62, R125 ;  /* 0x0000007d3e7e7221 */ /* 0x008fce0000010000 */
        /* <DEDUP_REMOVED lines=16> */
[----:B--2---:R-:W-:-:S03]  /*6ef0*/  FADD.FTZ R9, R69, R8 ;  /* 0x0000000845097221 */ /* 0x004fc60000010000 */
[----:B-1----:R-:W-:Y:S01]  /*6f00*/  FADD.FTZ R8, R71, R123 ;  /* 0x0000007b47087221 */ /* 0x002fe20000010000 */
[----:B------:R-:W-:Y:S06]  /*6f10*/  @!P0 BRA `(.L_x_28) ;  /* 0x0000000000048947 */ /* 0x000fec0003800000 */
[----:B------:R-:W-:Y:S01]  /*6f20*/  BPT.TRAP 0x1 ;  /* 0x000000040000795c */ /* 0x000fe20000300000 */
.L_x_28:
[----:B------:R-:W-:Y:S01]  /*6f30*/  UISETP.GT.AND UP0, UPT, UR33, UR37, UPT ;  /* 0x000000252100728c */ /* 0x000fe2000bf04270 */
[----:B------:R-:W-:Y:S01]  /*6f40*/  F2FP.SATFINITE.E4M3.F32.PACK_AB_MERGE_C R14, R15, R14, RZ ;  /* 0x0000000e0f0e723e */ /* 0x000fe200048070ff */
[----:B------:R-:W-:Y:S01]  /*6f50*/  UIADD3 UR5, UR12, 0x12460, URZ ;  /* 0x000124600c057890 */ /* 0x000fe2000fffe03f */
[----:B------:R-:W-:Y:S01]  /*6f60*/  F2FP.SATFINITE.E4M3.F32.PACK_AB_MERGE_C R16, R17, R16, RZ ;  /* 0x000000101110723e */ /* 0x000fe200048070ff */
[----:B------:R-:W-:Y:S01]  /*6f70*/  UIADD3 UR33, UR33, -0x1, URZ ;  /* 0xffffffff21217890 */ /* 0x000fe2000fffe03f */
[----:B------:R-:W-:Y:S01]  /*6f80*/  F2FP.SATFINITE.E4M3.F32.PACK_AB_MERGE_C R22, R23, R22, RZ ;  /* 0x000000161716723e */ /* 0x000fe200048070ff */
[----:B------:R-:W-:Y:S01]  /*6f90*/  UPRMT UR5, UR7, 0x654, UR5 ;  /* 0x0000065407057896 */ /* 0x000fe20008000005 */
[----:B------:R-:W-:Y:S01]  /*6fa0*/  PLOP3.LUT P2, PT, PT, PT, UP0, 0x80, 0x0 ;  /* 0x000000000000781c */ /* 0x000fe20003f4f008 */
[----:B------:R-:W-:Y:S01]  /*6fb0*/  FMUL.FTZ R24, R24, R6 ;  /* 0x0000000618187220 */ /* 0x000fe20000410000 */
[----:B------:R-:W-:Y:S01]  /*6fc0*/  F2FP.SATFINITE.E4M3.F32.PACK_AB_MERGE_C R120, R121, R120, RZ ;  /* 0x000000787978723e */ /* 0x000fe200048070ff */
[----:B------:R-:W-:Y:S01]  /*6fd0*/  FMUL.FTZ R25, R25, R6 ;  /* 0x0000000619197220 */ /* 0x000fe20000410000 */
[----:B------:R-:W-:Y:S01]  /*6fe0*/  F2FP.SATFINITE.E4M3.F32.PACK_AB_MERGE_C R108, R109, R108, RZ ;  /* 0x0000006c6d6c723e */ /* 0x000fe200048070ff */
[----:B------:R-:W-:Y:S01]  /*6ff0*/  FMUL.FTZ R28, R28, R6 ;  /* 0x000000061c1c7220 */ /* 0x000fe20000410000 */
[----:B------:R-:W-:Y:S01]  /*7000*/  F2FP.SATFINITE.E4M3.F32.PACK_AB_MERGE_C R110, R111, R110, RZ ;  /* 0x0000006e6f6e723e */ /* 0x000fe200048070ff */
[----:B------:R-:W-:Y:S01]  /*7010*/  FMUL.FTZ R29, R29, R6 ;  /* 0x000000061d1d7220 */ /* 0x000fe20000410000 */
[----:B------:R-:W-:Y:S01]  /*7020*/  F2FP.SATFINITE.E4M3.F32.PACK_AB_MERGE_C R116, R117, R116, RZ ;  /* 0x000000747574723e */ /* 0x000fe200048070ff */
[----:B------:R-:W-:Y:S01]  /*7030*/  SYNCS.ARRIVE.TRANS64.RED.A1T0 RZ, [UR5], RZ ;  /* 0x000000ffffff79a7 */ /* 0x000fe20008100405 */
[----:B------:R-:W-:Y:S01]  /*7040*/  F2FP.SATFINITE.E4M3.F32.PACK_AB_MERGE_C R118, R119, R118, RZ ;  /* 0x000000767776723e */ /* 0x000fe200048070ff */
[----:B------:R-:W-:Y:S01]  /*7050*/  UMOV UR5, UR4 ;  /* 0x0000000400057c82 */ /* 0x000fe20008000000 */
[----:B------:R-:W-:Y:S01]  /*7060*/  F2FP.SATFINITE.E4M3.F32.PACK_AB_MERGE_C R92, R93, R92, RZ ;  /* 0x0000005c5d5c723e */ /* 0x000fe200048070ff */
        /* <DEDUP_REMOVED lines=23> */
[----:B------:R-:W-:Y:S01]  /*71e0*/  R2UR UR6, R2 ;  /* 0x00000000020672ca */ /* 0x000fe200000e0000 */
[-C--:B------:R-:W-:Y:S01]  /*71f0*/  FMUL.FTZ R26, R26, R7.reuse ;  /* 0x000000071a1a7220 */ /* 0x080fe20000410000 */
        /* <DEDUP_REMOVED lines=14> */
[----:B------:R-:W-:Y:S01]  /*72e0*/  FMUL.FTZ R55, R55, R7 ;  /* 0x0000000737377220 */ /* 0x000fe20000410000 */
[----:B------:R-:W-:Y:S01]  /*72f0*/  F2FP.SATFINITE.E4M3.F32.PACK_AB_MERGE_C R152, R10, R11, R14 ;  /* 0x0000000b0a98723e */ /* 0x000fe2000480700e */
[----:B------:R-:W-:Y:S01]  /*7300*/  IMAD.MOV.U32 R7, RZ, RZ, R122 ;  /* 0x000000ffff077224 */ /* 0x000fe200078e007a */
[----:B------:R-:W-:Y:S01]  /*7310*/  F2FP.SATFINITE.E4M3.F32.PACK_AB_MERGE_C R153, R13, R12, R16 ;  /* 0x0000000c0d99723e */ /* 0x000fe20004807010 */
[----:B------:R-:W-:Y:S01]  /*7320*/  IMAD.MOV.U32 R6, RZ, RZ, R3 ;  /* 0x000000ffff067224 */ /* 0x000fe200078e0003 */
[----:B------:R-:W-:-:S02]  /*7330*/  F2FP.SATFINITE.E4M3.F32.PACK_AB_MERGE_C R154, R19, R18, R22 ;  /* 0x00000012139a723e */ /* 0x000fc40004807016 */
[----:B------:R-:W-:Y:S02]  /*7340*/  F2FP.SATFINITE.E4M3.F32.PACK_AB_MERGE_C R155, R21, R20, R120 ;  /* 0x00000014159b723e */ /* 0x000fe40004807078 */
[----:B------:R-:W-:Y:S02]  /*7350*/  F2FP.SATFINITE.E4M3.F32.PACK_AB_MERGE_C R136, R105, R104, R108 ;  /* 0x000000686988723e */ /* 0x000fe4000480706c */
[----:B------:R-:W-:Y:S02]  /*7360*/  F2FP.SATFINITE.E4M3.F32.PACK_AB_MERGE_C R137, R107, R106, R110 ;  /* 0x0000006a6b89723e */ /* 0x000fe4000480706e */
[----:B------:R-:W-:Y:S02]  /*7370*/  F2FP.SATFINITE.E4M3.F32.PACK_AB_MERGE_C R138, R113, R112, R116 ;  /* 0x00000070718a723e */ /* 0x000fe40004807074 */
[----:B------:R-:W-:Y:S02]  /*7380*/  F2FP.SATFINITE.E4M3.F32.PACK_AB_MERGE_C R139, R115, R114, R118 ;  /* 0x00000072738b723e */ /* 0x000fe40004807076 */
        /* <DEDUP_REMOVED lines=11> */
[----:B------:R-:W-:Y:S01]  /*7440*/  F2FP.SATFINITE.E4M3.F32.PACK_AB_MERGE_C R151, R67, R66, R70 ;  /* 0x000000424397723e */ /* 0x000fe20004807046 */
[----:B------:R-:W-:Y:S06]  /*7450*/  @P2 BRA `(.L_x_29) ;  /* 0xffffffd000dc2947 */ /* 0x000fec000383ffff */
.L_x_19:
[----:B------:R-:W-:Y:S06]  /*7460*/  BAR.ARV 0x8, 0x200 ;  /* 0x0208000000007b1d */ /* 0x000fec0000002000 */
[----:B------:R-:W-:Y:S05]  /*7470*/  @!P0 BRA `(.L_x_30) ;  /* 0x0000000000048947 */ /* 0x000fea0003800000 */
[----:B------:R-:W-:Y:S01]  /*7480*/  BPT.TRAP 0x1 ;  /* 0x000000040000795c */ /* 0x000fe20000300000 */
.L_x_30:
[----:B------:R-:W-:Y:S01]  /*7490*/  R2UR UR16, R2 ;  /* 0x00000000021072ca */ /* 0x000fe200000e0000 */
[----:B------:R-:W-:-:S05]  /*74a0*/  IMAD.U32 R0, RZ, RZ, UR4 ;  /* 0x00000004ff007e24 */ /* 0x000fca000f8e00ff */
[----:B------:R-:W-:-:S07]  /*74b0*/  SHF.L.U32 R0, R0, 0x1f, RZ ;  /* 0x0000001f00007819 */ /* 0x000fce00000006ff */
[----:B------:R-:W-:-:S09]  /*74c0*/  ULEA UR16, UR16, UR38, 0x3 ;  /* 0x0000002610107291 */ /* 0x000fd2000f8e183f */
[----:B------:R0:W1:Y:S01]  /*74d0*/  SYNCS.PHASECHK.TRANS64.TRYWAIT P1, [UR16+0x12450], R0 ;  /* 0x01245000ff0075a7 */ /* 0x0000620008020150 */
[----:B------:R-:W-:Y:S05]  /*74e0*/  @!P0 BRA `(.L_x_31) ;  /* 0x0000000000048947 */ /* 0x000fea0003800000 */
[----:B------:R-:W-:Y:S01]  /*74f0*/  BPT.TRAP 0x1 ;  /* 0x000000040000795c */ /* 0x000fe20000300000 */
.L_x_31:
[----:B-1----:R-:W-:Y:S05]  /*7500*/  @P1 BRA `(.L_x_32) ;  /* 0x0000000000081947 */ /* 0x002fea0003800000 */
[----:B------:R-:W1:Y:S02]  /*7510*/  SYNCS.PHASECHK.TRANS64.TRYWAIT P1, [UR16+0x12450], R0 ;  /* 0x01245000ff0075a7 */ /* 0x000e640008020150 */
[----:B-1----:R-:W-:Y:S05]  /*7520*/  @!P1 BRA `(.L_x_33) ;  /* 0x0000005000789947 */ /* 0x002fea0003800000 */
.L_x_32:
[----:B------:R-:W-:Y:S01]  /*7530*/  ULDC.64 UR10, c[0x0][0x9a0] ;  /* 0x00026800000a7ab9 */ /* 0x000fe20000000a00 */
[----:B------:R-:W-:Y:S01]  /*7540*/  UIADD3 UR38, UR38, 0x200, URZ ;  /* 0x0000020026267890 */ /* 0x000fe2000fffe03f */
[----:B------:R-:W-:Y:S01]  /*7550*/  R2UR UR15, R2 ;  /* 0x00000000020f72ca */ /* 0x000fe200000e0000 */
[----:B------:R-:W-:Y:S01]  /*7560*/  UISETP.NE.U32.AND UP0, UPT, UR10, URZ, UPT ;  /* 0x0000003f0a00728c */ /* 0x000fe2000bf05070 */
[----:B------:R-:W-:Y:S01]  /*7570*/  WARPGROUP.ARRIVE ;  /* 0x00000000000079c5 */ /* 0x000fe20000000000 */
[----:B------:R-:W-:Y:S01]  /*7580*/  USHF.R.U32.HI UR38, URZ, 0x4, UR38 ;  /* 0x000000043f267899 */ /* 0x000fe20008011626 */
[----:B------:R-:W-:Y:S01]  /*7590*/  IMAD.MOV.U32 R6, RZ, RZ, 0x3f800000 ;  /* 0x3f800000ff067424 */ /* 0x000fe200078e00ff */
[----:B------:R-:W-:Y:S02]  /*75a0*/  UISETP.NE.AND.EX UP0, UPT, UR11, URZ, UPT, UP0 ;  /* 0x0000003f0b00728c */ /* 0x000fe4000bf05300 */
[----:B------:R-:W-:-:S04]  /*75b0*/  ULOP3.LUT UR38, UR38, 0x3fff, URZ, 0xc0, !UPT ;  /* 0x00003fff26267892 */ /* 0x000fc8000f8ec03f */
[----:B------:R-:W-:Y:S01]  /*75c0*/  ULOP3.LUT UR38, UR38, 0x10000, URZ, 0xfc, !UPT ;  /* 0x0001000026267892 */ /* 0x000fe2000f8efc3f */
[----:B------:R-:W-:-:S04]  /*75d0*/  PLOP3.LUT P1, PT, PT, PT, UP0, 0x80, 0x0 ;  /* 0x000000000000781c */ /* 0x000fc80003f2f008 */
[----:B------:R-:W-:Y:S01]  /*75e0*/  @UP0 ULDC.64 UR8, c[0x0][0x9c8] ;  /* 0x0002720000080ab9 */ /* 0x000fe20000000a00 */
[----:B------:R-:W-:Y:S02]  /*75f0*/  @UP0 USHF.R.S32.HI UR14, URZ, 0x1f, UR36 ;  /* 0x0000001f3f0e0899 */ /* 0x000fe40008011424 */
[----:B------:R-:W-:Y:S02]  /*7600*/  @UP0 UIMAD UR6, UR40, UR8, URZ ;  /* 0x00000008280602a4 */ /* 0x000fe4000f8e023f */
[----:B------:R-:W-:Y:S02]  /*7610*/  @UP0 UIMAD.WIDE.U32 UR4, UR39, UR8, URZ ;  /* 0x00000008270402a5 */ /* 0x000fe4000f8e003f */
[----:B------:R-:W-:Y:S02]  /*7620*/  @UP0 UIMAD UR8, UR39, UR9, UR6 ;  /* 0x00000009270802a4 */ /* 0x000fe4000f8e0206 */
[----:B------:R-:W-:Y:S01]  /*7630*/  UIMAD UR6, UR15, 0x280, UR38 ;  /* 0x000002800f0678a4 */ /* 0x000fe2000f8e0226 */
[----:B------:R-:W-:-:S02]  /*7640*/  @UP0 ULDC.64 UR12, c[0x0][0x9d0] ;  /* 0x00027400000c0ab9 */ /* 0x000fc40000000a00 */
[----:B------:R-:W-:Y:S01]  /*7650*/  UMOV UR15, 0xc0000010 ;  /* 0xc0000010000f7882 */ /* 0x000fe20000000000 */
[----:B------:R-:W-:Y:S02]  /*7660*/  @UP0 UIMAD UR9, UR14, UR12, URZ ;  /* 0x0000000c0e0902a4 */ /* 0x000fe4000f8e023f */
[----:B------:R-:W-:Y:S01]  /*7670*/  @UP0 UIADD3 UR5, UR5, UR8, URZ ;  /* 0x0000000805050290 */ /* 0x000fe2000fffe03f */
[----:B------:R-:W-:Y:S01]  /*7680*/  UMOV UR14, UR6 ;  /* 0x00000006000e7c82 */ /* 0x000fe20008000000 */
[----:B------:R-:W-:Y:S02]  /*7690*/  @UP0 UIMAD UR9, UR36, UR13, UR9 ;  /* 0x0000000d240902a4 */ /* 0x000fe4000f8e0209 */
[----:B------:R-:W-:Y:S01]  /*76a0*/  QGMMA.64x64x32.F32.E4M3.E4M3 R24, R152, gdesc[UR12], R24, gsb0 ;  /* 0x00e0000c98187df3 */ /* 0x000fe20008000818 */
[----:B------:R-:W-:-:S04]  /*76b0*/  @UP0 UIMAD.WIDE.U32 UR4, UR36, UR12, UR4 ;  /* 0x0000000c240402a5 */ /* 0x000fc8000f8e0004 */
[----:B------:R-:W-:Y:S02]  /*76c0*/  @UP0 UIADD3 UR5, UR5, UR9, URZ ;  /* 0x0000000905050290 */ /* 0x000fe4000fffe03f */
[----:B------:R-:W-:-:S04]  /*76d0*/  @UP0 ULEA UR8, UP1, UR4, UR10, 0x2 ;  /* 0x0000000a04080291 */ /* 0x000fc8000f82103f */
[----:B------:R-:W-:Y:S02]  /*76e0*/  @UP0 ULEA.HI.X UR9, UR4, UR11, UR5, 0x2, UP1 ;  /* 0x0000000b04090291 */ /* 0x000fe400088f1405 */
[----:B------:R-:W-:-:S04]  /*76f0*/  MOV R4, UR8 ;  /* 0x0000000800047c02 */ /* 0x000fc80008000f00 */
[----:B-1----:R-:W-:Y:S01]  /*7700*/  IMAD.U32 R5, RZ, RZ, UR9 ;  /* 0x00000009ff057e24 */ /* 0x002fe2000f8e00ff */
[----:B------:R-:W-:-:S04]  /*7710*/  UIADD3 UR4, UR6, 0x80, URZ ;  /* 0x0000008006047890 */ /* 0x000fc8000fffe03f */
[----:B------:R1:W2:Y:S01]  /*7720*/  @P1 LDG.E R6, desc[UR42][R4.64] ;  /* 0x0000002a04061981 */ /* 0x0002a2000c1e1900 */
[----:B------:R-:W-:Y:S02]  /*7730*/  UMOV UR11, 0xc0000010 ;  /* 0xc0000010000b7882 */ /* 0x000fe40000000000 */
[----:B------:R-:W-:Y:S01]  /*7740*/  UMOV UR10, UR4 ;  /* 0x00000004000a7c82 */ /* 0x000fe20008000000 */
[----:B------:R-:W-:Y:S02]  /*7750*/  WARPGROUP.DEPBAR.LE gsb0, 0x0 ;  /* 0x00008000000079c5 */ /* 0x000fe40000010000 */
[----:B------:R-:W-:-:S06]  /*7760*/  WARPGROUP.ARRIVE ;  /* 0x00000000000079c5 */ /* 0x000fcc0000000000 */
[----:B------:R-:W-:Y:S01]  /*7770*/  QGMMA.64x64x32.F32.E4M3.E4M3 R24, R136, gdesc[UR8], R24, gsb0 ;  /* 0x00e0000888187df3 */ /* 0x000fe20008000818 */
[----:B------:R-:W-:Y:S01]  /*7780*/  UIADD3 UR4, UR6, 0x100, URZ ;  /* 0x0000010006047890 */ /* 0x000fe2000fffe03f */
[----:B------:R-:W-:-:S06]  /*7790*/  UMOV UR11, 0xc0000010 ;  /* 0xc0000010000b7882 */ /* 0x000fcc0000000000 */
[----:B------:R-:W-:Y:S01]  /*77a0*/  UMOV UR10, UR4 ;  /* 0x00000004000a7c82 */ /* 0x000fe20008000000 */
[----:B------:R-:W-:Y:S02]  /*77b0*/  WARPGROUP.DEPBAR.LE gsb0, 0x0 ;  /* 0x00008000000079c5 */ /* 0x000fe40000010000 */
[----:B------:R-:W-:-:S06]  /*77c0*/  WARPGROUP.ARRIVE ;  /* 0x00000000000079c5 */ /* 0x000fcc0000000000 */
[----:B------:R-:W-:Y:S01]  /*77d0*/  QGMMA.64x64x32.F32.E4M3.E4M3 R24, R140, gdesc[UR8], R24, gsb0 ;  /* 0x00e000088c187df3 */ /* 0x000fe20008000818 */
[----:B------:R-:W-:Y:S01]  /*77e0*/  UIADD3 UR4, UR6, 0x180, URZ ;  /* 0x0000018006047890 */ /* 0x000fe2000fffe03f */
[----:B------:R-:W-:-:S06]  /*77f0*/  UMOV UR11, 0xc0000010 ;  /* 0xc0000010000b7882 */ /* 0x000fcc0000000000 */
[----:B------:R-:W-:Y:S01]  /*7800*/  UMOV UR10, UR4 ;  /* 0x00000004000a7c82 */ /* 0x000fe20008000000 */
[----:B0-----:R-:W0:Y:S04]  /*7810*/  SHFL.BFLY PT, R0, R9, 0x2, 0x1f ;  /* 0x0c401f0009007f89 */ /* 0x001e2800000e0000 */
[----:B------:R-:W3:Y:S01]  /*7820*/  SHFL.BFLY PT, R7, R8, 0x2, 0x1f ;  /* 0x0c401f0008077f89 */ /* 0x000ee200000e0000 */
[----:B------:R-:W-:Y:S02]  /*7830*/  WARPGROUP.DEPBAR.LE gsb0, 0x0 ;  /* 0x00008000000079c5 */ /* 0x000fe40000010000 */
[----:B------:R-:W-:-:S06]  /*7840*/  WARPGROUP.ARRIVE ;  /* 0x00000000000079c5 */ /* 0x000fcc0000000000 */
[----:B------:R-:W-:Y:S01]  /*7850*/  QGMMA.64x64x32.F32.E4M3.E4M3 R24, R144, gdesc[UR8], R24, gsb0 ;  /* 0x00e0000890187df3 */ /* 0x000fe20008000818 */
[----:B0-----:R-:W-:Y:S01]  /*7860*/  FADD.FTZ R0, R0, R9 ;  /* 0x0000000900007221 */ /* 0x001fe20000010000 */
[----:B------:R-:W-:Y:S01]  /*7870*/  UIADD3 UR6, UR6, 0x200, URZ ;  /* 0x0000020006067890 */ /* 0x000fe2000fffe03f */
[----:B---3--:R-:W-:Y:S01]  /*7880*/  FADD.FTZ R7, R7, R8 ;  /* 0x0000000807077221 */ /* 0x008fe20000010000 */
[----:B------:R-:W-:Y:S02]  /*7890*/  UMOV UR11, 0xc0000010 ;  /* 0xc0000010000b7882 */ /* 0x000fe40000000000 */
[----:B-1----:R-:W0:Y:S03]  /*78a0*/  SHFL.BFLY PT, R5, R0, 0x1, 0x1f ;  /* 0x0c201f0000057f89 */ /* 0x002e2600000e0000 */
[----:B------:R-:W-:Y:S01]  /*78b0*/  UMOV UR10, UR6 ;  /* 0x00000006000a7c82 */ /* 0x000fe20008000000 */
[----:B------:R-:W1:Y:S01]  /*78c0*/  SHFL.BFLY PT, R2, R7, 0x1, 0x1f ;  /* 0x0c201f0007027f89 */ /* 0x000e6200000e0000 */
[----:B0-----:R-:W-:Y:S01]  /*78d0*/  FADD.FTZ R4, R0, R5 ;  /* 0x0000000500047221 */ /* 0x001fe20000010000 */
[----:B-1----:R-:W-:-:S04]  /*78e0*/  FADD.FTZ R10, R7, R2 ;  /* 0x00000002070a7221 */ /* 0x002fc80000010000 */
[C---:B------:R-:W-:Y:S01]  /*78f0*/  FSETP.NE.FTZ.AND P1, PT, R4.reuse, RZ, PT ;  /* 0x000000ff0400720b */ /* 0x040fe20003f35000 */
[----:B------:R-:W-:Y:S01]  /*7900*/  FMUL.FTZ R11, R4, 0.00390625 ;  /* 0x3b800000040b7820 */ /* 0x000fe20000410000 */
[----:B------:R-:W-:Y:S01]  /*7910*/  FMUL.FTZ R8, R10, 0.00390625 ;  /* 0x3b8000000a087820 */ /* 0x000fe20000410000 */
[----:B------:R-:W-:Y:S01]  /*7920*/  IMAD.MOV.U32 R5, RZ, RZ, RZ ;  /* 0x000000ffff057224 */ /* 0x000fe200078e00ff */
[----:B------:R-:W-:Y:S02]  /*7930*/  WARPGROUP.DEPBAR.LE gsb0, 0x0 ;  /* 0x00008000000079c5 */ /* 0x000fe40000010000 */
[----:B------:R-:W-:-:S06]  /*7940*/  WARPGROUP.ARRIVE ;  /* 0x00000000000079c5 */ /* 0x000fcc0000000000 */
[----:B------:R-:W-:Y:S01]  /*7950*/  QGMMA.64x64x32.F32.E4M3.E4M3 R24, R148, gdesc[UR8], R24, gsb0 ;  /* 0x00e0000894187df3 */ /* 0x000fe20008000818 */
[----:B------:R-:W-:Y:S02]  /*7960*/  FSETP.NE.FTZ.AND P2, PT, R11, RZ, PT ;  /* 0x000000ff0b00720b */ /* 0x000fe40003f55000 */
[----:B------:R-:W-:Y:S01]  /*7970*/  FSETP.NE.FTZ.AND P3, PT, R8, RZ, PT ;  /* 0x000000ff0800720b */ /* 0x000fe20003f75000 */
[----:B------:R-:W-:Y:S01]  /*7980*/  @P1 MUFU.RCP R5, R4 ;  /* 0x0000000400051308 */ /* 0x000fe20000001000 */
[----:B------:R-:W-:Y:S01]  /*7990*/  FSETP.NE.FTZ.AND P1, PT, R10, RZ, PT ;  /* 0x000000ff0a00720b */ /* 0x000fe20003f35000 */
[----:B------:R-:W-:-:S08]  /*79a0*/  IMAD.MOV.U32 R9, RZ, RZ, RZ ;  /* 0x000000ffff097224 */ /* 0x000fd000078e00ff */
[----:B------:R-:W0:Y:S08]  /*79b0*/  @P2 MUFU.LG2 R7, R11 ;  /* 0x0000000b00072308 */ /* 0x000e300000000c00 */
[----:B------:R-:W1:Y:S08]  /*79c0*/  @P3 MUFU.LG2 R8, R8 ;  /* 0x0000000800083308 */ /* 0x000e700000000c00 */
[----:B------:R-:W3:Y:S01]  /*79d0*/  @P1 MUFU.RCP R9, R10 ;  /* 0x0000000a00091308 */ /* 0x000ee20000001000 */
[----:B------:R-:W-:Y:S01]  /*79e0*/  IMAD.U32 R12, RZ, RZ, UR34 ;  /* 0x00000022ff0c7e24 */ /* 0x000fe2000f8e00ff */
[----:B------:R-:W-:Y:S01]  /*79f0*/  MOV R13, UR34 ;  /* 0x00000022000d7c02 */ /* 0x000fe20008000f00 */
[----:B0-----:R-:W-:-:S02]  /*7a00*/  @P2 FMUL.FTZ R7, R7, 0.69314718246459960938 ;  /* 0x3f31721807072820 */ /* 0x001fc40000410000 */
[----:B------:R-:W-:Y:S02]  /*7a10*/  @P2 FMUL.FTZ R4, R12, 0.69314718246459960938 ;  /* 0x3f3172180c042820 */ /* 0x000fe40000410000 */
[----:B------:R-:W-:Y:S01]  /*7a20*/  @P3 FMUL.FTZ R12, R13, 0.69314718246459960938 ;  /* 0x3f3172180d0c3820 */ /* 0x000fe20000410000 */
[----:B-1----:R-:W-:Y:S01]  /*7a30*/  @P3 FMUL.FTZ R11, R8, 0.69314718246459960938 ;  /* 0x3f317218080b3820 */ /* 0x002fe20000410000 */
[----:B------:R-:W-:Y:S02]  /*7a40*/  IMAD.MOV.U32 R0, RZ, RZ, -0x800000 ;  /* 0xff800000ff007424 */ /* 0x000fe400078e00ff */
[----:B------:R-:W-:Y:S01]  /*7a50*/  @P2 FFMA.FTZ R0, R4, R3, R7 ;  /* 0x0000000304002223 */ /* 0x000fe20000010007 */
[----:B------:R-:W-:Y:S02]  /*7a60*/  IMAD.MOV.U32 R2, RZ, RZ, -0x800000 ;  /* 0xff800000ff027424 */ /* 0x000fe400078e00ff */
[----:B------:R-:W-:Y:S01]  /*7a70*/  @P3 FFMA.FTZ R2, R12, R122, R11 ;  /* 0x0000007a0c023223 */ /* 0x000fe2000001000b */
[-C--:B--2---:R-:W-:Y:S01]  /*7a80*/  FMUL.FTZ R5, R5, R6.reuse ;  /* 0x0000000605057220 */ /* 0x084fe20000410000 */
[----:B---3--:R-:W-:Y:S01]  /*7a90*/  FMUL.FTZ R4, R9, R6 ;  /* 0x0000000609047220 */ /* 0x008fe20000410000 */
[----:B------:R-:W-:-:S02]  /*7aa0*/  WARPGROUP.DEPBAR.LE gsb0, 0x0 ;  /* 0x00008000000079c5 */ /* 0x000fc40000010000 */
[----:B------:R-:W-:Y:S05]  /*7ab0*/  @!P0 BRA `(.L_x_34) ;  /* 0x0000000000048947 */ /* 0x000fea0003800000 */
[----:B------:R-:W-:Y:S01]  /*7ac0*/  BPT.TRAP 0x1 ;  /* 0x000000040000795c */ /* 0x000fe20000300000 */
.L_x_34:
[----:B------:R-:W-:Y:S01]  /*7ad0*/  UIADD3 UR4, UR16, 0x12460, URZ ;  /* 0x0001246010047890 */ /* 0x000fe2000fffe03f */
[-C--:B------:R-:W-:Y:S01]  /*7ae0*/  FMUL.FTZ R6, R24, R5.reuse ;  /* 0x0000000518067220 */ /* 0x080fe20000410000 */
[-C--:B------:R-:W-:Y:S01]  /*7af0*/  FMUL.FTZ R8, R29, R5.reuse ;  /* 0x000000051d087220 */ /* 0x080fe20000410000 */
[-C--:B------:R-:W-:Y:S01]  /*7b00*/  FMUL.FTZ R10, R32, R5.reuse ;  /* 0x00000005200a7220 */ /* 0x080fe20000410000 */
[----:B------:R-:W-:Y:S01]  /*7b10*/  UPRMT UR4, UR7, 0x654, UR4 ;  /* 0x0000065407047896 */ /* 0x000fe20008000004 */
        /* <DEDUP_REMOVED lines=8> */
[----:B------:R-:W-:Y:S01]  /*7ba0*/  SYNCS.ARRIVE.TRANS64.RED.A1T0 RZ, [UR4], RZ ;  /* 0x000000ffffff79a7 */ /* 0x000fe20008100404 */
[-C--:B------:R-:W-:Y:S01]  /*7bb0*/  FMUL.FTZ R33, R33, R5.reuse ;  /* 0x0000000521217220 */ /* 0x080fe20000410000 */
[-C--:B------:R-:W-:Y:S01]  /*7bc0*/  FMUL.FTZ R44, R44, R5.reuse ;  /* 0x000000052c2c7220 */ /* 0x080fe20000410000 */
[-C--:B------:R-:W-:Y:S01]  /*7bd0*/  FMUL.FTZ R41, R41, R5.reuse ;  /* 0x0000000529297220 */ /* 0x080fe20000410000 */
[-C--:B------:R-:W-:Y:S01]  /*7be0*/  FMUL.FTZ R52, R52, R5.reuse ;  /* 0x0000000534347220 */ /* 0x080fe20000410000 */
[----:B------:R-:W-:Y:S01]  /*7bf0*/  FMUL.FTZ R49, R49, R5 ;  /* 0x0000000531317220 */ /* 0x000fe20000410000 */
        /* <DEDUP_REMOVED lines=10> */
[----:B------:R-:W-:Y:S01]  /*7ca0*/  PLOP3.LUT P0, PT, PT, PT, PT, 0x8, 0x0 ;  /* 0x000000000000781c */ /* 0x000fe20003f0e170 */
[-C--:B------:R-:W-:Y:S01]  /*7cb0*/  FMUL.FTZ R38, R38, R4.reuse ;  /* 0x0000000426267220 */ /* 0x080fe20000410000 */
[-C--:B------:R-:W-:Y:S01]  /*7cc0*/  FMUL.FTZ R35, R35, R4.reuse ;  /* 0x0000000423237220 */ /* 0x080fe20000410000 */
[-C--:B------:R-:W-:Y:S01]  /*7cd0*/  FMUL.FTZ R46, R46, R4.reuse ;  /* 0x000000042e2e7220 */ /* 0x080fe20000410000 */
[-C--:B------:R-:W-:Y:S01]  /*7ce0*/  FMUL.FTZ R43, R43, R4.reuse ;  /* 0x000000042b2b7220 */ /* 0x080fe20000410000 */
[-C--:B------:R-:W-:Y:S01]  /*7cf0*/  FMUL.FTZ R54, R54, R4.reuse ;  /* 0x0000000436367220 */ /* 0x080fe20000410000 */
[----:B------:R-:W-:-:S07]  /*7d00*/  FMUL.FTZ R51, R51, R4 ;  /* 0x0000000433337220 */ /* 0x000fce0000410000 */
.L_x_12:
[----:B------:R-:W-:Y:S05]  /*7d10*/  @P0 BRA `(.L_x_35) ;  /* 0x00000014006c0947 */ /* 0x000fea0003800000 */
[----:B------:R-:W0:Y:S01]  /*7d20*/  S2R R18, SR_TID.X ;  /* 0x0000000000127919 */ /* 0x000e220000002100 */
[----:B------:R-:W-:Y:S01]  /*7d30*/  ULDC.64 UR4, c[0x4][0x38] ;  /* 0x01000e0000047ab9 */ /* 0x000fe20000000a00 */
[----:B------:R-:W1:Y:S01]  /*7d40*/  LDC R27, c[0x0][0xbe8] ;  /* 0x0002fa00ff1b7b82 */ /* 0x000e620000000800 */
[----:B------:R-:W-:Y:S01]  /*7d50*/  ULDC.64 UR8, c[0x0][0xbd0] ;  /* 0x0002f40000087ab9 */ /* 0x000fe20000000a00 */
[----:B------:R-:W-:Y:S01]  /*7d60*/  USHF.R.S32.HI UR7, URZ, 0x1f, UR36 ;  /* 0x0000001f3f077899 */ /* 0x000fe20008011424 */
[----:B------:R-:W-:Y:S01]  /*7d70*/  ULDC.64 UR10, c[0x0][0xb38] ;  /* 0x0002ce00000a7ab9 */ /* 0x000fe20000000a00 */
[----:B0-----:R-:W-:-:S05]  /*7d80*/  IMAD.SHL.U32 R4, R18, 0x4, RZ ;  /* 0x0000000412047824 */ /* 0x001fca00078e00ff */
[----:B------:R-:W-:Y:S01]  /*7d90*/  LOP3.LUT R4, R4, 0xc, RZ, 0xc0, !PT ;  /* 0x0000000c04047812 */ /* 0x000fe200078ec0ff */
[----:B------:R-:W-:Y:S03]  /*7da0*/  BAR.SYNC.DEFER_BLOCKING 0x1, 0x180 ;  /* 0x0046000000007b1d */ /* 0x000fe60000010000 */
[----:B------:R-:W-:-:S05]  /*7db0*/  IADD3 R4, P0, R4, UR4, RZ ;  /* 0x0000000404047c10 */ /* 0x000fca000ff1e0ff */
[----:B------:R-:W-:-:S05]  /*7dc0*/  IMAD.X R5, RZ, RZ, UR5, P0 ;  /* 0x00000005ff057e24 */ /* 0x000fca00080e06ff */
[----:B------:R0:W2:Y:S01]  /*7dd0*/  LDG.E.CONSTANT R17, desc[UR42][R4.64] ;  /* 0x0000002a04117981 */ /* 0x0000a2000c1e9900 */
[----:B------:R-:W-:Y:S01]  /*7de0*/  LOP3.LUT P0, R16, R18, 0x3, RZ, 0xc0, !PT ;  /* 0x0000000312107812 */ /* 0x000fe2000780c0ff */
[----:B------:R-:W-:Y:S01]  /*7df0*/  UIMAD.WIDE.U32 UR4, UR36, UR8, URZ ;  /* 0x00000008240472a5 */ /* 0x000fe2000f8e003f */
[----:B-1----:R-:W-:Y:S01]  /*7e00*/  ISETP.NE.AND P2, PT, R27, 0x1, PT ;  /* 0x000000011b00780c */ /* 0x002fe20003f45270 */
[----:B------:R-:W-:Y:S01]  /*7e10*/  UIMAD UR6, UR7, UR8, URZ ;  /* 0x00000008070672a4 */ /* 0x000fe2000f8e023f */
[----:B------:R-:W-:Y:S01]  /*7e20*/  ISETP.EQ.OR P0, PT, R16, 0x3, !P0 ;  /* 0x000000031000780c */ /* 0x000fe20004702670 */
[----:B------:R-:W-:Y:S01]  /*7e30*/  UIMAD UR8, UR7, UR10, URZ ;  /* 0x0000000a070872a4 */ /* 0x000fe2000f8e023f */
[----:B------:R-:W-:Y:S01]  /*7e40*/  IADD3 R45, RZ, -UR36, RZ ;  /* 0x80000024ff2d7c10 */ /* 0x000fe2000fffe0ff */
[----:B------:R-:W-:Y:S01]  /*7e50*/  IMAD.U32 R22, RZ, RZ, UR4 ;  /* 0x00000004ff167e24 */ /* 0x000fe2000f8e00ff */
[----:B------:R-:W-:Y:S01]  /*7e60*/  SEL R86, R6, R7, P0 ;  /* 0x0000000706567207 */ /* 0x000fe20000000000 */
[----:B------:R-:W-:Y:S01]  /*7e70*/  UIMAD UR9, UR36, UR9, UR6 ;  /* 0x00000009240972a4 */ /* 0x000fe2000f8e0206 */
[----:B------:R-:W-:Y:S01]  /*7e80*/  SEL R82, R7, R6, P0 ;  /* 0x0000000607527207 */ /* 0x000fe20000000000 */
[----:B------:R-:W-:Y:S01]  /*7e90*/  IMAD.U32 R23, RZ, RZ, UR5 ;  /* 0x00000005ff177e24 */ /* 0x000fe2000f8e00ff */
[----:B------:R-:W-:Y:S01]  /*7ea0*/  IADD3 R7, R18, -0x80, RZ ;  /* 0xffffff8012077810 */ /* 0x000fe20007ffe0ff */
[----:B------:R-:W1:Y:S01]  /*7eb0*/  S2UR UR4, SR_CTAID.Y ;  /* 0x00000000000479c3 */ /* 0x000e620000002600 */
[----:B------:R-:W-:Y:S01]  /*7ec0*/  SEL R88, R3, R8, P0 ;  /* 0x0000000803587207 */ /* 0x000fe20000000000 */
[----:B------:R-:W-:Y:S01]  /*7ed0*/  UIADD3 UR9, UR5, UR9, URZ ;  /* 0x0000000905097290 */ /* 0x000fe2000fffe03f */
[----:B------:R-:W-:Y:S01]  /*7ee0*/  SHF.R.S32.HI R6, RZ, 0x1f, R7 ;  /* 0x0000001fff067819 */ /* 0x000fe20000011407 */
[----:B------:R-:W-:Y:S01]  /*7ef0*/  UIMAD.WIDE.U32 UR6, UR36, UR10, URZ ;  /* 0x0000000a240672a5 */ /* 0x000fe2000f8e003f */
[----:B------:R-:W-:Y:S01]  /*7f00*/  SEL R84, R8, R3, P0 ;  /* 0x0000000308547207 */ /* 0x000fe20000000000 */
[----:B------:R-:W-:Y:S01]  /*7f10*/  UIMAD UR8, UR36, UR11, UR8 ;  /* 0x0000000b240872a4 */ /* 0x000fe2000f8e0208 */
[----:B------:R-:W-:Y:S01]  /*7f20*/  LEA.HI R8, R6, R7, RZ, 0x7 ;  /* 0x0000000706087211 */ /* 0x000fe200078f38ff */
[----:B------:R-:W3:Y:S01]  /*7f30*/  @P2 LDC R37, c[0x0][0xbec] ;  /* 0x0002fb00ff252b82 */ /* 0x000ee20000000800 */
[----:B------:R-:W-:Y:S01]  /*7f40*/  SEL R16, R26, R9, P0 ;  /* 0x000000091a107207 */ /* 0x000fe20000000000 */
[----:B------:R-:W-:Y:S01]  /*7f50*/  IMAD.U32 R23, RZ, RZ, UR9 ;  /* 0x00000009ff177e24 */ /* 0x000fe2000f8e00ff */
[----:B0-----:R-:W-:Y:S01]  /*7f60*/  LOP3.LUT R4, R8, 0xffffff80, RZ, 0xc0, !PT ;  /* 0xffffff8008047812 */ /* 0x001fe200078ec0ff */
[----:B------:R-:W-:Y:S01]  /*7f70*/  UIADD3 UR8, UR7, UR8, URZ ;  /* 0x0000000807087290 */ /* 0x000fe2000fffe03f */
[----:B------:R-:W-:Y:S01]  /*7f80*/  SEL R58, R9, R26, P0 ;  /* 0x0000001a093a7207 */ /* 0x000fe20000000000 */
[----:B------:R-:W-:Y:S01]  /*7f90*/  BSSY B0, `(.L_x_36) ;  /* 0x00000ef000007945 */ /* 0x000fe20003800000 */
[----:B------:R-:W-:Y:S01]  /*7fa0*/  SEL R80, R36, R11, P0 ;  /* 0x0000000b24507207 */ /* 0x000fe20000000000 */
[----:B------:R-:W-:Y:S01]  /*7fb0*/  IMAD.IADD R28, R7, 0x1, -R4 ;  /* 0x00000001071c7824 */ /* 0x000fe200078e0a04 */
[----:B------:R-:W-:-:S02]  /*7fc0*/  SEL R76, R11, R36, P0 ;  /* 0x000000240b4c7207 */ /* 0x000fc40000000000 */
[----:B------:R-:W-:Y:S01]  /*7fd0*/  LEA.HI R5, R6, R7, RZ, 0x2 ;  /* 0x0000000706057211 */ /* 0x000fe200078f10ff */
[----:B------:R-:W0:Y:S01]  /*7fe0*/  S2R R36, SR_CTAID.X ;  /* 0x0000000000247919 */ /* 0x000e220000002500 */
[----:B------:R-:W-:Y:S02]  /*7ff0*/  SHF.R.S32.HI R9, RZ, 0x1f, R28 ;  /* 0x0000001fff097819 */ /* 0x000fe4000001141c */
[----:B------:R-:W-:Y:S02]  /*8000*/  LOP3.LUT R6, R5, 0xfffffffc, RZ, 0xc0, !PT ;  /* 0xfffffffc05067812 */ /* 0x000fe400078ec0ff */
[----:B------:R-:W-:Y:S02]  /*8010*/  LEA.HI R11, R9, R28, RZ, 0x2 ;  /* 0x0000001c090b7211 */ /* 0x000fe400078f10ff */
[----:B------:R-:W-:Y:S01]  /*8020*/  SHF.R.S32.HI R8, RZ, 0x7, R8 ;  /* 0x00000007ff087819 */ /* 0x000fe20000011408 */
[----:B------:R-:W-:Y:S01]  /*8030*/  IMAD.IADD R7, R7, 0x1, -R6 ;  /* 0x0000000107077824 */ /* 0x000fe200078e0a06 */
[----:B------:R-:W-:-:S02]  /*8040*/  SHF.R.S32.HI R4, RZ, 0x2, R11 ;  /* 0x00000002ff047819 */ /* 0x000fc4000001140b */
[----:B------:R-:W-:Y:S02]  /*8050*/  SHF.R.S32.HI R3, RZ, 0x1f, R11 ;  /* 0x0000001fff037819 */ /* 0x000fe4000001140b */
[----:B------:R-:W-:Y:S02]  /*8060*/  SEL R78, R10, R33, P0 ;  /* 0x000000210a4e7207 */ /* 0x000fe40000000000 */
[----:B------:R-:W-:Y:S02]  /*8070*/  LEA.HI R3, R3, R4, RZ, 0x3 ;  /* 0x0000000403037211 */ /* 0x000fe400078f18ff */
[----:B------:R-:W-:Y:S02]  /*8080*/  SEL R74, R33, R10, P0 ;  /* 0x0000000a214a7207 */ /* 0x000fe40000000000 */
[----:B------:R-:W-:Y:S01]  /*8090*/  LOP3.LUT R5, R3, 0xfffffff8, RZ, 0xc0, !PT ;  /* 0xfffffff803057812 */ /* 0x000fe200078ec0ff */
[----:B------:R-:W-:Y:S01]  /*80a0*/  IMAD.HI R3, R8, 0x55555556, RZ ;  /* 0x5555555608037827 */ /* 0x000fe200078e02ff */
[----:B------:R-:W-:-:S02]  /*80b0*/  SEL R64, R14, R49, P0 ;  /* 0x000000310e407207 */ /* 0x000fc40000000000 */
[----:B------:R-:W-:Y:S01]  /*80c0*/  SEL R48, R49, R14, P0 ;  /* 0x0000000e31307207 */ /* 0x000fe20000000000 */
[----:B------:R-:W-:Y:S01]  /*80d0*/  IMAD.IADD R5, R4, 0x1, -R5 ;  /* 0x0000000104057824 */ /* 0x000fe200078e0a05 */
[----:B------:R-:W-:Y:S01]  /*80e0*/  LEA.HI R4, R9, R28, RZ, 0x5 ;  /* 0x0000001c09047211 */ /* 0x000fe200078f28ff */
[----:B------:R-:W-:Y:S01]  /*80f0*/  IMAD.U32 R9, RZ, RZ, UR7 ;  /* 0x00000007ff097e24 */ /* 0x000fe2000f8e00ff */
[----:B------:R-:W-:Y:S01]  /*8100*/  LEA.HI R3, R3, R3, RZ, 0x1 ;  /* 0x0000000303037211 */ /* 0x000fe200078f08ff */
[----:B------:R-:W-:Y:S01]  /*8110*/  IMAD.U32 R9, RZ, RZ, UR8 ;  /* 0x00000008ff097e24 */ /* 0x000fe2000f8e00ff */
[----:B------:R-:W-:Y:S01]  /*8120*/  SHF.R.S32.HI R4, RZ, 0x5, R4 ;  /* 0x00000005ff047819 */ /* 0x000fe20000011404 */
[----:B------:R-:W-:Y:S01]  /*8130*/  ULDC.64 UR8, c[0x0][0xb28] ;  /* 0x0002ca0000087ab9 */ /* 0x000fe20000000a00 */
[----:B------:R-:W-:Y:S01]  /*8140*/  SEL R66, R52, R15, P0 ;  /* 0x0000000f34427207 */ /* 0x000fe20000000000 */
[----:B------:R-:W-:Y:S01]  /*8150*/  IMAD R3, R3, -0x3, R8 ;  /* 0xfffffffd03037824 */ /* 0x000fe200078e0208 */
[----:B------:R-:W-:Y:S01]  /*8160*/  LEA.HI R8, R7, R7, RZ, 0x1 ;  /* 0x0000000707087211 */ /* 0x000fe200078f08ff */
[----:B------:R-:W-:Y:S01]  /*8170*/  IMAD R6, R4, 0x10, R5 ;  /* 0x0000001004067824 */ /* 0x000fe200078e0205 */
[----:B------:R-:W-:Y:S01]  /*8180*/  SEL R62, R15, R52, P0 ;  /* 0x000000340f3e7207 */ /* 0x000fe20000000000 */
[----:B------:R-:W4:Y:S01]  /*8190*/  LDC.64 R4, c[0x0][0xbd8] ;  /* 0x0002f600ff047b82 */ /* 0x000f220000000a00 */
[----:B------:R-:W-:Y:S01]  /*81a0*/  SEL R24, R54, R55, P0 ;  /* 0x0000003736187207 */ /* 0x000fe20000000000 */
[----:B------:R-:W-:Y:S01]  /*81b0*/  IMAD R3, R3, 0x40, R6 ;  /* 0x0000004003037824 */ /* 0x000fe200078e0206 */
[----:B------:R-:W-:-:S02]  /*81c0*/  SEL R18, R55, R54, P0 ;  /* 0x0000003637127207 */ /* 0x000fc40000000000 */
[----:B------:R-:W-:Y:S01]  /*81d0*/  SEL R14, R34, R35, P0 ;  /* 0x00000023220e7207 */ /* 0x000fe20000000000 */
[----:B0-----:R-:W-:Y:S01]  /*81e0*/  IMAD R29, R36, 0xc0, R3 ;  /* 0x000000c0241d7824 */ /* 0x001fe200078e0203 */
[----:B------:R-:W-:Y:S02]  /*81f0*/  SEL R52, R35, R34, P0 ;  /* 0x0000002223347207 */ /* 0x000fe40000000000 */
[----:B------:R-:W-:Y:S01]  /*8200*/  SEL R34, R38, R39, P0 ;  /* 0x0000002726227207 */ /* 0x000fe20000000000 */
[----:B------:R-:W-:Y:S01]  /*8210*/  VIADD R53, R29, 0x8 ;  /* 0x000000081d357836 */ /* 0x000fe20000000000 */
[----:B------:R-:W-:Y:S02]  /*8220*/  LOP3.LUT R8, R8, 0x1ffffffe, RZ, 0xc0, !PT ;  /* 0x1ffffffe08087812 */ /* 0x000fe400078ec0ff */
[----:B------:R-:W-:Y:S02]  /*8230*/  SEL R32, R44, R13, P0 ;  /* 0x0000000d2c207207 */ /* 0x000fe40000000000 */
[----:B------:R-:W-:-:S02]  /*8240*/  SEL R70, R13, R44, P0 ;  /* 0x0000002c0d467207 */ /* 0x000fc40000000000 */
[----:B------:R-:W-:Y:S02]  /*8250*/  SEL R40, R30, R31, P0 ;  /* 0x0000001f1e287207 */ /* 0x000fe40000000000 */
[----:B------:R-:W-:Y:S02]  /*8260*/  SEL R60, R31, R30, P0 ;  /* 0x0000001e1f3c7207 */ /* 0x000fe40000000000 */
[----:B------:R-:W-:Y:S02]  /*8270*/  IADD3 R10, R7, -R8, RZ ;  /* 0x80000008070a7210 */ /* 0x000fe40007ffe0ff */
[----:B------:R-:W-:Y:S01]  /*8280*/  SEL R26, R46, R47, P0 ;  /* 0x0000002f2e1a7207 */ /* 0x000fe20000000000 */
[----:B----4-:R-:W-:Y:S01]  /*8290*/  IMAD R54, R4, UR40, RZ ;  /* 0x0000002804367c24 */ /* 0x010fe2000f8e02ff */
[----:B------:R-:W-:Y:S01]  /*82a0*/  SEL R72, R12, R41, P0 ;  /* 0x000000290c487207 */ /* 0x000fe20000000000 */
[----:B------:R-:W-:Y:S01]  /*82b0*/  IMAD R10, R10, 0x8, R3 ;  /* 0x000000080a0a7824 */ /* 0x000fe200078e0203 */
[----:B------:R-:W-:Y:S01]  /*82c0*/  SEL R46, R47, R46, P0 ;  /* 0x0000002e2f2e7207 */ /* 0x000fe20000000000 */
[----:B------:R-:W-:Y:S01]  /*82d0*/  IMAD R35, R5, UR39, R54 ;  /* 0x0000002705237c24 */ /* 0x000fe2000f8e0236 */
[----:B------:R-:W0:Y:S01]  /*82e0*/  @P2 LDC R47, c[0x0][0xbec] ;  /* 0x0002fb00ff2f2b82 */ /* 0x000e220000000800 */
[----:B------:R-:W-:Y:S01]  /*82f0*/  SEL R68, R41, R12, P0 ;  /* 0x0000000c29447207 */ /* 0x000fe20000000000 */
[----:B------:R-:W-:Y:S01]  /*8300*/  IMAD.WIDE.U32 R22, R4, UR39, R22 ;  /* 0x0000002704167c25 */ /* 0x000fe2000f8e0016 */
[----:B------:R-:W-:-:S02]  /*8310*/  SEL R12, R42, R43, P0 ;  /* 0x0000002b2a0c7207 */ /* 0x000fc40000000000 */
[----:B------:R-:W-:Y:S01]  /*8320*/  SEL R44, R43, R42, P0 ;  /* 0x0000002a2b2c7207 */ /* 0x000fe20000000000 */
[----:B------:R-:W-:Y:S01]  /*8330*/  IMAD R36, R36, 0xc0, R10 ;  /* 0x000000c024247824 */ /* 0x000fe200078e020a */
[----:B------:R-:W-:Y:S01]  /*8340*/  LOP3.LUT R11, R11, 0x7ffffffc, RZ, 0xc0, !PT ;  /* 0x7ffffffc0b0b7812 */ /* 0x000fe200078ec0ff */
[----:B------:R-:W4:Y:S01]  /*8350*/  @P2 LDC R54, c[0x0][0xbf0] ;  /* 0x0002fc00ff362b82 */ /* 0x000f220000000800 */
[----:B------:R-:W-:Y:S01]  /*8360*/  SEL R20, R50, R51, P0 ;  /* 0x0000003332147207 */ /* 0x000fe20000000000 */
[----:B------:R-:W-:Y:S01]  /*8370*/  IMAD.IADD R23, R23, 0x1, R35 ;  /* 0x0000000117177824 */ /* 0x000fe200078e0223 */
[----:B------:R-:W-:Y:S01]  /*8380*/  SEL R56, R39, R38, P0 ;  /* 0x0000002627387207 */ /* 0x000fe20000000000 */
[----:B---3--:R-:W-:Y:S01]  /*8390*/  @P2 IMAD.HI.U32 R35, R36, R37, RZ ;  /* 0x0000002524232227 */ /* 0x008fe200078e00ff */
[----:B------:R-:W-:Y:S02]  /*83a0*/  SEL R50, R51, R50, P0 ;  /* 0x0000003233327207 */ /* 0x000fe40000000000 */
[----:B------:R-:W-:Y:S01]  /*83b0*/  MOV R8, UR6 ;  /* 0x0000000600087c02 */ /* 0x000fe20008000f00 */
[----:B------:R-:W-:Y:S01]  /*83c0*/  IMAD.MOV.U32 R37, RZ, RZ, R36 ;  /* 0x000000ffff257224 */ /* 0x000fe200078e0024 */
[C---:B------:R-:W-:Y:S01]  /*83d0*/  LOP3.LUT P1, RZ, R28.reuse, 0x3, RZ, 0xc0, !PT ;  /* 0x000000031cff7812 */ /* 0x040fe2000782c0ff */
[----:B------:R-:W-:Y:S01]  /*83e0*/  IMAD.IADD R28, R28, 0x1, -R11 ;  /* 0x000000011c1c7824 */ /* 0x000fe200078e0a0b */
[----:B------:R-:W-:Y:S01]  /*83f0*/  ULDC.64 UR6, c[0x0][0xb48] ;  /* 0x0002d20000067ab9 */ /* 0x000fe20000000a00 */
[----:B0-----:R-:W-:Y:S01]  /*8400*/  @P2 IMAD.HI.U32 R47, R36, R47, RZ ;  /* 0x0000002f242f2227 */ /* 0x001fe200078e00ff */
[----:B----4-:R-:W-:-:S02]  /*8410*/  @P2 SHF.R.U32.HI R37, RZ, R54, R35 ;  /* 0x00000036ff252219 */ /* 0x010fc40000011623 */
[----:B--2---:R-:W-:Y:S01]  /*8420*/  LOP3.LUT R33, R17, 0x2, RZ, 0x3c, !PT ;  /* 0x0000000211217812 */ /* 0x004fe200078e3cff */
[----:B------:R-:W-:Y:S04]  /*8430*/  SHFL.IDX PT, R6, R86, R17, 0x1c1f ;  /* 0x001c1f1156067589 */ /* 0x000fe800000e0000 */
[----:B------:R-:W0:Y:S04]  /*8440*/  SHFL.IDX PT, R5, R82, R33, 0x1c1f ;  /* 0x001c1f2152057589 */ /* 0x000e2800000e0000 */
[----:B------:R-:W-:Y:S04]  /*8450*/  SHFL.IDX PT, R13, R34, R17, 0x1c1f ;  /* 0x001c1f11220d7589 */ /* 0x000fe800000e0000 */
[----:B------:R-:W-:Y:S04]  /*8460*/  SHFL.IDX PT, R7, R88, R17, 0x1c1f ;  /* 0x001c1f1158077589 */ /* 0x000fe800000e0000 */
[----:B------:R2:W-:Y:S04]  /*8470*/  SHFL.IDX PT, R30, R66, R17, 0x1c1f ;  /* 0x001c1f11421e7589 */ /* 0x0005e800000e0000 */
[----:B------:R-:W3:Y:S04]  /*8480*/  SHFL.IDX PT, R34, R84, R33, 0x1c1f ;  /* 0x001c1f2154227589 */ /* 0x000ee800000e0000 */
[----:B------:R4:W-:Y:S01]  /*8490*/  SHFL.IDX PT, R31, R64, R17, 0x1c1f ;  /* 0x001c1f11401f7589 */ /* 0x0009e200000e0000 */
[----:B--2---:R-:W1:Y:S03]  /*84a0*/  LDC R66, c[0x0][0xc50] ;  /* 0x00031400ff427b82 */ /* 0x004e660000000800 */
[----:B------:R2:W-:Y:S01]  /*84b0*/  SHFL.IDX PT, R42, R72, R17, 0x1c1f ;  /* 0x001c1f11482a7589 */ /* 0x0005e200000e0000 */
[----:B0-----:R-:W-:-:S02]  /*84c0*/  SEL R4, R6, R5, P0 ;  /* 0x0000000506047207 */ /* 0x001fc40000000000 */
[----:B------:R-:W-:Y:S01]  /*84d0*/  SEL R6, R5, R6, P0 ;  /* 0x0000000605067207 */ /* 0x000fe20000000000 */
[----:B------:R-:W-:Y:S01]  /*84e0*/  SHFL.IDX PT, R39, R78, R17, 0x1c1f ;  /* 0x001c1f114e277589 */ /* 0x000fe200000e0000 */
[----:B----4-:R-:W0:Y:S03]  /*84f0*/  LDC.64 R64, c[0x0][0xb40] ;  /* 0x0002d000ff407b82 */ /* 0x010e260000000a00 */
[----:B------:R-:W-:Y:S04]  /*8500*/  SHFL.IDX PT, R38, R80, R17, 0x1c1f ;  /* 0x001c1f1150267589 */ /* 0x000fe800000e0000 */
[----:B------:R-:W-:Y:S01]  /*8510*/  SHFL.IDX PT, R32, R32, R17, 0x1c1f ;  /* 0x001c1f1120207589 */ /* 0x000fe200000e0000 */
[----:B--2---:R-:W2:Y:S01]  /*8520*/  @P2 LDC R72, c[0x0][0xbf0] ;  /* 0x0002fc00ff482b82 */ /* 0x004ea20000000800 */
[----:B---3--:R-:W-:-:S02]  /*8530*/  SEL R5, R7, R34, P0 ;  /* 0x0000002207057207 */ /* 0x008fc40000000000 */
[----:B------:R-:W-:Y:S01]  /*8540*/  SHFL.IDX PT, R16, R16, R17, 0x1c1f ;  /* 0x001c1f1110107589 */ /* 0x000fe200000e0000 */
[----:B------:R-:W-:-:S03]  /*8550*/  SEL R7, R34, R7, P0 ;  /* 0x0000000722077207 */ /* 0x000fc60000000000 */
[----:B------:R-:W-:Y:S01]  /*8560*/  SHFL.IDX PT, R15, R40, R17, 0x1c1f ;  /* 0x001c1f11280f7589 */ /* 0x000fe200000e0000 */
[----:B-1----:R-:W-:Y:S01]  /*8570*/  IMAD R66, R66, R45, UR4 ;  /* 0x0000000442427e24 */ /* 0x002fe2000f8e022d */
[----:B------:R-:W-:Y:S01]  /*8580*/  ULDC.64 UR4, c[0x0][0xbe0] ;  /* 0x0002f80000047ab9 */ /* 0x000fe20000000a00 */
[----:B------:R-:W-:Y:S01]  /*8590*/  IMAD.MOV.U32 R45, RZ, RZ, R36 ;  /* 0x000000ffff2d7224 */ /* 0x000fe200078e0024 */
[----:B------:R-:W-:Y:S04]  /*85a0*/  SHFL.IDX PT, R14, R14, R17, 0x1c1f ;  /* 0x001c1f110e0e7589 */ /* 0x000fe800000e0000 */
[----:B------:R-:W-:Y:S01]  /*85b0*/  SHFL.IDX PT, R12, R12, R17, 0x1c1f ;  /* 0x001c1f110c0c7589 */ /* 0x000fe200000e0000 */
[C---:B0-----:R-:W-:Y:S02]  /*85c0*/  IMAD R34, R64.reuse, UR40, RZ ;  /* 0x0000002840227c24 */ /* 0x041fe4000f8e02ff */
[----:B------:R-:W-:Y:S01]  /*85d0*/  IMAD.WIDE.U32 R8, R64, UR39, R8 ;  /* 0x0000002740087c25 */ /* 0x000fe2000f8e0008 */
[----:B------:R-:W-:Y:S03]  /*85e0*/  SHFL.IDX PT, R11, R26, R17, 0x1c1f ;  /* 0x001c1f111a0b7589 */ /* 0x000fe600000e0000 */
[----:B------:R-:W-:Y:S01]  /*85f0*/  IMAD R35, R65, UR39, R34 ;  /* 0x0000002741237c24 */ /* 0x000fe2000f8e0222 */
[----:B------:R-:W-:Y:S01]  /*8600*/  SHFL.IDX PT, R3, R24, R17, 0x1c1f ;  /* 0x001c1f1118037589 */ /* 0x000fe200000e0000 */
[----:B------:R-:W-:-:S02]  /*8610*/  MOV R34, R8 ;  /* 0x0000000800227202 */ /* 0x000fc40000000f00 */
[----:B------:R-:W-:Y:S01]  /*8620*/  IMAD.IADD R35, R9, 0x1, R35 ;  /* 0x0000000109237824 */ /* 0x000fe200078e0223 */
[----:B------:R-:W-:Y:S01]  /*8630*/  SHFL.IDX PT, R10, R20, R17, 0x1c1f ;  /* 0x001c1f11140a7589 */ /* 0x000fe200000e0000 */
[----:B--2---:R-:W-:-:S03]  /*8640*/  @P2 SHF.R.U32.HI R45, RZ, R72, R47 ;  /* 0x00000048ff2d2219 */ /* 0x004fc6000001162f */
[----:B------:R-:W-:Y:S04]  /*8650*/  SHFL.IDX PT, R41, R76, R33, 0x1c1f ;  /* 0x001c1f214c297589 */ /* 0x000fe800000e0000 */
[----:B------:R-:W0:Y:S04]  /*8660*/  SHFL.IDX PT, R40, R74, R33, 0x1c1f ;  /* 0x001c1f214a287589 */ /* 0x000e2800000e0000 */
[----:B------:R-:W-:Y:S04]  /*8670*/  SHFL.IDX PT, R43, R70, R33, 0x1c1f ;  /* 0x001c1f21462b7589 */ /* 0x000fe800000e0000 */
[----:B------:R-:W1:Y:S04]  /*8680*/  SHFL.IDX PT, R49, R68, R33, 0x1c1f ;  /* 0x001c1f2144317589 */ /* 0x000e6800000e0000 */
[----:B------:R-:W-:Y:S04]  /*8690*/  SHFL.IDX PT, R51, R62, R33, 0x1c1f ;  /* 0x001c1f213e337589 */ /* 0x000fe800000e0000 */
[----:B------:R-:W2:Y:S04]  /*86a0*/  SHFL.IDX PT, R48, R48, R33, 0x1c1f ;  /* 0x001c1f2130307589 */ /* 0x000ea800000e0000 */
[----:B------:R-:W-:Y:S04]  /*86b0*/  SHFL.IDX PT, R26, R60, R33, 0x1c1f ;  /* 0x001c1f213c1a7589 */ /* 0x000fe800000e0000 */
[----:B------:R-:W-:Y:S04]  /*86c0*/  SHFL.IDX PT, R25, R58, R33, 0x1c1f ;  /* 0x001c1f213a197589 */ /* 0x000fe800000e0000 */
[----:B------:R-:W-:Y:S04]  /*86d0*/  SHFL.IDX PT, R24, R56, R33, 0x1c1f ;  /* 0x001c1f2138187589 */ /* 0x000fe800000e0000 */
[----:B------:R-:W-:Y:S04]  /*86e0*/  SHFL.IDX PT, R21, R52, R33, 0x1c1f ;  /* 0x001c1f2134157589 */ /* 0x000fe800000e0000 */
[----:B------:R3:W-:Y:S04]  /*86f0*/  SHFL.IDX PT, R20, R46, R33, 0x1c1f ;  /* 0x001c1f212e147589 */ /* 0x0007e800000e0000 */
[----:B------:R-:W-:Y:S04]  /*8700*/  SHFL.IDX PT, R19, R44, R33, 0x1c1f ;  /* 0x001c1f212c137589 */ /* 0x000fe800000e0000 */
[----:B------:R-:W-:Y:S01]  /*8710*/  SHFL.IDX PT, R18, R18, R33, 0x1c1f ;  /* 0x001c1f2112127589 */ /* 0x000fe200000e0000 */
[----:B---3--:R-:W-:-:S03]  /*8720*/  IMAD.MOV R46, RZ, RZ, -R45 ;  /* 0x000000ffff2e7224 */ /* 0x008fc600078e0a2d */
[----:B------:R3:W-:Y:S02]  /*8730*/  SHFL.IDX PT, R17, R50, R33, 0x1c1f ;  /* 0x001c1f2132117589 */ /* 0x0007e400000e0000 */
[----:B---3--:R-:W-:-:S05]  /*8740*/  SHF.R.S32.HI R33, RZ, 0x1f, R66 ;  /* 0x0000001fff217819 */ /* 0x008fca0000011442 */
[C---:B------:R-:W-:Y:S02]  /*8750*/  IMAD R9, R33.reuse, UR4, RZ ;  /* 0x0000000421097c24 */ /* 0x040fe4000f8e02ff */
[----:B------:R-:W-:Y:S02]  /*8760*/  IMAD R33, R33, UR6, RZ ;  /* 0x0000000621217c24 */ /* 0x000fe4000f8e02ff */
[C---:B------:R-:W-:Y:S02]  /*8770*/  IMAD R44, R66.reuse, UR5, R9 ;  /* 0x00000005422c7c24 */ /* 0x040fe4000f8e0209 */
[----:B------:R-:W-:Y:S01]  /*8780*/  IMAD.WIDE.U32 R8, R66, UR4, R22 ;  /* 0x0000000442087c25 */ /* 0x000fe2000f8e0016 */
[----:B------:R-:W-:-:S03]  /*8790*/  ULDC.64 UR4, c[0x0][0xb30] ;  /* 0x0002cc0000047ab9 */ /* 0x000fc60000000a00 */
[C---:B------:R-:W-:Y:S01]  /*87a0*/  IMAD.WIDE.U32 R22, R66.reuse, UR6, R34 ;  /* 0x0000000642167c25 */ /* 0x040fe2000f8e0022 */
[----:B------:R-:W-:Y:S02]  /*87b0*/  IADD3 R34, P2, R37, R8, RZ ;  /* 0x0000000825227210 */ /* 0x000fe40007f5e0ff */
[----:B------:R-:W-:Y:S01]  /*87c0*/  SHF.R.S32.HI R8, RZ, 0x1f, R45 ;  /* 0x0000001fff087819 */ /* 0x000fe2000001142d */
[----:B------:R-:W-:Y:S01]  /*87d0*/  IMAD R47, R66, UR7, R33 ;  /* 0x00000007422f7c24 */ /* 0x000fe2000f8e0221 */
[--C-:B------:R-:W-:Y:S01]  /*87e0*/  SHF.R.S32.HI R33, RZ, 0x1f, R37.reuse ;  /* 0x0000001fff217819 */ /* 0x100fe20000011425 */
[----:B------:R-:W-:Y:S01]  /*87f0*/  IMAD.MOV R37, RZ, RZ, -R37 ;  /* 0x000000ffff257224 */ /* 0x000fe200078e0a25 */
[----:B------:R-:W-:Y:S01]  /*8800*/  ULDC.64 UR6, c[0x0][0xbc8] ;  /* 0x0002f20000067ab9 */ /* 0x000fe20000000a00 */
[----:B------:R-:W-:Y:S01]  /*8810*/  IMAD R8, R8, UR4, RZ ;  /* 0x0000000408087c24 */ /* 0x000fe2000f8e02ff */
[----:B------:R-:W-:Y:S01]  /*8820*/  IADD3.X R35, R33, R9, R44, P2, !PT ;  /* 0x0000000921237210 */ /* 0x000fe200017fe42c */
[----:B------:R-:W-:-:S02]  /*8830*/  IMAD.IADD R23, R23, 0x1, R47 ;  /* 0x0000000117177824 */ /* 0x000fc400078e022f */
[C-C-:B------:R-:W-:Y:S02]  /*8840*/  IMAD R33, R27.reuse, R37, R36.reuse ;  /* 0x000000251b217224 */ /* 0x140fe400078e0224 */
[----:B------:R-:W-:Y:S02]  /*8850*/  IMAD R37, R27, R46, R36 ;  /* 0x0000002e1b257224 */ /* 0x000fe400078e0224 */
[C---:B------:R-:W-:Y:S01]  /*8860*/  IMAD R47, R45.reuse, UR5, R8 ;  /* 0x000000052d2f7c24 */ /* 0x040fe2000f8e0208 */
[----:B------:R-:W3:Y:S01]  /*8870*/  S2UR UR5, SR_CgaCtaId ;  /* 0x00000000000579c3 */ /* 0x000ee20000008800 */
[----:B------:R-:W-:Y:S01]  /*8880*/  IMAD.WIDE.U32 R8, R45, UR4, R22 ;  /* 0x000000042d087c25 */ /* 0x000fe2000f8e0016 */
[----:B------:R-:W-:Y:S01]  /*8890*/  SHF.R.S32.HI R22, RZ, 0x1f, R33 ;  /* 0x0000001fff167819 */ /* 0x000fe20000011421 */
[----:B------:R-:W-:Y:S01]  /*88a0*/  UMOV UR4, 0x400 ;  /* 0x0000040000047882 */ /* 0x000fe20000000000 */
[----:B------:R-:W-:Y:S01]  /*88b0*/  SHF.R.S32.HI R23, RZ, 0x1f, R37 ;  /* 0x0000001fff177819 */ /* 0x000fe20000011425 */
[----:B------:R-:W-:-:S02]  /*88c0*/  IMAD.IADD R9, R9, 0x1, R47 ;  /* 0x0000000109097824 */ /* 0x000fc400078e022f */
[----:B------:R-:W-:Y:S02]  /*88d0*/  IMAD R22, R22, UR6, RZ ;  /* 0x0000000616167c24 */ /* 0x000fe4000f8e02ff */
[----:B------:R-:W-:Y:S02]  /*88e0*/  IMAD R36, R23, UR8, RZ ;  /* 0x0000000817247c24 */ /* 0x000fe4000f8e02ff */
[C---:B------:R-:W-:Y:S01]  /*88f0*/  IMAD R23, R33.reuse, UR7, R22 ;  /* 0x0000000721177c24 */ /* 0x040fe2000f8e0216 */
[----:B0-----:R-:W-:Y:S01]  /*8900*/  SEL R22, R40, R39, P0 ;  /* 0x0000002728167207 */ /* 0x001fe20000000000 */
[----:B------:R-:W-:Y:S01]  /*8910*/  IMAD.WIDE.U32 R34, R33, UR6, R34 ;  /* 0x0000000621227c25 */ /* 0x000fe2000f8e0022 */
[----:B------:R-:W-:-:S03]  /*8920*/  ULDC.64 UR6, c[0x0][0xba8] ;  /* 0x0002ea0000067ab9 */ /* 0x000fc60000000a00 */
[----:B------:R-:W-:Y:S01]  /*8930*/  IMAD R33, R37, UR9, R36 ;  /* 0x0000000925217c24 */ /* 0x000fe2000f8e0224 */
[----:B------:R-:W-:Y:S01]  /*8940*/  IADD3 R23, R35, R23, RZ ;  /* 0x0000001723177210 */ /* 0x000fe20007ffe0ff */
[----:B------:R-:W-:Y:S01]  /*8950*/  IMAD.WIDE.U32 R36, R37, UR8, R8 ;  /* 0x0000000825247c25 */ /* 0x000fe2000f8e0008 */
[----:B------:R-:W-:Y:S01]  /*8960*/  SEL R8, R39, R40, P0 ;  /* 0x0000002827087207 */ /* 0x000fe20000000000 */
[----:B------:R-:W-:Y:S01]  /*8970*/  ULDC.64 UR8, c[0x0][0xb00] ;  /* 0x0002c00000087ab9 */ /* 0x000fe20000000a00 */
[C---:B------:R-:W-:Y:S01]  /*8980*/  LEA R40, P2, R34.reuse, UR6, 0x2 ;  /* 0x0000000622287c11 */ /* 0x040fe2000f8410ff */
[----:B------:R-:W-:Y:S01]  /*8990*/  IMAD.IADD R9, R37, 0x1, R33 ;  /* 0x0000000125097824 */ /* 0x000fe200078e0221 */
[----:B------:R-:W-:Y:S01]  /*89a0*/  ULDC UR6, c[0x0][0xa88] ;  /* 0x0002a20000067ab9 */ /* 0x000fe20000000800 */
[----:B---3--:R-:W-:Y:S01]  /*89b0*/  ULEA UR4, UR5, UR4, 0x18 ;  /* 0x0000000405047291 */ /* 0x008fe2000f8ec03f */
[----:B------:R-:W-:Y:S01]  /*89c0*/  LEA.HI.X R33, R34, UR7, R23, 0x2, P2 ;  /* 0x0000000722217c11 */ /* 0x000fe200090f1417 */
[----:B------:R-:W-:Y:S01]  /*89d0*/  SHFL.IDX PT, R44, R40, 0x1, 0x1c1f ;  /* 0x003c1f00282c7f89 */ /* 0x000fe200000e0000 */
[----:B------:R-:W-:Y:S01]  /*89e0*/  IMAD R50, R27, UR6, RZ ;  /* 0x000000061b327c24 */ /* 0x000fe2000f8e02ff */
[----:B------:R-:W-:Y:S01]  /*89f0*/  UIADD3 UR4, UR4, 0x12420, URZ ;  /* 0x0001242004047890 */ /* 0x000fe2000fffe03f */
[----:B------:R-:W-:Y:S01]  /*8a00*/  LEA R52, P3, R36, UR8, 0x2 ;  /* 0x0000000824347c11 */ /* 0x000fe2000f8610ff */
[----:B------:R2:W-:Y:S01]  /*8a10*/  SHFL.IDX PT, R34, R40, RZ, 0x1c1f ;  /* 0x001c1fff28227589 */ /* 0x0005e200000e0000 */
[----:B------:R-:W-:Y:S01]  /*8a20*/  SEL R23, R41, R38, P0 ;  /* 0x0000002629177207 */ /* 0x000fe20000000000 */
[----:B------:R-:W-:Y:S01]  /*8a30*/  UPRMT UR4, URZ, 0x654, UR4 ;  /* 0x000006543f047896 */ /* 0x000fe20008000004 */
[-C--:B------:R-:W-:Y:S01]  /*8a40*/  ISETP.GE.OR P2, PT, R29, R50.reuse, P1 ;  /* 0x000000321d00720c */ /* 0x080fe20000f46670 */
[----:B------:R-:W0:Y:S01]  /*8a50*/  SHFL.IDX PT, R35, R33, RZ, 0x1c1f ;  /* 0x001c1fff21237589 */ /* 0x000e2200000e0000 */
[----:B------:R-:W-:-:S02]  /*8a60*/  ISETP.GE.OR P1, PT, R53, R50, P1 ;  /* 0x000000323500720c */ /* 0x000fc40000f26670 */
[----:B------:R-:W-:Y:S01]  /*8a70*/  LEA.HI.X R54, R36, UR9, R9, 0x2, P3 ;  /* 0x0000000924367c11 */ /* 0x000fe200098f1409 */
[----:B------:R-:W3:Y:S01]  /*8a80*/  SHFL.IDX PT, R45, R33, 0x1, 0x1c1f ;  /* 0x003c1f00212d7f89 */ /* 0x000ee200000e0000 */
[----:B------:R-:W-:Y:S02]  /*8a90*/  ISETP.GE.AND P3, PT, R29, R50, PT ;  /* 0x000000321d00720c */ /* 0x000fe40003f66270 */
[----:B------:R-:W-:Y:S01]  /*8aa0*/  SYNCS.ARRIVE.TRANS64.RED.A1T0 RZ, [UR4], RZ ;  /* 0x000000ffffff79a7 */ /* 0x000fe20008100404 */
[----:B------:R4:W4:Y:S01]  /*8ab0*/  SHFL.IDX PT, R46, R52, RZ, 0x1c1f ;  /* 0x001c1fff342e7589 */ /* 0x00092200000e0000 */
[----:B------:R-:W-:Y:S02]  /*8ac0*/  SEL R9, R38, R41, P0 ;  /* 0x0000002926097207 */ /* 0x000fe40000000000 */
[----:B-1----:R-:W-:Y:S01]  /*8ad0*/  SEL R36, R42, R49, P0 ;  /* 0x000000312a247207 */ /* 0x002fe20000000000 */
[----:B------:R1:W1:Y:S01]  /*8ae0*/  SHFL.IDX PT, R47, R54, RZ, 0x1c1f ;  /* 0x001c1fff362f7589 */ /* 0x00026200000e0000 */
[----:B------:R-:W-:Y:S01]  /*8af0*/  SEL R38, R49, R42, P0 ;  /* 0x0000002a31267207 */ /* 0x000fe20000000000 */
[----:B------:R-:W-:Y:S01]  /*8b00*/  IMAD.SHL.U32 R49, R28, 0x2, RZ ;  /* 0x000000021c317824 */ /* 0x000fe200078e00ff */
[----:B------:R-:W-:-:S02]  /*8b10*/  SEL R37, R32, R43, P0 ;  /* 0x0000002b20257207 */ /* 0x000fc40000000000 */
[----:B------:R-:W-:Y:S02]  /*8b20*/  SEL R39, R43, R32, P0 ;  /* 0x000000202b277207 */ /* 0x000fe40000000000 */
[----:B--2---:R-:W-:Y:S02]  /*8b30*/  SEL R40, R31, R48, P0 ;  /* 0x000000301f287207 */ /* 0x004fe40000000000 */
[----:B------:R-:W-:Y:S02]  /*8b40*/  SEL R42, R48, R31, P0 ;  /* 0x0000001f302a7207 */ /* 0x000fe40000000000 */
[----:B------:R-:W-:Y:S01]  /*8b50*/  SEL R41, R30, R51, P0 ;  /* 0x000000331e297207 */ /* 0x000fe20000000000 */
[----:B0-----:R0:W-:Y:S01]  /*8b60*/  @!P2 ST.E desc[UR42][R34.64], R0 ;  /* 0x000000002200a985 */ /* 0x0011e2000c10192a */
[----:B------:R-:W-:-:S03]  /*8b70*/  SEL R43, R51, R30, P0 ;  /* 0x0000001e332b7207 */ /* 0x000fc60000000000 */
[----:B---3--:R0:W-:Y:S01]  /*8b80*/  @!P1 ST.E desc[UR42][R44.64], R2 ;  /* 0x000000022c009985 */ /* 0x0081e2000c10192a */
[----:B------:R-:W-:Y:S05]  /*8b90*/  @P3 BRA `(.L_x_37) ;  /* 0x0000000000b83947 */ /* 0x000fea0003800000 */
[C---:B0-----:R-:W-:Y:S01]  /*8ba0*/  VIADD R0, R49.reuse, 0x8 ;  /* 0x0000000831007836 */ /* 0x041fe20000000000 */
[----:B------:R-:W-:Y:S01]  /*8bb0*/  ULDC UR4, c[0x0][0xac8] ;  /* 0x0002b20000047ab9 */ /* 0x000fe20000000800 */
[C---:B------:R-:W-:Y:S01]  /*8bc0*/  VIADD R2, R49.reuse, 0x18 ;  /* 0x0000001831027836 */ /* 0x040fe20000000000 */
[C---:B------:R-:W-:Y:S01]  /*8bd0*/  ISETP.GE.AND P1, PT, R49.reuse, UR4, PT ;  /* 0x0000000431007c0c */ /* 0x040fe2000bf26270 */
[C---:B------:R-:W-:Y:S01]  /*8be0*/  VIADD R27, R49.reuse, 0x20 ;  /* 0x00000020311b7836 */ /* 0x040fe20000000000 */
[----:B------:R-:W-:Y:S01]  /*8bf0*/  ISETP.GE.AND P2, PT, R0, UR4, PT ;  /* 0x0000000400007c0c */ /* 0x000fe2000bf46270 */
[C---:B------:R-:W-:Y:S01]  /*8c00*/  VIADD R32, R49.reuse, 0x28 ;  /* 0x0000002831207836 */ /* 0x040fe20000000000 */
[C---:B------:R-:W-:Y:S01]  /*8c10*/  IADD3 R34, R49.reuse, 0x38, RZ ;  /* 0x0000003831227810 */ /* 0x040fe20007ffe0ff */
[----:B------:R-:W-:Y:S01]  /*8c20*/  VIADD R33, R49, 0x30 ;  /* 0x0000003031217836 */ /* 0x000fe20000000000 */
[----:B------:R-:W-:Y:S02]  /*8c30*/  ISETP.GE.AND P3, PT, R27, UR4, PT ;  /* 0x000000041b007c0c */ /* 0x000fe4000bf66270 */
[----:B------:R-:W-:-:S02]  /*8c40*/  ISETP.GE.AND P4, PT, R32, UR4, PT ;  /* 0x0000000420007c0c */ /* 0x000fc4000bf86270 */
[----:B------:R-:W-:Y:S02]  /*8c50*/  ISETP.GE.AND P5, PT, R33, UR4, PT ;  /* 0x0000000421007c0c */ /* 0x000fe4000bfa6270 */
[----:B------:R-:W-:Y:S01]  /*8c60*/  ISETP.GE.AND P6, PT, R34, UR4, PT ;  /* 0x0000000422007c0c */ /* 0x000fe2000bfc6270 */
[----:B-1--4-:R-:W-:Y:S02]  /*8c70*/  @!P1 IMAD.WIDE R28, R49, 0x4, R46 ;  /* 0x00000004311c9825 */ /* 0x012fe400078e022e */
[----:B------:R-:W-:-:S03]  /*8c80*/  @!P2 LEA.HI R0, R0, R0, RZ, 0x1 ;  /* 0x000000000000a211 */ /* 0x000fc600078f08ff */
[----:B------:R0:W-:Y:S01]  /*8c90*/  @!P1 ST.E.64 desc[UR42][R28.64], R4 ;  /* 0x000000041c009985 */ /* 0x0001e2000c101b2a */
[----:B------:R-:W-:Y:S02]  /*8ca0*/  @!P2 LOP3.LUT R31, R0, 0xfffffffe, RZ, 0xc0, !PT ;  /* 0xfffffffe001fa812 */ /* 0x000fe400078ec0ff */
[----:B------:R-:W-:Y:S02]  /*8cb0*/  IADD3 R0, R49, 0x10, RZ ;  /* 0x0000001031007810 */ /* 0x000fe40007ffe0ff */
[----:B------:R-:W-:Y:S01]  /*8cc0*/  @!P3 LEA.HI R27, R27, R27, RZ, 0x1 ;  /* 0x0000001b1b1bb211 */ /* 0x000fe200078f08ff */
[----:B------:R-:W-:Y:S01]  /*8cd0*/  @!P2 IMAD.WIDE R30, R31, 0x4, R46 ;  /* 0x000000041f1ea825 */ /* 0x000fe200078e022e */
[----:B------:R-:W-:Y:S02]  /*8ce0*/  ISETP.GE.AND P1, PT, R0, UR4, PT ;  /* 0x0000000400007c0c */ /* 0x000fe4000bf26270 */
[----:B------:R-:W-:Y:S02]  /*8cf0*/  @!P4 LEA.HI R32, R32, R32, RZ, 0x1 ;  /* 0x000000202020c211 */ /* 0x000fe400078f08ff */
[----:B------:R1:W-:Y:S01]  /*8d00*/  @!P2 ST.E.64 desc[UR42][R30.64], R6 ;  /* 0x000000061e00a985 */ /* 0x0003e2000c101b2a */
[----:B------:R-:W-:-:S02]  /*8d10*/  ISETP.GE.AND P2, PT, R2, UR4, PT ;  /* 0x0000000402007c0c */ /* 0x000fc4000bf46270 */
[----:B------:R-:W-:Y:S02]  /*8d20*/  @!P5 LEA.HI R33, R33, R33, RZ, 0x1 ;  /* 0x000000212121d211 */ /* 0x000fe400078f08ff */
[----:B------:R-:W-:Y:S02]  /*8d30*/  @!P6 LEA.HI R34, R34, R34, RZ, 0x1 ;  /* 0x000000222222e211 */ /* 0x000fe400078f08ff */
[----:B------:R-:W-:Y:S02]  /*8d40*/  @!P3 LOP3.LUT R27, R27, 0xfffffffe, RZ, 0xc0, !PT ;  /* 0xfffffffe1b1bb812 */ /* 0x000fe400078ec0ff */
[----:B------:R-:W-:Y:S02]  /*8d50*/  @!P1 LEA.HI R0, R0, R0, RZ, 0x1 ;  /* 0x0000000000009211 */ /* 0x000fe400078f08ff */
[----:B------:R-:W-:Y:S01]  /*8d60*/  @!P5 LOP3.LUT R33, R33, 0xfffffffe, RZ, 0xc0, !PT ;  /* 0xfffffffe2121d812 */ /* 0x000fe200078ec0ff */
[----:B0-----:R-:W-:Y:S01]  /*8d70*/  @!P3 IMAD.WIDE R28, R27, 0x4, R46 ;  /* 0x000000041b1cb825 */ /* 0x001fe200078e022e */
[----:B------:R-:W-:-:S02]  /*8d80*/  @!P1 LOP3.LUT R5, R0, 0xfffffffe, RZ, 0xc0, !PT ;  /* 0xfffffffe00059812 */ /* 0x000fc400078ec0ff */
[----:B------:R-:W-:Y:S02]  /*8d90*/  @!P2 LEA.HI R2, R2, R2, RZ, 0x1 ;  /* 0x000000020202a211 */ /* 0x000fe400078f08ff */
[----:B-1----:R-:W-:Y:S01]  /*8da0*/  @!P4 LOP3.LUT R31, R32, 0xfffffffe, RZ, 0xc0, !PT ;  /* 0xfffffffe201fc812 */ /* 0x002fe200078ec0ff */
[--C-:B------:R-:W-:Y:S01]  /*8db0*/  @!P1 IMAD.WIDE R4, R5, 0x4, R46.reuse ;  /* 0x0000000405049825 */ /* 0x100fe200078e022e */
[----:B------:R-:W-:Y:S02]  /*8dc0*/  @!P2 LOP3.LUT R7, R2, 0xfffffffe, RZ, 0xc0, !PT ;  /* 0xfffffffe0207a812 */ /* 0x000fe400078ec0ff */
[----:B------:R-:W-:Y:S01]  /*8dd0*/  @!P6 LOP3.LUT R35, R34, 0xfffffffe, RZ, 0xc0, !PT ;  /* 0xfffffffe2223e812 */ /* 0x000fe200078ec0ff */
[--C-:B------:R-:W-:Y:S01]  /*8de0*/  @!P4 IMAD.WIDE R30, R31, 0x4, R46.reuse ;  /* 0x000000041f1ec825 */ /* 0x100fe200078e022e */
[----:B------:R2:W-:Y:S03]  /*8df0*/  @!P1 ST.E.64 desc[UR42][R4.64], R8 ;  /* 0x0000000804009985 */ /* 0x0005e6000c101b2a */
[----:B------:R-:W-:-:S04]  /*8e00*/  @!P2 IMAD.WIDE R6, R7, 0x4, R46 ;  /* 0x000000040706a825 */ /* 0x000fc800078e022e */
[--C-:B------:R-:W-:Y:S01]  /*8e10*/  @!P5 IMAD.WIDE R32, R33, 0x4, R46.reuse ;  /* 0x000000042120d825 */ /* 0x100fe200078e022e */
[----:B------:R2:W-:Y:S03]  /*8e20*/  @!P2 ST.E.64 desc[UR42][R6.64], R22 ;  /* 0x000000160600a985 */ /* 0x0005e6000c101b2a */
[----:B------:R-:W-:Y:S01]  /*8e30*/  @!P6 IMAD.WIDE R34, R35, 0x4, R46 ;  /* 0x000000042322e825 */ /* 0x000fe200078e022e */
[----:B------:R2:W-:Y:S04]  /*8e40*/  @!P3 ST.E.64 desc[UR42][R28.64], R36 ;  /* 0x000000241c00b985 */ /* 0x0005e8000c101b2a */
[----:B------:R2:W-:Y:S04]  /*8e50*/  @!P4 ST.E.64 desc[UR42][R30.64], R38 ;  /* 0x000000261e00c985 */ /* 0x0005e8000c101b2a */
[----:B------:R2:W-:Y:S04]  /*8e60*/  @!P5 ST.E.64 desc[UR42][R32.64], R40 ;  /* 0x000000282000d985 */ /* 0x0005e8000c101b2a */
[----:B------:R2:W-:Y:S02]  /*8e70*/  @!P6 ST.E.64 desc[UR42][R34.64], R42 ;  /* 0x0000002a2200e985 */ /* 0x0005e4000c101b2a */
.L_x_37:
[----:B------:R-:W-:Y:S05]  /*8e80*/  BSYNC B0 ;  /* 0x0000000000007941 */ /* 0x000fea0003800000 */
.L_x_36:
[----:B------:R-:W-:Y:S01]  /*8e90*/  ISETP.GE.AND P1, PT, R53, R50, PT ;  /* 0x000000323500720c */ /* 0x000fe20003f26270 */
[----:B--2---:R2:W3:Y:S01]  /*8ea0*/  SHFL.IDX PT, R31, R54, 0x1, 0x1c1f ;  /* 0x003c1f00361f7f89 */ /* 0x0044e200000e0000 */
[----:B------:R-:W-:Y:S02]  /*8eb0*/  SEL R23, R15, R26, P0 ;  /* 0x0000001a0f177207 */ /* 0x000fe40000000000 */
[----:B------:R-:W-:Y:S01]  /*8ec0*/  SEL R29, R26, R15, P0 ;  /* 0x0000000f1a1d7207 */ /* 0x000fe20000000000 */
[----:B------:R2:W0:Y:S01]  /*8ed0*/  SHFL.IDX PT, R30, R52, 0x1, 0x1c1f ;  /* 0x003c1f00341e7f89 */ /* 0x00042200000e0000 */
[----:B------:R-:W-:Y:S02]  /*8ee0*/  SEL R22, R16, R25, P0 ;  /* 0x0000001910167207 */ /* 0x000fe40000000000 */
[----:B------:R-:W-:Y:S02]  /*8ef0*/  SEL R28, R25, R16, P0 ;  /* 0x00000010191c7207 */ /* 0x000fe40000000000 */
[----:B------:R-:W-:-:S02]  /*8f00*/  SEL R27, R13, R24, P0 ;  /* 0x000000180d1b7207 */ /* 0x000fc40000000000 */
[----:B------:R-:W-:Y:S02]  /*8f10*/  SEL R15, R24, R13, P0 ;  /* 0x0000000d180f7207 */ /* 0x000fe40000000000 */
[----:B------:R-:W-:Y:S02]  /*8f20*/  SEL R26, R14, R21, P0 ;  /* 0x000000150e1a7207 */ /* 0x000fe40000000000 */
[----:B------:R-:W-:Y:S02]  /*8f30*/  SEL R25, R11, R20, P0 ;  /* 0x000000140b197207 */ /* 0x000fe40000000000 */
[----:B------:R-:W-:Y:S02]  /*8f40*/  SEL R13, R20, R11, P0 ;  /* 0x0000000b140d7207 */ /* 0x000fe40000000000 */
[----:B------:R-:W-:Y:S02]  /*8f50*/  SEL R14, R21, R14, P0 ;  /* 0x0000000e150e7207 */ /* 0x000fe40000000000 */
[----:B------:R-:W-:-:S02]  /*8f60*/  SEL R24, R12, R19, P0 ;  /* 0x000000130c187207 */ /* 0x000fc40000000000 */
[----:B------:R-:W-:Y:S02]  /*8f70*/  SEL R16, R10, R17, P0 ;  /* 0x000000110a107207 */ /* 0x000fe40000000000 */
[----:B------:R-:W-:Y:S02]  /*8f80*/  SEL R20, R17, R10, P0 ;  /* 0x0000000a11147207 */ /* 0x000fe40000000000 */
[----:B------:R-:W-:Y:S02]  /*8f90*/  SEL R12, R19, R12, P0 ;  /* 0x0000000c130c7207 */ /* 0x000fe40000000000 */
[----:B------:R-:W-:Y:S02]  /*8fa0*/  SEL R17, R3, R18, P0 ;  /* 0x0000001203117207 */ /* 0x000fe40000000000 */
[----:B------:R-:W-:Y:S01]  /*8fb0*/  SEL R21, R18, R3, P0 ;  /* 0x0000000312157207 */ /* 0x000fe20000000000 */
[----:B0-23--:R-:W-:Y:S06]  /*8fc0*/  @P1 BRA `(.L_x_10) ;  /* 0x0000003400681947 */ /* 0x00dfec0003800000 */
[C---:B------:R-:W-:Y:S01]  /*8fd0*/  VIADD R0, R49.reuse, 0x8 ;  /* 0x0000000831007836 */ /* 0x040fe20000000000 */
[----:B------:R-:W-:Y:S01]  /*8fe0*/  ULDC UR4, c[0x0][0xac8] ;  /* 0x0002b20000047ab9 */ /* 0x000fe20000000800 */
[C---:B------:R-:W-:Y:S01]  /*8ff0*/  VIADD R6, R49.reuse, 0x18 ;  /* 0x0000001831067836 */ /* 0x040fe20000000000 */
[C---:B------:R-:W-:Y:S01]  /*9000*/  IADD3 R10, R49.reuse, 0x28, RZ ;  /* 0x00000028310a7810 */ /* 0x040fe20007ffe0ff */
[C---:B------:R-:W-:Y:S01]  /*9010*/  VIADD R2, R49.reuse, 0x10 ;  /* 0x0000001031027836 */ /* 0x040fe20000000000 */
[----:B------:R-:W-:Y:S01]  /*9020*/  ISETP.GE.AND P1, PT, R0, UR4, PT ;  /* 0x0000000400007c0c */ /* 0x000fe2000bf26270 */
[C---:B------:R-:W-:Y:S01]  /*9030*/  VIADD R8, R49.reuse, 0x20 ;  /* 0x0000002031087836 */ /* 0x040fe20000000000 */
[----:B------:R-:W-:Y:S01]  /*9040*/  ISETP.GE.AND P3, PT, R6, UR4, PT ;  /* 0x0000000406007c0c */ /* 0x000fe2000bf66270 */
[C---:B------:R-:W-:Y:S01]  /*9050*/  VIADD R11, R49.reuse, 0x30 ;  /* 0x00000030310b7836 */ /* 0x040fe20000000000 */
[----:B------:R-:W-:Y:S02]  /*9060*/  ISETP.GE.AND P2, PT, R2, UR4, PT ;  /* 0x0000000402007c0c */ /* 0x000fe4000bf46270 */
[----:B------:R-:W-:-:S02]  /*9070*/  ISETP.GE.AND P0, PT, R49, UR4, PT ;  /* 0x0000000431007c0c */ /* 0x000fc4000bf06270 */
[----:B------:R-:W-:Y:S02]  /*9080*/  ISETP.GE.AND P4, PT, R8, UR4, PT ;  /* 0x0000000408007c0c */ /* 0x000fe4000bf86270 */
[----:B------:R-:W-:Y:S02]  /*9090*/  ISETP.GE.AND P5, PT, R10, UR4, PT ;  /* 0x000000040a007c0c */ /* 0x000fe4000bfa6270 */
[----:B------:R-:W-:Y:S02]  /*90a0*/  ISETP.GE.AND P6, PT, R11, UR4, PT ;  /* 0x000000040b007c0c */ /* 0x000fe4000bfc6270 */
[----:B------:R-:W-:-:S03]  /*90b0*/  @!P1 LEA.HI R0, R0, R0, RZ, 0x1 ;  /* 0x0000000000009211 */ /* 0x000fc600078f08ff */
[----:B------:R-:W-:Y:S02]  /*90c0*/  @!P2 LEA.HI R4, R2, R2, RZ, 0x1 ;  /* 0x000000020204a211 */ /* 0x000fe400078f08ff */
[----:B------:R-:W-:Y:S01]  /*90d0*/  @!P1 LOP3.LUT R5, R0, 0xfffffffe, RZ, 0xc0, !PT ;  /* 0xfffffffe00059812 */ /* 0x000fe200078ec0ff */
[C---:B------:R-:W-:Y:S01]  /*90e0*/  @!P0 IMAD.WIDE R2, R49.reuse, 0x4, R30 ;  /* 0x0000000431028825 */ /* 0x040fe200078e021e */
[----:B------:R-:W-:Y:S02]  /*90f0*/  @!P3 LEA.HI R0, R6, R6, RZ, 0x1 ;  /* 0x000000060600b211 */ /* 0x000fe400078f08ff */
[----:B------:R-:W-:Y:S01]  /*9100*/  @!P4 LEA.HI R8, R8, R8, RZ, 0x1 ;  /* 0x000000080808c211 */ /* 0x000fe200078f08ff */
[----:B------:R-:W-:Y:S01]  /*9110*/  VIADD R49, R49, 0x38 ;  /* 0x0000003831317836 */ /* 0x000fe20000000000 */
[----:B------:R-:W-:Y:S01]  /*9120*/  @!P3 LOP3.LUT R9, R0, 0xfffffffe, RZ, 0xc0, !PT ;  /* 0xfffffffe0009b812 */ /* 0x000fe200078ec0ff */
[----:B------:R0:W-:Y:S01]  /*9130*/  @!P0 ST.E.64 desc[UR42][R2.64], R22 ;  /* 0x0000001602008985 */ /* 0x0001e2000c101b2a */
[----:B------:R-:W-:-:S02]  /*9140*/  @!P5 LEA.HI R10, R10, R10, RZ, 0x1 ;  /* 0x0000000a0a0ad211 */ /* 0x000fc400078f08ff */
[----:B------:R-:W-:Y:S01]  /*9150*/  @!P2 LOP3.LUT R7, R4, 0xfffffffe, RZ, 0xc0, !PT ;  /* 0xfffffffe0407a812 */ /* 0x000fe200078ec0ff */
[--C-:B------:R-:W-:Y:S01]  /*9160*/  @!P1 IMAD.WIDE R4, R5, 0x4, R30.reuse ;  /* 0x0000000405049825 */ /* 0x100fe200078e021e */
[----:B------:R-:W-:Y:S02]  /*9170*/  @!P6 LEA.HI R0, R11, R11, RZ, 0x1 ;  /* 0x0000000b0b00e211 */ /* 0x000fe400078f08ff */
[----:B------:R-:W-:Y:S01]  /*9180*/  @!P4 LOP3.LUT R11, R8, 0xfffffffe, RZ, 0xc0, !PT ;  /* 0xfffffffe080bc812 */ /* 0x000fe200078ec0ff */
[--C-:B------:R-:W-:Y:S01]  /*9190*/  @!P2 IMAD.WIDE R6, R7, 0x4, R30.reuse ;  /* 0x000000040706a825 */ /* 0x100fe200078e021e */
[----:B------:R-:W-:Y:S01]  /*91a0*/  @!P5 LOP3.LUT R19, R10, 0xfffffffe, RZ, 0xc0, !PT ;  /* 0xfffffffe0a13d812 */ /* 0x000fe200078ec0ff */
[----:B------:R2:W-:Y:S01]  /*91b0*/  @!P1 ST.E.64 desc[UR42][R4.64], R28 ;  /* 0x0000001c04009985 */ /* 0x0005e2000c101b2a */
[----:B------:R-:W-:Y:S01]  /*91c0*/  ISETP.GE.AND P0, PT, R49, UR4, PT ;  /* 0x0000000431007c0c */ /* 0x000fe2000bf06270 */
[--C-:B------:R-:W-:Y:S01]  /*91d0*/  @!P3 IMAD.WIDE R8, R9, 0x4, R30.reuse ;  /* 0x000000040908b825 */ /* 0x100fe200078e021e */
[----:B0-----:R-:W-:Y:S01]  /*91e0*/  @!P6 LOP3.LUT R23, R0, 0xfffffffe, RZ, 0xc0, !PT ;  /* 0xfffffffe0017e812 */ /* 0x001fe200078ec0ff */
[----:B------:R0:W-:Y:S02]  /*91f0*/  @!P2 ST.E.64 desc[UR42][R6.64], R26 ;  /* 0x0000001a0600a985 */ /* 0x0001e4000c101b2a */
[----:B------:R-:W-:-:S02]  /*9200*/  @!P4 IMAD.WIDE R2, R11, 0x4, R30 ;  /* 0x000000040b02c825 */ /* 0x000fc400078e021e */
[----:B------:R0:W-:Y:S02]  /*9210*/  @!P3 ST.E.64 desc[UR42][R8.64], R14 ;  /* 0x0000000e0800b985 */ /* 0x0001e4000c101b2a */
[--C-:B------:R-:W-:Y:S02]  /*9220*/  @!P6 IMAD.WIDE R10, R23, 0x4, R30.reuse ;  /* 0x00000004170ae825 */ /* 0x100fe400078e021e */
[----:B------:R0:W-:Y:S02]  /*9230*/  @!P4 ST.E.64 desc[UR42][R2.64], R24 ;  /* 0x000000180200c985 */ /* 0x0001e4000c101b2a */
[----:B--2---:R-:W-:-:S05]  /*9240*/  @!P5 IMAD.WIDE R4, R19, 0x4, R30 ;  /* 0x000000041304d825 */ /* 0x004fca00078e021e */
[----:B------:R0:W-:Y:S04]  /*9250*/  @!P5 ST.E.64 desc[UR42][R4.64], R12 ;  /* 0x0000000c0400d985 */ /* 0x0001e8000c101b2a */
[----:B------:R0:W-:Y:S01]  /*9260*/  @!P6 ST.E.64 desc[UR42][R10.64], R16 ;  /* 0x000000100a00e985 */ /* 0x0001e2000c101b2a */
[----:B------:R-:W-:Y:S05]  /*9270*/  @P0 BRA `(.L_x_10) ;  /* 0x0000003000bc0947 */ /* 0x000fea0003800000 */
[----:B------:R-:W-:-:S04]  /*9280*/  LEA.HI R49, R49, R49, RZ, 0x1 ;  /* 0x0000003131317211 */ /* 0x000fc800078f08ff */
[----:B0-----:R-:W-:-:S05]  /*9290*/  LOP3.LUT R3, R49, 0xfffffffe, RZ, 0xc0, !PT ;  /* 0xfffffffe31037812 */ /* 0x001fca00078ec0ff */
[----:B------:R-:W-:-:S05]  /*92a0*/  IMAD.WIDE R2, R3, 0x4, R30 ;  /* 0x0000000403027825 */ /* 0x000fca00078e021e */
[----:B------:R0:W-:Y:S01]  /*92b0*/  ST.E.64 desc[UR42][R2.64], R20 ;  /* 0x0000001402007985 */ /* 0x0001e2000c101b2a */
[----:B------:R-:W-:Y:S05]  /*92c0*/  BRA `(.L_x_10) ;  /* 0x0000003000a87947 */ /* 0x000fea0003800000 */
.L_x_35:
[----:B------:R-:W0:Y:S02]  /*92d0*/  S2R R0, SR_TID.X ;  /* 0x0000000000007919 */ /* 0x000e240000002100 */
[----:B0-----:R-:W-:-:S05]  /*92e0*/  VIADD R2, R0, 0xffffff80 ;  /* 0xffffff8000027836 */ /* 0x001fca0000000000 */
[----:B------:R-:W-:-:S13]  /*92f0*/  ISETP.GT.AND P0, PT, R2, 0xbf, PT ;  /* 0x000000bf0200780c */ /* 0x000fda0003f04270 */
[----:B------:R-:W-:Y:S05]  /*9300*/  @P0 BRA `(.L_x_10) ;  /* 0x0000003000980947 */ /* 0x000fea0003800000 */
[----:B------:R-:W0:Y:S01]  /*9310*/  S2R R3, SR_CTAID.X ;  /* 0x0000000000037919 */ /* 0x000e220000002500 */
[----:B------:R-:W1:Y:S01]  /*9320*/  LDC R6, c[0x0][0xbe8] ;  /* 0x0002fa00ff067b82 */ /* 0x000e620000000800 */
[----:B------:R-:W-:Y:S01]  /*9330*/  ULDC UR4, c[0x0][0xa88] ;  /* 0x0002a20000047ab9 */ /* 0x000fe20000000800 */
[----:B0-----:R-:W-:Y:S02]  /*9340*/  IMAD R0, R3, 0xc0, R0 ;  /* 0x000000c003007824 */ /* 0x001fe400078e0200 */
[----:B-1----:R-:W-:Y:S02]  /*9350*/  IMAD R3, R6, UR4, RZ ;  /* 0x0000000406037c24 */ /* 0x002fe4000f8e02ff */
[----:B------:R-:W-:-:S05]  /*9360*/  VIADD R0, R0, 0xffffff80 ;  /* 0xffffff8000007836 */ /* 0x000fca0000000000 */
[----:B------:R-:W-:-:S13]  /*9370*/  ISETP.GE.AND P0, PT, R0, R3, PT ;  /* 0x000000030000720c */ /* 0x000fda0003f06270 */
[----:B------:R-:W-:Y:S05]  /*9380*/  @P0 BRA `(.L_x_10) ;  /* 0x0000003000780947 */ /* 0x000fea0003800000 */
[----:B------:R-:W-:Y:S01]  /*9390*/  ISETP.NE.AND P0, PT, R6, 0x1, PT ;  /* 0x000000010600780c */ /* 0x000fe20003f05270 */
[----:B------:R-:W0:Y:S01]  /*93a0*/  LDC.64 R10, c[0x0][0xbd8] ;  /* 0x0002f600ff0a7b82 */ /* 0x000e220000000a00 */
[----:B------:R-:W-:Y:S01]  /*93b0*/  USHF.R.S32.HI UR6, URZ, 0x1f, UR36 ;  /* 0x0000001f3f067899 */ /* 0x000fe20008011424 */
[----:B------:R-:W-:Y:S01]  /*93c0*/  MOV R5, R0 ;  /* 0x0000000000057202 */ /* 0x000fe20000000f00 */
[----:B------:R-:W-:Y:S02]  /*93d0*/  ULDC.64 UR8, c[0x0][0xbd0] ;  /* 0x0002f40000087ab9 */ /* 0x000fe40000000a00 */
[----:B------:R-:W-:Y:S02]  /*93e0*/  UIMAD UR6, UR6, UR8, URZ ;  /* 0x00000008060672a4 */ /* 0x000fe4000f8e023f */
[----:B------:R-:W-:Y:S01]  /*93f0*/  UIMAD.WIDE.U32 UR4, UR36, UR8, URZ ;  /* 0x00000008240472a5 */ /* 0x000fe2000f8e003f */
[----:B------:R-:W1:Y:S01]  /*9400*/  S2UR UR7, SR_CTAID.Y ;  /* 0x00000000000779c3 */ /* 0x000e620000002600 */
[----:B------:R-:W-:-:S04]  /*9410*/  UIMAD UR6, UR36, UR9, UR6 ;  /* 0x00000009240672a4 */ /* 0x000fc8000f8e0206 */
[----:B------:R-:W-:Y:S02]  /*9420*/  UIADD3 UR6, UR5, UR6, URZ ;  /* 0x0000000605067290 */ /* 0x000fe4000fffe03f */
[----:B------:R-:W-:Y:S01]  /*9430*/  IMAD.U32 R3, RZ, RZ, UR5 ;  /* 0x00000005ff037e24 */ /* 0x000fe2000f8e00ff */
[----:B------:R-:W2:Y:S01]  /*9440*/  @P0 LDC R7, c[0x0][0xbec] ;  /* 0x0002fb00ff070b82 */ /* 0x000ea20000000800 */
[----:B------:R-:W-:Y:S01]  /*9450*/  IMAD.U32 R2, RZ, RZ, UR4 ;  /* 0x00000004ff027e24 */ /* 0x000fe2000f8e00ff */
[----:B------:R-:W-:Y:S01]  /*9460*/  ULDC.64 UR4, c[0x0][0xbe0] ;  /* 0x0002f80000047ab9 */ /* 0x000fe20000000a00 */
[----:B------:R-:W-:-:S05]  /*9470*/  IMAD.U32 R3, RZ, RZ, UR6 ;  /* 0x00000006ff037e24 */ /* 0x000fca000f8e00ff */
[----:B------:R-:W3:Y:S01]  /*9480*/  @P0 LDC R9, c[0x0][0xbf0] ;  /* 0x0002fc00ff090b82 */ /* 0x000ee20000000800 */
[C---:B0-----:R-:W-:Y:S02]  /*9490*/  IMAD R12, R10.reuse, UR40, RZ ;  /* 0x000000280a0c7c24 */ /* 0x041fe4000f8e02ff */
[----:B------:R-:W-:-:S04]  /*94a0*/  IMAD.WIDE.U32 R2, R10, UR39, R2 ;  /* 0x000000270a027c25 */ /* 0x000fc8000f8e0002 */
[----:B------:R-:W-:Y:S01]  /*94b0*/  IMAD R11, R11, UR39, R12 ;  /* 0x000000270b0b7c24 */ /* 0x000fe2000f8e020c */
[----:B------:R-:W1:Y:S03]  /*94c0*/  LDC R8, c[0x0][0xc50] ;  /* 0x00031400ff087b82 */ /* 0x000e660000000800 */
[----:B------:R-:W-:Y:S02]  /*94d0*/  IMAD.IADD R3, R11, 0x1, R3 ;  /* 0x000000010b037824 */ /* 0x000fe400078e0203 */
[----:B--2---:R-:W-:-:S04]  /*94e0*/  @P0 IMAD.HI.U32 R4, R0, R7, RZ ;  /* 0x0000000700040227 */ /* 0x004fc800078e00ff */
[----:B------:R-:W-:Y:S01]  /*94f0*/  IMAD R7, RZ, RZ, -UR36 ;  /* 0x80000024ff077e24 */ /* 0x000fe2000f8e02ff */
[----:B---3--:R-:W-:-:S03]  /*9500*/  @P0 SHF.R.U32.HI R5, RZ, R9, R4 ;  /* 0x00000009ff050219 */ /* 0x008fc60000011604 */
[----:B-1----:R-:W-:Y:S01]  /*9510*/  IMAD R9, R8, R7, UR7 ;  /* 0x0000000708097e24 */ /* 0x002fe2000f8e0207 */
[----:B------:R-:W-:-:S03]  /*9520*/  IADD3 R7, -R5, RZ, RZ ;  /* 0x000000ff05077210 */ /* 0x000fc60007ffe1ff */
[----:B------:R-:W-:Y:S01]  /*9530*/  IMAD.WIDE.U32 R2, R9, UR4, R2 ;  /* 0x0000000409027c25 */ /* 0x000fe2000f8e0002 */
[----:B------:R-:W-:-:S03]  /*9540*/  SHF.R.S32.HI R4, RZ, 0x1f, R9 ;  /* 0x0000001fff047819 */ /* 0x000fc60000011409 */
[----:B------:R-:W-:Y:S01]  /*9550*/  IMAD R7, R6, R7, R0 ;  /* 0x0000000706077224 */ /* 0x000fe200078e0200 */
[----:B------:R-:W-:Y:S01]  /*9560*/  IADD3 R2, P0, R5, R2, RZ ;  /* 0x0000000205027210 */ /* 0x000fe20007f1e0ff */
[----:B------:R-:W-:-:S03]  /*9570*/  IMAD R4, R4, UR4, RZ ;  /* 0x0000000404047c24 */ /* 0x000fc6000f8e02ff */
[----:B------:R-:W-:Y:S01]  /*9580*/  SHF.R.S32.HI R0, RZ, 0x1f, R7 ;  /* 0x0000001fff007819 */ /* 0x000fe20000011407 */
[----:B------:R-:W-:Y:S01]  /*9590*/  IMAD R4, R9, UR5, R4 ;  /* 0x0000000509047c24 */ /* 0x000fe2000f8e0204 */
[----:B------:R-:W-:Y:S01]  /*95a0*/  SHF.R.S32.HI R9, RZ, 0x1f, R5 ;  /* 0x0000001fff097819 */ /* 0x000fe20000011405 */
[----:B------:R-:W-:Y:S02]  /*95b0*/  ULDC.64 UR4, c[0x0][0xbc8] ;  /* 0x0002f20000047ab9 */ /* 0x000fe40000000a00 */
[----:B------:R-:W-:Y:S01]  /*95c0*/  IMAD R0, R0, UR4, RZ ;  /* 0x0000000400007c24 */ /* 0x000fe2000f8e02ff */
[----:B------:R-:W-:-:S03]  /*95d0*/  IADD3.X R3, R9, R3, R4, P0, !PT ;  /* 0x0000000309037210 */ /* 0x000fc600007fe404 */
[C---:B------:R-:W-:Y:S02]  /*95e0*/  IMAD R5, R7.reuse, UR5, R0 ;  /* 0x0000000507057c24 */ /* 0x040fe4000f8e0200 */
[----:B------:R-:W-:Y:S01]  /*95f0*/  IMAD.WIDE.U32 R2, R7, UR4, R2 ;  /* 0x0000000407027c25 */ /* 0x000fe2000f8e0002 */
[----:B------:R-:W-:-:S03]  /*9600*/  ULDC.64 UR4, c[0x0][0xba8] ;  /* 0x0002ea0000047ab9 */ /* 0x000fc60000000a00 */
[----:B------:R-:W-:Y:S01]  /*9610*/  IMAD.IADD R3, R3, 0x1, R5 ;  /* 0x0000000103037824 */ /* 0x000fe200078e0205 */
[----:B------:R-:W-:-:S04]  /*9620*/  LEA R4, P0, R2, UR4, 0x2 ;  /* 0x0000000402047c11 */ /* 0x000fc8000f8010ff */
[----:B------:R-:W-:Y:S01]  /*9630*/  LEA.HI.X R5, R2, UR5, R3, 0x2, P0 ;  /* 0x0000000502057c11 */ /* 0x000fe200080f1403 */
[----:B------:R-:W-:-:S05]  /*9640*/  IMAD.MOV.U32 R3, RZ, RZ, -0x800000 ;  /* 0xff800000ff037424 */ /* 0x000fca00078e00ff */
[----:B------:R0:W-:Y:S01]  /*9650*/  STG.E desc[UR42][R4.64], R3 ;  /* 0x0000000304007986 */ /* 0x0001e2000c10192a */
[----:B------:R-:W-:Y:S05]  /*9660*/  BRA `(.L_x_10) ;  /* 0x0000002c00c07947 */ /* 0x000fea0003800000 */
.L_x_8:
[----:B------:R-:W-:-:S08]  /*9670*/  NOP ;  /* 0x0000000000007918 */ /* 0x000fd00000000000 */
[----:B------:R-:W0:-:S00]  /*9680*/  USETMAXREG.DEALLOC.CTAPOOL 0x20 ;  /* 0x00000020000079c8 */ /* 0x000e0000080e0500 */
[----:B0-----:R-:W-:Y:S01]  /*9690*/  LOP3.LUT R2, R2, 0x3, RZ, 0xc0, !PT ;  /* 0x0000000302027812 */ /* 0x001fe200078ec0ff */
[----:B------:R-:W0:Y:S05]  /*96a0*/  S2R R26, SR_CTAID.Z ;  /* 0x00000000001a7919 */ /* 0x000e2a0000002700 */
[----:B------:R-:W1:Y:S01]  /*96b0*/  S2UR UR6, SR_CTAID.Y ;  /* 0x00000000000679c3 */ /* 0x000e620000002600 */
[----:B------:R-:W2:Y:S02]  /*96c0*/  SHFL.IDX PT, R0, R2, RZ, 0x1f ;  /* 0x00001fff02007589 */ /* 0x000ea400000e0000 */
[----:B--2---:R-:W-:-:S13]  /*96d0*/  ISETP.NE.AND P0, PT, R0, RZ, PT ;  /* 0x000000ff0000720c */ /* 0x004fda0003f05270 */
[----:B01----:R-:W-:Y:S05]  /*96e0*/  @!P0 BRA `(.L_x_38) ;  /* 0x0000000000288947 */ /* 0x003fea0003800000 */
[----:B------:R-:W-:Y:S01]  /*96f0*/  ULDC UR7, c[0x0][0xc50] ;  /* 0x0003140000077ab9 */ /* 0x000fe20000000800 */
[----:B------:R-:W-:Y:S01]  /*9700*/  UMOV UR36, UR6 ;  /* 0x0000000600247c82 */ /* 0x000fe20008000000 */
[----:B------:R-:W-:-:S06]  /*9710*/  UISETP.NE.AND UP0, UPT, UR7, 0x1, UPT ;  /* 0x000000010700788c */ /* 0x000fcc000bf05270 */
[----:B------:R-:W-:-:S13]  /*9720*/  PLOP3.LUT P0, PT, PT, PT, UP0, 0x80, 0x0 ;  /* 0x000000000000781c */ /* 0x000fda0003f0f008 */
[----:B------:R-:W-:Y:S05]  /*9730*/  @!P0 BRA `(.L_x_39) ;  /* 0x0000000000308947 */ /* 0x000fea0003800000 */
[----:B------:R-:W-:Y:S01]  /*9740*/  ULDC UR4, c[0x0][0xc54] ;  /* 0x0003150000047ab9 */ /* 0x000fe20000000800 */
[----:B------:R-:W-:Y:S01]  /*9750*/  ULDC UR36, c[0x0][0xc58] ;  /* 0x0003160000247ab9 */ /* 0x000fe20000000800 */
[----:B------:R-:W-:-:S04]  /*9760*/  UIMAD.WIDE.U32 UR4, UR6, UR4, URZ ;  /* 0x00000004060472a5 */ /* 0x000fc8000f8e003f */
[----:B------:R-:W-:Y:S01]  /*9770*/  USHF.R.U32.HI UR36, URZ, UR36, UR5 ;  /* 0x000000243f247299 */ /* 0x000fe20008011605 */
[----:B------:R-:W-:Y:S11]  /*9780*/  BRA `(.L_x_39) ;  /* 0x00000000001c7947 */ /* 0x000ff60003800000 */
.L_x_38:
[----:B------:R-:W-:Y:S01]  /*9790*/  ULDC UR7, c[0x0][0xc50] ;  /* 0x0003140000077ab9 */ /* 0x000fe20000000800 */
[----:B------:R-:W-:Y:S01]  /*97a0*/  UMOV UR36, UR6 ;  /* 0x0000000600247c82 */ /* 0x000fe20008000000 */
[----:B------:R-:W-:-:S11]  /*97b0*/  UISETP.NE.AND UP0, UPT, UR7, 0x1, UPT ;  /* 0x000000010700788c */ /* 0x000fd6000bf05270 */
[----:B------:R-:W-:Y:S01]  /*97c0*/  @UP0 ULDC UR4, c[0x0][0xc54] ;  /* 0x0003150000040ab9 */ /* 0x000fe20000000800 */
[----:B------:R-:W-:Y:S01]  /*97d0*/  @UP0 ULDC UR8, c[0x0][0xc58] ;  /* 0x0003160000080ab9 */ /* 0x000fe20000000800 */
[----:B------:R-:W-:-:S04]  /*97e0*/  UIMAD.WIDE.U32 UR4, UR6, UR4, URZ ;  /* 0x00000004060472a5 */ /* 0x000fc8000f8e003f */
[----:B------:R-:W-:-:S12]  /*97f0*/  @UP0 USHF.R.U32.HI UR36, URZ, UR8, UR5 ;  /* 0x000000083f240299 */ /* 0x000fd80008011605 */
.L_x_39:
[----:B------:R-:W-:Y:S01]  /*9800*/  ISETP.GE.AND P0, PT, R26, RZ, PT ;  /* 0x000000ff1a00720c */ /* 0x000fe20003f06270 */
[----:B------:R-:W-:Y:S01]  /*9810*/  UIADD3 UR4, -UR36, URZ, URZ ;  /* 0x0000003f24047290 */ /* 0x000fe2000fffe13f */
[----:B------:R-:W-:Y:S01]  /*9820*/  IMAD.MOV.U32 R0, RZ, RZ, 0x1 ;  /* 0x00000001ff007424 */ /* 0x000fe200078e00ff */
[----:B------:R-:W-:Y:S01]  /*9830*/  MOV R3, RZ ;  /* 0x000000ff00037202 */ /* 0x000fe20000000f00 */
[----:B------:R-:W-:Y:S01]  /*9840*/  IMAD.MOV.U32 R4, RZ, RZ, 0x1 ;  /* 0x00000001ff047424 */ /* 0x000fe200078e00ff */
[----:B------:R-:W-:-:S08]  /*9850*/  UIMAD UR6, UR7, UR4, UR6 ;  /* 0x00000004070672a4 */ /* 0x000fd0000f8e0206 */
[----:B------:R-:W-:Y:S05]  /*9860*/  @!P0 BRA `(.L_x_40) ;  /* 0x0000002800808947 */ /* 0x000fea0003800000 */
[----:B------:R-:W-:Y:S01]  /*9870*/  ULDC.64 UR4, c[0x0][0x418] ;  /* 0x0001060000047ab9 */ /* 0x000fe20000000a00 */
[----:B------:R-:W0:Y:S01]  /*9880*/  S2R R25, SR_CTAID.X ;  /* 0x0000000000197919 */ /* 0x000e220000002500 */
[----:B------:R-:W-:Y:S02]  /*9890*/  UISETP.NE.U32.AND UP0, UPT, UR4, URZ, UPT ;  /* 0x0000003f0400728c */ /* 0x000fe4000bf05070 */
[----:B------:R-:W-:Y:S02]  /*98a0*/  ULOP3.LUT UR40, UR6, 0xffff, URZ, 0xc0, !UPT ;  /* 0x0000ffff06287892 */ /* 0x000fe4000f8ec03f */
[----:B------:R-:W-:Y:S01]  /*98b0*/  UISETP.NE.AND.EX UP0, UPT, UR5, URZ, UPT, UP0 ;  /* 0x0000003f0500728c */ /* 0x000fe2000bf05300 */
[----:B------:R-:W-:Y:S02]  /*98c0*/  ULDC UR4, c[0x0][0x424] ;  /* 0x0001090000047ab9 */ /* 0x000fe40000000800 */
[----:B------:R-:W-:Y:S01]  /*98d0*/  ULDC UR5, c[0x0][0x2f0] ;  /* 0x0000bc0000057ab9 */ /* 0x000fe20000000800 */
        /* <DEDUP_REMOVED lines=9> */
[----:B0-----:R-:W-:Y:S08]  /*9970*/  @!P0 BRA `(.L_x_41) ;  /* 0x0000000000908947 */ /* 0x001ff00003800000 */
        /* <DEDUP_REMOVED lines=11> */
[----:B------:R-:W-:-:S04]  /*9a30*/  IABS R6, R6 ;  /* 0x0000000600067213 */ /* 0x000fc80000000000 */
[----:B------:R-:W-:-:S04]  /*9a40*/  MOV R5, R6 ;  /* 0x0000000600057202 */ /* 0x000fc80000000f00 */
[----:B------:R-:W-:-:S03]  /*9a50*/  R2UR UR9, R5 ;  /* 0x00000000050972ca */ /* 0x000fc600000e0000 */
[----:B------:R-:W0:Y:S08]  /*9a60*/  I2F.RP R3, UR11 ;  /* 0x0000000b00037d06 */ /* 0x000e300008209400 */
[----:B0-----:R-:W0:Y:S02]  /*9a70*/  MUFU.RCP R3, R3 ;  /* 0x0000000300037308 */ /* 0x001e240000001000 */
[----:B0-----:R-:W-:-:S02]  /*9a80*/  VIADD R4, R3, 0xffffffe ;  /* 0x0ffffffe03047836 */ /* 0x001fc40000000000 */
[----:B------:R-:W-:-:S04]  /*9a90*/  IMAD.MOV R3, RZ, RZ, -R7 ;  /* 0x000000ffff037224 */ /* 0x000fc800078e0a07 */
        /* <DEDUP_REMOVED lines=18> */
.L_x_41:
[----:B------:R-:W-:Y:S01]  /*9bc0*/  UIMAD UR40, UR40, UR4, URZ ;  /* 0x00000004282872a4 */ /* 0x000fe2000f8e023f */
[----:B------:R-:W-:-:S05]  /*9bd0*/  IMAD.U32 R3, RZ, RZ, UR10 ;  /* 0x0000000aff037e24 */ /* 0x000fca000f8e00ff */
[----:B------:R-:W-:-:S05]  /*9be0*/  IMAD.U32 R4, RZ, RZ, UR40 ;  /* 0x00000028ff047e24 */ /* 0x000fca000f8e00ff */
[----:B------:R-:W-:Y:S02]  /*9bf0*/  VIADDMNMX R3, R4, UR4, R3, PT ;  /* 0x0000000404037c46 */ /* 0x000fe4000b800103 */
[----:B------:R-:W-:Y:S02]  /*9c00*/  MOV R4, 0x1 ;  /* 0x0000000100047802 */ /* 0x000fe40000000f00 */
[----:B------:R-:W-:Y:S01]  /*9c10*/  R2UR UR38, R3 ;  /* 0x00000000032672ca */ /* 0x000fe200000e0000 */
[----:B------:R-:W-:-:S12]  /*9c20*/  IMAD.MOV.U32 R3, RZ, RZ, RZ ;  /* 0x000000ffff037224 */ /* 0x000fd800078e00ff */
[----:B------:R-:W-:-:S06]  /*9c30*/  UISETP.GT.AND UP0, UPT, UR38, UR40, UPT ;  /* 0x000000282600728c */ /* 0x000fcc000bf04270 */
[----:B------:R-:W-:-:S13]  /*9c40*/  PLOP3.LUT P0, PT, PT, PT, UP0, 0x80, 0x0 ;  /* 0x000000000000781c */ /* 0x000fda0003f0f008 */
[----:B------:R-:W-:Y:S05]  /*9c50*/  @!P0 BRA `(.L_x_40) ;  /* 0x0000002400848947 */ /* 0x000fea0003800000 */
[----:B------:R-:W0:Y:S01]  /*9c60*/  S2UR UR4, SR_CgaCtaId ;  /* 0x00000000000479c3 */ /* 0x000e220000008800 */
[----:B------:R-:W-:Y:S02]  /*9c70*/  UMOV UR39, 0x400 ;  /* 0x0000040000277882 */ /* 0x000fe40000000000 */
[----:B0-----:R-:W-:-:S04]  /*9c80*/  ULEA UR39, UR4, UR39, 0x18 ;  /* 0x0000002704277291 */ /* 0x001fc8000f8ec03f */
[----:B------:R-:W-:-:S04]  /*9c90*/  UIADD3 UR4, UR39, 0xd200, URZ ;  /* 0x0000d20027047890 */ /* 0x000fc8000fffe03f */
[----:B------:R-:W-:-:S06]  /*9ca0*/  ULOP3.LUT UP0, URZ, UR4, 0x1bf, URZ, 0xc0, !UPT ;  /* 0x000001bf043f7892 */ /* 0x000fcc000f80c03f */
[----:B------:R-:W-:-:S13]  /*9cb0*/  PLOP3.LUT P0, PT, PT, PT, UP0, 0x80, 0x0 ;  /* 0x000000000000781c */ /* 0x000fda0003f0f008 */
[----:B------:R-:W-:Y:S05]  /*9cc0*/  @!P0 BRA `(.L_x_42) ;  /* 0x0000000000408947 */ /* 0x000fea0003800000 */
[----:B------:R-:W-:Y:S01]  /*9cd0*/  MOV R14, 0x0 ;  /* 0x00000000000e7802 */ /* 0x000fe20000000f00 */
[----:B------:R-:W-:Y:S01]  /*9ce0*/  ULDC.64 UR4, c[0x4][0x98] ;  /* 0x0100260000047ab9 */ /* 0x000fe20000000a00 */
[----:B------:R-:W-:Y:S01]  /*9cf0*/  ULDC.64 UR6, c[0x4][0xa0] ;  /* 0x0100280000067ab9 */ /* 0x000fe20000000a00 */
[----:B------:R-:W-:Y:S02]  /*9d00*/  IMAD.U32 R4, RZ, RZ, UR4 ;  /* 0x00000004ff047e24 */ /* 0x000fe4000f8e00ff */
[----:B------:R-:W-:Y:S01]  /*9d10*/  IMAD.U32 R5, RZ, RZ, UR5 ;  /* 0x00000005ff057e24 */ /* 0x000fe2000f8e00ff */
[----:B------:R-:W0:Y:S01]  /*9d20*/  LDC.64 R14, c[0x4][R14] ;  /* 0x010000000e0e7b82 */ /* 0x000e220000000a00 */
[----:B------:R-:W-:Y:S01]  /*9d30*/  ULDC.64 UR4, c[0x4][0x8] ;  /* 0x0100020000047ab9 */ /* 0x000fe20000000a00 */
[----:B------:R-:W-:Y:S01]  /*9d40*/  IMAD.U32 R6, RZ, RZ, UR6 ;  /* 0x00000006ff067e24 */ /* 0x000fe2000f8e00ff */
[----:B------:R-:W-:Y:S01]  /*9d50*/  MOV R10, UR4 ;  /* 0x00000004000a7c02 */ /* 0x000fe20008000f00 */
[----:B------:R-:W-:-:S02]  /*9d60*/  IMAD.U32 R7, RZ, RZ, UR7 ;  /* 0x00000007ff077e24 */ /* 0x000fc4000f8e00ff */
[----:B------:R-:W-:Y:S02]  /*9d70*/  IMAD.U32 R11, RZ, RZ, UR5 ;  /* 0x00000005ff0b7e24 */ /* 0x000fe4000f8e00ff */
[----:B------:R-:W-:Y:S02]  /*9d80*/  IMAD.MOV.U32 R8, RZ, RZ, 0x70 ;  /* 0x00000070ff087424 */ /* 0x000fe400078e00ff */
[----:B------:R-:W-:Y:S02]  /*9d90*/  IMAD.MOV.U32 R12, RZ, RZ, 0x1 ;  /* 0x00000001ff0c7424 */ /* 0x000fe400078e00ff */
[----:B------:R-:W-:-:S07]  /*9da0*/  IMAD.MOV.U32 R13, RZ, RZ, RZ ;  /* 0x000000ffff0d7224 */ /* 0x000fce00078e00ff */
[----:B------:R-:W-:-:S07]  /*9db0*/  LEPC R20, `(.L_x_42) ;  /* 0x000000001014794e */ /* 0x000fce0000000000 */
[----:B0-----:R-:W-:Y:S05]  /*9dc0*/  CALL.ABS.NOINC R14 ;  /* 0x000000000e007343 */ /* 0x001fea0003c00000 */
.L_x_42:
[----:B------:R-:W-:-:S06]  /*9dd0*/  UIADD3 UR4, UR39, 0x5200, URZ ;  /* 0x0000520027047890 */ /* 0x000fcc000fffe03f */
[----:B------:R-:W-:-:S04]  /*9de0*/  MOV R17, UR4 ;  /* 0x0000000400117c02 */ /* 0x000fc80008000f00 */
[----:B------:R-:W-:-:S13]  /*9df0*/  LOP3.LUT P0, RZ, R17, 0x1bf, RZ, 0xc0, !PT ;  /* 0x000001bf11ff7812 */ /* 0x000fda000780c0ff */
        /* <DEDUP_REMOVED lines=17> */
.L_x_43:
[----:B------:R-:W-:-:S04]  /*9f10*/  UIADD3 UR4, UR39, 0x200, URZ ;  /* 0x0000020027047890 */ /* 0x000fc8000fffe03f */
[----:B------:R-:W-:-:S06]  /*9f20*/  ULOP3.LUT UP0, URZ, UR4, 0x9f, URZ, 0xc0, !UPT ;  /* 0x0000009f043f7892 */ /* 0x000fcc000f80c03f */
[----:B------:R-:W-:-:S13]  /*9f30*/  PLOP3.LUT P0, PT, PT, PT, UP0, 0x80, 0x0 ;  /* 0x000000000000781c */ /* 0x000fda0003f0f008 */
[----:B------:R-:W-:Y:S05]  /*9f40*/  @!P0 BRA `(.L_x_44) ;  /* 0x0000000000408947 */ /* 0x000fea0003800000 */
[----:B------:R-:W-:Y:S01]  /*9f50*/  MOV R14, 0x0 ;  /* 0x00000000000e7802 */ /* 0x000fe20000000f00 */
[----:B------:R-:W-:Y:S01]  /*9f60*/  ULDC.64 UR4, c[0x4][0x98] ;  /* 0x0100260000047ab9 */ /* 0x000fe20000000a00 */
[----:B------:R-:W-:Y:S01]  /*9f70*/  ULDC.64 UR6, c[0x4][0xa0] ;  /* 0x0100280000067ab9 */ /* 0x000fe20000000a00 */
[----:B------:R-:W-:Y:S01]  /*9f80*/  MOV R4, UR4 ;  /* 0x0000000400047c02 */ /* 0x000fe20008000f00 */
[----:B------:R-:W-:Y:S01]  /*9f90*/  IMAD.U32 R5, RZ, RZ, UR5 ;  /* 0x00000005ff057e24 */ /* 0x000fe2000f8e00ff */
[----:B------:R-:W-:Y:S01]  /*9fa0*/  ULDC.64 UR4, c[0x4][0x18] ;  /* 0x0100060000047ab9 */ /* 0x000fe20000000a00 */
[----:B------:R-:W0:Y:S01]  /*9fb0*/  LDC.64 R14, c[0x4][R14] ;  /* 0x010000000e0e7b82 */ /* 0x000e220000000a00 */
[----:B------:R-:W-:Y:S01]  /*9fc0*/  IMAD.U32 R6, RZ, RZ, UR6 ;  /* 0x00000006ff067e24 */ /* 0x000fe2000f8e00ff */
[----:B------:R-:W-:Y:S01]  /*9fd0*/  MOV R11, UR5 ;  /* 0x00000005000b7c02 */ /* 0x000fe20008000f00 */
[----:B------:R-:W-:Y:S02]  /*9fe0*/  IMAD.U32 R7, RZ, RZ, UR7 ;  /* 0x00000007ff077e24 */ /* 0x000fe4000f8e00ff */
[----:B------:R-:W-:-:S02]  /*9ff0*/  IMAD.U32 R10, RZ, RZ, UR4 ;  /* 0x00000004ff0a7e24 */ /* 0x000fc4000f8e00ff */
[----:B------:R-:W-:Y:S02]  /*a000*/  IMAD.MOV.U32 R8, RZ, RZ, 0x70 ;  /* 0x00000070ff087424 */ /* 0x000fe400078e00ff */
[----:B------:R-:W-:Y:S02]  /*a010*/  IMAD.MOV.U32 R12, RZ, RZ, 0x1 ;  /* 0x00000001ff0c7424 */ /* 0x000fe400078e00ff */
[----:B------:R-:W-:-:S07]  /*a020*/  IMAD.MOV.U32 R13, RZ, RZ, RZ ;  /* 0x000000ffff0d7224 */ /* 0x000fce00078e00ff */
[----:B------:R-:W-:-:S07]  /*a030*/  LEPC R20, `(.L_x_44) ;  /* 0x000000001014794e */ /* 0x000fce0000000000 */
[----:B0-----:R-:W-:Y:S05]  /*a040*/  CALL.ABS.NOINC R14 ;  /* 0x000000000e007343 */ /* 0x001fea0003c00000 */
.L_x_44:
[----:B------:R-:W-:-:S13]  /*a050*/  LOP3.LUT P6, RZ, R17, 0x1bf, RZ, 0xc0, !PT ;  /* 0x000001bf11ff7812 */ /* 0x000fda00078cc0ff */
[----:B------:R-:W-:Y:S05]  /*a060*/  @!P6 BRA `(.L_x_45) ;  /* 0x000000000040e947 */ /* 0x000fea0003800000 */
[----:B------:R-:W-:Y:S01]  /*a070*/  MOV R14, 0x0 ;  /* 0x00000000000e7802 */ /* 0x000fe20000000f00 */
[----:B------:R-:W-:Y:S01]  /*a080*/  ULDC.64 UR4, c[0x4][0x98] ;  /* 0x0100260000047ab9 */ /* 0x000fe20000000a00 */
[----:B------:R-:W-:Y:S01]  /*a090*/  ULDC.64 UR6, c[0x4][0xa0] ;  /* 0x0100280000067ab9 */ /* 0x000fe20000000a00 */
[----:B------:R-:W-:Y:S01]  /*a0a0*/  IMAD.U32 R4, RZ, RZ, UR4 ;  /* 0x00000004ff047e24 */ /* 0x000fe2000f8e00ff */
[----:B------:R-:W-:Y:S01]  /*a0b0*/  MOV R5, UR5 ;  /* 0x0000000500057c02 */ /* 0x000fe20008000f00 */
[----:B------:R-:W-:Y:S01]  /*a0c0*/  ULDC.64 UR4, c[0x4][0x20] ;  /* 0x0100080000047ab9 */ /* 0x000fe20000000a00 */
[----:B------:R-:W0:Y:S01]  /*a0d0*/  LDC.64 R14, c[0x4][R14] ;  /* 0x010000000e0e7b82 */ /* 0x000e220000000a00 */
[----:B------:R-:W-:Y:S01]  /*a0e0*/  IMAD.U32 R6, RZ, RZ, UR6 ;  /* 0x00000006ff067e24 */ /* 0x000fe2000f8e00ff */
[----:B------:R-:W-:Y:S01]  /*a0f0*/  MOV R8, 0x70 ;  /* 0x0000007000087802 */ /* 0x000fe20000000f00 */
[----:B------:R-:W-:Y:S02]  /*a100*/  IMAD.U32 R7, RZ, RZ, UR7 ;  /* 0x00000007ff077e24 */ /* 0x000fe4000f8e00ff */
[----:B------:R-:W-:-:S02]  /*a110*/  IMAD.U32 R10, RZ, RZ, UR4 ;  /* 0x00000004ff0a7e24 */ /* 0x000fc4000f8e00ff */
[----:B------:R-:W-:Y:S02]  /*a120*/  IMAD.U32 R11, RZ, RZ, UR5 ;  /* 0x00000005ff0b7e24 */ /* 0x000fe4000f8e00ff */
[----:B------:R-:W-:Y:S02]  /*a130*/  IMAD.MOV.U32 R12, RZ, RZ, 0x1 ;  /* 0x00000001ff0c7424 */ /* 0x000fe400078e00ff */
[----:B------:R-:W-:-:S07]  /*a140*/  IMAD.MOV.U32 R13, RZ, RZ, RZ ;  /* 0x000000ffff0d7224 */ /* 0x000fce00078e00ff */
[----:B------:R-:W-:-:S07]  /*a150*/  LEPC R20, `(.L_x_45) ;  /* 0x000000001014794e */ /* 0x000fce0000000000 */
[----:B0-----:R-:W-:Y:S05]  /*a160*/  CALL.ABS.NOINC R14 ;  /* 0x000000000e007343 */ /* 0x001fea0003c00000 */
.L_x_45:
[----:B------:R-:W0:Y:S01]  /*a170*/  LDC.64 R4, c[0x0][0x9f8] ;  /* 0x00027e00ff047b82 */ /* 0x000e220000000a00 */
[----:B------:R-:W-:Y:S01]  /*a180*/  IMAD.MOV.U32 R23, RZ, RZ, R26 ;  /* 0x000000ffff177224 */ /* 0x000fe200078e001a */
[----:B0-----:R-:W-:-:S04]  /*a190*/  ISETP.NE.U32.AND P0, PT, R4, RZ, PT ;  /* 0x000000ff0400720c */ /* 0x001fc80003f05070 */
[----:B------:R-:W-:-:S13]  /*a1a0*/  ISETP.NE.AND.EX P0, PT, R5, RZ, PT, P0 ;  /* 0x000000ff0500720c */ /* 0x000fda0003f05300 */
[----:B------:R-:W0:Y:S02]  /*a1b0*/  @P0 LDC.64 R4, c[0x0][0x9f8] ;  /* 0x00027e00ff040b82 */ /* 0x000e240000000a00 */
[----:B0-----:R-:W-:-:S05]  /*a1c0*/  @P0 IMAD.WIDE R4, R26, 0x4, R4 ;  /* 0x000000041a040825 */ /* 0x001fca00078e0204 */
[----:B------:R0:W2:Y:S01]  /*a1d0*/  @P0 LDG.E R23, desc[UR42][R4.64] ;  /* 0x0000002a04170981 */ /* 0x0000a2000c1e1900 */
[C---:B------:R-:W-:Y:S01]  /*a1e0*/  IMAD.SHL.U32 R22, R27.reuse, 0x40, RZ ;  /* 0x000000401b167824 */ /* 0x040fe200078e00ff */
[C---:B------:R-:W-:Y:S01]  /*a1f0*/  SHF.L.U32 R7, R27.reuse, 0x5, RZ ;  /* 0x000000051b077819 */ /* 0x040fe200000006ff */
[----:B------:R-:W-:Y:S01]  /*a200*/  IMAD.SHL.U32 R28, R16, 0x10, RZ ;  /* 0x00000010101c7824 */ /* 0x000fe200078e00ff */
[----:B------:R-:W-:Y:S01]  /*a210*/  SHF.R.U32.HI R3, RZ, 0x1, R27 ;  /* 0x00000001ff037819 */ /* 0x000fe2000001161b */
[----:B------:R-:W-:Y:S01]  /*a220*/  IMAD.SHL.U32 R9, R27, 0x4, RZ ;  /* 0x000000041b097824 */ /* 0x000fe200078e00ff */
[----:B------:R-:W-:Y:S01]  /*a230*/  LOP3.LUT R0, R22, 0x180, RZ, 0xc0, !PT ;  /* 0x0000018016007812 */ /* 0x000fe200078ec0ff */
[----:B------:R-:W-:Y:S01]  /*a240*/  UMOV UR4, 0xffffffff ;  /* 0xffffffff00047882 */ /* 0x000fe20000000000 */
[----:B------:R-:W-:Y:S01]  /*a250*/  LOP3.LUT R6, R7, 0x80, RZ, 0xc0, !PT ;  /* 0x0000008007067812 */ /* 0x000fe200078ec0ff */
[----:B0-----:R-:W0:Y:S01]  /*a260*/  LDC.64 R4, c[0x0][0x418] ;  /* 0x00010600ff047b82 */ /* 0x001e220000000a00 */
[----:B------:R-:W-:-:S02]  /*a270*/  LOP3.LUT R28, R28, 0x600, RZ, 0xc0, !PT ;  /* 0x000006001c1c7812 */ /* 0x000fc400078ec0ff */
[----:B------:R-:W-:Y:S01]  /*a280*/  LOP3.LUT R0, R0, 0x30, R3, 0xf8, !PT ;  /* 0x0000003000007812 */ /* 0x000fe200078ef803 */
[----:B------:R-:W-:Y:S01]  /*a290*/  IMAD.SHL.U32 R3, R27, 0x8, RZ ;  /* 0x000000081b037824 */ /* 0x000fe200078e00ff */
[----:B------:R-:W-:Y:S02]  /*a2a0*/  LOP3.LUT R6, R6, 0x10, R27, 0xf8, !PT ;  /* 0x0000001006067812 */ /* 0x000fe400078ef81b */
[----:B------:R-:W-:Y:S02]  /*a2b0*/  LOP3.LUT R8, R28, 0x60, R7, 0xf8, !PT ;  /* 0x000000601c087812 */ /* 0x000fe400078ef807 */
[----:B------:R-:W-:Y:S02]  /*a2c0*/  LOP3.LUT R3, R0, 0x30, R3, 0x78, !PT ;  /* 0x0000003000037812 */ /* 0x000fe400078e7803 */
[----:B------:R-:W-:Y:S02]  /*a2d0*/  LOP3.LUT R6, R6, 0x10, R9, 0x78, !PT ;  /* 0x0000001006067812 */ /* 0x000fe400078e7809 */
[----:B------:R-:W-:-:S02]  /*a2e0*/  LOP3.LUT R17, R8, 0x100, R7, 0xf8, !PT ;  /* 0x0000010008117812 */ /* 0x000fc400078ef807 */
[----:B------:R-:W-:Y:S02]  /*a2f0*/  LOP3.LUT R24, R24, 0xfffffffe, RZ, 0xc0, !PT ;  /* 0xfffffffe18187812 */ /* 0x000fe400078ec0ff */
[----:B------:R-:W-:Y:S02]  /*a300*/  LOP3.LUT R22, R3, 0x640, R22, 0xf8, !PT ;  /* 0x0000064003167812 */ /* 0x000fe400078ef816 */
[----:B------:R-:W-:Y:S02]  /*a310*/  LOP3.LUT R17, R17, R6, RZ, 0xfc, !PT ;  /* 0x0000000611117212 */ /* 0x000fe400078efcff */
[----:B------:R-:W-:Y:S02]  /*a320*/  SHF.R.U32.HI R29, RZ, 0x3, R27 ;  /* 0x00000003ff1d7819 */ /* 0x000fe4000001161b */
[----:B0-----:R-:W-:-:S04]  /*a330*/  ISETP.NE.U32.AND P0, PT, R4, RZ, PT ;  /* 0x000000ff0400720c */ /* 0x001fc80003f05070 */
[----:B------:R-:W-:-:S13]  /*a340*/  ISETP.NE.AND.EX P1, PT, R5, RZ, PT, P0 ;  /* 0x000000ff0500720c */ /* 0x000fda0003f25300 */
[----:B------:R-:W-:Y:S02]  /*a350*/  @P1 LOP3.LUT R24, R24, 0x1, RZ, 0xfc, !PT ;  /* 0x0000000118181812 */ /* 0x000fe400078efcff */
[----:B--2---:R-:W-:Y:S02]  /*a360*/  SHF.R.S32.HI R18, RZ, 0x1f, R23 ;  /* 0x0000001fff127819 */ /* 0x004fe40000011417 */
[----:B------:R-:W-:Y:S01]  /*a370*/  SEL R19, R23, RZ, !P1 ;  /* 0x000000ff17137207 */ /* 0x000fe20004800000 */
[----:B------:R-:W-:Y:S06]  /*a380*/  BRA.DIV UR4, `(.L_x_46) ;  /* 0x0000002204f87947 */ /* 0x000fec000b800000 */
[----:B------:R0:W1:Y:S02]  /*a390*/  SHFL.IDX PT, R14, R2, RZ, 0x1f ;  /* 0x00001fff020e7589 */ /* 0x00006400000e0000 */
.L_x_95:
[----:B-1----:R-:W-:Y:S02]  /*a3a0*/  ISETP.NE.AND P0, PT, R14, RZ, PT ;  /* 0x000000ff0e00720c */ /* 0x002fe40003f05270 */
[----:B------:R-:W-:Y:S02]  /*a3b0*/  PLOP3.LUT P2, PT, PT, PT, PT, 0x8, 0x0 ;  /* 0x000000000000781c */ /* 0x000fe40003f4e170 */
[----:B------:R-:W-:-:S11]  /*a3c0*/  LOP3.LUT R24, R24, 0xfffffffd, RZ, 0xc0, !PT ;  /* 0xfffffffd18187812 */ /* 0x000fd600078ec0ff */
[----:B------:R-:W-:Y:S01]  /*a3d0*/  @P2 LOP3.LUT R24, R24, 0x2, RZ, 0xfc, !PT ;  /* 0x0000000218182812 */ /* 0x000fe200078efcff */
[----:B------:R-:W-:Y:S06]  /*a3e0*/  @P0 BRA `(.L_x_47) ;  /* 0x0000000400240947 */ /* 0x000fec0003800000 */
[----:B------:R-:W-:-:S06]  /*a3f0*/  UIADD3 UR4, UR38, -0x1, URZ ;  /* 0xffffffff26047890 */ /* 0x000fcc000fffe03f */
[----:B------:R-:W-:Y:S01]  /*a400*/  IMAD.U32 R3, RZ, RZ, UR4 ;  /* 0x00000004ff037e24 */ /* 0x000fe2000f8e00ff */
[----:B------:R-:W-:-:S03]  /*a410*/  UMOV UR4, 0xffffffff ;  /* 0xffffffff00047882 */ /* 0x000fc60000000000 */
[----:B------:R-:W-:Y:S05]  /*a420*/  BRA.DIV UR4, `(.L_x_48) ;  /* 0x0000002204f07947 */ /* 0x000fea000b800000 */
[----:B------:R-:W-:-:S13]  /*a430*/  ELECT P6, URZ, PT ;  /* 0x00000000003f782f */ /* 0x000fda00038c0000 */
.L_x_98:
[----:B------:R-:W-:Y:S05]  /*a440*/  @!P6 BRA `(.L_x_47) ;  /* 0x00000004000ce947 */ /* 0x000fea0003800000 */
[----:B------:R-:W-:Y:S01]  /*a450*/  MOV R0, 0x1 ;  /* 0x0000000100007802 */ /* 0x000fe20000000f00 */
[----:B------:R-:W-:-:S03]  /*a460*/  IMAD.MOV.U32 R19, RZ, RZ, R23 ;  /* 0x000000ffff137224 */ /* 0x000fc600078e0017 */
[----:B------:R-:W-:Y:S01]  /*a470*/  SHF.L.U32 R0, R0, 0x1f, RZ ;  /* 0x0000001f00007819 */ /* 0x000fe200000006ff */
[----:B------:R-:W-:Y:S06]  /*a480*/  @!P1 BRA `(.L_x_49) ;  /* 0x0000000000489947 */ /* 0x000fec0003800000 */
[----:B------:R-:W1:Y:S01]  /*a490*/  LDC R8, c[0x0][0x43c] ;  /* 0x00010f00ff087b82 */ /* 0x000e620000000800 */
[----:B------:R-:W-:Y:S01]  /*a4a0*/  IMAD.MOV.U32 R9, RZ, RZ, R3 ;  /* 0x000000ffff097224 */ /* 0x000fe200078e0003 */
[----:B------:R-:W-:Y:S02]  /*a4b0*/  ULDC.64 UR4, c[0x0][0x428] ;  /* 0x00010a0000047ab9 */ /* 0x000fe40000000a00 */
[----:B------:R-:W-:-:S04]  /*a4c0*/  IMAD R10, R18, UR4, RZ ;  /* 0x00000004120a7c24 */ /* 0x000fc8000f8e02ff */
[----:B------:R-:W-:Y:S01]  /*a4d0*/  IMAD R11, R23, UR5, R10 ;  /* 0x00000005170b7c24 */ /* 0x000fe2000f8e020a */
[----:B-1----:R-:W-:-:S13]  /*a4e0*/  ISETP.NE.AND P0, PT, R8, 0x1, PT ;  /* 0x000000010800780c */ /* 0x002fda0003f05270 */
[----:B------:R-:W1:Y:S02]  /*a4f0*/  @P0 LDC.64 R6, c[0x0][0x440] ;  /* 0x00011000ff060b82 */ /* 0x000e640000000a00 */
[----:B-1----:R-:W-:-:S05]  /*a500*/  @P0 IMAD.HI.U32 R6, R3, R6, RZ ;  /* 0x0000000603060227 */ /* 0x002fca00078e00ff */
[----:B------:R-:W-:-:S04]  /*a510*/  @P0 SHF.R.U32.HI R9, RZ, R7, R6 ;  /* 0x00000007ff090219 */ /* 0x000fc80000011606 */
[--C-:B------:R-:W-:Y:S01]  /*a520*/  SHF.R.S32.HI R7, RZ, 0x1f, R9.reuse ;  /* 0x0000001fff077819 */ /* 0x100fe20000011409 */
[----:B------:R-:W-:-:S04]  /*a530*/  IMAD.MOV.U32 R6, RZ, RZ, R9 ;  /* 0x000000ffff067224 */ /* 0x000fc800078e0009 */
[----:B------:R-:W-:-:S04]  /*a540*/  IMAD.WIDE.U32 R6, R23, UR4, R6 ;  /* 0x0000000417067c25 */ /* 0x000fc8000f8e0006 */
[----:B------:R-:W-:Y:S01]  /*a550*/  IMAD.IADD R7, R7, 0x1, R11 ;  /* 0x0000000107077824 */ /* 0x000fe200078e020b */
[----:B------:R-:W-:-:S04]  /*a560*/  LEA R4, P0, R6, R4, 0x2 ;  /* 0x0000000406047211 */ /* 0x000fc800078010ff */
[----:B------:R-:W-:-:S05]  /*a570*/  LEA.HI.X R5, R6, R5, R7, 0x2, P0 ;  /* 0x0000000506057211 */ /* 0x000fca00000f1407 */
[----:B------:R1:W5:Y:S01]  /*a580*/  LDG.E R19, desc[UR42][R4.64] ;  /* 0x0000002a04137981 */ /* 0x000362000c1e1900 */
[----:B------:R-:W-:-:S05]  /*a590*/  IADD3 R6, -R9, RZ, RZ ;  /* 0x000000ff09067210 */ /* 0x000fca0007ffe1ff */
[----:B------:R-:W-:-:S07]  /*a5a0*/  IMAD R3, R8, R6, R3 ;  /* 0x0000000608037224 */ /* 0x000fce00078e0203 */
.L_x_49:
[----:B------:R-:W2:Y:S01]  /*a5b0*/  SYNCS.PHASECHK.TRANS64.TRYWAIT P0, [UR39+0x12480], R0 ;  /* 0x01248000ff0075a7 */ /* 0x000ea20008000167 */
[----:B------:R-:W-:Y:S01]  /*a5c0*/  ISETP.NE.AND P1, PT, R16, RZ, PT ;  /* 0x000000ff1000720c */ /* 0x000fe20003f25270 */
[----:B--2---:R-:W-:-:S12]  /*a5d0*/  @!P0 BRA `(.L_x_50) ;  /* 0x0000002000a48947 */ /* 0x004fd80003800000 */
.L_x_99:
[----:B------:R-:W-:Y:S05]  /*a5e0*/  @P1 BRA `(.L_x_51) ;  /* 0x0000000000141947 */ /* 0x000fea0003800000 */
[----:B------:R-:W-:Y:S01]  /*a5f0*/  LOP3.LUT P0, RZ, R27, 0x1f, RZ, 0xc0, !PT ;  /* 0x0000001f1bff7812 */ /* 0x000fe2000780c0ff */
[----:B-1----:R-:W-:-:S04]  /*a600*/  IMAD.MOV.U32 R4, RZ, RZ, 0x2800 ;  /* 0x00002800ff047424 */ /* 0x002fc800078e00ff */
[----:B------:R2:W-:Y:S08]  /*a610*/  SYNCS.ARRIVE.TRANS64 RZ, [UR39+0x12470], R4 ;  /* 0x01247004ffff79a7 */ /* 0x0005f00008000027 */
[----:B--2---:R-:W-:Y:S05]  /*a620*/  @!P0 BRA `(.L_x_51) ;  /* 0x0000000000048947 */ /* 0x004fea0003800000 */
[----:B------:R-:W-:Y:S01]  /*a630*/  BPT.TRAP 0x1 ;  /* 0x000000040000795c */ /* 0x000fe20000300000 */
.L_x_51:
[----:B------:R-:W-:Y:S01]  /*a640*/  IMAD R3, R3, 0xa0, RZ ;  /* 0x000000a003037824 */ /* 0x000fe200078e02ff */
[----:B------:R-:W-:Y:S01]  /*a650*/  ULDC.64 UR4, c[0x0][0x198] ;  /* 0x0000660000047ab9 */ /* 0x000fe20000000a00 */
[----:B-----5:R-:W-:Y:S01]  /*a660*/  R2UR UR13, R19 ;  /* 0x00000000130d72ca */ /* 0x020fe200000e0000 */
[----:B------:R-:W-:Y:S02]  /*a670*/  UIADD3 UR4, UP0, UR4, 0x470, URZ ;  /* 0x0000047004047890 */ /* 0x000fe4000ff1e03f */
[----:B------:R-:W-:Y:S01]  /*a680*/  R2UR UR11, R3 ;  /* 0x00000000030b72ca */ /* 0x000fe200000e0000 */
[----:B------:R-:W-:Y:S02]  /*a690*/  UIADD3 UR8, UR39, 0x5200, URZ ;  /* 0x0000520027087890 */ /* 0x000fe4000fffe03f */
[----:B------:R-:W-:Y:S02]  /*a6a0*/  UIADD3 UR9, UR39, 0x12470, URZ ;  /* 0x0001247027097890 */ /* 0x000fe4000fffe03f */
[----:B------:R-:W-:Y:S01]  /*a6b0*/  UIADD3.X UR5, URZ, UR5, URZ, UP0, !UPT ;  /* 0x000000053f057290 */ /* 0x000fe200087fe43f */
[----:B------:R-:W-:Y:S01]  /*a6c0*/  UMOV UR6, 0x0 ;  /* 0x0000000000067882 */ /* 0x000fe20000000000 */
[----:B------:R-:W-:Y:S01]  /*a6d0*/  UMOV UR7, 0x14f00000 ;  /* 0x14f0000000077882 */ /* 0x000fe20000000000 */
[----:B------:R-:W-:Y:S01]  /*a6e0*/  UMOV UR10, URZ ;  /* 0x0000003f000a7c82 */ /* 0x000fe20008000000 */
[----:B------:R-:W-:-:S05]  /*a6f0*/  UMOV UR12, UR36 ;  /* 0x00000024000c7c82 */ /* 0x000fca0008000000 */
[----:B------:R2:W-:Y:S01]  /*a700*/  UTMALDG.4D [UR8], [UR4], desc[UR6] ;  /* 0x00000608040075b4 */ /* 0x0005e20008019000 */
[----:B------:R-:W3:Y:S02]  /*a710*/  SYNCS.PHASECHK.TRANS64.TRYWAIT P0, [UR39+0x12440], R0 ;  /* 0x01244000ff0075a7 */ /* 0x000ee40008000167 */
[----:B--23--:R-:W-:Y:S05]  /*a720*/  @!P0 BRA `(.L_x_52) ;  /* 0x0000002000688947 */ /* 0x00cfea0003800000 */
.L_x_100:
[----:B------:R-:W-:Y:S05]  /*a730*/  @P1 BRA `(.L_x_53) ;  /* 0x0000000000141947 */ /* 0x000fea0003800000 */
[----:B------:R-:W-:Y:S01]  /*a740*/  LOP3.LUT P0, RZ, R27, 0x1f, RZ, 0xc0, !PT ;  /* 0x0000001f1bff7812 */ /* 0x000fe2000780c0ff */
[----:B-1----:R-:W-:-:S04]  /*a750*/  IMAD.MOV.U32 R0, RZ, RZ, 0x2800 ;  /* 0x00002800ff007424 */ /* 0x002fc800078e00ff */
[----:B------:R2:W-:Y:S08]  /*a760*/  SYNCS.ARRIVE.TRANS64 RZ, [UR39+0x12430], R0 ;  /* 0x01243000ffff79a7 */ /* 0x0005f00008000027 */
[----:B--2---:R-:W-:Y:S05]  /*a770*/  @!P0 BRA `(.L_x_53) ;  /* 0x0000000000048947 */ /* 0x004fea0003800000 */
[----:B------:R-:W-:Y:S01]  /*a780*/  BPT.TRAP 0x1 ;  /* 0x000000040000795c */ /* 0x000fe20000300000 */
.L_x_53:
[----:B------:R-:W-:Y:S01]  /*a790*/  ULDC.64 UR4, c[0x0][0x198] ;  /* 0x0000660000047ab9 */ /* 0x000fe20000000a00 */
[----:B------:R-:W-:Y:S01]  /*a7a0*/  R2UR UR11, R3 ;  /* 0x00000000030b72ca */ /* 0x000fe200000e0000 */
[----:B------:R-:W-:Y:S01]  /*a7b0*/  UIADD3 UR4, UP0, UR4, 0x370, URZ ;  /* 0x0000037004047890 */ /* 0x000fe2000ff1e03f */
[----:B------:R-:W-:Y:S01]  /*a7c0*/  R2UR UR13, R19 ;  /* 0x00000000130d72ca */ /* 0x000fe200000e0000 */
[----:B------:R-:W-:Y:S01]  /*a7d0*/  UIADD3 UR8, UR39, 0xd200, URZ ;  /* 0x0000d20027087890 */ /* 0x000fe2000fffe03f */
[----:B------:R-:W-:Y:S01]  /*a7e0*/  PLOP3.LUT P0, PT, PT, PT, PT, 0x80, 0x0 ;  /* 0x000000000000781c */ /* 0x000fe20003f0f070 */
[----:B------:R-:W-:Y:S01]  /*a7f0*/  UIADD3 UR9, UR39, 0x12430, URZ ;  /* 0x0001243027097890 */ /* 0x000fe2000fffe03f */
[----:B------:R-:W-:Y:S01]  /*a800*/  LOP3.LUT R24, R24, 0xfffffffd, RZ, 0xc0, !PT ;  /* 0xfffffffd18187812 */ /* 0x000fe200078ec0ff */
[----:B------:R-:W-:Y:S01]  /*a810*/  UIADD3.X UR5, URZ, UR5, URZ, UP0, !UPT ;  /* 0x000000053f057290 */ /* 0x000fe200087fe43f */
[----:B------:R-:W-:Y:S01]  /*a820*/  UMOV UR6, 0x0 ;  /* 0x0000000000067882 */ /* 0x000fe20000000000 */
[----:B------:R-:W-:Y:S01]  /*a830*/  UMOV UR7, 0x14f00000 ;  /* 0x14f0000000077882 */ /* 0x000fe20000000000 */
[----:B------:R-:W-:Y:S01]  /*a840*/  UMOV UR10, URZ ;  /* 0x0000003f000a7c82 */ /* 0x000fe20008000000 */
[----:B------:R-:W-:-:S05]  /*a850*/  UMOV UR12, UR36 ;  /* 0x00000024000c7c82 */ /* 0x000fca0008000000 */
[----:B------:R2:W-:Y:S02]  /*a860*/  UTMALDG.4D [UR8], [UR4], desc[UR6] ;  /* 0x00000608040075b4 */ /* 0x0005e40008019000 */
[----:B--2---:R-:W-:-:S07]  /*a870*/  @P0 LOP3.LUT R24, R24, 0x2, RZ, 0xfc, !PT ;  /* 0x0000000218180812 */ /* 0x004fce00078efcff */
.L_x_47:
[----:B------:R-:W-:Y:S05]  /*a880*/  WARPSYNC.ALL ;  /* 0x0000000000007948 */ /* 0x000fea0003800000 */
[----:B------:R-:W-:Y:S01]  /*a890*/  UIADD3 UR5, UR39, 0xa200, URZ ;  /* 0x0000a20027057890 */ /* 0x000fe2000fffe03f */
[----:B------:R-:W-:Y:S01]  /*a8a0*/  BAR.SYNC.DEFER_BLOCKING 0x8, 0x200 ;  /* 0x0208000000007b1d */ /* 0x000fe20000010000 */
[----:B------:R-:W-:Y:S02]  /*a8b0*/  USHF.R.S32.HI UR4, URZ, 0x1f, UR36 ;  /* 0x0000001f3f047899 */ /* 0x000fe40008011424 */
[----:B------:R-:W-:-:S03]  /*a8c0*/  ULOP3.LUT UP0, URZ, UR5, 0x1bf, URZ, 0xc0, !UPT ;  /* 0x000001bf053f7892 */ /* 0x000fc6000f80c03f */
[----:B------:R-:W-:Y:S02]  /*a8d0*/  ULDC.64 UR6, c[0x0][0x2d8] ;  /* 0x0000b60000067ab9 */ /* 0x000fe40000000a00 */
[----:B------:R-:W-:Y:S01]  /*a8e0*/  UIMAD UR4, UR4, UR6, URZ ;  /* 0x00000006040472a4 */ /* 0x000fe2000f8e023f */
[----:B------:R-:W-:Y:S01]  /*a8f0*/  PLOP3.LUT P0, PT, PT, PT, UP0, 0x80, 0x0 ;  /* 0x000000000000781c */ /* 0x000fe20003f0f008 */
[----:B------:R-:W-:Y:S02]  /*a900*/  UIMAD.WIDE.U32 UR44, UR36, UR6, URZ ;  /* 0x00000006242c72a5 */ /* 0x000fe4000f8e003f */
[----:B------:R-:W-:-:S04]  /*a910*/  UIMAD UR4, UR36, UR7, UR4 ;  /* 0x00000007240472a4 */ /* 0x000fc8000f8e0204 */
[----:B------:R-:W-:-:S06]  /*a920*/  UIADD3 UR47, UR45, UR4, URZ ;  /* 0x000000042d2f7290 */ /* 0x000fcc000fffe03f */
[----:B------:R-:W-:Y:S06]  /*a930*/  @!P0 BRA `(.L_x_54) ;  /* 0x0000000000408947 */ /* 0x000fec0003800000 */
[----:B------:R-:W-:Y:S01]  /*a940*/  MOV R14, 0x0 ;  /* 0x00000000000e7802 */ /* 0x000fe20000000f00 */
[----:B------:R-:W-:Y:S01]  /*a950*/  ULDC.64 UR6, c[0x4][0x98] ;  /* 0x0100260000067ab9 */ /* 0x000fe20000000a00 */
[----:B------:R-:W-:Y:S01]  /*a960*/  ULDC.64 UR8, c[0x4][0xa0] ;  /* 0x0100280000087ab9 */ /* 0x000fe20000000a00 */
[----:B------:R-:W-:Y:S01]  /*a970*/  ULDC.64 UR4, c[0x4][0x28] ;  /* 0x01000a0000047ab9 */ /* 0x000fe20000000a00 */
[----:B-1----:R-:W-:Y:S01]  /*a980*/  IMAD.U32 R4, RZ, RZ, UR6 ;  /* 0x00000006ff047e24 */ /* 0x002fe2000f8e00ff */
[----:B------:R-:W-:Y:S01]  /*a990*/  MOV R6, UR8 ;  /* 0x0000000800067c02 */ /* 0x000fe20008000f00 */
[----:B------:R-:W1:Y:S01]  /*a9a0*/  LDC.64 R14, c[0x4][R14] ;  /* 0x010000000e0e7b82 */ /* 0x000e620000000a00 */
        /* <DEDUP_REMOVED lines=8> */
[----:B01----:R-:W-:Y:S05]  /*aa30*/  CALL.ABS.NOINC R14 ;  /* 0x000000000e007343 */ /* 0x003fea0003c00000 */
.L_x_54:
[----:B-1----:R-:W1:Y:S01]  /*aa40*/  LDC R0, c[0x0][0x448] ;  /* 0x00011200ff007b82 */ /* 0x002e620000000800 */
[----:B------:R-:W-:Y:S01]  /*aa50*/  IMAD.SHL.U32 R3, R27, 0x10, RZ ;  /* 0x000000101b037824 */ /* 0x000fe200078e00ff */
[----:B------:R-:W-:Y:S01]  /*aa60*/  UMOV UR46, UR44 ;  /* 0x0000002c002e7c82 */ /* 0x000fe20008000000 */
[C---:B------:R-:W-:Y:S01]  /*aa70*/  IMAD.SHL.U32 R4, R29.reuse, 0x80, RZ ;  /* 0x000000801d047824 */ /* 0x040fe200078e00ff */
[----:B------:R-:W-:Y:S01]  /*aa80*/  ULDC.64 UR4, c[0x0][0x2d0] ;  /* 0x0000b40000047ab9 */ /* 0x000fe20000000a00 */
[----:B------:R-:W-:Y:S01]  /*aa90*/  IMAD.SHL.U32 R29, R29, 0x10, RZ ;  /* 0x000000101d1d7824 */ /* 0x000fe200078e00ff */
[----:B------:R-:W-:Y:S01]  /*aaa0*/  LOP3.LUT R3, R3, 0x30, RZ, 0xe2, !PT ;  /* 0x0000003003037812 */ /* 0x000fe200078ee2ff */
[----:B------:R-:W-:Y:S01]  /*aab0*/  IMAD.SHL.U32 R20, R27, 0x20, RZ ;  /* 0x000000201b147824 */ /* 0x000fe200078e00ff */
[----:B------:R-:W-:Y:S01]  /*aac0*/  ULDC.64 UR6, c[0x0][0x2c8] ;  /* 0x0000b20000067ab9 */ /* 0x000fe20000000a00 */
[----:B------:R-:W-:Y:S01]  /*aad0*/  ULDC.64 UR8, c[0x0][0x280] ;  /* 0x0000a00000087ab9 */ /* 0x000fe20000000a00 */
[----:B------:R-:W-:-:S02]  /*aae0*/  LOP3.LUT R4, R3, 0x180, R4, 0xf8, !PT ;  /* 0x0000018003047812 */ /* 0x000fc400078ef804 */
[----:B------:R-:W-:Y:S02]  /*aaf0*/  LOP3.LUT R20, R20, 0x60, RZ, 0xc0, !PT ;  /* 0x0000006014147812 */ /* 0x000fe400078ec0ff */
[----:B------:R-:W-:Y:S02]  /*ab00*/  LOP3.LUT R29, R4, 0x30, R29, 0x78, !PT ;  /* 0x00000030041d7812 */ /* 0x000fe400078e781d */
[----:B------:R-:W-:-:S04]  /*ab10*/  SHF.L.U32 R4, R27, 0x4, RZ ;  /* 0x000000041b047819 */ /* 0x000fc800000006ff */
[----:B------:R-:W-:Y:S02]  /*ab20*/  LOP3.LUT R5, R4, 0x40, RZ, 0xc0, !PT ;  /* 0x0000004004057812 */ /* 0x000fe400078ec0ff */
[----:B------:R-:W-:Y:S02]  /*ab30*/  LEA.HI R4, R16, R20, RZ, 0x1e ;  /* 0x0000001410047211 */ /* 0x000fe400078ff0ff */
[----:B-1----:R-:W-:Y:S02]  /*ab40*/  ISETP.NE.AND P0, PT, R0, 0x1, PT ;  /* 0x000000010000780c */ /* 0x002fe40003f05270 */
[----:B------:R-:W-:Y:S01]  /*ab50*/  IADD3 R28, R29, R5, R28 ;  /* 0x000000051d1c7210 */ /* 0x000fe20007ffe01c */
[----:B------:R-:W-:Y:S01]  /*ab60*/  IMAD R13, R25, 0xc0, R4 ;  /* 0x000000c0190d7824 */ /* 0x000fe200078e0204 */
[----:B------:R-:W-:Y:S01]  /*ab70*/  SHF.R.S32.HI R20, RZ, 0x1f, R26 ;  /* 0x0000001fff147819 */ /* 0x000fe2000001141a */
[----:B------:R-:W1:Y:S02]  /*ab80*/  LDC.64 R4, c[0x0][0x2e0] ;  /* 0x0000b800ff047b82 */ /* 0x000e640000000a00 */
[----:B------:R-:W-:-:S02]  /*ab90*/  VIADD R9, R13, 0x80 ;  /* 0x000000800d097836 */ /* 0x000fc40000000000 */
[----:B------:R-:W-:-:S04]  /*aba0*/  IMAD.MOV.U32 R11, RZ, RZ, R13 ;  /* 0x000000ffff0b7224 */ /* 0x000fc800078e000d */
[----:B------:R-:W2:Y:S08]  /*abb0*/  @P0 LDC R6, c[0x0][0x44c] ;  /* 0x00011300ff060b82 */ /* 0x000eb00000000800 */
[----:B------:R-:W3:Y:S08]  /*abc0*/  @P0 LDC R7, c[0x0][0x450] ;  /* 0x00011400ff070b82 */ /* 0x000ef00000000800 */
[----:B------:R-:W4:Y:S08]  /*abd0*/  @P0 LDC R8, c[0x0][0x44c] ;  /* 0x00011300ff080b82 */ /* 0x000f300000000800 */
[----:B------:R-:W5:Y:S01]  /*abe0*/  @P0 LDC R15, c[0x0][0x450] ;  /* 0x00011400ff0f0b82 */ /* 0x000f620000000800 */
[----:B--2---:R-:W-:-:S05]  /*abf0*/  @P0 IMAD.HI.U32 R6, R13, R6, RZ ;  /* 0x000000060d060227 */ /* 0x004fca00078e00ff */
[----:B---3--:R-:W-:Y:S01]  /*ac00*/  @P0 SHF.R.U32.HI R11, RZ, R7, R6 ;  /* 0x00000007ff0b0219 */ /* 0x008fe20000011606 */
[----:B----4-:R-:W-:-:S04]  /*ac10*/  @P0 IMAD.HI.U32 R6, R9, R8, RZ ;  /* 0x0000000809060227 */ /* 0x010fc800078e00ff */
[----:B------:R-:W-:Y:S01]  /*ac20*/  IMAD.MOV.U32 R8, RZ, RZ, R9 ;  /* 0x000000ffff087224 */ /* 0x000fe200078e0009 */
[----:B-----5:R-:W-:Y:S01]  /*ac30*/  @P0 SHF.R.U32.HI R8, RZ, R15, R6 ;  /* 0x0000000fff080219 */ /* 0x020fe20000011606 */
[----:B-1----:R-:W-:-:S04]  /*ac40*/  IMAD R6, R20, R4, RZ ;  /* 0x0000000414067224 */ /* 0x002fc800078e02ff */
[C---:B------:R-:W-:Y:S02]  /*ac50*/  IMAD R7, R26.reuse, R5, R6 ;  /* 0x000000051a077224 */ /* 0x040fe400078e0206 */
[----:B------:R-:W-:-:S04]  /*ac60*/  IMAD.WIDE.U32 R4, R26, R4, UR46 ;  /* 0x0000002e1a047e25 */ /* 0x000fc8000f8e0004 */
[----:B------:R-:W-:Y:S01]  /*ac70*/  IMAD.MOV.U32 R6, RZ, RZ, R4 ;  /* 0x000000ffff067224 */ /* 0x000fe200078e0004 */
[--C-:B------:R-:W-:Y:S02]  /*ac80*/  SHF.R.S32.HI R4, RZ, 0x1f, R11.reuse ;  /* 0x0000001fff047819 */ /* 0x100fe4000001140b */
[----:B------:R-:W-:Y:S01]  /*ac90*/  IADD3 R7, R5, R7, RZ ;  /* 0x0000000705077210 */ /* 0x000fe20007ffe0ff */
[----:B------:R-:W-:Y:S02]  /*aca0*/  IMAD.MOV R5, RZ, RZ, -R11 ;  /* 0x000000ffff057224 */ /* 0x000fe400078e0a0b */
[----:B------:R-:W-:Y:S02]  /*acb0*/  IMAD R4, R4, UR4, RZ ;  /* 0x0000000404047c24 */ /* 0x000fe4000f8e02ff */
[----:B------:R-:W-:Y:S02]  /*acc0*/  IMAD R13, R0, R5, R13 ;  /* 0x00000005000d7224 */ /* 0x000fe400078e020d */
[----:B------:R-:W-:-:S02]  /*acd0*/  IMAD R15, R11, UR5, R4 ;  /* 0x000000050b0f7c24 */ /* 0x000fc4000f8e0204 */
[----:B------:R-:W-:Y:S01]  /*ace0*/  IMAD.WIDE.U32 R4, R11, UR4, R6 ;  /* 0x000000040b047c25 */ /* 0x000fe2000f8e0006 */
[----:B------:R-:W-:-:S03]  /*acf0*/  SHF.R.S32.HI R10, RZ, 0x1f, R13 ;  /* 0x0000001fff0a7819 */ /* 0x000fc6000001140d */
[----:B------:R-:W-:Y:S02]  /*ad00*/  IMAD.IADD R5, R5, 0x1, R15 ;  /* 0x0000000105057824 */ /* 0x000fe400078e020f */
[----:B------:R-:W-:Y:S02]  /*ad10*/  IMAD R10, R10, UR6, RZ ;  /* 0x000000060a0a7c24 */ /* 0x000fe4000f8e02ff */
[----:B------:R-:W-:-:S04]  /*ad20*/  IMAD.WIDE.U32 R4, R13, UR6, R4 ;  /* 0x000000060d047c25 */ /* 0x000fc8000f8e0004 */
[----:B------:R-:W-:Y:S01]  /*ad30*/  IMAD R13, R13, UR7, R10 ;  /* 0x000000070d0d7c24 */ /* 0x000fe2000f8e020a */
[----:B------:R-:W-:Y:S01]  /*ad40*/  IADD3 R10, P0, R4, UR8, RZ ;  /* 0x00000008040a7c10 */ /* 0x000fe2000ff1e0ff */
[----:B------:R-:W-:Y:S01]  /*ad50*/  IMAD.WIDE.U32 R6, R8, UR4, R6 ;  /* 0x0000000408067c25 */ /* 0x000fe2000f8e0006 */
[----:B------:R-:W-:Y:S02]  /*ad60*/  SHF.R.S32.HI R4, RZ, 0x1f, R8 ;  /* 0x0000001fff047819 */ /* 0x000fe40000011408 */
[----:B------:R-:W-:-:S03]  /*ad70*/  IADD3.X R20, R5, UR9, R13, P0, !PT ;  /* 0x0000000905147c10 */ /* 0x000fc600087fe40d */
[----:B------:R-:W-:Y:S01]  /*ad80*/  IMAD R5, R4, UR4, RZ ;  /* 0x0000000404057c24 */ /* 0x000fe2000f8e02ff */
[----:B------:R-:W-:Y:S01]  /*ad90*/  ULDC UR4, c[0x0][0x2b8] ;  /* 0x0000ae0000047ab9 */ /* 0x000fe20000000800 */
[----:B------:R-:W-:Y:S01]  /*ada0*/  IMAD.MOV R4, RZ, RZ, -R8 ;  /* 0x000000ffff047224 */ /* 0x000fe200078e0a08 */
[----:B------:R-:W-:Y:S01]  /*adb0*/  ISETP.GE.AND P0, PT, R3, UR4, PT ;  /* 0x0000000403007c0c */ /* 0x000fe2000bf06270 */
[----:B------:R-:W-:Y:S01]  /*adc0*/  IMAD R5, R8, UR5, R5 ;  /* 0x0000000508057c24 */ /* 0x000fe2000f8e0205 */
[----:B------:R-:W-:Y:S01]  /*add0*/  UMOV UR4, 0xffffffff ;  /* 0xffffffff00047882 */ /* 0x000fe20000000000 */
[----:B------:R-:W-:Y:S02]  /*ade0*/  IMAD R9, R0, R4, R9 ;  /* 0x0000000400097224 */ /* 0x000fe400078e0209 */
[----:B------:R-:W-:Y:S01]  /*adf0*/  IMAD.MOV.U32 R4, RZ, RZ, R6 ;  /* 0x000000ffff047224 */ /* 0x000fe200078e0006 */
[----:B------:R-:W-:Y:S02]  /*ae00*/  IADD3 R5, R7, R5, RZ ;  /* 0x0000000507057210 */ /* 0x000fe40007ffe0ff */
[----:B------:R-:W-:Y:S01]  /*ae10*/  SHF.R.S32.HI R6, RZ, 0x1f, R9 ;  /* 0x0000001fff067819 */ /* 0x000fe20000011409 */
[----:B------:R-:W-:-:S04]  /*ae20*/  IMAD.WIDE.U32 R4, R9, UR6, R4 ;  /* 0x0000000609047c25 */ /* 0x000fc8000f8e0004 */
[----:B------:R-:W-:-:S04]  /*ae30*/  IMAD R6, R6, UR6, RZ ;  /* 0x0000000606067c24 */ /* 0x000fc8000f8e02ff */
[----:B------:R-:W-:Y:S01]  /*ae40*/  IMAD R7, R9, UR7, R6 ;  /* 0x0000000709077c24 */ /* 0x000fe2000f8e0206 */
[----:B------:R-:W-:Y:S02]  /*ae50*/  IADD3 R6, P1, R4, UR8, RZ ;  /* 0x0000000804067c10 */ /* 0x000fe4000ff3e0ff */
[----:B------:R-:W-:Y:S02]  /*ae60*/  SHF.R.U32.HI R4, RZ, 0x2, R16 ;  /* 0x00000002ff047819 */ /* 0x000fe40000011610 */
[----:B------:R-:W-:Y:S01]  /*ae70*/  IADD3.X R7, R5, UR9, R7, P1, !PT ;  /* 0x0000000905077c10 */ /* 0x000fe20008ffe407 */
[----:B------:R-:W-:Y:S08]  /*ae80*/  BRA.DIV UR4, `(.L_x_55) ;  /* 0x0000001a04a87947 */ /* 0x000ff0000b800000 */
[----:B------:R-:W1:Y:S01]  /*ae90*/  SHFL.IDX PT, R14, R10, RZ, 0x1c1f ;  /* 0x001c1fff0a0e7589 */ /* 0x000e6200000e0000 */
[----:B------:R-:W-:Y:S01]  /*aea0*/  IMAD R25, R25, 0xc0, R4 ;  /* 0x000000c019197824 */ /* 0x000fe200078e0204 */
[----:B------:R-:W-:Y:S02]  /*aeb0*/  ULDC UR4, c[0x0][0x288] ;  /* 0x0000a20000047ab9 */ /* 0x000fe40000000800 */
[----:B------:R-:W2:Y:S01]  /*aec0*/  SHFL.IDX PT, R4, R20, RZ, 0x1c1f ;  /* 0x001c1fff14047589 */ /* 0x000ea200000e0000 */
[----:B------:R-:W-:Y:S01]  /*aed0*/  IMAD R0, R0, UR4, RZ ;  /* 0x0000000400007c24 */ /* 0x000fe2000f8e02ff */
[C---:B------:R-:W-:Y:S02]  /*aee0*/  IADD3 R11, R25.reuse, 0x20, RZ ;  /* 0x00000020190b7810 */ /* 0x040fe40007ffe0ff */
[----:B------:R-:W-:Y:S02]  /*aef0*/  SHFL.IDX PT, R21, R20, 0x1, 0x1c1f ;  /* 0x003c1f0014157f89 */ /* 0x000fe400000e0000 */
[----:B------:R-:W-:-:S02]  /*af00*/  ISETP.GE.AND P1, PT, R25, R0, PT ;  /* 0x000000001900720c */ /* 0x000fc40003f26270 */
[----:B------:R-:W-:Y:S04]  /*af10*/  SHFL.IDX PT, R26, R10, 0x2, 0x1c1f ;  /* 0x005c1f000a1a7f89 */ /* 0x000fe800000e0000 */
[----:B------:R-:W-:Y:S04]  /*af20*/  SHFL.IDX PT, R8, R20, 0x2, 0x1c1f ;  /* 0x005c1f0014087f89 */ /* 0x000fe800000e0000 */
[----:B------:R-:W-:Y:S03]  /*af30*/  SHFL.IDX PT, R20, R20, 0x3, 0x1c1f ;  /* 0x007c1f0014147f89 */ /* 0x000fe600000e0000 */
[----:B------:R-:W-:Y:S01]  /*af40*/  @!P1 VIADD R9, R28, UR39 ;  /* 0x000000271c099c36 */ /* 0x000fe20008000000 */
[----:B-1----:R-:W-:-:S05]  /*af50*/  @!P1 IADD3 R14, P2, R3, R14, RZ ;  /* 0x0000000e030e9210 */ /* 0x002fca0007f5e0ff */
[----:B--2---:R-:W-:Y:S02]  /*af60*/  @!P1 IMAD.X R5, RZ, RZ, R4, P2 ;  /* 0x000000ffff059224 */ /* 0x004fe400010e0604 */
[----:B------:R-:W-:Y:S02]  /*af70*/  @!P1 IMAD.MOV.U32 R4, RZ, RZ, R14 ;  /* 0x000000ffff049224 */ /* 0x000fe400078e000e */
[----:B------:R-:W1:Y:S04]  /*af80*/  SHFL.IDX PT, R14, R10, 0x1, 0x1c1f ;  /* 0x003c1f000a0e7f89 */ /* 0x000e6800000e0000 */
[----:B------:R2:W-:Y:S01]  /*af90*/  @!P1 LDGSTS.E.BYPASS.LTC128B.128 [R9+0xa200], desc[UR42][R4.64], !P0 ;  /* 0x0a20000004099fae */ /* 0x0005e2000c101d6a */
[----:B------:R-:W-:Y:S01]  /*afa0*/  ISETP.GE.AND P1, PT, R11, R0, PT ;  /* 0x000000000b00720c */ /* 0x000fe20003f26270 */
[----:B------:R-:W-:-:S05]  /*afb0*/  VIADD R11, R25, 0x40 ;  /* 0x00000040190b7836 */ /* 0x000fca0000000000 */
[----:B------:R-:W-:Y:S01]  /*afc0*/  ISETP.GE.AND P2, PT, R11, R0, PT ;  /* 0x000000000b00720c */ /* 0x000fe20003f46270 */
[----:B------:R-:W-:-:S06]  /*afd0*/  VIADD R11, R25, 0x60 ;  /* 0x00000060190b7836 */ /* 0x000fcc0000000000 */
[C---:B--2---:R-:W-:Y:S01]  /*afe0*/  @!P1 VIADD R9, R28.reuse, UR39 ;  /* 0x000000271c099c36 */ /* 0x044fe20008000000 */
[----:B-1----:R-:W-:Y:S02]  /*aff0*/  @!P1 IADD3 R4, P3, R3, R14, RZ ;  /* 0x0000000e03049210 */ /* 0x002fe40007f7e0ff */
[----:B------:R-:W1:Y:S03]  /*b000*/  SHFL.IDX PT, R14, R10, 0x3, 0x1c1f ;  /* 0x007c1f000a0e7f89 */ /* 0x000e6600000e0000 */
[----:B------:R-:W-:Y:S01]  /*b010*/  @!P1 IMAD.X R5, RZ, RZ, R21, P3 ;  /* 0x000000ffff059224 */ /* 0x000fe200018e0615 */
[----:B------:R-:W-:-:S04]  /*b020*/  @!P2 IADD3 R21, R28, UR39, RZ ;  /* 0x000000271c15ac10 */ /* 0x000fc8000fffe0ff */
[----:B------:R2:W-:Y:S02]  /*b030*/  @!P1 LDGSTS.E.BYPASS.LTC128B.128 [R9+0xaa00], desc[UR42][R4.64], !P0 ;  /* 0x0aa0000004099fae */ /* 0x0005e4000c101d6a */
[----:B--2---:R-:W-:Y:S01]  /*b040*/  @!P2 IADD3 R4, P1, R3, R26, RZ ;  /* 0x0000001a0304a210 */ /* 0x004fe20007f3e0ff */
[----:B------:R-:W-:Y:S01]  /*b050*/  VIADD R9, R25, 0x80 ;  /* 0x0000008019097836 */ /* 0x000fe20000000000 */
[----:B------:R-:W2:Y:S03]  /*b060*/  SHFL.IDX PT, R26, R6, RZ, 0x1c1f ;  /* 0x001c1fff061a7589 */ /* 0x000ea600000e0000 */
[----:B------:R-:W-:Y:S01]  /*b070*/  @!P2 IMAD.X R5, RZ, RZ, R8, P1 ;  /* 0x000000ffff05a224 */ /* 0x000fe200008e0608 */
[-C--:B------:R-:W-:Y:S01]  /*b080*/  ISETP.GE.AND P1, PT, R11, R0.reuse, PT ;  /* 0x000000000b00720c */ /* 0x080fe20003f26270 */
[----:B------:R-:W3:Y:S04]  /*b090*/  SHFL.IDX PT, R8, R7, RZ, 0x1c1f ;  /* 0x001c1fff07087589 */ /* 0x000ee800000e0000 */
[----:B------:R1:W-:Y:S01]  /*b0a0*/  @!P2 LDGSTS.E.BYPASS.LTC128B.128 [R21+0xb200], desc[UR42][R4.64], !P0 ;  /* 0x0b2000000415afae */ /* 0x0003e2000c101d6a */
[----:B------:R-:W-:-:S03]  /*b0b0*/  ISETP.GE.AND P2, PT, R9, R0, PT ;  /* 0x000000000900720c */ /* 0x000fc60003f46270 */
[----:B------:R-:W4:Y:S04]  /*b0c0*/  SHFL.IDX PT, R7, R7, 0x1, 0x1c1f ;  /* 0x003c1f0007077f89 */ /* 0x000f2800000e0000 */
[----:B------:R-:W-:Y:S01]  /*b0d0*/  @!P1 VIADD R9, R28, UR39 ;  /* 0x000000271c099c36 */ /* 0x000fe20008000000 */
[----:B-1----:R-:W-:-:S05]  /*b0e0*/  @!P1 IADD3 R4, P3, R3, R14, RZ ;  /* 0x0000000e03049210 */ /* 0x002fca0007f7e0ff */
[----:B------:R-:W-:Y:S01]  /*b0f0*/  @!P2 VIADD R21, R28, UR39 ;  /* 0x000000271c15ac36 */ /* 0x000fe20008000000 */
[----:B------:R1:W0:Y:S01]  /*b100*/  SHFL.IDX PT, R14, R6, 0x1, 0x1c1f ;  /* 0x003c1f00060e7f89 */ /* 0x00022200000e0000 */
[----:B------:R-:W-:-:S05]  /*b110*/  @!P1 IMAD.X R5, RZ, RZ, R20, P3 ;  /* 0x000000ffff059224 */ /* 0x000fca00018e0614 */
[----:B------:R2:W-:Y:S02]  /*b120*/  @!P1 LDGSTS.E.BYPASS.LTC128B.128 [R9+0xba00], desc[UR42][R4.64], !P0 ;  /* 0x0ba0000004099fae */ /* 0x0005e4000c101d6a */
[----:B--2---:R-:W-:-:S04]  /*b130*/  @!P2 IADD3 R4, P1, R3, R26, RZ ;  /* 0x0000001a0304a210 */ /* 0x004fc80007f3e0ff */
[----:B---3--:R-:W-:-:S05]  /*b140*/  @!P2 IADD3.X R5, RZ, R8, RZ, P1, !PT ;  /* 0x00000008ff05a210 */ /* 0x008fca0000ffe4ff */
[----:B0---4-:R1:W-:Y:S04]  /*b150*/  @!P2 LDGSTS.E.BYPASS.LTC128B.128 [R21+0xc200], desc[UR42][R4.64], !P0 ;  /* 0x0c2000000415afae */ /* 0x0113e8000c101d6a */
.L_x_113:
[----:B------:R-:W-:-:S05]  /*b160*/  VIADD R25, R25, 0xa0 ;  /* 0x000000a019197836 */ /* 0x000fca0000000000 */
[----:B------:R-:W-:Y:S01]  /*b170*/  ISETP.GE.AND P1, PT, R25, R0, PT ;  /* 0x000000001900720c */ /* 0x000fe20003f26270 */
[----:B------:R-:W-:-:S05]  /*b180*/  IMAD.MOV.U32 R0, RZ, RZ, 0x1 ;  /* 0x00000001ff007424 */ /* 0x000fca00078e00ff */
[----:B------:R-:W-:-:S07]  /*b190*/  SHF.L.U32 R0, R0, 0x1f, RZ ;  /* 0x0000001f00007819 */ /* 0x000fce00000006ff */
[----:B-1----:R-:W-:Y:S02]  /*b1a0*/  @!P1 IADD3 R4, P2, R3, R14, RZ ;  /* 0x0000000e03049210 */ /* 0x002fe40007f5e0ff */
[----:B------:R-:W-:-:S03]  /*b1b0*/  @!P1 IADD3 R3, R28, UR39, RZ ;  /* 0x000000271c039c10 */ /* 0x000fc6000fffe0ff */
[----:B------:R-:W-:-:S05]  /*b1c0*/  @!P1 IMAD.X R5, RZ, RZ, R7, P2 ;  /* 0x000000ffff059224 */ /* 0x000fca00010e0607 */
[----:B------:R-:W-:Y:S01]  /*b1d0*/  @!PT LDS RZ, [RZ] ;  /* 0x00000000fffff984 */ /* 0x000fe20000000800 */
[----:B------:R-:W-:Y:S01]  /*b1e0*/  @!PT LDS RZ, [RZ] ;  /* 0x00000000fffff984 */ /* 0x000fe20000000800 */
[----:B------:R-:W-:Y:S01]  /*b1f0*/  @!PT LDS RZ, [RZ] ;  /* 0x00000000fffff984 */ /* 0x000fe20000000800 */
[----:B------:R0:W-:Y:S01]  /*b200*/  @!P1 LDGSTS.E.BYPASS.LTC128B.128 [R3+0xca00], desc[UR42][R4.64], !P0 ;  /* 0x0ca0000004039fae */ /* 0x0001e2000c101d6a */
[----:B------:R-:W-:Y:S01]  /*b210*/  NOP ;  /* 0x0000000000007918 */ /* 0x000fe20000000000 */
[----:B------:R-:W-:Y:S02]  /*b220*/  SYNCS.ARRIVE.TRANS64.RED.A0T1 RZ, [UR39+0x12400], RZ ;  /* 0x012400ffffff79a7 */ /* 0x000fe40008200427 */
[----:B------:R-:W-:Y:S01]  /*b230*/  ARRIVES.LDGSTSBAR.64.TRANSCNT [UR39+0x12400] ;  /* 0x01240000ff0079b0 */ /* 0x000fe20008000aa7 */
[----:B------:R-:W-:Y:S01]  /*b240*/  NOP ;  /* 0x0000000000007918 */ /* 0x000fe20000000000 */
[----:B------:R-:W-:Y:S01]  /*b250*/  SYNCS.ARRIVE.TRANS64.A1T0 RZ, [UR39+0x12400], RZ ;  /* 0x012400ffffff79a7 */ /* 0x000fe20008100027 */
[----:B------:R-:W1:Y:S02]  /*b260*/  SYNCS.PHASECHK.TRANS64.TRYWAIT P0, [UR39+0x12420], R0 ;  /* 0x01242000ff0075a7 */ /* 0x000e640008000167 */
[----:B01----:R-:W-:Y:S05]  /*b270*/  @!P0 BRA `(.L_x_56) ;  /* 0x0000001c00708947 */ /* 0x003fea0003800000 */
.L_x_114:
[----:B------:R-:W-:-:S04]  /*b280*/  UIADD3 UR4, UR38, -0x2, URZ ;  /* 0xfffffffe26047890 */ /* 0x000fc8000fffe03f */
[----:B------:R-:W-:-:S06]  /*b290*/  UISETP.GE.AND UP0, UPT, UR4, UR40, UPT ;  /* 0x000000280400728c */ /* 0x000fcc000bf06270 */
[----:B------:R-:W-:-:S13]  /*b2a0*/  PLOP3.LUT P0, PT, PT, PT, UP0, 0x80, 0x0 ;  /* 0x000000000000781c */ /* 0x000fda0003f0f008 */
[----:B------:R-:W-:Y:S05]  /*b2b0*/  @!P0 BRA `(.L_x_57) ;  /* 0x0000000800b88947 */ /* 0x000fea0003800000 */
[----:B------:R-:W-:Y:S01]  /*b2c0*/  IMAD.U32 R12, RZ, RZ, UR41 ;  /* 0x00000029ff0c7e24 */ /* 0x000fe2000f8e00ff */
[----:B------:R-:W-:Y:S01]  /*b2d0*/  LOP3.LUT R13, R27, 0x1f, RZ, 0xc0, !PT ;  /* 0x0000001f1b0d7812 */ /* 0x000fe200078ec0ff */
[----:B------:R-:W-:Y:S01]  /*b2e0*/  IMAD.U32 R14, RZ, RZ, UR41 ;  /* 0x00000029ff0e7e24 */ /* 0x000fe2000f8e00ff */
[----:B------:R-:W-:Y:S01]  /*b2f0*/  MOV R9, RZ ;  /* 0x000000ff00097202 */ /* 0x000fe20000000f00 */
[----:B------:R-:W-:Y:S01]  /*b300*/  IMAD.U32 R15, RZ, RZ, UR4 ;  /* 0x00000004ff0f7e24 */ /* 0x000fe2000f8e00ff */
[----:B------:R-:W-:Y:S01]  /*b310*/  LOP3.LUT R12, R12, 0x1, RZ, 0xfc, !PT ;  /* 0x000000010c0c7812 */ /* 0x000fe200078efcff */
[----:B------:R-:W-:Y:S01]  /*b320*/  IMAD.MOV.U32 R8, RZ, RZ, 0x1 ;  /* 0x00000001ff087424 */ /* 0x000fe200078e00ff */
[----:B------:R-:W-:-:S07]  /*b330*/  LOP3.LUT R14, R14, 0x2, RZ, 0xfc, !PT ;  /* 0x000000020e0e7812 */ /* 0x000fce00078efcff */
.L_x_74:
[----:B------:R-:W-:Y:S01]  /*b340*/  LOP3.LUT P1, RZ, R24, 0x2, RZ, 0xc0, !PT ;  /* 0x0000000218ff7812 */ /* 0x000fe2000782c0ff */
[----:B0-----:R-:W-:Y:S01]  /*b350*/  VIADD R3, R9, 0x1 ;  /* 0x0000000109037836 */ /* 0x001fe20000000000 */
[----:B------:R-:W-:Y:S04]  /*b360*/  BSSY B0, `(.L_x_58) ;  /* 0x000005e000007945 */ /* 0x000fe80003800000 */
[----:B------:R-:W-:-:S04]  /*b370*/  ISETP.NE.AND P0, PT, R3, 0x2, PT ;  /* 0x000000020300780c */ /* 0x000fc80003f05270 */
[----:B------:R-:W-:Y:S02]  /*b380*/  SEL R5, RZ, 0x1, P0 ;  /* 0x00000001ff057807 */ /* 0x000fe40000000000 */
[----:B------:R-:W-:Y:S02]  /*b390*/  SEL R3, R3, RZ, P0 ;  /* 0x000000ff03037207 */ /* 0x000fe40000000000 */
[----:B------:R-:W-:Y:S01]  /*b3a0*/  LOP3.LUT R0, R8, R5, RZ, 0x3c, !PT ;  /* 0x0000000508007212 */ /* 0x000fe200078e3cff */
[----:B------:R-:W-:Y:S06]  /*b3b0*/  @!P1 BRA `(.L_x_59) ;  /* 0x0000000400609947 */ /* 0x000fec0003800000 */
[----:B------:R-:W-:Y:S01]  /*b3c0*/  LOP3.LUT P1, RZ, R24, 0x1, RZ, 0xc0, !PT ;  /* 0x0000000118ff7812 */ /* 0x000fe2000782c0ff */
[----:B------:R-:W-:-:S12]  /*b3d0*/  IMAD.MOV.U32 R10, RZ, RZ, R15 ;  /* 0x000000ffff0a7224 */ /* 0x000fd800078e000f */
[----:B------:R-:W-:Y:S05]  /*b3e0*/  @!P1 BRA `(.L_x_60) ;  /* 0x00000000004c9947 */ /* 0x000fea0003800000 */
[----:B------:R-:W0:Y:S01]  /*b3f0*/  LDC R10, c[0x0][0x43c] ;  /* 0x00010f00ff0a7b82 */ /* 0x000e220000000800 */
[----:B------:R-:W-:Y:S01]  /*b400*/  IMAD.MOV.U32 R11, RZ, RZ, R15 ;  /* 0x000000ffff0b7224 */ /* 0x000fe200078e000f */
[----:B------:R-:W-:-:S06]  /*b410*/  ULDC.64 UR4, c[0x0][0x428] ;  /* 0x00010a0000047ab9 */ /* 0x000fcc0000000a00 */
[----:B------:R-:W1:Y:S01]  /*b420*/  LDC.64 R6, c[0x0][0x418] ;  /* 0x00010600ff067b82 */ /* 0x000e620000000a00 */
[----:B0-----:R-:W-:-:S13]  /*b430*/  ISETP.NE.AND P0, PT, R10, 0x1, PT ;  /* 0x000000010a00780c */ /* 0x001fda0003f05270 */
[----:B------:R-:W0:Y:S02]  /*b440*/  @P0 LDC.64 R4, c[0x0][0x440] ;  /* 0x00011000ff040b82 */ /* 0x000e240000000a00 */
[----:B0-----:R-:W-:-:S05]  /*b450*/  @P0 IMAD.HI.U32 R4, R15, R4, RZ ;  /* 0x000000040f040227 */ /* 0x001fca00078e00ff */
[----:B------:R-:W-:Y:S01]  /*b460*/  @P0 SHF.R.U32.HI R11, RZ, R5, R4 ;  /* 0x00000005ff0b0219 */ /* 0x000fe20000011604 */
[----:B------:R-:W-:-:S03]  /*b470*/  IMAD R4, R18, UR4, RZ ;  /* 0x0000000412047c24 */ /* 0x000fc6000f8e02ff */
[--C-:B------:R-:W-:Y:S01]  /*b480*/  SHF.R.S32.HI R5, RZ, 0x1f, R11.reuse ;  /* 0x0000001fff057819 */ /* 0x100fe2000001140b */
[----:B------:R-:W-:Y:S02]  /*b490*/  IMAD R19, R23, UR5, R4 ;  /* 0x0000000517137c24 */ /* 0x000fe4000f8e0204 */
[----:B------:R-:W-:-:S04]  /*b4a0*/  IMAD.MOV.U32 R4, RZ, RZ, R11 ;  /* 0x000000ffff047224 */ /* 0x000fc800078e000b */
[----:B------:R-:W-:-:S05]  /*b4b0*/  IMAD.WIDE.U32 R4, R23, UR4, R4 ;  /* 0x0000000417047c25 */ /* 0x000fca000f8e0004 */
[----:B------:R-:W-:Y:S02]  /*b4c0*/  IADD3 R5, R19, R5, RZ ;  /* 0x0000000513057210 */ /* 0x000fe40007ffe0ff */
[----:B-1----:R-:W-:-:S04]  /*b4d0*/  LEA R6, P0, R4, R6, 0x2 ;  /* 0x0000000604067211 */ /* 0x002fc800078010ff */
[----:B------:R-:W-:-:S05]  /*b4e0*/  LEA.HI.X R7, R4, R7, R5, 0x2, P0 ;  /* 0x0000000704077211 */ /* 0x000fca00000f1405 */
[----:B------:R0:W5:Y:S01]  /*b4f0*/  LDG.E R19, desc[UR42][R6.64] ;  /* 0x0000002a06137981 */ /* 0x000162000c1e1900 */
[----:B------:R-:W-:-:S04]  /*b500*/  IMAD.MOV R4, RZ, RZ, -R11 ;  /* 0x000000ffff047224 */ /* 0x000fc800078e0a0b */
[----:B------:R-:W-:-:S07]  /*b510*/  IMAD R10, R10, R4, R15 ;  /* 0x000000040a0a7224 */ /* 0x000fce00078e020f */
.L_x_60:
[----:B0-----:R-:W-:Y:S02]  /*b520*/  LEA R7, R3, UR39, 0x3 ;  /* 0x0000002703077c11 */ /* 0x001fe4000f8e18ff */
[----:B------:R-:W-:Y:S02]  /*b530*/  SHF.L.U32 R4, R0, 0x1f, RZ ;  /* 0x0000001f00047819 */ /* 0x000fe400000006ff */
[----:B------:R-:W-:Y:S02]  /*b540*/  ISETP.NE.AND P1, PT, R16, RZ, PT ;  /* 0x000000ff1000720c */ /* 0x000fe40003f25270 */
[----:B------:R-:W0:Y:S02]  /*b550*/  SYNCS.PHASECHK.TRANS64.TRYWAIT P0, [R7+URZ+0x12480], R4 ;  /* 0x01248004070075a7 */ /* 0x000e24000800017f */
[----:B0-----:R-:W-:Y:S09]  /*b560*/  @!P0 BRA `(.L_x_61) ;  /* 0x0000001800cc8947 */ /* 0x001ff20003800000 */
.L_x_115:
[----:B------:R-:W-:Y:S04]  /*b570*/  BSSY B1, `(.L_x_62) ;  /* 0x0000007000017945 */ /* 0x000fe80003800000 */
[----:B------:R-:W-:Y:S05]  /*b580*/  @P1 BRA `(.L_x_63) ;  /* 0x0000000000141947 */ /* 0x000fea0003800000 */
[----:B------:R-:W-:Y:S01]  /*b590*/  ISETP.NE.AND P0, PT, R13, RZ, PT ;  /* 0x000000ff0d00720c */ /* 0x000fe20003f05270 */
[----:B------:R-:W-:-:S04]  /*b5a0*/  IMAD.MOV.U32 R6, RZ, RZ, 0x2800 ;  /* 0x00002800ff067424 */ /* 0x000fc800078e00ff */
[----:B------:R1:W-:Y:S08]  /*b5b0*/  SYNCS.ARRIVE.TRANS64 RZ, [R7+URZ+0x12470], R6 ;  /* 0x0124700607ff79a7 */ /* 0x0003f0000800003f */
[----:B------:R-:W-:Y:S05]  /*b5c0*/  @!P0 BRA `(.L_x_63) ;  /* 0x0000000000048947 */ /* 0x000fea0003800000 */
[----:B------:R-:W-:Y:S01]  /*b5d0*/  BPT.TRAP 0x1 ;  /* 0x000000040000795c */ /* 0x000fe20000300000 */
.L_x_63:
[----:B------:R-:W-:Y:S05]  /*b5e0*/  BSYNC B1 ;  /* 0x0000000000017941 */ /* 0x000fea0003800000 */
.L_x_62:
[----:B-1----:R-:W-:Y:S01]  /*b5f0*/  IMAD.U32 R6, RZ, RZ, UR39 ;  /* 0x00000027ff067e24 */ /* 0x002fe2000f8e00ff */
[----:B------:R-:W-:Y:S01]  /*b600*/  R2UR UR33, R7 ;  /* 0x00000000072172ca */ /* 0x000fe200000e0000 */
[----:B------:R-:W-:Y:S01]  /*b610*/  IMAD R11, R10, 0xa0, RZ ;  /* 0x000000a00a0b7824 */ /* 0x000fe200078e02ff */
[----:B------:R-:W-:Y:S01]  /*b620*/  ULDC.64 UR4, c[0x0][0x198] ;  /* 0x0000660000047ab9 */ /* 0x000fe20000000a00 */
[----:B------:R-:W-:Y:S01]  /*b630*/  IMAD R6, R3, 0x2800, R6 ;  /* 0x0000280003067824 */ /* 0x000fe200078e0206 */
[----:B------:R-:W-:Y:S01]  /*b640*/  UIADD3 UR4, UP0, UR4, 0x470, URZ ;  /* 0x0000047004047890 */ /* 0x000fe2000ff1e03f */
[----:B------:R-:W-:Y:S01]  /*b650*/  IMAD.MOV.U32 R20, RZ, RZ, RZ ;  /* 0x000000ffff147224 */ /* 0x000fe200078e00ff */
[----:B------:R-:W-:Y:S01]  /*b660*/  R2UR UR35, R11 ;  /* 0x000000000b2372ca */ /* 0x000fe200000e0000 */
[----:B------:R-:W-:Y:S01]  /*b670*/  UMOV UR6, 0x0 ;  /* 0x0000000000067882 */ /* 0x000fe20000000000 */
[----:B------:R-:W-:Y:S01]  /*b680*/  R2UR UR32, R6 ;  /* 0x00000000062072ca */ /* 0x000fe200000e0000 */
[----:B------:R-:W-:Y:S01]  /*b690*/  UIADD3.X UR5, URZ, UR5, URZ, UP0, !UPT ;  /* 0x000000053f057290 */ /* 0x000fe200087fe43f */
[----:B------:R-:W-:Y:S01]  /*b6a0*/  R2UR UR34, R20 ;  /* 0x00000000142272ca */ /* 0x000fe200000e0000 */
[----:B------:R-:W-:Y:S01]  /*b6b0*/  UMOV UR7, 0x14f00000 ;  /* 0x14f0000000077882 */ /* 0x000fe20000000000 */
[----:B------:R-:W-:Y:S01]  /*b6c0*/  PLOP3.LUT P0, PT, PT, PT, PT, 0x80, 0x0 ;  /* 0x000000000000781c */ /* 0x000fe20003f0f070 */
[----:B------:R-:W-:-:S08]  /*b6d0*/  UIADD3 UR33, UR33, 0x12470, URZ ;  /* 0x0001247021217890 */ /* 0x000fd0000fffe03f */
[----:B------:R-:W-:-:S12]  /*b6e0*/  UIADD3 UR32, UR32, 0x5200, URZ ;  /* 0x0000520020207890 */ /* 0x000fd8000fffe03f */
.L_x_64:
[----:B------:R-:W-:-:S13]  /*b6f0*/  @P0 ELECT P2, URZ, PT ;  /* 0x00000000003f082f */ /* 0x000fda0003840000 */
[----:B-----5:R-:W-:Y:S02]  /*b700*/  @P2 R2UR UR37, R19 ;  /* 0x00000000132522ca */ /* 0x020fe400000e0000 */
[----:B------:R-:W-:-:S11]  /*b710*/  @P2 PLOP3.LUT P0, PT, P2, PT, PT, 0x8, 0x0 ;  /* 0x000000000000281c */ /* 0x000fd6000170e170 */
[----:B------:R1:W-:Y:S01]  /*b720*/  UTMALDG.4D [UR32], [UR4], desc[UR6] ;  /* 0x00000620040075b4 */ /* 0x0003e20008019000 */
[----:B------:R-:W-:Y:S01]  /*b730*/  PLOP3.LUT P2, PT, PT, PT, PT, 0x8, 0x0 ;  /* 0x000000000000781c */ /* 0x000fe20003f4e170 */
[----:B-1----:R-:W-:-:S12]  /*b740*/  @P0 BRA.U.ANY `(.L_x_64) ;  /* 0xfffffffd00e80947 */ /* 0x002fd8000393ffff */
[----:B------:R-:W1:Y:S02]  /*b750*/  SYNCS.PHASECHK.TRANS64.TRYWAIT P0, [R7+URZ+0x12440], R4 ;  /* 0x01244004070075a7 */ /* 0x000e64000800017f */
[----:B-1----:R-:W-:Y:S05]  /*b760*/  @!P0 BRA `(.L_x_65) ;  /* 0x0000001800608947 */ /* 0x002fea0003800000 */
.L_x_116:
[----:B------:R-:W-:Y:S01]  /*b770*/  BSSY B1, `(.L_x_66) ;  /* 0x0000009000017945 */ /* 0x000fe20003800000 */
[----:B01----:R-:W-:Y:S01]  /*b780*/  MOV R4, 0x0 ;  /* 0x0000000000047802 */ /* 0x003fe20000000f00 */
[----:B------:R-:W-:Y:S02]  /*b790*/  IMAD.MOV.U32 R5, RZ, RZ, 0x14f00000 ;  /* 0x14f00000ff057424 */ /* 0x000fe400078e00ff */
[----:B------:R-:W-:Y:S05]  /*b7a0*/  @P1 BRA `(.L_x_67) ;  /* 0x0000000000141947 */ /* 0x000fea0003800000 */
[----:B------:R-:W-:Y:S01]  /*b7b0*/  ISETP.NE.AND P0, PT, R13, RZ, PT ;  /* 0x000000ff0d00720c */ /* 0x000fe20003f05270 */
[----:B------:R-:W-:-:S04]  /*b7c0*/  IMAD.MOV.U32 R10, RZ, RZ, 0x2800 ;  /* 0x00002800ff0a7424 */ /* 0x000fc800078e00ff */
[----:B------:R0:W-:Y:S08]  /*b7d0*/  SYNCS.ARRIVE.TRANS64 RZ, [R7+URZ+0x12430], R10 ;  /* 0x0124300a07ff79a7 */ /* 0x0001f0000800003f */
[----:B------:R-:W-:Y:S05]  /*b7e0*/  @!P0 BRA `(.L_x_67) ;  /* 0x0000000000048947 */ /* 0x000fea0003800000 */
[----:B------:R-:W-:Y:S01]  /*b7f0*/  BPT.TRAP 0x1 ;  /* 0x000000040000795c */ /* 0x000fe20000300000 */
.L_x_67:
[----:B------:R-:W-:Y:S05]  /*b800*/  BSYNC B1 ;  /* 0x0000000000017941 */ /* 0x000fea0003800000 */
.L_x_66:
[----:B------:R-:W-:Y:S01]  /*b810*/  R2UR UR8, R6 ;  /* 0x00000000060872ca */ /* 0x000fe200000e0000 */
[----:B------:R-:W-:Y:S01]  /*b820*/  ULDC.64 UR4, c[0x0][0x198] ;  /* 0x0000660000047ab9 */ /* 0x000fe20000000a00 */
[----:B------:R-:W-:Y:S01]  /*b830*/  R2UR UR9, R7 ;  /* 0x00000000070972ca */ /* 0x000fe200000e0000 */
[----:B------:R-:W-:Y:S01]  /*b840*/  UIADD3 UR4, UP0, UR4, 0x370, URZ ;  /* 0x0000037004047890 */ /* 0x000fe2000ff1e03f */
[----:B------:R-:W-:Y:S02]  /*b850*/  R2UR UR6, R4 ;  /* 0x00000000040672ca */ /* 0x000fe400000e0000 */
[----:B------:R-:W-:Y:S01]  /*b860*/  R2UR UR7, R5 ;  /* 0x00000000050772ca */ /* 0x000fe200000e0000 */
[----:B------:R-:W-:Y:S01]  /*b870*/  UIADD3.X UR5, URZ, UR5, URZ, UP0, !UPT ;  /* 0x000000053f057290 */ /* 0x000fe200087fe43f */
[----:B------:R-:W-:Y:S02]  /*b880*/  R2UR UR10, R20 ;  /* 0x00000000140a72ca */ /* 0x000fe400000e0000 */
[----:B------:R-:W-:-:S02]  /*b890*/  R2UR UR11, R11 ;  /* 0x000000000b0b72ca */ /* 0x000fc400000e0000 */
[----:B------:R-:W-:Y:S01]  /*b8a0*/  PLOP3.LUT P0, PT, PT, PT, PT, 0x80, 0x0 ;  /* 0x000000000000781c */ /* 0x000fe20003f0f070 */
[----:B------:R-:W-:Y:S02]  /*b8b0*/  UIADD3 UR8, UR8, 0xd200, URZ ;  /* 0x0000d20008087890 */ /* 0x000fe4000fffe03f */
[----:B------:R-:W-:-:S12]  /*b8c0*/  UIADD3 UR9, UR9, 0x12430, URZ ;  /* 0x0001243009097890 */ /* 0x000fd8000fffe03f */
.L_x_68:
[----:B------:R-:W-:-:S13]  /*b8d0*/  @P0 ELECT P1, URZ, PT ;  /* 0x00000000003f082f */ /* 0x000fda0003820000 */
[----:B------:R-:W-:Y:S01]  /*b8e0*/  @P1 R2UR UR13, R19 ;  /* 0x00000000130d12ca */ /* 0x000fe200000e0000 */
[----:B------:R-:W-:Y:S01]  /*b8f0*/  UMOV UR12, UR36 ;  /* 0x00000024000c7c82 */ /* 0x000fe20008000000 */
[----:B------:R-:W-:-:S11]  /*b900*/  @P1 PLOP3.LUT P0, PT, P1, PT, PT, 0x8, 0x0 ;  /* 0x000000000000181c */ /* 0x000fd60000f0e170 */
[----:B------:R1:W-:Y:S01]  /*b910*/  UTMALDG.4D [UR8], [UR4], desc[UR6] ;  /* 0x00000608040075b4 */ /* 0x0003e20008019000 */
[----:B------:R-:W-:Y:S01]  /*b920*/  PLOP3.LUT P1, PT, PT, PT, PT, 0x8, 0x0 ;  /* 0x000000000000781c */ /* 0x000fe20003f2e170 */
[----:B-1----:R-:W-:-:S12]  /*b930*/  @P0 BRA.U.ANY `(.L_x_68) ;  /* 0xfffffffd00e40947 */ /* 0x002fd8000393ffff */
.L_x_59:
[----:B------:R-:W-:Y:S05]  /*b940*/  BSYNC B0 ;  /* 0x0000000000007941 */ /* 0x000fea0003800000 */
.L_x_58:
[----:B------:R-:W-:-:S13]  /*b950*/  ISETP.NE.AND P0, PT, R12, 0x3, PT ;  /* 0x000000030c00780c */ /* 0x000fda0003f05270 */
[----:B------:R-:W-:Y:S05]  /*b960*/  @!P0 BRA `(.L_x_69) ;  /* 0x0000000000048947 */ /* 0x000fea0003800000 */
[----:B------:R-:W-:Y:S01]  /*b970*/  BPT.TRAP 0x1 ;  /* 0x000000040000795c */ /* 0x000fe20000300000 */
.L_x_69:
[----:B------:R-:W-:Y:S02]  /*b980*/  LOP3.LUT R5, R8, 0x1, RZ, 0x3c, !PT ;  /* 0x0000000108057812 */ /* 0x000fe400078e3cff */
[----:B------:R-:W-:Y:S02]  /*b990*/  LEA R20, R9, UR39, 0x3 ;  /* 0x0000002709147c11 */ /* 0x000fe4000f8e18ff */
[----:B------:R-:W-:Y:S02]  /*b9a0*/  SHF.L.U32 R5, R5, 0x1f, RZ ;  /* 0x0000001f05057819 */ /* 0x000fe400000006ff */
[----:B------:R-:W-:Y:S02]  /*b9b0*/  ISETP.NE.AND P1, PT, R14, 0x3, PT ;  /* 0x000000030e00780c */ /* 0x000fe40003f25270 */
[----:B------:R-:W1:Y:S02]  /*b9c0*/  SYNCS.PHASECHK.TRANS64.TRYWAIT P0, [R20+URZ+0x12470], R5 ;  /* 0x01247005140075a7 */ /* 0x000e64000800017f */
[----:B-1----:R-:W-:Y:S09]  /*b9d0*/  @!P0 BRA `(.L_x_70) ;  /* 0x0000001400d88947 */ /* 0x002ff20003800000 */
.L_x_117:
[----:B------:R-:W-:Y:S05]  /*b9e0*/  @!P1 BRA `(.L_x_71) ;  /* 0x0000000000049947 */ /* 0x000fea0003800000 */
[----:B------:R-:W-:Y:S01]  /*b9f0*/  BPT.TRAP 0x1 ;  /* 0x000000040000795c */ /* 0x000fe20000300000 */
.L_x_71:
[----:B-1----:R-:W-:Y:S01]  /*ba00*/  SHF.L.U32 R5, R8, 0x1f, RZ ;  /* 0x0000001f08057819 */ /* 0x002fe200000006ff */
[----:B0-----:R-:W-:-:S03]  /*ba10*/  IMAD R10, R9, 0x2800, RZ ;  /* 0x00002800090a7824 */ /* 0x001fc600078e02ff */
[----:B------:R-:W0:Y:S02]  /*ba20*/  SYNCS.PHASECHK.TRANS64.TRYWAIT P0, [R20+URZ+0x12460], R5 ;  /* 0x01246005140075a7 */ /* 0x000e24000800017f */
[----:B0-----:R-:W-:Y:S05]  /*ba30*/  @!P0 BRA `(.L_x_72) ;  /* 0x0000001400d48947 */ /* 0x001fea0003800000 */
.L_x_118:
[C---:B------:R-:W-:Y:S01]  /*ba40*/  LOP3.LUT R25, R10.reuse, R22, RZ, 0xfc, !PT ;  /* 0x000000160a197212 */ /* 0x040fe200078efcff */
[----:B------:R-:W-:Y:S05]  /*ba50*/  WARPSYNC.ALL ;  /* 0x0000000000007948 */ /* 0x000fea0003800000 */
[----:B0-----:R-:W0:Y:S01]  /*ba60*/  LDSM.16.MT88.4 R4, [R25+UR39+0x5200] ;  /* 0x005200271904783b */ /* 0x001e220008004200 */
[----:B------:R-:W-:-:S05]  /*ba70*/  LOP3.LUT R21, R10, R17, RZ, 0xfc, !PT ;  /* 0x000000110a157212 */ /* 0x000fca00078efcff */
[----:B------:R-:W-:Y:S01]  /*ba80*/  VIADD R21, R21, UR39 ;  /* 0x0000002715157c36 */ /* 0x000fe20008000000 */
[C-C-:B0-----:R-:W-:Y:S02]  /*ba90*/  PRMT R8, R4.reuse, 0x6420, R5.reuse ;  /* 0x0000642004087816 */ /* 0x141fe40000000005 */
[----:B------:R-:W-:Y:S02]  /*baa0*/  PRMT R9, R4, 0x7531, R5 ;  /* 0x0000753104097816 */ /* 0x000fe40000000005 */
[C-C-:B------:R-:W-:Y:S02]  /*bab0*/  PRMT R10, R6.reuse, 0x6420, R7.reuse ;  /* 0x00006420060a7816 */ /* 0x140fe40000000007 */
[----:B------:R-:W-:-:S05]  /*bac0*/  PRMT R11, R6, 0x7531, R7 ;  /* 0x00007531060b7816 */ /* 0x000fca0000000007 */
[----:B------:R-:W-:Y:S04]  /*bad0*/  STSM.16.M88.4 [R21+0x200], R8 ;  /* 0x0002000815007844 */ /* 0x000fe80000000200 */
[----:B------:R-:W0:Y:S02]  /*bae0*/  LDSM.16.MT88.4 R4, [R25+UR39+0x5a00] ;  /* 0x005a00271904783b */ /* 0x000e240008004200 */
[C-C-:B0-----:R-:W-:Y:S02]  /*baf0*/  PRMT R8, R4.reuse, 0x6420, R5.reuse ;  /* 0x0000642004087816 */ /* 0x141fe40000000005 */
[----:B------:R-:W-:Y:S02]  /*bb00*/  PRMT R9, R4, 0x7531, R5 ;  /* 0x0000753104097816 */ /* 0x000fe40000000005 */
[----:B------:R-:W-:-:S02]  /*bb10*/  PRMT R10, R6, 0x6420, R7 ;  /* 0x00006420060a7816 */ /* 0x000fc40000000007 */
        /* <DEDUP_REMOVED lines=19> */
[----:B------:R0:W-:Y:S01]  /*bc50*/  STSM.16.M88.4 [R21+0x2200], R8 ;  /* 0x0022000815007844 */ /* 0x0001e20000000200 */
[----:B------:R-:W-:Y:S01]  /*bc60*/  @!PT LDS RZ, [RZ] ;  /* 0x00000000fffff984 */ /* 0x000fe20000000800 */
[----:B------:R-:W-:Y:S01]  /*bc70*/  @!PT LDS RZ, [RZ] ;  /* 0x00000000fffff984 */ /* 0x000fe20000000800 */
[----:B------:R-:W-:Y:S01]  /*bc80*/  @!PT LDS RZ, [RZ] ;  /* 0x00000000fffff984 */ /* 0x000fe20000000800 */
[----:B------:R-:W-:Y:S01]  /*bc90*/  @!PT LDS RZ, [RZ] ;  /* 0x00000000fffff984 */ /* 0x000fe20000000800 */
[----:B------:R1:W-:Y:S06]  /*bca0*/  MEMBAR.ALL.CTA ;  /* 0x0000000000007992 */ /* 0x0003ec0000008000 */
[----:B-1----:R-:W1:Y:S01]  /*bcb0*/  FENCE.VIEW.ASYNC.S ;  /* 0x00000000000073c6 */ /* 0x002e620000000000 */
[----:B------:R-:W-:Y:S05]  /*bcc0*/  @!P1 BRA `(.L_x_73) ;  /* 0x0000000000049947 */ /* 0x000fea0003800000 */
[----:B------:R-:W-:Y:S01]  /*bcd0*/  BPT.TRAP 0x1 ;  /* 0x000000040000795c */ /* 0x000fe20000300000 */
.L_x_73:
[----:B-1----:R1:W-:Y:S01]  /*bce0*/  SYNCS.ARRIVE.TRANS64.A1T0 RZ, [R20+URZ+0x12450], RZ ;  /* 0x012450ff14ff79a7 */ /* 0x0023e2000810003f */
[----:B------:R-:W-:Y:S01]  /*bcf0*/  BAR.SYNC.DEFER_BLOCKING 0x2, 0x80 ;  /* 0x0082000000007b1d */ /* 0x000fe20000010000 */
[----:B------:R-:W-:Y:S01]  /*bd00*/  ISETP.NE.AND P0, PT, R16, RZ, PT ;  /* 0x000000ff1000720c */ /* 0x000fe20003f05270 */
[----:B0-----:R-:W-:Y:S02]  /*bd10*/  IMAD.MOV.U32 R9, RZ, RZ, R3 ;  /* 0x000000ffff097224 */ /* 0x001fe400078e0003 */
[----:B------:R-:W-:-:S10]  /*bd20*/  IMAD.MOV.U32 R8, RZ, RZ, R0 ;  /* 0x000000ffff087224 */ /* 0x000fd400078e0000 */
[----:B------:R-:W-:-:S05]  /*bd30*/  @!P0 VIADD R4, R20, 0x12480 ;  /* 0x0001248014048836 */ /* 0x000fca0000000000 */
[----:B------:R-:W-:-:S04]  /*bd40*/  @!P0 PRMT R4, RZ, 0x654, R4 ;  /* 0x00000654ff048816 */ /* 0x000fc80000000004 */
[----:B------:R1:W-:Y:S01]  /*bd50*/  @!P0 SYNCS.ARRIVE.TRANS64.RED.A1T0 RZ, [R4+URZ], RZ ;  /* 0x000000ff04ff89a7 */ /* 0x0003e2000810043f */
[C---:B------:R-:W-:Y:S02]  /*bd60*/  ISETP.GT.AND P0, PT, R15.reuse, UR40, PT ;  /* 0x000000280f007c0c */ /* 0x040fe4000bf04270 */
[----:B------:R-:W-:-:S11]  /*bd70*/  IADD3 R15, R15, -0x1, RZ ;  /* 0xffffffff0f0f7810 */ /* 0x000fd60007ffe0ff */
[----:B-1----:R-:W-:Y:S05]  /*bd80*/  @P0 BRA `(.L_x_74) ;  /* 0xfffffff4006c0947 */ /* 0x002fea000383ffff */
[----:B------:R-:W-:Y:S05]  /*bd90*/  BRA `(.L_x_75) ;  /* 0x0000000000087947 */ /* 0x000fea0003800000 */
.L_x_57:
[----:B0-----:R-:W-:Y:S02]  /*bda0*/  IMAD.MOV.U32 R3, RZ, RZ, RZ ;  /* 0x000000ffff037224 */ /* 0x001fe400078e00ff */
[----:B------:R-:W-:-:S07]  /*bdb0*/  IMAD.MOV.U32 R0, RZ, RZ, 0x1 ;  /* 0x00000001ff007424 */ /* 0x000fce00078e00ff */
.L_x_75:
[----:B------:R-:W-:-:S04]  /*bdc0*/  ULOP3.LUT UR4, UR41, 0x1, URZ, 0xfc, !UPT ;  /* 0x0000000129047892 */ /* 0x000fc8000f8efc3f */
[----:B------:R-:W-:-:S06]  /*bdd0*/  UISETP.NE.AND UP0, UPT, UR4, 0x3, UPT ;  /* 0x000000030400788c */ /* 0x000fcc000bf05270 */
[----:B------:R-:W-:-:S13]  /*bde0*/  PLOP3.LUT P0, PT, PT, PT, UP0, 0x80, 0x0 ;  /* 0x000000000000781c */ /* 0x000fda0003f0f008 */
[----:B------:R-:W-:Y:S05]  /*bdf0*/  @!P0 BRA `(.L_x_76) ;  /* 0x0000000000048947 */ /* 0x000fea0003800000 */
[----:B------:R-:W-:Y:S01]  /*be00*/  BPT.TRAP 0x1 ;  /* 0x000000040000795c */ /* 0x000fe20000300000 */
.L_x_76:
[----:B------:R-:W-:Y:S01]  /*be10*/  LOP3.LUT R5, R0, 0x1, RZ, 0x3c, !PT ;  /* 0x0000000100057812 */ /* 0x000fe200078e3cff */
[----:B------:R-:W-:Y:S01]  /*be20*/  BSSY B0, `(.L_x_77) ;  /* 0x0000005000007945 */ /* 0x000fe20003800000 */
[----:B------:R-:W-:Y:S02]  /*be30*/  LEA R12, R3, UR39, 0x3 ;  /* 0x00000027030c7c11 */ /* 0x000fe4000f8e18ff */
[----:B------:R-:W-:-:S04]  /*be40*/  SHF.L.U32 R5, R5, 0x1f, RZ ;  /* 0x0000001f05057819 */ /* 0x000fc800000006ff */
[----:B------:R-:W0:Y:S02]  /*be50*/  SYNCS.PHASECHK.TRANS64.TRYWAIT P0, [R12+URZ+0x12470], R5 ;  /* 0x012470050c0075a7 */ /* 0x000e24000800017f */
[----:B0-----:R-:W-:Y:S05]  /*be60*/  @!P0 BRA `(.L_x_78) ;  /* 0x0000001000dc8947 */ /* 0x001fea0003800000 */
.L_x_119:
[----:B------:R-:W-:Y:S05]  /*be70*/  BSYNC B0 ;  /* 0x0000000000007941 */ /* 0x000fea0003800000 */
.L_x_77:
[----:B------:R-:W-:-:S06]  /*be80*/  ULOP3.LUT UR4, UR41, 0x2, URZ, 0xfc, !UPT ;  /* 0x0000000229047892 */ /* 0x000fcc000f8efc3f */
[----:B------:R-:W-:-:S04]  /*be90*/  MOV R4, UR4 ;  /* 0x0000000400047c02 */ /* 0x000fc80008000f00 */
[----:B------:R-:W-:-:S13]  /*bea0*/  ISETP.NE.AND P1, PT, R4, 0x3, PT ;  /* 0x000000030400780c */ /* 0x000fda0003f25270 */
[----:B------:R-:W-:Y:S05]  /*beb0*/  @!P1 BRA `(.L_x_79) ;  /* 0x0000000000049947 */ /* 0x000fea0003800000 */
[----:B------:R-:W-:Y:S01]  /*bec0*/  BPT.TRAP 0x1 ;  /* 0x000000040000795c */ /* 0x000fe20000300000 */
.L_x_79:
[----:B0-----:R-:W-:Y:S01]  /*bed0*/  SHF.L.U32 R5, R0, 0x1f, RZ ;  /* 0x0000001f00057819 */ /* 0x001fe200000006ff */
[----:B------:R-:W-:-:S03]  /*bee0*/  IMAD R8, R3, 0x2800, RZ ;  /* 0x0000280003087824 */ /* 0x000fc600078e02ff */
[----:B------:R-:W0:Y:S02]  /*bef0*/  SYNCS.PHASECHK.TRANS64.TRYWAIT P0, [R12+URZ+0x12460], R5 ;  /* 0x012460050c0075a7 */ /* 0x000e24000800017f */
[----:B------:R-:W-:Y:S01]  /*bf00*/  LOP3.LUT R22, R8, R22, RZ, 0xfc, !PT ;  /* 0x0000001608167212 */ /* 0x000fe200078efcff */
[----:B0-----:R-:W-:Y:S06]  /*bf10*/  @!P0 BRA `(.L_x_80) ;  /* 0x0000001000c48947 */ /* 0x001fec0003800000 */
.L_x_120:
        /* <DEDUP_REMOVED lines=41> */
.L_x_81:
[----:B-1----:R-:W-:Y:S01]  /*c1b0*/  SYNCS.ARRIVE.TRANS64.A1T0 RZ, [R12+URZ+0x12450], RZ ;  /* 0x012450ff0cff79a7 */ /* 0x002fe2000810003f */
[----:B------:R-:W-:Y:S01]  /*c1c0*/  BAR.SYNC.DEFER_BLOCKING 0x2, 0x80 ;  /* 0x0082000000007b1d */ /* 0x000fe20000010000 */
[----:B------:R-:W-:Y:S01]  /*c1d0*/  ISETP.NE.AND P0, PT, R16, RZ, PT ;  /* 0x000000ff1000720c */ /* 0x000fe20003f05270 */
[----:B------:R-:W-:-:S12]  /*c1e0*/  VIADD R3, R3, 0x1 ;  /* 0x0000000103037836 */ /* 0x000fd80000000000 */
[----:B------:R-:W-:-:S05]  /*c1f0*/  @!P0 VIADD R4, R12, 0x12480 ;  /* 0x000124800c048836 */ /* 0x000fca0000000000 */
[----:B------:R-:W-:-:S04]  /*c200*/  @!P0 PRMT R4, RZ, 0x654, R4 ;  /* 0x00000654ff048816 */ /* 0x000fc80000000004 */
[----:B------:R1:W-:Y:S01]  /*c210*/  @!P0 SYNCS.ARRIVE.TRANS64.RED.A1T0 RZ, [R4+URZ], RZ ;  /* 0x000000ff04ff89a7 */ /* 0x0003e2000810043f */
[----:B------:R-:W-:-:S04]  /*c220*/  ISETP.NE.AND P0, PT, R3, 0x2, PT ;  /* 0x000000020300780c */ /* 0x000fc80003f05270 */
[----:B------:R-:W-:Y:S02]  /*c230*/  SEL R5, RZ, 0x1, P0 ;  /* 0x00000001ff057807 */ /* 0x000fe40000000000 */
[----:B------:R-:W-:Y:S01]  /*c240*/  SEL R3, R3, RZ, P0 ;  /* 0x000000ff03037207 */ /* 0x000fe20000000000 */
[----:B-1----:R-:W-:Y:S01]  /*c250*/  IMAD.MOV.U32 R4, RZ, RZ, RZ ;  /* 0x000000ffff047224 */ /* 0x002fe200078e00ff */
[----:B------:R-:W-:-:S07]  /*c260*/  LOP3.LUT R0, R0, R5, RZ, 0x3c, !PT ;  /* 0x0000000500007212 */ /* 0x000fce00078e3cff */
.L_x_40:
[----:B------:R-:W0:Y:S01]  /*c270*/  S2R R6, SR_CgaCtaId ;  /* 0x0000000000067919 */ /* 0x000e220000008800 */
[----:B------:R-:W-:Y:S02]  /*c280*/  MOV R5, 0x400 ;  /* 0x0000040000057802 */ /* 0x000fe40000000f00 */
[----:B------:R-:W-:Y:S02]  /*c290*/  SHF.L.U32 R4, R4, 0x1f, RZ ;  /* 0x0000001f04047819 */ /* 0x000fe400000006ff */
[----:B0-----:R-:W-:-:S04]  /*c2a0*/  LEA R9, R6, R5, 0x18 ;  /* 0x0000000506097211 */ /* 0x001fc800078ec0ff */
[----:B------:R-:W0:Y:S02]  /*c2b0*/  SYNCS.PHASECHK.TRANS64.TRYWAIT P0, [R9+URZ+0x12420], R4 ;  /* 0x01242004090075a7 */ /* 0x000e24000800017f */
[----:B0-----:R-:W-:Y:S05]  /*c2c0*/  @!P0 BRA `(.L_x_82) ;  /* 0x0000000c00ec8947 */ /* 0x001fea0003800000 */
.L_x_121:
[----:B------:R-:W1:Y:S02]  /*c2d0*/  SHFL.IDX PT, R2, R2, RZ, 0x1f ;  /* 0x00001fff02027589 */ /* 0x000e6400000e0000 */
[----:B-1----:R-:W-:-:S13]  /*c2e0*/  ISETP.NE.AND P0, PT, R2, RZ, PT ;  /* 0x000000ff0200720c */ /* 0x002fda0003f05270 */
[----:B------:R-:W-:Y:S05]  /*c2f0*/  @P0 BRA `(.L_x_10) ;  /* 0x00000000009c0947 */ /* 0x000fea0003800000 */
[----:B------:R-:W-:-:S13]  /*c300*/  ELECT P0, URZ, PT ;  /* 0x00000000003f782f */ /* 0x000fda0003800000 */
[----:B------:R-:W-:Y:S05]  /*c310*/  @!P0 BRA `(.L_x_10) ;  /* 0x0000000000948947 */ /* 0x000fea0003800000 */
[----:B------:R-:W-:-:S06]  /*c320*/  ULOP3.LUT UR4, UR41, 0x2, URZ, 0xfc, !UPT ;  /* 0x0000000229047892 */ /* 0x000fcc000f8efc3f */
[----:B------:R-:W-:-:S04]  /*c330*/  MOV R2, UR4 ;  /* 0x0000000400027c02 */ /* 0x000fc80008000f00 */
[----:B------:R-:W-:-:S13]  /*c340*/  ISETP.NE.AND P0, PT, R2, 0x3, PT ;  /* 0x000000030200780c */ /* 0x000fda0003f05270 */
[----:B------:R-:W-:Y:S05]  /*c350*/  @!P0 BRA `(.L_x_83) ;  /* 0x0000000000048947 */ /* 0x000fea0003800000 */
[----:B------:R-:W-:Y:S01]  /*c360*/  BPT.TRAP 0x1 ;  /* 0x000000040000795c */ /* 0x000fe20000300000 */
.L_x_83:
[----:B------:R-:W-:Y:S01]  /*c370*/  VIADD R6, R9, 0x12440 ;  /* 0x0001244009067836 */ /* 0x000fe20000000000 */
[----:B0-----:R-:W-:Y:S01]  /*c380*/  SHF.L.U32 R4, R0, 0x1f, RZ ;  /* 0x0000001f00047819 */ /* 0x001fe200000006ff */
[C---:B------:R-:W-:Y:S02]  /*c390*/  VIADD R2, R3.reuse, 0x1 ;  /* 0x0000000103027836 */ /* 0x040fe40000000000 */
[----:B------:R-:W-:-:S03]  /*c3a0*/  IMAD R7, R3, 0x8, R6 ;  /* 0x0000000803077824 */ /* 0x000fc600078e0206 */
[C---:B------:R-:W-:Y:S01]  /*c3b0*/  ISETP.NE.AND P2, PT, R2.reuse, 0x2, PT ;  /* 0x000000020200780c */ /* 0x040fe20003f45270 */
[----:B------:R-:W0:Y:S03]  /*c3c0*/  SYNCS.PHASECHK.TRANS64.TRYWAIT P1, [R7+URZ], R4 ;  /* 0x00000004070075a7 */ /* 0x000e26000802017f */
[----:B------:R-:W-:Y:S02]  /*c3d0*/  SEL R5, RZ, 0x1, P2 ;  /* 0x00000001ff057807 */ /* 0x000fe40001000000 */
[----:B------:R-:W-:Y:S02]  /*c3e0*/  SEL R2, R2, RZ, P2 ;  /* 0x000000ff02027207 */ /* 0x000fe40001000000 */
[----:B------:R-:W-:-:S03]  /*c3f0*/  LOP3.LUT R0, R0, R5, RZ, 0x3c, !PT ;  /* 0x0000000500007212 */ /* 0x000fc600078e3cff */
[----:B------:R-:W-:Y:S01]  /*c400*/  IMAD R5, R2, 0x8, R6 ;  /* 0x0000000802057824 */ /* 0x000fe200078e0206 */
[----:B------:R-:W-:Y:S01]  /*c410*/  SHF.L.U32 R0, R0, 0x1f, RZ ;  /* 0x0000001f00007819 */ /* 0x000fe200000006ff */
[----:B0-----:R-:W-:Y:S06]  /*c420*/  @!P1 BRA `(.L_x_84) ;  /* 0x0000000c00a89947 */ /* 0x001fec0003800000 */
.L_x_122:
[----:B------:R-:W1:Y:S02]  /*c430*/  SYNCS.PHASECHK.TRANS64.TRYWAIT P1, [R5+URZ], R0 ;  /* 0x00000000050075a7 */ /* 0x000e64000802017f */
[----:B-1----:R-:W-:Y:S05]  /*c440*/  @!P1 BRA `(.L_x_85) ;  /* 0x0000000c00b49947 */ /* 0x002fea0003800000 */
.L_x_123:
[----:B------:R-:W-:Y:S05]  /*c450*/  @!P0 BRA `(.L_x_86) ;  /* 0x0000000000048947 */ /* 0x000fea0003800000 */
[----:B------:R-:W-:Y:S01]  /*c460*/  BPT.TRAP 0x1 ;  /* 0x000000040000795c */ /* 0x000fe20000300000 */
.L_x_86:
[----:B------:R-:W-:-:S04]  /*c470*/  LEA R3, R3, R9, 0x3 ;  /* 0x0000000903037211 */ /* 0x000fc800078e18ff */
[----:B------:R-:W2:Y:S02]  /*c480*/  SYNCS.PHASECHK.TRANS64.TRYWAIT P1, [R3+URZ+0x12460], R4 ;  /* 0x01246004030075a7 */ /* 0x000ea4000802017f */
[----:B--2---:R-:W-:Y:S05]  /*c490*/  @!P1 BRA `(.L_x_87) ;  /* 0x0000000c00b49947 */ /* 0x004fea0003800000 */
.L_x_124:
[----:B------:R-:W-:Y:S05]  /*c4a0*/  @!P0 BRA `(.L_x_88) ;  /* 0x0000000000048947 */ /* 0x000fea0003800000 */
[----:B------:R-:W-:Y:S01]  /*c4b0*/  BPT.TRAP 0x1 ;  /* 0x000000040000795c */ /* 0x000fe20000300000 */
.L_x_88:
[----:B-1----:R-:W-:-:S04]  /*c4c0*/  IMAD R5, R2, 0x8, R9 ;  /* 0x0000000802057824 */ /* 0x002fc800078e0209 */
[----:B------:R-:W1:Y:S02]  /*c4d0*/  SYNCS.PHASECHK.TRANS64.TRYWAIT P1, [R5+URZ+0x12460], R0 ;  /* 0x01246000050075a7 */ /* 0x000e64000802017f */
[----:B-1----:R-:W-:Y:S05]  /*c4e0*/  @!P1 BRA `(.L_x_89) ;  /* 0x0000000c00b49947 */ /* 0x002fea0003800000 */
.L_x_125:
[----:B------:R-:W-:Y:S05]  /*c4f0*/  @!P0 BRA `(.L_x_90) ;  /* 0x0000000000048947 */ /* 0x000fea0003800000 */
[----:B------:R-:W-:Y:S01]  /*c500*/  BPT.TRAP 0x1 ;  /* 0x000000040000795c */ /* 0x000fe20000300000 */
.L_x_90:
[----:B------:R-:W3:Y:S02]  /*c510*/  SYNCS.PHASECHK.TRANS64.TRYWAIT P0, [R3+URZ+0x12480], R4 ;  /* 0x01248004030075a7 */ /* 0x000ee4000800017f */
[----:B---3--:R-:W-:Y:S05]  /*c520*/  @!P0 BRA `(.L_x_91) ;  /* 0x0000000c00b88947 */ /* 0x008fea0003800000 */
.L_x_92:
[----:B----4-:R4:W0:Y:S02]  /*c530*/  SYNCS.PHASECHK.TRANS64.TRYWAIT P0, [R5+URZ+0x12480], R0 ;  /* 0x01248000050075a7 */ /* 0x010824000800017f */
[----:B0-----:R-:W-:Y:S05]  /*c540*/  @!P0 NANOSLEEP.SYNCS 0x989680 ;  /* 0x009896800000895d */ /* 0x001fea0003900000 */
[----:B------:R-:W0:Y:S02]  /*c550*/  @!P0 SYNCS.PHASECHK.TRANS64 P0, [R5+URZ+0x12480], R0 ;  /* 0x01248000050085a7 */ /* 0x000e24000800007f */
[----:B0-----:R-:W-:Y:S05]  /*c560*/  @!P0 BRA `(.L_x_92) ;  /* 0xfffffffc00f08947 */ /* 0x001fea000383ffff */
.L_x_10:
[----:B------:R-:W-:Y:S05]  /*c570*/  BSYNC B6 ;  /* 0x0000000000067941 */ /* 0x000fea0003800000 */
.L_x_7:
[----:B------:R-:W-:Y:S05]  /*c580*/  EXIT ;  /* 0x000000000000794d */ /* 0x000fea0003800000 */
.L_x_14:
[----:B0-----:R-:W-:-:S04]  /*c590*/  IMAD.U32 R3, RZ, RZ, UR38 ;  /* 0x00000026ff037e24 */ /* 0x001fc8000f8e00ff */
[----:B------:R0:W1:Y:S03]  /*c5a0*/  SYNCS.PHASECHK.TRANS64.TRYWAIT P0, [R3+URZ+0x12400], R6 ;  /* 0x01240006030075a7 */ /* 0x000066000800017f */
[----:B-1----:R-:W-:Y:S05]  /*c5b0*/  @!P0 NANOSLEEP.SYNCS 0x989680 ;  /* 0x009896800000895d */ /* 0x002fea0003900000 */
[----:B------:R-:W1:Y:S02]  /*c5c0*/  @!P0 SYNCS.PHASECHK.TRANS64 P0, [R3+URZ+0x12400], R6 ;  /* 0x01240006030085a7 */ /* 0x000e64000800007f */
[----:B-1----:R-:W-:Y:S05]  /*c5d0*/  @!P0 BRA `(.L_x_14) ;  /* 0xfffffffc00ec8947 */ /* 0x002fea000383ffff */
[----:B------:R-:W-:Y:S05]  /*c5e0*/  BRA `(.L_x_93) ;  /* 0xffffff4c00c47947 */ /* 0x000fea000383ffff */
.L_x_18:
[----:B0-----:R-:W-:-:S04]  /*c5f0*/  IMAD.U32 R3, RZ, RZ, UR38 ;  /* 0x00000026ff037e24 */ /* 0x001fc8000f8e00ff */
[----:B------:R0:W2:Y:S03]  /*c600*/  SYNCS.PHASECHK.TRANS64.TRYWAIT P2, [R3+URZ+0x12430], R6 ;  /* 0x01243006030075a7 */ /* 0x0000a6000804017f */
[----:B--2---:R-:W-:Y:S05]  /*c610*/  @!P2 NANOSLEEP.SYNCS 0x989680 ;  /* 0x009896800000a95d */ /* 0x004fea0003900000 */
[----:B------:R-:W2:Y:S02]  /*c620*/  @!P2 SYNCS.PHASECHK.TRANS64 P2, [R3+URZ+0x12430], R6 ;  /* 0x012430060300a5a7 */ /* 0x000ea4000804007f */
[----:B--2---:R-:W-:Y:S05]  /*c630*/  @!P2 BRA `(.L_x_18) ;  /* 0xfffffffc00eca947 */ /* 0x004fea000383ffff */
[----:B------:R-:W-:Y:S05]  /*c640*/  BRA `(.L_x_17) ;  /* 0xffffff4c00e07947 */ /* 0x000fea000383ffff */
.L_x_23:
[----:B-1----:R-:W-:-:S04]  /*c650*/  IMAD.U32 R10, RZ, RZ, UR35 ;  /* 0x00000023ff0a7e24 */ /* 0x002fc8000f8e00ff */
[----:B------:R1:W2:Y:S03]  /*c660*/  SYNCS.PHASECHK.TRANS64.TRYWAIT P2, [R10+URZ+0x12430], R3 ;  /* 0x012430030a0075a7 */ /* 0x0002a6000804017f */
[----:B--2---:R-:W-:Y:S05]  /*c670*/  @!P2 NANOSLEEP.SYNCS 0x989680 ;  /* 0x009896800000a95d */ /* 0x004fea0003900000 */
[----:B------:R-:W2:Y:S02]  /*c680*/  @!P2 SYNCS.PHASECHK.TRANS64 P2, [R10+URZ+0x12430], R3 ;  /* 0x012430030a00a5a7 */ /* 0x000ea4000804007f */
[----:B--2---:R-:W-:Y:S05]  /*c690*/  @!P2 BRA `(.L_x_23) ;  /* 0xfffffffc00eca947 */ /* 0x004fea000383ffff */
[----:B------:R-:W-:Y:S05]  /*c6a0*/  BRA `(.L_x_22) ;  /* 0xffffff8000907947 */ /* 0x000fea000383ffff */
.L_x_27:
[----:B-1----:R-:W-:-:S04]  /*c6b0*/  MOV R122, UR12 ;  /* 0x0000000c007a7c02 */ /* 0x002fc80008000f00 */
[----:B------:R1:W2:Y:S03]  /*c6c0*/  SYNCS.PHASECHK.TRANS64.TRYWAIT P2, [R122+URZ+0x12450], R3 ;  /* 0x012450037a0075a7 */ /* 0x0002a6000804017f */
[----:B--2---:R-:W-:Y:S05]  /*c6d0*/  @!P2 NANOSLEEP.SYNCS 0x989680 ;  /* 0x009896800000a95d */ /* 0x004fea0003900000 */
[----:B------:R-:W2:Y:S02]  /*c6e0*/  @!P2 SYNCS.PHASECHK.TRANS64 P2, [R122+URZ+0x12450], R3 ;  /* 0x012450037a00a5a7 */ /* 0x000ea4000804007f */
[----:B--2---:R-:W-:Y:S05]  /*c6f0*/  @!P2 BRA `(.L_x_27) ;  /* 0xfffffffc00eca947 */ /* 0x004fea000383ffff */
[----:B------:R-:W-:Y:S05]  /*c700*/  BRA `(.L_x_26) ;  /* 0xffffff94006c7947 */ /* 0x000fea000383ffff */
.L_x_33:
[----:B-1----:R-:W-:-:S04]  /*c710*/  IMAD.U32 R5, RZ, RZ, UR16 ;  /* 0x00000010ff057e24 */ /* 0x002fc8000f8e00ff */
[----:B------:R1:W2:Y:S03]  /*c720*/  SYNCS.PHASECHK.TRANS64.TRYWAIT P1, [R5+URZ+0x12450], R0 ;  /* 0x01245000050075a7 */ /* 0x0002a6000802017f */
[----:B--2---:R-:W-:Y:S05]  /*c730*/  @!P1 NANOSLEEP.SYNCS 0x989680 ;  /* 0x009896800000995d */ /* 0x004fea0003900000 */
[----:B------:R-:W2:Y:S02]  /*c740*/  @!P1 SYNCS.PHASECHK.TRANS64 P1, [R5+URZ+0x12450], R0 ;  /* 0x01245000050095a7 */ /* 0x000ea4000802007f */
[----:B--2---:R-:W-:Y:S05]  /*c750*/  @!P1 BRA `(.L_x_33) ;  /* 0xfffffffc00ec9947 */ /* 0x004fea000383ffff */
[----:B------:R-:W-:Y:S05]  /*c760*/  BRA `(.L_x_32) ;  /* 0xffffffac00707947 */ /* 0x000fea000383ffff */
.L_x_46:
[----:B------:R-:W-:Y:S01]  /*c770*/  IMAD.MOV.U32 R13, RZ, RZ, R2 ;  /* 0x000000ffff0d7224 */ /* 0x000fe200078e0002 */
[----:B------:R-:W-:Y:S01]  /*c780*/  MOV R15, 0xffffffff ;  /* 0xffffffff000f7802 */ /* 0x000fe20000000f00 */
[----:B------:R-:W-:Y:S02]  /*c790*/  IMAD.MOV.U32 R12, RZ, RZ, RZ ;  /* 0x000000ffff0c7224 */ /* 0x000fe400078e00ff */
[----:B------:R-:W-:-:S07]  /*c7a0*/  IMAD.MOV.U32 R11, RZ, RZ, 0x1f ;  /* 0x0000001fff0b7424 */ /* 0x000fce00078e00ff */
[----:B------:R-:W-:Y:S05]  /*c7b0*/  WARPSYNC.COLLECTIVE R15, `(.L_x_94) ;  /* 0x000000000f087348 */ /* 0x000fea0003c00000 */
[----:B------:R0:W1:Y:S02]  /*c7c0*/  SHFL.IDX P6, R14, R13, R12, R11 ;  /* 0x0000000c0d0e7389 */ /* 0x00006400000c000b */
[----:B01----:R-:W-:Y:S01]  /*c7d0*/  ENDCOLLECTIVE ;  /* 0x000000000000791b */ /* 0x003fe20003800000 */
.L_x_94:
[----:B------:R-:W-:Y:S05]  /*c7e0*/  BRA `(.L_x_95) ;  /* 0xffffffd800ec7947 */ /* 0x000fea000383ffff */
.L_x_48:
[----:B------:R-:W-:Y:S01]  /*c7f0*/  BSSY B0, `(.L_x_96) ;  /* 0x0000006000007945 */ /* 0x000fe20003800000 */
[----:B------:R-:W-:-:S07]  /*c800*/  IMAD.MOV.U32 R15, RZ, RZ, -0x1 ;  /* 0xffffffffff0f7424 */ /* 0x000fce00078e00ff */
[----:B0-----:R-:W-:Y:S05]  /*c810*/  WARPSYNC.COLLECTIVE R15, `(.L_x_97) ;  /* 0x000000000f0c7348 */ /* 0x001fea0003c00000 */
[----:B------:R-:W-:Y:S02]  /*c820*/  ELECT P6, UR62, PT ;  /* 0x00000000003e782f */ /* 0x000fe400038c0000 */
[----:B------:R-:W-:Y:S01]  /*c830*/  MOV R14, UR62 ;  /* 0x0000003e000e7c02 */ /* 0x000fe20008000f00 */
[----:B0-----:R-:W-:Y:S10]  /*c840*/  ENDCOLLECTIVE ;  /* 0x000000000000791b */ /* 0x001ff40003800000 */
.L_x_97:
[----:B------:R-:W-:Y:S05]  /*c850*/  BSYNC B0 ;  /* 0x0000000000007941 */ /* 0x000fea0003800000 */
.L_x_96:
[----:B------:R-:W-:Y:S05]  /*c860*/  BRA `(.L_x_98) ;  /* 0xffffffd800f47947 */ /* 0x000fea000383ffff */
.L_x_50:
[----:B-1----:R-:W-:-:S04]  /*c870*/  IMAD.U32 R5, RZ, RZ, UR39 ;  /* 0x00000027ff057e24 */ /* 0x002fc8000f8e00ff */
[----:B------:R1:W2:Y:S03]  /*c880*/  SYNCS.PHASECHK.TRANS64.TRYWAIT P0, [R5+URZ+0x12480], R0 ;  /* 0x01248000050075a7 */ /* 0x0002a6000800017f */
[----:B--2---:R-:W-:Y:S05]  /*c890*/  @!P0 NANOSLEEP.SYNCS 0x989680 ;  /* 0x009896800000895d */ /* 0x004fea0003900000 */
[----:B------:R-:W2:Y:S02]  /*c8a0*/  @!P0 SYNCS.PHASECHK.TRANS64 P0, [R5+URZ+0x12480], R0 ;  /* 0x01248000050085a7 */ /* 0x000ea4000800007f */
[----:B--2---:R-:W-:Y:S05]  /*c8b0*/  @!P0 BRA `(.L_x_50) ;  /* 0xfffffffc00ec8947 */ /* 0x004fea000383ffff */
[----:B------:R-:W-:Y:S05]  /*c8c0*/  BRA `(.L_x_99) ;  /* 0xffffffdc00447947 */ /* 0x000fea000383ffff */
.L_x_52:
[----:B-1----:R-:W-:-:S04]  /*c8d0*/  IMAD.U32 R5, RZ, RZ, UR39 ;  /* 0x00000027ff057e24 */ /* 0x002fc8000f8e00ff */
[----:B------:R1:W2:Y:S03]  /*c8e0*/  SYNCS.PHASECHK.TRANS64.TRYWAIT P0, [R5+URZ+0x12440], R0 ;  /* 0x01244000050075a7 */ /* 0x0002a6000800017f */
[----:B--2---:R-:W-:Y:S05]  /*c8f0*/  @!P0 NANOSLEEP.SYNCS 0x989680 ;  /* 0x009896800000895d */ /* 0x004fea0003900000 */
[----:B------:R-:W2:Y:S02]  /*c900*/  @!P0 SYNCS.PHASECHK.TRANS64 P0, [R5+URZ+0x12440], R0 ;  /* 0x01244000050085a7 */ /* 0x000ea4000800007f */
[----:B--2---:R-:W-:Y:S05]  /*c910*/  @!P0 BRA `(.L_x_52) ;  /* 0xfffffffc00ec8947 */ /* 0x004fea000383ffff */
[----:B------:R-:W-:Y:S05]  /*c920*/  BRA `(.L_x_100) ;  /* 0xffffffdc00807947 */ /* 0x000fea000383ffff */
.L_x_55:
[----:B------:R-:W-:Y:S01]  /*c930*/  IMAD.MOV.U32 R13, RZ, RZ, R20 ;  /* 0x000000ffff0d7224 */ /* 0x000fe200078e0014 */
[----:B------:R-:W-:Y:S01]  /*c940*/  MOV R12, RZ ;  /* 0x000000ff000c7202 */ /* 0x000fe20000000f00 */
[----:B------:R-:W-:Y:S02]  /*c950*/  IMAD.MOV.U32 R11, RZ, RZ, 0x1c1f ;  /* 0x00001c1fff0b7424 */ /* 0x000fe400078e00ff */
[----:B------:R-:W-:Y:S02]  /*c960*/  IMAD.MOV.U32 R15, RZ, RZ, -0x1 ;  /* 0xffffffffff0f7424 */ /* 0x000fe400078e00ff */
[----:B------:R-:W-:-:S07]  /*c970*/  IMAD R25, R25, 0xc0, R4 ;  /* 0x000000c019197824 */ /* 0x000fce00078e0204 */
[----:B0-----:R-:W-:Y:S05]  /*c980*/  WARPSYNC.COLLECTIVE R15, `(.L_x_101) ;  /* 0x000000000f087348 */ /* 0x001fea0003c00000 */
[----:B------:R1:W2:Y:S02]  /*c990*/  SHFL.IDX P6, R14, R13, R12, R11 ;  /* 0x0000000c0d0e7389 */ /* 0x0002a400000c000b */
[----:B012---:R-:W-:Y:S01]  /*c9a0*/  ENDCOLLECTIVE ;  /* 0x000000000000791b */ /* 0x007fe20003800000 */
.L_x_101:
[----:B------:R-:W-:Y:S02]  /*c9b0*/  VIADD R21, R25, 0x20 ;  /* 0x0000002019157836 */ /* 0x000fe40000000000 */
[----:B------:R-:W-:Y:S02]  /*c9c0*/  IMAD.MOV.U32 R13, RZ, RZ, R10 ;  /* 0x000000ffff0d7224 */ /* 0x000fe400078e000a */
[----:B------:R-:W-:-:S07]  /*c9d0*/  IMAD.MOV.U32 R4, RZ, RZ, R14 ;  /* 0x000000ffff047224 */ /* 0x000fce00078e000e */
[----:B------:R-:W-:Y:S05]  /*c9e0*/  WARPSYNC.COLLECTIVE R15, `(.L_x_102) ;  /* 0x000000000f087348 */ /* 0x000fea0003c00000 */
[----:B------:R0:W1:Y:S02]  /*c9f0*/  SHFL.IDX P6, R14, R13, R12, R11 ;  /* 0x0000000c0d0e7389 */ /* 0x00006400000c000b */
[----:B01----:R-:W-:Y:S01]  /*ca00*/  ENDCOLLECTIVE ;  /* 0x000000000000791b */ /* 0x003fe20003800000 */
.L_x_102:
[----:B------:R-:W-:Y:S02]  /*ca10*/  ULDC UR4, c[0x0][0x288] ;  /* 0x0000a20000047ab9 */ /* 0x000fe40000000800 */
[----:B------:R-:W-:-:S05]  /*ca20*/  IMAD R0, R0, UR4, RZ ;  /* 0x0000000400007c24 */ /* 0x000fca000f8e02ff */
[----:B------:R-:W-:Y:S01]  /*ca30*/  ISETP.GE.AND P1, PT, R25, R0, PT ;  /* 0x000000001900720c */ /* 0x000fe20003f26270 */
[----:B------:R-:W-:Y:S01]  /*ca40*/  IMAD.MOV.U32 R13, RZ, RZ, R20 ;  /* 0x000000ffff0d7224 */ /* 0x000fe200078e0014 */
[----:B------:R-:W-:-:S11]  /*ca50*/  MOV R12, 0x1 ;  /* 0x00000001000c7802 */ /* 0x000fd60000000f00 */
[----:B------:R-:W-:Y:S01]  /*ca60*/  @!P1 VIADD R9, R28, UR39 ;  /* 0x000000271c099c36 */ /* 0x000fe20008000000 */
[----:B------:R-:W-:-:S04]  /*ca70*/  @!P1 IADD3 R14, P2, R3, R14, RZ ;  /* 0x0000000e030e9210 */ /* 0x000fc80007f5e0ff */
[----:B------:R-:W-:Y:S01]  /*ca80*/  @!P1 IADD3.X R5, RZ, R4, RZ, P2, !PT ;  /* 0x00000004ff059210 */ /* 0x000fe200017fe4ff */
[----:B------:R-:W-:-:S08]  /*ca90*/  @!P1 IMAD.MOV.U32 R4, RZ, RZ, R14 ;  /* 0x000000ffff049224 */ /* 0x000fd000078e000e */
[----:B------:R-:W-:Y:S05]  /*caa0*/  WARPSYNC.COLLECTIVE R15, `(.L_x_103) ;  /* 0x000000000f087348 */ /* 0x000fea0003c00000 */
[----:B------:R0:W1:Y:S02]  /*cab0*/  SHFL.IDX P6, R14, R13, R12, R11 ;  /* 0x0000000c0d0e7389 */ /* 0x00006400000c000b */
[----:B01----:R-:W-:Y:S01]  /*cac0*/  ENDCOLLECTIVE ;  /* 0x000000000000791b */ /* 0x003fe20003800000 */
.L_x_103:
[----:B------:R-:W-:Y:S01]  /*cad0*/  @!PT LDS RZ, [RZ] ;  /* 0x00000000fffff984 */ /* 0x000fe20000000800 */
[----:B------:R-:W-:Y:S01]  /*cae0*/  @!PT LDS RZ, [RZ] ;  /* 0x00000000fffff984 */ /* 0x000fe20000000800 */
[----:B------:R-:W-:Y:S01]  /*caf0*/  @!PT LDS RZ, [RZ] ;  /* 0x00000000fffff984 */ /* 0x000fe20000000800 */
[----:B------:R0:W-:Y:S01]  /*cb00*/  @!P1 LDGSTS.E.BYPASS.LTC128B.128 [R9+0xa200], desc[UR42][R4.64], !P0 ;  /* 0x0a20000004099fae */ /* 0x0001e2000c101d6a */
[----:B------:R-:W-:Y:S01]  /*cb10*/  ISETP.GE.AND P1, PT, R21, R0, PT ;  /* 0x000000001500720c */ /* 0x000fe20003f26270 */
[----:B------:R-:W-:-:S12]  /*cb20*/  IMAD.MOV.U32 R13, RZ, RZ, R10 ;  /* 0x000000ffff0d7224 */ /* 0x000fd800078e000a */
[----:B0-----:R-:W-:Y:S02]  /*cb30*/  @!P1 VIADD R9, R28, UR39 ;  /* 0x000000271c099c36 */ /* 0x001fe40008000000 */
[----:B------:R-:W-:-:S07]  /*cb40*/  IMAD.MOV.U32 R21, RZ, RZ, R14 ;  /* 0x000000ffff157224 */ /* 0x000fce00078e000e */
[----:B------:R-:W-:Y:S05]  /*cb50*/  WARPSYNC.COLLECTIVE R15, `(.L_x_104) ;  /* 0x000000000f087348 */ /* 0x000fea0003c00000 */
[----:B------:R0:W1:Y:S02]  /*cb60*/  SHFL.IDX P6, R14, R13, R12, R11 ;  /* 0x0000000c0d0e7389 */ /* 0x00006400000c000b */
[----:B01----:R-:W-:Y:S01]  /*cb70*/  ENDCOLLECTIVE ;  /* 0x000000000000791b */ /* 0x003fe20003800000 */
.L_x_104:
[----:B------:R-:W-:Y:S01]  /*cb80*/  MOV R13, R20 ;  /* 0x00000014000d7202 */ /* 0x000fe20000000f00 */
[----:B------:R-:W-:Y:S01]  /*cb90*/  IMAD.MOV.U32 R12, RZ, RZ, 0x2 ;  /* 0x00000002ff0c7424 */ /* 0x000fe200078e00ff */
[----:B------:R-:W-:-:S13]  /*cba0*/  @!P1 IADD3 R4, P3, R3, R14, RZ ;  /* 0x0000000e03049210 */ /* 0x000fda0007f7e0ff */
[----:B------:R-:W-:Y:S05]  /*cbb0*/  WARPSYNC.COLLECTIVE R15, `(.L_x_105) ;  /* 0x000000000f087348 */ /* 0x000fea0003c00000 */
[----:B------:R0:W1:Y:S02]  /*cbc0*/  SHFL.IDX P6, R14, R13, R12, R11 ;  /* 0x0000000c0d0e7389 */ /* 0x00006400000c000b */
[----:B01----:R-:W-:Y:S01]  /*cbd0*/  ENDCOLLECTIVE ;  /* 0x000000000000791b */ /* 0x003fe20003800000 */
.L_x_105:
[----:B------:R-:W-:-:S05]  /*cbe0*/  @!P1 IMAD.X R5, RZ, RZ, R21, P3 ;  /* 0x000000ffff059224 */ /* 0x000fca00018e0615 */
[----:B------:R-:W-:Y:S01]  /*cbf0*/  @!PT LDS RZ, [RZ] ;  /* 0x00000000fffff984 */ /* 0x000fe20000000800 */
[----:B------:R-:W-:Y:S01]  /*cc00*/  @!PT LDS RZ, [RZ] ;  /* 0x00000000fffff984 */ /* 0x000fe20000000800 */
[----:B------:R-:W-:Y:S01]  /*cc10*/  @!PT LDS RZ, [RZ] ;  /* 0x00000000fffff984 */ /* 0x000fe20000000800 */
[----:B------:R0:W-:Y:S01]  /*cc20*/  @!P1 LDGSTS.E.BYPASS.LTC128B.128 [R9+0xaa00], desc[UR42][R4.64], !P0 ;  /* 0x0aa0000004099fae */ /* 0x0001e2000c101d6a */
[----:B------:R-:W-:Y:S01]  /*cc30*/  IMAD.MOV.U32 R13, RZ, RZ, R10 ;  /* 0x000000ffff0d7224 */ /* 0x000fe200078e000a */
[----:B0-----:R-:W-:Y:S01]  /*cc40*/  IADD3 R5, R25, 0x40, RZ ;  /* 0x0000004019057810 */ /* 0x001fe20007ffe0ff */
[----:B------:R-:W-:-:S03]  /*cc50*/  IMAD.MOV.U32 R8, RZ, RZ, R14 ;  /* 0x000000ffff087224 */ /* 0x000fc600078e000e */
[----:B------:R-:W-:-:S13]  /*cc60*/  ISETP.GE.AND P2, PT, R5, R0, PT ;  /* 0x000000000500720c */ /* 0x000fda0003f46270 */
[----:B------:R-:W-:Y:S05]  /*cc70*/  WARPSYNC.COLLECTIVE R15, `(.L_x_106) ;  /* 0x000000000f087348 */ /* 0x000fea0003c00000 */
[----:B------:R0:W1:Y:S02]  /*cc80*/  SHFL.IDX P6, R14, R13, R12, R11 ;  /* 0x0000000c0d0e7389 */ /* 0x00006400000c000b */
[----:B01----:R-:W-:Y:S01]  /*cc90*/  ENDCOLLECTIVE ;  /* 0x000000000000791b */ /* 0x003fe20003800000 */
.L_x_106:
[----:B------:R-:W-:Y:S02]  /*cca0*/  @!P2 VIADD R21, R28, UR39 ;  /* 0x000000271c15ac36 */ /* 0x000fe40008000000 */
[----:B------:R-:W-:Y:S01]  /*ccb0*/  IMAD.MOV.U32 R13, RZ, RZ, R20 ;  /* 0x000000ffff0d7224 */ /* 0x000fe200078e0014 */
[----:B------:R-:W-:Y:S01]  /*ccc0*/  MOV R12, 0x3 ;  /* 0x00000003000c7802 */ /* 0x000fe20000000f00 */
[----:B------:R-:W-:-:S07]  /*ccd0*/  IMAD.MOV.U32 R26, RZ, RZ, R14 ;  /* 0x000000ffff1a7224 */ /* 0x000fce00078e000e */
[----:B------:R-:W-:Y:S05]  /*cce0*/  WARPSYNC.COLLECTIVE R15, `(.L_x_107) ;  /* 0x000000000f087348 */ /* 0x000fea0003c00000 */
[----:B------:R0:W1:Y:S02]  /*ccf0*/  SHFL.IDX P6, R14, R13, R12, R11 ;  /* 0x0000000c0d0e7389 */ /* 0x00006400000c000b */
[----:B01----:R-:W-:Y:S01]  /*cd00*/  ENDCOLLECTIVE ;  /* 0x000000000000791b */ /* 0x003fe20003800000 */
.L_x_107:
[----:B------:R-:W-:-:S05]  /*cd10*/  @!P2 IADD3 R4, P1, R3, R26, RZ ;  /* 0x0000001a0304a210 */ /* 0x000fca0007f3e0ff */
[----:B------:R-:W-:-:S05]  /*cd20*/  @!P2 IMAD.X R5, RZ, RZ, R8, P1 ;  /* 0x000000ffff05a224 */ /* 0x000fca00008e0608 */
[----:B------:R-:W-:Y:S01]  /*cd30*/  @!PT LDS RZ, [RZ] ;  /* 0x00000000fffff984 */ /* 0x000fe20000000800 */
[----:B------:R-:W-:Y:S01]  /*cd40*/  @!PT LDS RZ, [RZ] ;  /* 0x00000000fffff984 */ /* 0x000fe20000000800 */
[----:B------:R-:W-:Y:S01]  /*cd50*/  @!PT LDS RZ, [RZ] ;  /* 0x00000000fffff984 */ /* 0x000fe20000000800 */
[----:B------:R0:W-:Y:S01]  /*cd60*/  @!P2 LDGSTS.E.BYPASS.LTC128B.128 [R21+0xb200], desc[UR42][R4.64], !P0 ;  /* 0x0b2000000415afae */ /* 0x0001e2000c101d6a */
[----:B------:R-:W-:Y:S02]  /*cd70*/  IMAD.MOV.U32 R13, RZ, RZ, R10 ;  /* 0x000000ffff0d7224 */ /* 0x000fe400078e000a */
[----:B------:R-:W-:-:S07]  /*cd80*/  IMAD.MOV.U32 R20, RZ, RZ, R14 ;  /* 0x000000ffff147224 */ /* 0x000fce00078e000e */
[----:B0-----:R-:W-:Y:S05]  /*cd90*/  WARPSYNC.COLLECTIVE R15, `(.L_x_108) ;  /* 0x000000000f087348 */ /* 0x001fea0003c00000 */
[----:B------:R1:W2:Y:S02]  /*cda0*/  SHFL.IDX P6, R14, R13, R12, R11 ;  /* 0x0000000c0d0e7389 */ /* 0x0002a400000c000b */
[----:B012---:R-:W-:Y:S01]  /*cdb0*/  ENDCOLLECTIVE ;  /* 0x000000000000791b */ /* 0x007fe20003800000 */
.L_x_108:
[----:B------:R-:W-:-:S05]  /*cdc0*/  VIADD R5, R25, 0x60 ;  /* 0x0000006019057836 */ /* 0x000fca0000000000 */
[----:B------:R-:W-:Y:S01]  /*cdd0*/  ISETP.GE.AND P1, PT, R5, R0, PT ;  /* 0x000000000500720c */ /* 0x000fe20003f26270 */
[----:B------:R-:W-:Y:S02]  /*cde0*/  IMAD.MOV.U32 R13, RZ, RZ, R7 ;  /* 0x000000ffff0d7224 */ /* 0x000fe400078e0007 */
[----:B------:R-:W-:-:S10]  /*cdf0*/  IMAD.MOV.U32 R12, RZ, RZ, RZ ;  /* 0x000000ffff0c7224 */ /* 0x000fd400078e00ff */
[----:B------:R-:W-:Y:S01]  /*ce00*/  @!P1 VIADD R9, R28, UR39 ;  /* 0x000000271c099c36 */ /* 0x000fe20008000000 */
[----:B------:R-:W-:-:S13]  /*ce10*/  @!P1 IADD3 R4, P3, R3, R14, RZ ;  /* 0x0000000e03049210 */ /* 0x000fda0007f7e0ff */
[----:B------:R-:W-:Y:S05]  /*ce20*/  WARPSYNC.COLLECTIVE R15, `(.L_x_109) ;  /* 0x000000000f087348 */ /* 0x000fea0003c00000 */
[----:B------:R0:W1:Y:S02]  /*ce30*/  SHFL.IDX P6, R14, R13, R12, R11 ;  /* 0x0000000c0d0e7389 */ /* 0x00006400000c000b */
[----:B01----:R-:W-:Y:S01]  /*ce40*/  ENDCOLLECTIVE ;  /* 0x000000000000791b */ /* 0x003fe20003800000 */
.L_x_109:
[----:B------:R-:W-:-:S05]  /*ce50*/  @!P1 IADD3.X R5, RZ, R20, RZ, P3, !PT ;  /* 0x00000014ff059210 */ /* 0x000fca0001ffe4ff */
[----:B------:R-:W-:Y:S01]  /*ce60*/  @!PT LDS RZ, [RZ] ;  /* 0x00000000fffff984 */ /* 0x000fe20000000800 */
[----:B------:R-:W-:Y:S01]  /*ce70*/  @!PT LDS RZ, [RZ] ;  /* 0x00000000fffff984 */ /* 0x000fe20000000800 */
[----:B------:R-:W-:Y:S01]  /*ce80*/  @!PT LDS RZ, [RZ] ;  /* 0x00000000fffff984 */ /* 0x000fe20000000800 */
[----:B------:R0:W-:Y:S01]  /*ce90*/  @!P1 LDGSTS.E.BYPASS.LTC128B.128 [R9+0xba00], desc[UR42][R4.64], !P0 ;  /* 0x0ba0000004099fae */ /* 0x0001e2000c101d6a */
[----:B------:R-:W-:Y:S02]  /*cea0*/  IMAD.MOV.U32 R13, RZ, RZ, R6 ;  /* 0x000000ffff0d7224 */ /* 0x000fe400078e0006 */
[----:B0-----:R-:W-:Y:S01]  /*ceb0*/  VIADD R5, R25, 0x80 ;  /* 0x0000008019057836 */ /* 0x001fe20000000000 */
[----:B------:R-:W-:-:S07]  /*cec0*/  MOV R8, R14 ;  /* 0x0000000e00087202 */ /* 0x000fce0000000f00 */
[----:B------:R-:W-:Y:S05]  /*ced0*/  WARPSYNC.COLLECTIVE R15, `(.L_x_110) ;  /* 0x000000000f087348 */ /* 0x000fea0003c00000 */
[----:B------:R0:W1:Y:S02]  /*cee0*/  SHFL.IDX P6, R14, R13, R12, R11 ;  /* 0x0000000c0d0e7389 */ /* 0x00006400000c000b */
[----:B01----:R-:W-:Y:S01]  /*cef0*/  ENDCOLLECTIVE ;  /* 0x000000000000791b */ /* 0x003fe20003800000 */
.L_x_110:
[----:B------:R-:W-:Y:S01]  /*cf00*/  ISETP.GE.AND P2, PT, R5, R0, PT ;  /* 0x000000000500720c */ /* 0x000fe20003f46270 */
[----:B------:R-:W-:Y:S02]  /*cf10*/  IMAD.MOV.U32 R13, RZ, RZ, R7 ;  /* 0x000000ffff0d7224 */ /* 0x000fe400078e0007 */
[----:B------:R-:W-:-:S10]  /*cf20*/  IMAD.MOV.U32 R12, RZ, RZ, 0x1 ;  /* 0x00000001ff0c7424 */ /* 0x000fd400078e00ff */
[----:B------:R-:W-:Y:S02]  /*cf30*/  @!P2 VIADD R21, R28, UR39 ;  /* 0x000000271c15ac36 */ /* 0x000fe40008000000 */
[----:B------:R-:W-:-:S07]  /*cf40*/  IMAD.MOV.U32 R26, RZ, RZ, R14 ;  /* 0x000000ffff1a7224 */ /* 0x000fce00078e000e */
[----:B------:R-:W-:Y:S05]  /*cf50*/  WARPSYNC.COLLECTIVE R15, `(.L_x_111) ;  /* 0x000000000f087348 */ /* 0x000fea0003c00000 */
[----:B------:R0:W1:Y:S02]  /*cf60*/  SHFL.IDX P6, R14, R13, R12, R11 ;  /* 0x0000000c0d0e7389 */ /* 0x00006400000c000b */
[----:B01----:R-:W-:Y:S01]  /*cf70*/  ENDCOLLECTIVE ;  /* 0x000000000000791b */ /* 0x003fe20003800000 */
.L_x_111:
[----:B------:R-:W-:-:S04]  /*cf80*/  @!P2 IADD3 R4, P1, R3, R26, RZ ;  /* 0x0000001a0304a210 */ /* 0x000fc80007f3e0ff */
[----:B------:R-:W-:-:S05]  /*cf90*/  @!P2 IADD3.X R5, RZ, R8, RZ, P1, !PT ;  /* 0x00000008ff05a210 */ /* 0x000fca0000ffe4ff */
[----:B------:R-:W-:Y:S01]  /*cfa0*/  @!PT LDS RZ, [RZ] ;  /* 0x00000000fffff984 */ /* 0x000fe20000000800 */
[----:B------:R-:W-:Y:S01]  /*cfb0*/  @!PT LDS RZ, [RZ] ;  /* 0x00000000fffff984 */ /* 0x000fe20000000800 */
[----:B------:R-:W-:Y:S01]  /*cfc0*/  @!PT LDS RZ, [RZ] ;  /* 0x00000000fffff984 */ /* 0x000fe20000000800 */
[----:B------:R0:W-:Y:S01]  /*cfd0*/  @!P2 LDGSTS.E.BYPASS.LTC128B.128 [R21+0xc200], desc[UR42][R4.64], !P0 ;  /* 0x0c2000000415afae */ /* 0x0001e2000c101d6a */
[----:B------:R-:W-:Y:S01]  /*cfe0*/  IMAD.MOV.U32 R13, RZ, RZ, R6 ;  /* 0x000000ffff0d7224 */ /* 0x000fe200078e0006 */
[----:B------:R-:W-:-:S07]  /*cff0*/  MOV R7, R14 ;  /* 0x0000000e00077202 */ /* 0x000fce0000000f00 */
[----:B0-----:R-:W-:Y:S05]  /*d000*/  WARPSYNC.COLLECTIVE R15, `(.L_x_112) ;  /* 0x000000000f087348 */ /* 0x001fea0003c00000 */
[----:B------:R1:W2:Y:S02]  /*d010*/  SHFL.IDX P6, R14, R13, R12, R11 ;  /* 0x0000000c0d0e7389 */ /* 0x0002a400000c000b */
[----:B012---:R-:W-:Y:S01]  /*d020*/  ENDCOLLECTIVE ;  /* 0x000000000000791b */ /* 0x007fe20003800000 */
.L_x_112:
[----:B------:R-:W-:Y:S05]  /*d030*/  BRA `(.L_x_113) ;  /* 0xffffffe000487947 */ /* 0x000fea000383ffff */
.L_x_56:
[----:B0-----:R-:W-:-:S04]  /*d040*/  IMAD.U32 R3, RZ, RZ, UR39 ;  /* 0x00000027ff037e24 */ /* 0x001fc8000f8e00ff */
[----:B------:R0:W1:Y:S03]  /*d050*/  SYNCS.PHASECHK.TRANS64.TRYWAIT P0, [R3+URZ+0x12420], R0 ;  /* 0x01242000030075a7 */ /* 0x000066000800017f */
[----:B-1----:R-:W-:Y:S05]  /*d060*/  @!P0 NANOSLEEP.SYNCS 0x989680 ;  /* 0x009896800000895d */ /* 0x002fea0003900000 */
[----:B------:R-:W1:Y:S02]  /*d070*/  @!P0 SYNCS.PHASECHK.TRANS64 P0, [R3+URZ+0x12420], R0 ;  /* 0x01242000030085a7 */ /* 0x000e64000800007f */
[----:B-1----:R-:W-:Y:S05]  /*d080*/  @!P0 BRA `(.L_x_56) ;  /* 0xfffffffc00ec8947 */ /* 0x002fea000383ffff */
[----:B------:R-:W-:Y:S05]  /*d090*/  BRA `(.L_x_114) ;  /* 0xffffffe000787947 */ /* 0x000fea000383ffff */
.L_x_61:
[----:B0-----:R0:W1:Y:S02]  /*d0a0*/  SYNCS.PHASECHK.TRANS64.TRYWAIT P0, [R7+URZ+0x12480], R4 ;  /* 0x01248004070075a7 */ /* 0x001064000800017f */
[----:B-1----:R-:W-:Y:S05]  /*d0b0*/  @!P0 NANOSLEEP.SYNCS 0x989680 ;  /* 0x009896800000895d */ /* 0x002fea0003900000 */
[----:B------:R-:W1:Y:S02]  /*d0c0*/  @!P0 SYNCS.PHASECHK.TRANS64 P0, [R7+URZ+0x12480], R4 ;  /* 0x01248004070085a7 */ /* 0x000e64000800007f */
[----:B-1----:R-:W-:Y:S05]  /*d0d0*/  @!P0 BRA `(.L_x_61) ;  /* 0xfffffffc00f08947 */ /* 0x002fea000383ffff */
[----:B------:R-:W-:Y:S05]  /*d0e0*/  BRA `(.L_x_115) ;  /* 0xffffffe400207947 */ /* 0x000fea000383ffff */
.L_x_65:
[----:B-1----:R1:W2:Y:S02]  /*d0f0*/  SYNCS.PHASECHK.TRANS64.TRYWAIT P0, [R7+URZ+0x12440], R4 ;  /* 0x01244004070075a7 */ /* 0x0022a4000800017f */
[----:B--2---:R-:W-:Y:S05]  /*d100*/  @!P0 NANOSLEEP.SYNCS 0x989680 ;  /* 0x009896800000895d */ /* 0x004fea0003900000 */
[----:B------:R-:W2:Y:S02]  /*d110*/  @!P0 SYNCS.PHASECHK.TRANS64 P0, [R7+URZ+0x12440], R4 ;  /* 0x01244004070085a7 */ /* 0x000ea4000800007f */
[----:B--2---:R-:W-:Y:S05]  /*d120*/  @!P0 BRA `(.L_x_65) ;  /* 0xfffffffc00f08947 */ /* 0x004fea000383ffff */
[----:B------:R-:W-:Y:S05]  /*d130*/  BRA `(.L_x_116) ;  /* 0xffffffe4008c7947 */ /* 0x000fea000383ffff */
.L_x_70:
[----:B-1----:R1:W2:Y:S02]  /*d140*/  SYNCS.PHASECHK.TRANS64.TRYWAIT P0, [R20+URZ+0x12470], R5 ;  /* 0x01247005140075a7 */ /* 0x0022a4000800017f */
[----:B--2---:R-:W-:Y:S05]  /*d150*/  @!P0 NANOSLEEP.SYNCS 0x989680 ;  /* 0x009896800000895d */ /* 0x004fea0003900000 */
[----:B------:R-:W2:Y:S02]  /*d160*/  @!P0 SYNCS.PHASECHK.TRANS64 P0, [R20+URZ+0x12470], R5 ;  /* 0x01247005140085a7 */ /* 0x000ea4000800007f */
[----:B--2---:R-:W-:Y:S05]  /*d170*/  @!P0 BRA `(.L_x_70) ;  /* 0xfffffffc00f08947 */ /* 0x004fea000383ffff */
[----:B------:R-:W-:Y:S05]  /*d180*/  BRA `(.L_x_117) ;  /* 0xffffffe800147947 */ /* 0x000fea000383ffff */
.L_x_72:
[----:B0-----:R0:W1:Y:S02]  /*d190*/  SYNCS.PHASECHK.TRANS64.TRYWAIT P0, [R20+URZ+0x12460], R5 ;  /* 0x01246005140075a7 */ /* 0x001064000800017f */
[----:B-1----:R-:W-:Y:S05]  /*d1a0*/  @!P0 NANOSLEEP.SYNCS 0x989680 ;  /* 0x009896800000895d */ /* 0x002fea0003900000 */
[----:B------:R-:W1:Y:S02]  /*d1b0*/  @!P0 SYNCS.PHASECHK.TRANS64 P0, [R20+URZ+0x12460], R5 ;  /* 0x01246005140085a7 */ /* 0x000e64000800007f */
[----:B-1----:R-:W-:Y:S05]  /*d1c0*/  @!P0 BRA `(.L_x_72) ;  /* 0xfffffffc00f08947 */ /* 0x002fea000383ffff */
[----:B------:R-:W-:Y:S05]  /*d1d0*/  BRA `(.L_x_118) ;  /* 0xffffffe800187947 */ /* 0x000fea000383ffff */
.L_x_78:
[----:B0-----:R0:W1:Y:S02]  /*d1e0*/  SYNCS.PHASECHK.TRANS64.TRYWAIT P0, [R12+URZ+0x12470], R5 ;  /* 0x012470050c0075a7 */ /* 0x001064000800017f */
[----:B-1----:R-:W-:Y:S05]  /*d1f0*/  @!P0 NANOSLEEP.SYNCS 0x989680 ;  /* 0x009896800000895d */ /* 0x002fea0003900000 */
[----:B------:R-:W1:Y:S02]  /*d200*/  @!P0 SYNCS.PHASECHK.TRANS64 P0, [R12+URZ+0x12470], R5 ;  /* 0x012470050c0085a7 */ /* 0x000e64000800007f */
[----:B-1----:R-:W-:Y:S05]  /*d210*/  @!P0 BRA `(.L_x_78) ;  /* 0xfffffffc00f08947 */ /* 0x002fea000383ffff */
[----:B------:R-:W-:Y:S05]  /*d220*/  BRA `(.L_x_119) ;  /* 0xffffffec00107947 */ /* 0x000fea000383ffff */
.L_x_80:
[----:B0-----:R0:W1:Y:S02]  /*d230*/  SYNCS.PHASECHK.TRANS64.TRYWAIT P0, [R12+URZ+0x12460], R5 ;  /* 0x012460050c0075a7 */ /* 0x001064000800017f */
[----:B-1----:R-:W-:Y:S05]  /*d240*/  @!P0 NANOSLEEP.SYNCS 0x989680 ;  /* 0x009896800000895d */ /* 0x002fea0003900000 */
[----:B------:R-:W1:Y:S02]  /*d250*/  @!P0 SYNCS.PHASECHK.TRANS64 P0, [R12+URZ+0x12460], R5 ;  /* 0x012460050c0085a7 */ /* 0x000e64000800007f */
[----:B-1----:R-:W-:Y:S05]  /*d260*/  @!P0 BRA `(.L_x_80) ;  /* 0xfffffffc00f08947 */ /* 0x002fea000383ffff */
[----:B------:R-:W-:Y:S05]  /*d270*/  BRA `(.L_x_120) ;  /* 0xffffffec00287947 */ /* 0x000fea000383ffff */
.L_x_82:
[----:B0-----:R0:W1:Y:S02]  /*d280*/  SYNCS.PHASECHK.TRANS64.TRYWAIT P0, [R9+URZ+0x12420], R4 ;  /* 0x01242004090075a7 */ /* 0x001064000800017f */
[----:B-1----:R-:W-:Y:S05]  /*d290*/  @!P0 NANOSLEEP.SYNCS 0x989680 ;  /* 0x009896800000895d */ /* 0x002fea0003900000 */
[----:B------:R-:W1:Y:S02]  /*d2a0*/  @!P0 SYNCS.PHASECHK.TRANS64 P0, [R9+URZ+0x12420], R4 ;  /* 0x01242004090085a7 */ /* 0x000e64000800007f */
[----:B-1----:R-:W-:Y:S05]  /*d2b0*/  @!P0 BRA `(.L_x_82) ;  /* 0xfffffffc00f08947 */ /* 0x002fea000383ffff */
[----:B------:R-:W-:Y:S05]  /*d2c0*/  BRA `(.L_x_121) ;  /* 0xfffffff000007947 */ /* 0x000fea000383ffff */
.L_x_84:
[----:B0-----:R0:W1:Y:S02]  /*d2d0*/  SYNCS.PHASECHK.TRANS64.TRYWAIT P1, [R7+URZ], R4 ;  /* 0x00000004070075a7 */ /* 0x001064000802017f */
[----:B-1----:R-:W-:Y:S05]  /*d2e0*/  @!P1 NANOSLEEP.SYNCS 0x989680 ;  /* 0x009896800000995d */ /* 0x002fea0003900000 */
[----:B------:R-:W1:Y:S02]  /*d2f0*/  @!P1 SYNCS.PHASECHK.TRANS64 P1, [R7+URZ], R4 ;  /* 0x00000004070095a7 */ /* 0x000e64000802007f */
[----:B-1----:R-:W-:Y:S05]  /*d300*/  @!P1 BRA `(.L_x_84) ;  /* 0xfffffffc00f09947 */ /* 0x002fea000383ffff */
[----:B------:R-:W-:Y:S05]  /*d310*/  BRA `(.L_x_122) ;  /* 0xfffffff000447947 */ /* 0x000fea000383ffff */
.L_x_85:
[----:B-1----:R1:W2:Y:S02]  /*d320*/  SYNCS.PHASECHK.TRANS64.TRYWAIT P1, [R5+URZ], R0 ;  /* 0x00000000050075a7 */ /* 0x0022a4000802017f */
[----:B--2---:R-:W-:Y:S05]  /*d330*/  @!P1 NANOSLEEP.SYNCS 0x989680 ;  /* 0x009896800000995d */ /* 0x004fea0003900000 */
[----:B------:R-:W2:Y:S02]  /*d340*/  @!P1 SYNCS.PHASECHK.TRANS64 P1, [R5+URZ], R0 ;  /* 0x00000000050095a7 */ /* 0x000ea4000802007f */
[----:B--2---:R-:W-:Y:S05]  /*d350*/  @!P1 BRA `(.L_x_85) ;  /* 0xfffffffc00f09947 */ /* 0x004fea000383ffff */
[----:B------:R-:W-:Y:S05]  /*d360*/  BRA `(.L_x_123) ;  /* 0xfffffff000387947 */ /* 0x000fea000383ffff */
.L_x_87:
[----:B--2---:R2:W3:Y:S02]  /*d370*/  SYNCS.PHASECHK.TRANS64.TRYWAIT P1, [R3+URZ+0x12460], R4 ;  /* 0x01246004030075a7 */ /* 0x0044e4000802017f */
[----:B---3--:R-:W-:Y:S05]  /*d380*/  @!P1 NANOSLEEP.SYNCS 0x989680 ;  /* 0x009896800000995d */ /* 0x008fea0003900000 */
[----:B------:R-:W3:Y:S02]  /*d390*/  @!P1 SYNCS.PHASECHK.TRANS64 P1, [R3+URZ+0x12460], R4 ;  /* 0x01246004030095a7 */ /* 0x000ee4000802007f */
[----:B---3--:R-:W-:Y:S05]  /*d3a0*/  @!P1 BRA `(.L_x_87) ;  /* 0xfffffffc00f09947 */ /* 0x008fea000383ffff */
[----:B------:R-:W-:Y:S05]  /*d3b0*/  BRA `(.L_x_124) ;  /* 0xfffffff000387947 */ /* 0x000fea000383ffff */
.L_x_89:
[----:B-1----:R1:W3:Y:S02]  /*d3c0*/  SYNCS.PHASECHK.TRANS64.TRYWAIT P1, [R5+URZ+0x12460], R0 ;  /* 0x01246000050075a7 */ /* 0x0022e4000802017f */
[----:B---3--:R-:W-:Y:S05]  /*d3d0*/  @!P1 NANOSLEEP.SYNCS 0x989680 ;  /* 0x009896800000995d */ /* 0x008fea0003900000 */
[----:B------:R-:W3:Y:S02]  /*d3e0*/  @!P1 SYNCS.PHASECHK.TRANS64 P1, [R5+URZ+0x12460], R0 ;  /* 0x01246000050095a7 */ /* 0x000ee4000802007f */
[----:B---3--:R-:W-:Y:S05]  /*d3f0*/  @!P1 BRA `(.L_x_89) ;  /* 0xfffffffc00f09947 */ /* 0x008fea000383ffff */
[----:B------:R-:W-:Y:S05]  /*d400*/  BRA `(.L_x_125) ;  /* 0xfffffff000387947 */ /* 0x000fea000383ffff */
.L_x_91:
[----:B---3--:R3:W4:Y:S02]  /*d410*/  SYNCS.PHASECHK.TRANS64.TRYWAIT P0, [R3+URZ+0x12480], R4 ;  /* 0x01248004030075a7 */ /* 0x008724000800017f */
[----:B----4-:R-:W-:Y:S05]  /*d420*/  @!P0 NANOSLEEP.SYNCS 0x989680 ;  /* 0x009896800000895d */ /* 0x010fea0003900000 */
[----:B------:R-:W4:Y:S02]  /*d430*/  @!P0 SYNCS.PHASECHK.TRANS64 P0, [R3+URZ+0x12480], R4 ;  /* 0x01248004030085a7 */ /* 0x000f24000800007f */
[----:B----4-:R-:W-:Y:S05]  /*d440*/  @!P0 BRA `(.L_x_91) ;  /* 0xfffffffc00f08947 */ /* 0x010fea000383ffff */
[----:B------:R-:W-:Y:S05]  /*d450*/  BRA `(.L_x_92) ;  /* 0xfffffff000347947 */ /* 0x000fea000383ffff */
.L_x_126:
[----:B------:R-:W-:-:S00]  /*d460*/  BRA `(.L_x_126) ;  /* 0xfffffffc00fc7947 */ /* 0x000fc0000383ffff */
[----:B------:R-:W-:-:S00]  /*d470*/  NOP ;  /* 0x0000000000007918 */ /* 0x000fc00000000000 */
        /* <DEDUP_REMOVED lines=8> */
.L_x_2187:


//--------------------- .text._ZN7cutlass13device_kernelIN5flash11enable_sm90INS1_16FlashAttnFwdSm90INS1_25CollectiveMainloopFwdSm90ILi2EN4cute5tupleIJNS5_1CILi1EEES8_S8_EEENS6_IJNS7_ILi192EEENS7_ILi160EEENS7_ILi64EEEEEELi64ENS_12float_e4m3_tEfNS_4arch4Sm90ELb0ELb0ELb1ELb1ELb0ELb0ELb0ELb1ELb1ELb1ELb1ELb0EEENS1_21CollectiveEpilogueFwdINS6_IJSA_SC_SB_EEES9_NS_10bfloat16_tESG_Li384ELb1ELb1ELb1ELb1EEENS1_36VarlenDynamicPersistentTileSchedulerILi192ELi160ELi384ELi128ELb1ELb1ELb1ELb0ELb1ELb1EEEEEEEEEvNT_6ParamsE --------------------------
	.section	.text._ZN7cutlass13device_kernelIN5flash11enable_sm90INS1_16FlashAttnFwdSm90INS1_25CollectiveMainloopFwdSm90ILi2EN4cute5tupleIJNS5_1CILi1EEES8_S8_EEENS6_IJNS7_ILi192EEENS7_ILi160EEENS7_ILi64EEEEEELi64ENS_12float_e4m3_tEfNS_4arch4Sm90ELb0ELb0ELb1ELb1ELb0ELb0ELb0ELb1ELb1ELb1ELb1ELb0EEENS1_21CollectiveEpilogueFwdINS6_IJSA_SC_SB_EEES9_NS_10bfloat16_tESG_Li384ELb1ELb1ELb1ELb1EEENS1_36VarlenDynamicPersistentTileSchedulerILi192ELi160ELi384ELi128ELb1ELb1ELb1ELb0ELb1ELb1EEEEEEEEEvNT_6ParamsE,"ax",@progbits
	.align	128
.text._ZN7cutlass13device_kernelIN5flash11enable_sm90INS1_16FlashAttnFwdSm90INS1_25CollectiveMainloopFwdSm90ILi2EN4cute5tupleIJNS5_1CILi1EEES8_S8_EEENS6_IJNS7_ILi192EEENS7_ILi160EEENS7_ILi64EEEEEELi64ENS_12float_e4m3_tEfNS_4arch4Sm90ELb0ELb0ELb1ELb1ELb0ELb0ELb0ELb1ELb1ELb1ELb1ELb0EEENS1_21CollectiveEpilogueFwdINS6_IJSA_SC_SB_EEES9_NS_10bfloat16_tESG_Li384ELb1ELb1ELb1ELb1EEENS1_36VarlenDynamicPersistentTileSchedulerILi192ELi160ELi384ELi128ELb1ELb1ELb1ELb0ELb1ELb1EEEEEEEEEvNT_6ParamsE:
        .type           _ZN7cutlass13device_kernelIN5flash11enable_sm90INS1_16FlashAttnFwdSm90INS1_25CollectiveMainloopFwdSm90ILi2EN4cute5tupleIJNS5_1CILi1EEES8_S8_EEENS6_IJNS7_ILi192EEENS7_ILi160EEENS7_ILi64EEEEEELi64ENS_12float_e4m3_tEfNS_4arch4Sm90ELb0ELb0ELb1ELb1ELb0ELb0ELb0ELb1ELb1ELb1ELb1ELb0EEENS1_21CollectiveEpilogueFwdINS6_IJSA_SC_SB_EEES9_NS_10bfloat16_tESG_Li384ELb1ELb1ELb1ELb1EEENS1_36VarlenDynamicPersistentTileSchedulerILi192ELi160ELi384ELi128ELb1ELb1ELb1ELb0ELb1ELb1EEEEEEEEEvNT_6ParamsE,@function
        .size           _ZN7cutlass13device_kernelIN5flash11enable_sm90INS1_16FlashAttnFwdSm90INS1_25CollectiveMainloopFwdSm90ILi2EN4cute5tupleIJNS5_1CILi1EEES8_S8_EEENS6_IJNS7_ILi192EEENS7_ILi160EEENS7_ILi64EEEEEELi64ENS_12float_e4m3_tEfNS_4arch4Sm90ELb0ELb0ELb1ELb1ELb0ELb0ELb0ELb1ELb1ELb1ELb1ELb0EEENS1_21CollectiveEpilogueFwdINS6_IJSA_SC_SB_EEES9_NS_10bfloat16_tESG_Li384ELb1ELb1ELb1ELb1EEENS1_36VarlenDynamicPersistentTileSchedulerILi192ELi160ELi384ELi128ELb1ELb1ELb1ELb0ELb1ELb1EEEEEEEEEvNT_6ParamsE,(.L_x_2188 - _ZN7cutlass13device_kernelIN5flash11enable_sm90INS1_16FlashAttnFwdSm90INS1_25CollectiveMainloopFwdSm90ILi2EN4cute5tupleIJNS5_1CILi1EEES8_S8_EEENS6_IJNS7_ILi192EEENS7_ILi160EEENS7_ILi64EEEEEELi64ENS_12float_e4m3_tEfNS_4arch4Sm90ELb0ELb0ELb1ELb1ELb0ELb0ELb0ELb1ELb1ELb1ELb1ELb0EEENS1_21CollectiveEpilogueFwdINS6_IJSA_SC_SB_EEES9_NS_10bfloat16_tESG_Li384ELb1ELb1ELb1ELb1EEENS1_36VarlenDynamicPersistentTileSchedulerILi192ELi160ELi384ELi128ELb1ELb1ELb1ELb0ELb1ELb1EEEEEEEEEvNT_6ParamsE)
        .other          _ZN7cutlass13device_kernelIN5flash11enable_sm90INS1_16FlashAttnFwdSm90INS1_25CollectiveMainloopFwdSm90ILi2EN4cute5tupleIJNS5_1CILi1EEES8_S8_EEENS6_IJNS7_ILi192EEENS7_ILi160EEENS7_ILi64EEEEEELi64ENS_12float_e4m3_tEfNS_4arch4Sm90ELb0ELb0ELb1ELb1ELb0ELb0ELb0ELb1ELb1ELb1ELb1ELb0EEENS1_21CollectiveEpilogueFwdINS6_IJSA_SC_SB_EEES9_NS_10bfloat16_tESG_Li384ELb1ELb1ELb1ELb1EEENS1_36VarlenDynamicPersistentTileSchedulerILi192ELi160ELi384ELi128ELb1ELb1ELb1ELb0ELb1ELb1EEEEEEEEEvNT_6ParamsE,@"STO_CUDA_ENTRY STV_DEFAULT"
_ZN7cutlass13device_kernelIN5flash11enable_sm90INS1_16FlashAttnFwdSm90INS1_25CollectiveMainloopFwdSm90ILi2EN4cute5tupleIJNS5_1CILi1EEES8_S8_EEENS6_IJNS7_ILi192EEENS7_ILi160EEENS7_ILi64EEEEEELi64ENS_12float_e4m3_tEfNS_4arch4Sm90ELb0ELb0ELb1ELb1ELb0ELb0ELb0ELb1ELb1ELb1ELb1ELb0EEENS1_21CollectiveEpilogueFwdINS6_IJSA_SC_SB_EEES9_NS_10bfloat16_tESG_Li384ELb1ELb1ELb1ELb1EEENS1_36VarlenDynamicPersistentTileSchedulerILi192ELi160ELi384ELi128ELb1ELb1ELb1ELb0ELb1ELb1EEEEEEEEEvNT_6ParamsE:
[----:B------:R-:W0:Y:S02]  /*0000*/  LDC R1, c[0x0][0x28] ;  /* 0x00000a00ff017b82 */ /* 0x000e240000000800 */
[----:B0-----:R-:W-:Y:S01]  /*0010*/  VIADD R1, R1, 0xffffffe0 ;  /* 0xffffffe001017836 */ /* 0x001fe20000000000 */
[----:B------:R-:W0:Y:S01]  /*0020*/  S2R R3, SR_TID.X ;  /* 0x0000000000037919 */ /* 0x000e220000002100 */
[----:B------:R-:W-:Y:S01]  /*0030*/  ELECT P0, URZ, PT ;  /* 0x00000000003f782f */ /* 0x000fe20003800000 */
[----:B------:R-:W-:Y:S01]  /*0040*/  BSSY B0, `(.L_x_127) ;  /* 0x000000e000007945 */ /* 0x000fe20003800000 */
[----:B0-----:R-:W-:-:S05]  /*0050*/  SHF.R.U32.HI R0, RZ, 0x5, R3 ;  /* 0x00000005ff007819 */ /* 0x001fca0000011603 */
[----:B------:R-:W0:Y:S02]  /*0060*/  SHFL.IDX PT, R2, R0, RZ, 0x1f ;  /* 0x00001fff00027589 */ /* 0x000e2400000e0000 */
[----:B0-----:R-:W-:Y:S02]  /*0070*/  ISETP.EQ.AND P0, PT, R2, RZ, P0 ;  /* 0x000000ff0200720c */ /* 0x001fe40000702270 */
[----:B------:R-:W-:-:S11]  /*0080*/  SHF.R.U32.HI R2, RZ, 0x7, R3 ;  /* 0x00000007ff027819 */ /* 0x000fd60000011603 */
[----:B------:R-:W-:Y:S05]  /*0090*/  @!P0 BRA `(.L_x_128) ;  /* 0x0000000000208947 */ /* 0x000fea0003800000 */
        /* <DEDUP_REMOVED lines=8> */
.L_x_128:
[----:B------:R-:W-:Y:S05]  /*0120*/  BSYNC B0 ;  /* 0x0000000000007941 */ /* 0x000fea0003800000 */
.L_x_127:
        /* <DEDUP_REMOVED lines=41> */
.L_x_129:
        /* <DEDUP_REMOVED lines=22> */
.L_x_130:
        /* <DEDUP_REMOVED lines=18> */
.L_x_131:
        /* <DEDUP_REMOVED lines=22> */
.L_x_132:
        /* <DEDUP_REMOVED lines=22> */
.L_x_133:
[----:B------:R-:W-:Y:S01]  /*0900*/  PLOP3.LUT P0, PT, PT, PT, UP0, 0x80, 0x0 ;  /* 0x000000000000781c */ /* 0x000fe20003f0f008 */
[----:B------:R-:W-:Y:S01]  /*0910*/  UMOV UR38, 0x1 ;  /* 0x0000000100267882 */ /* 0x000fe20000000000 */
[----:B------:R-:W-:Y:S01]  /*0920*/  NOP ;  /* 0x0000000000007918 */ /* 0x000fe20000000000 */
[----:B------:R-:W-:Y:S01]  /*0930*/  USEL UR38, UR38, 0x2, !UP0 ;  /* 0x0000000226267887 */ /* 0x000fe2000c000000 */
[----:B------:R-:W-:Y:S01]  /*0940*/  ULDC.64 UR48, c[0x0][0x208] ;  /* 0x0000820000307ab9 */ /* 0x000fe20000000a00 */
[----:B012-4-:R-:W-:Y:S08]  /*0950*/  BAR.SYNC.DEFER_BLOCKING 0x0 ;  /* 0x0000000000007b1d */ /* 0x017ff00000010000 */
[----:B------:R-:W-:Y:S05]  /*0960*/  @!P0 BRA `(.L_x_134) ;  /* 0x000000a400708947 */ /* 0x000fea0003800000 */
.L_x_135:
[----:B------:R-:W-:-:S08]  /*0970*/  NOP ;  /* 0x0000000000007918 */ /* 0x000fd00000000000 */
[----:B------:R-:W0:Y:S02]  /*0980*/  USETMAXREG.TRY_ALLOC.CTAPOOL UP0, 0xa0 ;  /* 0x000000a0000079c8 */ /* 0x000e240008000600 */
[----:B0-----:R-:W-:-:S13]  /*0990*/  PLOP3.LUT P0, PT, PT, PT, UP0, 0x80, 0x0 ;  /* 0x000000000000781c */ /* 0x001fda0003f0f008 */
[----:B------:R-:W-:Y:S05]  /*09a0*/  @!P0 BRA `(.L_x_135) ;  /* 0xfffffffc00f08947 */ /* 0x000fea000383ffff */
[----:B------:R-:W0:Y:S08]  /*09b0*/  S2UR UR5, SR_CgaCtaId ;  /* 0x00000000000579c3 */ /* 0x000e300000008800 */
[----:B------:R-:W-:Y:S06]  /*09c0*/  BAR.ARV 0x8, 0x200 ;  /* 0x0208000000007b1d */ /* 0x000fec0000002000 */
[----:B------:R-:W-:-:S02]  /*09d0*/  UMOV UR4, 0x400 ;  /* 0x0000040000047882 */ /* 0x000fc40000000000 */
[----:B------:R-:W-:Y:S01]  /*09e0*/  BAR.SYNC.DEFER_BLOCKING 0x5, 0x200 ;  /* 0x0148000000007b1d */ /* 0x000fe20000010000 */
[----:B0-----:R-:W-:-:S09]  /*09f0*/  ULEA UR4, UR5, UR4, 0x18 ;  /* 0x0000000405047291 */ /* 0x001fd2000f8ec03f */
[----:B------:R-:W0:Y:S01]  /*0a00*/  LDS.128 R28, [UR4+0x132d0] ;  /* 0x0132d004ff1c7984 */ /* 0x000e220008000c00 */
[----:B------:R-:W-:Y:S01]  /*0a10*/  ULDC UR4, c[0x0][0xc3c] ;  /* 0x00030f0000047ab9 */ /* 0x000fe20000000800 */
[----:B------:R-:W-:Y:S06]  /*0a20*/  BAR.ARV 0x4, 0x200 ;  /* 0x0108000000007b1d */ /* 0x000fec0000002000 */
[----:B0-----:R-:W-:-:S13]  /*0a30*/  ISETP.GE.AND P0, PT, R31, UR4, PT ;  /* 0x000000041f007c0c */ /* 0x001fda000bf06270 */
[----:B------:R-:W-:Y:S05]  /*0a40*/  @P0 EXIT ;  /* 0x000000000000094d */ /* 0x000fea0003800000 */
[----:B------:R-:W0:Y:S01]  /*0a50*/  S2R R0, SR_TID.X ;  /* 0x0000000000007919 */ /* 0x000e220000002100 */
[----:B------:R-:W-:Y:S01]  /*0a60*/  R2UR UR6, R29 ;  /* 0x000000001d0672ca */ /* 0x000fe200000e0000 */
[----:B------:R-:W-:Y:S01]  /*0a70*/  ULOP3.LUT UR47, UR38, 0x1, URZ, 0xfc, !UPT ;  /* 0x00000001262f7892 */ /* 0x000fe2000f8efc3f */
[----:B------:R-:W-:Y:S01]  /*0a80*/  R2UR UR5, R30 ;  /* 0x000000001e0572ca */ /* 0x000fe200000e0000 */
[----:B------:R-:W-:Y:S01]  /*0a90*/  UMOV UR46, URZ ;  /* 0x0000003f002e7c82 */ /* 0x000fe20008000000 */
[----:B------:R-:W-:Y:S01]  /*0aa0*/  UMOV UR36, URZ ;  /* 0x0000003f00247c82 */ /* 0x000fe20008000000 */
[----:B------:R-:W-:Y:S01]  /*0ab0*/  UMOV UR37, URZ ;  /* 0x0000003f00257c82 */ /* 0x000fe20008000000 */
[----:B0-----:R-:W-:-:S05]  /*0ac0*/  VIADD R13, R0, 0xffffff80 ;  /* 0xffffff80000d7836 */ /* 0x001fca0000000000 */
[----:B------:R-:W-:-:S04]  /*0ad0*/  SHF.R.S32.HI R0, RZ, 0x1f, R13 ;  /* 0x0000001fff007819 */ /* 0x000fc8000001140d */
[CC--:B------:R-:W-:Y:S02]  /*0ae0*/  LEA.HI R2, R0.reuse, R13.reuse, RZ, 0x7 ;  /* 0x0000000d00027211 */ /* 0x0c0fe400078f38ff */
[-C--:B------:R-:W-:Y:S02]  /*0af0*/  LEA.HI R3, R0, R13.reuse, RZ, 0x4 ;  /* 0x0000000d00037211 */ /* 0x080fe400078f20ff */
[----:B------:R-:W-:Y:S02]  /*0b00*/  LOP3.LUT R4, R2, 0xffffff80, RZ, 0xc0, !PT ;  /* 0xffffff8002047812 */ /* 0x000fe400078ec0ff */
[----:B------:R-:W-:Y:S02]  /*0b10*/  SHF.R.S32.HI R6, RZ, 0x4, R3 ;  /* 0x00000004ff067819 */ /* 0x000fe40000011403 */
[----:B------:R-:W-:Y:S01]  /*0b20*/  SHF.R.S32.HI R14, RZ, 0x7, R2 ;  /* 0x00000007ff0e7819 */ /* 0x000fe20000011402 */
[----:B------:R-:W-:Y:S01]  /*0b30*/  IMAD.IADD R12, R13, 0x1, -R4 ;  /* 0x000000010d0c7824 */ /* 0x000fe200078e0a04 */
[----:B------:R-:W-:-:S02]  /*0b40*/  LEA.HI R4, R0, R13, RZ, 0x5 ;  /* 0x0000000d00047211 */ /* 0x000fc400078f28ff */
[----:B------:R-:W-:Y:S01]  /*0b50*/  LEA.HI R11, R0, R13, RZ, 0x2 ;  /* 0x0000000d000b7211 */ /* 0x000fe200078f10ff */
[----:B------:R-:W-:Y:S01]  /*0b60*/  IMAD.HI R2, R14, 0x55555556, RZ ;  /* 0x555555560e027827 */ /* 0x000fe200078e02ff */
[----:B------:R-:W-:Y:S02]  /*0b70*/  SHF.R.S32.HI R7, RZ, 0x1f, R12 ;  /* 0x0000001fff077819 */ /* 0x000fe4000001140c */
[----:B------:R-:W-:Y:S01]  /*0b80*/  LOP3.LUT R11, R11, 0xfffffffc, RZ, 0xc0, !PT ;  /* 0xfffffffc0b0b7812 */ /* 0x000fe200078ec0ff */
[----:B------:R-:W-:Y:S01]  /*0b90*/  IMAD.SHL.U32 R5, R4, 0x20, RZ ;  /* 0x0000002004057824 */ /* 0x000fe200078e00ff */
[----:B------:R-:W-:Y:S02]  /*0ba0*/  LEA.HI R8, R7, R12, RZ, 0x2 ;  /* 0x0000000c07087211 */ /* 0x000fe400078f10ff */
[----:B------:R-:W-:Y:S01]  /*0bb0*/  LOP3.LUT R4, R3, 0x3fffff0, RZ, 0xc0, !PT ;  /* 0x03fffff003047812 */ /* 0x000fe200078ec0ff */
[----:B------:R-:W-:Y:S01]  /*0bc0*/  IMAD.IADD R11, R13, 0x1, -R11 ;  /* 0x000000010d0b7824 */ /* 0x000fe200078e0a0b */
[----:B------:R-:W-:-:S02]  /*0bd0*/  SHF.R.S32.HI R9, RZ, 0x2, R8 ;  /* 0x00000002ff097819 */ /* 0x000fc40000011408 */
[----:B------:R-:W-:Y:S01]  /*0be0*/  SHF.R.S32.HI R10, RZ, 0x1f, R8 ;  /* 0x0000001fff0a7819 */ /* 0x000fe20000011408 */
[----:B------:R-:W-:Y:S01]  /*0bf0*/  IMAD.IADD R4, R13, 0x1, -R4 ;  /* 0x000000010d047824 */ /* 0x000fe200078e0a04 */
[----:B------:R-:W-:Y:S02]  /*0c00*/  LEA.HI R3, R3, R6, RZ, 0x1 ;  /* 0x0000000603037211 */ /* 0x000fe400078f08ff */
[----:B------:R-:W-:Y:S02]  /*0c10*/  LEA.HI R10, R10, R9, RZ, 0x3 ;  /* 0x000000090a0a7211 */ /* 0x000fe400078f18ff */
[----:B------:R-:W-:Y:S02]  /*0c20*/  LOP3.LUT R5, R5, 0xfffffc00, RZ, 0xc0, !PT ;  /* 0xfffffc0005057812 */ /* 0x000fe400078ec0ff */
[----:B------:R-:W-:Y:S02]  /*0c30*/  LOP3.LUT R3, R3, 0x1ffffffe, RZ, 0xc0, !PT ;  /* 0x1ffffffe03037812 */ /* 0x000fe400078ec0ff */
[----:B------:R-:W-:Y:S01]  /*0c40*/  LOP3.LUT R10, R10, 0xfffffff8, RZ, 0xc0, !PT ;  /* 0xfffffff80a0a7812 */ /* 0x000fe200078ec0ff */
[----:B------:R-:W-:Y:S01]  /*0c50*/  IMAD R4, R4, 0x40, R5 ;  /* 0x0000004004047824 */ /* 0x000fe200078e0205 */
[----:B------:R-:W-:Y:S01]  /*0c60*/  LEA.HI R7, R7, R12, RZ, 0x5 ;  /* 0x0000000c07077211 */ /* 0x000fe200078f28ff */
[----:B------:R-:W-:Y:S01]  /*0c70*/  IMAD.IADD R3, R6, 0x1, -R3 ;  /* 0x0000000106037824 */ /* 0x000fe200078e0a03 */
[----:B------:R-:W-:Y:S01]  /*0c80*/  LEA.HI R2, R2, R2, RZ, 0x1 ;  /* 0x0000000202027211 */ /* 0x000fe200078f08ff */
[----:B------:R-:W-:Y:S01]  /*0c90*/  IMAD.IADD R10, R9, 0x1, -R10 ;  /* 0x00000001090a7824 */ /* 0x000fe200078e0a0a */
[----:B------:R-:W-:Y:S01]  /*0ca0*/  SHF.R.S32.HI R7, RZ, 0x5, R7 ;  /* 0x00000005ff077819 */ /* 0x000fe20000011407 */
[----:B------:R-:W-:Y:S01]  /*0cb0*/  IMAD R3, R3, 0x8, R4 ;  /* 0x0000000803037824 */ /* 0x000fe200078e0204 */
[----:B------:R-:W-:Y:S01]  /*0cc0*/  LOP3.LUT R8, R8, 0x7ffffffc, RZ, 0xc0, !PT ;  /* 0x7ffffffc08087812 */ /* 0x000fe200078ec0ff */
[----:B------:R-:W-:Y:S01]  /*0cd0*/  IMAD R2, R2, -0x3, R14 ;  /* 0xfffffffd02027824 */ /* 0x000fe200078e020e */
[----:B------:R-:W-:Y:S01]  /*0ce0*/  LEA.HI R0, R0, R13, RZ, 0x3 ;  /* 0x0000000d00007211 */ /* 0x000fe200078f18ff */
[----:B------:R-:W-:Y:S01]  /*0cf0*/  IMAD R7, R7, 0x10, R10 ;  /* 0x0000001007077824 */ /* 0x000fe200078e020a */
[----:B------:R0:W-:Y:S01]  /*0d00*/  STL [R1+0x1c], R3 ;  /* 0x00001c0301007387 */ /* 0x0001e20000100800 */
[----:B------:R-:W-:Y:S01]  /*0d10*/  IMAD.IADD R8, R12, 0x1, -R8 ;  /* 0x000000010c087824 */ /* 0x000fe200078e0a08 */
[----:B------:R-:W-:Y:S01]  /*0d20*/  LOP3.LUT R16, R0, 0xfffffff8, RZ, 0xc0, !PT ;  /* 0xfffffff800107812 */ /* 0x000fe200078ec0ff */
[----:B------:R-:W-:Y:S01]  /*0d30*/  IMAD R5, R2, 0x40, R7 ;  /* 0x0000004002057824 */ /* 0x000fe200078e0207 */
[----:B------:R-:W-:Y:S01]  /*0d40*/  SHF.R.S32.HI R0, RZ, 0x3, R0 ;  /* 0x00000003ff007819 */ /* 0x000fe20000011400 */
[----:B------:R-:W-:-:S02]  /*0d50*/  IMAD.SHL.U32 R2, R8, 0x2, RZ ;  /* 0x0000000208027824 */ /* 0x000fc400078e00ff */
[----:B------:R-:W-:Y:S01]  /*0d60*/  IMAD.IADD R16, R13, 0x1, -R16 ;  /* 0x000000010d107824 */ /* 0x000fe200078e0a10 */
[----:B------:R-:W-:Y:S01]  /*0d70*/  STL [R1+0x14], R5 ;  /* 0x0000140501007387 */ /* 0x000fe20000100800 */
[C---:B------:R-:W-:Y:S01]  /*0d80*/  VIADD R0, R2.reuse, 0x8 ;  /* 0x0000000802007836 */ /* 0x040fe20000000000 */
[----:B0-----:R-:W-:Y:S01]  /*0d90*/  LEA.HI R3, R11, R11, RZ, 0x1 ;  /* 0x0000000b0b037211 */ /* 0x001fe200078f08ff */
[C---:B------:R-:W-:Y:S01]  /*0da0*/  VIADD R157, R2.reuse, 0x10 ;  /* 0x00000010029d7836 */ /* 0x040fe20000000000 */
[----:B------:R0:W-:Y:S01]  /*0db0*/  STL [R1+0x4], R2 ;  /* 0x0000040201007387 */ /* 0x0001e20000100800 */
[C---:B------:R-:W-:Y:S01]  /*0dc0*/  VIADD R22, R2.reuse, 0x28 ;  /* 0x0000002802167836 */ /* 0x040fe20000000000 */
[----:B------:R-:W-:Y:S01]  /*0dd0*/  LOP3.LUT R4, R3, 0x1ffffffe, RZ, 0xc0, !PT ;  /* 0x1ffffffe03047812 */ /* 0x000fe200078ec0ff */
[C---:B------:R-:W-:Y:S01]  /*0de0*/  VIADD R156, R2.reuse, 0x18 ;  /* 0x00000018029c7836 */ /* 0x040fe20000000000 */
[----:B------:R1:W-:Y:S01]  /*0df0*/  STL [R1], R0 ;  /* 0x0000000001007387 */ /* 0x0003e20000100800 */
[----:B------:R-:W-:Y:S01]  /*0e00*/  VIADD R23, R2, 0x20 ;  /* 0x0000002002177836 */ /* 0x000fe20000000000 */
[----:B------:R-:W-:Y:S01]  /*0e10*/  SHF.L.U32 R17, R16, 0x3, RZ ;  /* 0x0000000310117819 */ /* 0x000fe200000006ff */
[----:B------:R-:W-:-:S02]  /*0e20*/  IMAD.IADD R4, R11, 0x1, -R4 ;  /* 0x000000010b047824 */ /* 0x000fc400078e0a04 */
[C---:B------:R-:W-:Y:S01]  /*0e30*/  VIADD R19, R2.reuse, 0x30 ;  /* 0x0000003002137836 */ /* 0x040fe20000000000 */
[----:B------:R-:W-:Y:S01]  /*0e40*/  SHF.R.S32.HI R3, RZ, 0x1f, R17 ;  /* 0x0000001fff037819 */ /* 0x000fe20000011411 */
[----:B------:R-:W-:Y:S01]  /*0e50*/  VIADD R18, R2, 0x38 ;  /* 0x0000003802127836 */ /* 0x000fe20000000000 */
[----:B0-----:R-:W-:Y:S02]  /*0e60*/  SHF.R.S32.HI R2, RZ, 0x1f, R0 ;  /* 0x0000001fff027819 */ /* 0x001fe40000011400 */
[----:B-1----:R-:W-:Y:S02]  /*0e70*/  SHF.R.S32.HI R0, RZ, 0x1f, R157 ;  /* 0x0000001fff007819 */ /* 0x002fe4000001149d */
[----:B------:R-:W-:Y:S01]  /*0e80*/  SHF.R.S32.HI R0, RZ, 0x1f, R22 ;  /* 0x0000001fff007819 */ /* 0x000fe20000011416 */
[----:B------:R-:W-:Y:S01]  /*0e90*/  IMAD R0, R4, 0x8, R5 ;  /* 0x0000000804007824 */ /* 0x000fe200078e0205 */
[----:B------:R0:W-:Y:S01]  /*0ea0*/  STL [R1+0x10], R2 ;  /* 0x0000100201007387 */ /* 0x0001e20000100800 */
[----:B------:R-:W-:-:S02]  /*0eb0*/  SHF.R.S32.HI R3, RZ, 0x1f, R156 ;  /* 0x0000001fff037819 */ /* 0x000fc4000001149c */
[----:B------:R-:W-:Y:S01]  /*0ec0*/  SHF.R.S32.HI R3, RZ, 0x1f, R19 ;  /* 0x0000001fff037819 */ /* 0x000fe20000011413 */
[----:B------:R1:W-:Y:S01]  /*0ed0*/  STL [R1+0x18], R0 ;  /* 0x0000180001007387 */ /* 0x0003e20000100800 */
[----:B0-----:R-:W-:Y:S02]  /*0ee0*/  SHF.R.S32.HI R2, RZ, 0x1f, R23 ;  /* 0x0000001fff027819 */ /* 0x001fe40000011417 */
[----:B------:R-:W-:-:S07]  /*0ef0*/  SHF.R.S32.HI R2, RZ, 0x1f, R18 ;  /* 0x0000001fff027819 */ /* 0x000fce0000011412 */
.L_x_171:
[----:B012---:R-:W0:Y:S01]  /*0f00*/  LDC.64 R2, c[0x0][0xc88] ;  /* 0x00032200ff027b82 */ /* 0x007e220000000a00 */
[----:B------:R-:W-:Y:S01]  /*0f10*/  ULDC.64 UR8, c[0x0][0xa28] ;  /* 0x00028a0000087ab9 */ /* 0x000fe20000000a00 */
[----:B------:R-:W-:Y:S01]  /*0f20*/  ULDC.64 UR10, c[0x0][0xa20] ;  /* 0x00028800000a7ab9 */ /* 0x000fe20000000a00 */
[----:B------:R-:W-:Y:S01]  /*0f30*/  ULDC UR4, c[0x0][0x424] ;  /* 0x0001090000047ab9 */ /* 0x000fe20000000800 */
[----:B------:R-:W-:Y:S01]  /*0f40*/  ULDC UR7, c[0x0][0x2f0] ;  /* 0x0000bc0000077ab9 */ /* 0x000fe20000000800 */
[----:B0-----:R-:W-:-:S06]  /*0f50*/  IMAD.WIDE R2, R31, 0x4, R2 ;  /* 0x000000041f027825 */ /* 0x001fcc00078e0202 */
[----:B------:R-:W2:Y:S01]  /*0f60*/  LDG.E R2, desc[UR48][R2.64] ;  /* 0x0000003002027981 */ /* 0x000ea2000c1e1900 */
[----:B------:R-:W-:Y:S02]  /*0f70*/  UISETP.NE.U32.AND UP0, UPT, UR8, URZ, UPT ;  /* 0x0000003f0800728c */ /* 0x000fe4000bf05070 */
[----:B------:R-:W-:Y:S02]  /*0f80*/  UISETP.NE.U32.AND UP1, UPT, UR10, URZ, UPT ;  /* 0x0000003f0a00728c */ /* 0x000fe4000bf25070 */
[----:B------:R-:W-:Y:S02]  /*0f90*/  UISETP.NE.AND.EX UP0, UPT, UR9, URZ, UPT, UP0 ;  /* 0x0000003f0900728c */ /* 0x000fe4000bf05300 */
[----:B------:R-:W-:-:S04]  /*0fa0*/  UISETP.NE.AND.EX UP1, UPT, UR11, URZ, UPT, UP1 ;  /* 0x0000003f0b00728c */ /* 0x000fc8000bf25310 */
[----:B------:R-:W-:Y:S02]  /*0fb0*/  PLOP3.LUT P0, PT, PT, PT, UP0, 0x80, 0x0 ;  /* 0x000000000000781c */ /* 0x000fe40003f0f008 */
[----:B------:R-:W-:Y:S02]  /*0fc0*/  PLOP3.LUT P1, PT, PT, PT, UP1, 0x80, 0x0 ;  /* 0x000000000000781c */ /* 0x000fe40003f2f018 */
[----:B--2---:R-:W-:-:S13]  /*0fd0*/  R2UR UR39, R2 ;  /* 0x00000000022772ca */ /* 0x004fda00000e0000 */
[----:B------:R-:W-:Y:S02]  /*0fe0*/  USHF.R.S32.HI UR40, URZ, 0x1f, UR39 ;  /* 0x0000001f3f287899 */ /* 0x000fe40008011427 */
[----:B------:R-:W-:-:S04]  /*0ff0*/  @UP0 ULEA UR8, UP2, UR39, UR8, 0x2 ;  /* 0x0000000827080291 */ /* 0x000fc8000f84103f */
[----:B------:R-:W-:Y:S02]  /*1000*/  @UP0 ULEA.HI.X UR9, UR39, UR9, UR40, 0x2, UP2 ;  /* 0x0000000927090291 */ /* 0x000fe400090f1428 */
[----:B------:R-:W-:Y:S01]  /*1010*/  @UP1 ULEA UR10, UP0, UR39, UR10, 0x2 ;  /* 0x0000000a270a1291 */ /* 0x000fe2000f80103f */
[----:B------:R-:W-:-:S03]  /*1020*/  IMAD.U32 R2, RZ, RZ, UR8 ;  /* 0x00000008ff027e24 */ /* 0x000fc6000f8e00ff */
[----:B------:R-:W-:Y:S01]  /*1030*/  @UP1 ULEA.HI.X UR11, UR39, UR11, UR40, 0x2, UP0 ;  /* 0x0000000b270b1291 */ /* 0x000fe200080f1428 */
[----:B------:R-:W-:Y:S01]  /*1040*/  IMAD.U32 R3, RZ, RZ, UR9 ;  /* 0x00000009ff037e24 */ /* 0x000fe2000f8e00ff */
[----:B------:R-:W-:Y:S01]  /*1050*/  ULDC.64 UR8, c[0x0][0x418] ;  /* 0x0001060000087ab9 */ /* 0x000fe20000000a00 */
[----:B------:R-:W-:-:S03]  /*1060*/  IMAD.U32 R4, RZ, RZ, UR10 ;  /* 0x0000000aff047e24 */ /* 0x000fc6000f8e00ff */
[----:B------:R-:W-:Y:S01]  /*1070*/  IMAD.U32 R5, RZ, RZ, UR11 ;  /* 0x0000000bff057e24 */ /* 0x000fe2000f8e00ff */
[----:B------:R-:W2:Y:S04]  /*1080*/  @P0 LDG.E R2, desc[UR48][R2.64] ;  /* 0x0000003002020981 */ /* 0x000ea8000c1e1900 */
[----:B---3--:R-:W3:Y:S01]  /*1090*/  @P1 LDG.E R4, desc[UR48][R4.64] ;  /* 0x0000003004041981 */ /* 0x008ee2000c1e1900 */
[----:B------:R-:W-:Y:S01]  /*10a0*/  UISETP.NE.U32.AND UP0, UPT, UR8, URZ, UPT ;  /* 0x0000003f0800728c */ /* 0x000fe2000bf05070 */
[----:B------:R-:W-:Y:S01]  /*10b0*/  UMOV UR41, UR6 ;  /* 0x0000000600297c82 */ /* 0x000fe20008000000 */
[----:B------:R-:W-:Y:S02]  /*10c0*/  UMOV UR51, URZ ;  /* 0x0000003f00337c82 */ /* 0x000fe40008000000 */
[----:B------:R-:W-:-:S02]  /*10d0*/  UISETP.NE.AND.EX UP0, UPT, UR9, URZ, UPT, UP0 ;  /* 0x0000003f0900728c */ /* 0x000fc4000bf05300 */
[----:B------:R-:W-:Y:S02]  /*10e0*/  ULOP3.LUT UR42, UR5, 0xffff, URZ, 0xc0, !UPT ;  /* 0x0000ffff052a7892 */ /* 0x000fe4000f8ec03f */
[----:B------:R-:W-:Y:S02]  /*10f0*/  USEL UR4, UR4, 0x1, UP0 ;  /* 0x0000000104047887 */ /* 0x000fe40008000000 */
[----:B------:R-:W-:Y:S02]  /*1100*/  ULOP3.LUT UR6, UR5, 0xff0000, URZ, 0xc0, !UPT ;  /* 0x00ff000005067892 */ /* 0x000fe4000f8ec03f */
[----:B------:R-:W-:Y:S02]  /*1110*/  UIMAD UR4, UR4, UR7, URZ ;  /* 0x00000007040472a4 */ /* 0x000fe4000f8e023f */
[----:B------:R-:W-:Y:S01]  /*1120*/  ULOP3.LUT UR7, UR5, 0xff000000, URZ, 0xc0, !UPT ;  /* 0xff00000005077892 */ /* 0x000fe2000f8ec03f */
[----:B--2---:R-:W-:-:S04]  /*1130*/  @P0 R2UR UR51, R2 ;  /* 0x00000000023302ca */ /* 0x004fc800000e0000 */
[----:B---3--:R-:W-:Y:S01]  /*1140*/  @P1 R2UR UR4, R4 ;  /* 0x00000000040412ca */ /* 0x008fe200000e0000 */
[----:B----45:R-:W-:-:S14]  /*1150*/  @P1 BRA `(.L_x_136) ;  /* 0x0000000000341947 */ /* 0x030fdc0003800000 */
[----:B------:R-:W-:Y:S02]  /*1160*/  ULDC.64 UR8, c[0x0][0xa08] ;  /* 0x0002820000087ab9 */ /* 0x000fe40000000a00 */
[----:B------:R-:W-:-:S04]  /*1170*/  ISETP.NE.U32.AND P0, PT, RZ, UR8, PT ;  /* 0x00000008ff007c0c */ /* 0x000fc8000bf05070 */
[----:B------:R-:W-:-:S13]  /*1180*/  ISETP.NE.AND.EX P0, PT, RZ, UR9, PT, P0 ;  /* 0x00000009ff007c0c */ /* 0x000fda000bf05300 */
[----:B------:R-:W-:Y:S05]  /*1190*/  @!P0 BRA `(.L_x_136) ;  /* 0x0000000000248947 */ /* 0x000fea0003800000 */
[----:B------:R-:W-:Y:S02]  /*11a0*/  ULDC.64 UR4, c[0x0][0xa08] ;  /* 0x0002820000047ab9 */ /* 0x000fe40000000a00 */
[----:B------:R-:W-:-:S06]  /*11b0*/  UIMAD.WIDE UR4, UR39, 0x4, UR4 ;  /* 0x00000004270478a5 */ /* 0x000fcc000f8e0204 */
[----:B------:R-:W-:Y:S02]  /*11c0*/  IMAD.U32 R2, RZ, RZ, UR4 ;  /* 0x00000004ff027e24 */ /* 0x000fe4000f8e00ff */
[----:B------:R-:W-:-:S05]  /*11d0*/  IMAD.U32 R3, RZ, RZ, UR5 ;  /* 0x00000005ff037e24 */ /* 0x000fca000f8e00ff */
[----:B------:R-:W2:Y:S04]  /*11e0*/  LDG.E R4, desc[UR48][R2.64] ;  /* 0x0000003002047981 */ /* 0x000ea8000c1e1900 */
[----:B-1----:R-:W3:Y:S01]  /*11f0*/  LDG.E R0, desc[UR48][R2.64+0x4] ;  /* 0x0000043002007981 */ /* 0x002ee2000c1e1900 */
[----:B--2---:R-:W-:Y:S02]  /*1200*/  R2UR UR4, R4 ;  /* 0x00000000040472ca */ /* 0x004fe400000e0000 */
[----:B---3--:R-:W-:-:S13]  /*1210*/  R2UR UR5, R0 ;  /* 0x00000000000572ca */ /* 0x008fda00000e0000 */
[----:B------:R-:W-:-:S12]  /*1220*/  UIADD3 UR4, -UR4, UR5, URZ ;  /* 0x0000000504047290 */ /* 0x000fd8000fffe13f */
.L_x_136:
[----:B------:R-:W-:Y:S02]  /*1230*/  UIADD3 UR51, -UR51, UR4, URZ ;  /* 0x0000000433337290 */ /* 0x000fe4000fffe13f */
[----:B------:R-:W-:Y:S02]  /*1240*/  USHF.R.U32.HI UR7, URZ, 0x8, UR7 ;  /* 0x000000083f077899 */ /* 0x000fe40008011607 */
[----:B------:R-:W-:Y:S02]  /*1250*/  UISETP.GE.AND UP0, UPT, UR51, 0x1, UPT ;  /* 0x000000013300788c */ /* 0x000fe4000bf06270 */
[----:B------:R-:W-:Y:S02]  /*1260*/  UIADD3 UR4, UR51, 0x9f, URZ ;  /* 0x0000009f33047890 */ /* 0x000fe4000fffe03f */
[----:B------:R-:W-:Y:S02]  /*1270*/  ULEA.HI UR7, UR6, UR7, URZ, 0x10 ;  /* 0x0000000706077291 */ /* 0x000fe4000f8f803f */
[----:B------:R-:W-:Y:S01]  /*1280*/  PLOP3.LUT P0, PT, PT, PT, UP0, 0x80, 0x0 ;  /* 0x000000000000781c */ /* 0x000fe20003f0f008 */
[----:B------:R-:W-:-:S02]  /*1290*/  UIMAD.WIDE UR4, UR4, 0x66666667, URZ ;  /* 0x66666667040478a5 */ /* 0x000fc4000f8e023f */
[----:B------:R-:W-:Y:S02]  /*12a0*/  ULOP3.LUT UR43, UR7, 0xff, URZ, 0xc0, !UPT ;  /* 0x000000ff072b7892 */ /* 0x000fe4000f8ec03f */
[----:B------:R-:W-:Y:S02]  /*12b0*/  USHF.R.U32.HI UR6, URZ, 0x1f, UR5 ;  /* 0x0000001f3f067899 */ /* 0x000fe40008011605 */
[----:B------:R-:W-:Y:S01]  /*12c0*/  USHF.R.U32.HI UR44, URZ, 0x10, UR7 ;  /* 0x000000103f2c7899 */ /* 0x000fe20008011607 */
[----:B------:R-:W-:Y:S01]  /*12d0*/  UMOV UR4, URZ ;  /* 0x0000003f00047c82 */ /* 0x000fe20008000000 */
[----:B------:R-:W-:-:S04]  /*12e0*/  ULEA.HI.SX32 UR9, UR5, UR6, 0x1a ;  /* 0x0000000605097291 */ /* 0x000fc8000f8fd23f */
[----:B------:R-:W-:Y:S08]  /*12f0*/  @!P0 BRA `(.L_x_137) ;  /* 0x0000000000908947 */ /* 0x000ff00003800000 */
[----:B------:R-:W-:Y:S01]  /*1300*/  UISETP.NE.AND UP0, UPT, UR44, URZ, UPT ;  /* 0x0000003f2c00728c */ /* 0x000fe2000bf05270 */
[----:B------:R-:W-:-:S03]  /*1310*/  ULDC UR4, c[0x0][0x9f0] ;  /* 0x00027c0000047ab9 */ /* 0x000fc60000000800 */
[----:B------:R-:W-:-:S03]  /*1320*/  USEL UR10, UR44, UR4, UP0 ;  /* 0x000000042c0a7287 */ /* 0x000fc60008000000 */
[----:B------:R-:W-:Y:S01]  /*1330*/  UMOV UR4, URZ ;  /* 0x0000003f00047c82 */ /* 0x000fe20008000000 */
[----:B------:R-:W-:Y:S02]  /*1340*/  UIADD3 UR6, UR9, -0x1, UR10 ;  /* 0xffffffff09067890 */ /* 0x000fe4000fffe00a */
[----:B------:R-:W-:-:S04]  /*1350*/  MOV R3, UR10 ;  /* 0x0000000a00037c02 */ /* 0x000fc80008000f00 */
[-C--:B-1----:R-:W-:Y:S01]  /*1360*/  IABS R0, R3.reuse ;  /* 0x0000000300007213 */ /* 0x082fe20000000000 */
        /* <DEDUP_REMOVED lines=29> */
.L_x_137:
[----:B------:R-:W-:Y:S01]  /*1540*/  UIMAD UR45, UR43, UR4, URZ ;  /* 0x000000042b2d72a4 */ /* 0x000fe2000f8e023f */
[----:B-1----:R-:W-:Y:S01]  /*1550*/  IMAD.U32 R0, RZ, RZ, UR9 ;  /* 0x00000009ff007e24 */ /* 0x002fe2000f8e00ff */
[----:B------:R-:W-:Y:S01]  /*1560*/  PLOP3.LUT P0, PT, PT, PT, PT, 0x80, 0x0 ;  /* 0x000000000000781c */ /* 0x000fe20003f0f070 */
[----:B------:R-:W-:Y:S01]  /*1570*/  IMAD.U32 R3, RZ, RZ, UR4 ;  /* 0x00000004ff037e24 */ /* 0x000fe2000f8e00ff */
[----:B------:R-:W-:Y:S01]  /*1580*/  CS2R R4, SRZ ;  /* 0x0000000000047805 */ /* 0x000fe2000001ff00 */
[----:B------:R-:W-:Y:S01]  /*1590*/  IMAD.MOV.U32 R58, RZ, RZ, RZ ;  /* 0x000000ffff3a7224 */ /* 0x000fe200078e00ff */
[----:B------:R-:W-:Y:S01]  /*15a0*/  CS2R R6, SRZ ;  /* 0x0000000000067805 */ /* 0x000fe2000001ff00 */
[----:B------:R-:W-:Y:S01]  /*15b0*/  IMAD.MOV.U32 R57, RZ, RZ, RZ ;  /* 0x000000ffff397224 */ /* 0x000fe200078e00ff */
[----:B------:R-:W-:Y:S02]  /*15c0*/  VIADDMNMX R0, R3, UR45, R0, PT ;  /* 0x0000002d03007c46 */ /* 0x000fe4000b800100 */
[----:B------:R-:W-:-:S02]  /*15d0*/  CS2R R26, SRZ ;  /* 0x00000000001a7805 */ /* 0x000fc4000001ff00 */
[----:B------:R-:W-:Y:S01]  /*15e0*/  CS2R R8, SRZ ;  /* 0x0000000000087805 */ /* 0x000fe2000001ff00 */
[----:B------:R-:W-:Y:S01]  /*15f0*/  IMAD.MOV.U32 R36, RZ, RZ, RZ ;  /* 0x000000ffff247224 */ /* 0x000fe200078e00ff */
[----:B------:R-:W-:Y:S02]  /*1600*/  R2UR UR50, R0 ;  /* 0x00000000003272ca */ /* 0x000fe400000e0000 */
[----:B------:R-:W-:Y:S02]  /*1610*/  CS2R R10, SRZ ;  /* 0x00000000000a7805 */ /* 0x000fe4000001ff00 */
[----:B------:R-:W-:Y:S02]  /*1620*/  CS2R R38, SRZ ;  /* 0x0000000000267805 */ /* 0x000fe4000001ff00 */
[----:B------:R-:W-:Y:S01]  /*1630*/  CS2R R34, SRZ ;  /* 0x0000000000227805 */ /* 0x000fe2000001ff00 */
        /* <DEDUP_REMOVED lines=8> */
[----:B------:R-:W-:Y:S01]  /*16c0*/  CS2R R54, SRZ ;  /* 0x0000000000367805 */ /* 0x000fe2000001ff00 */
[----:B------:R-:W-:Y:S01]  /*16d0*/  UISETP.GT.AND UP0, UPT, UR50, UR45, UPT ;  /* 0x0000002d3200728c */ /* 0x000fe2000bf04270 */
[----:B------:R-:W-:Y:S01]  /*16e0*/  CS2R R20, SRZ ;  /* 0x0000000000147805 */ /* 0x000fe2000001ff00 */
[----:B------:R-:W-:-:S04]  /*16f0*/  IMAD.MOV.U32 R49, RZ, RZ, RZ ;  /* 0x000000ffff317224 */ /* 0x000fc800078e00ff */
[----:B------:R-:W-:-:S13]  /*1700*/  PLOP3.LUT P1, PT, PT, PT, UP0, 0x80, 0x0 ;  /* 0x000000000000781c */ /* 0x000fda0003f2f008 */
[----:B------:R-:W-:Y:S05]  /*1710*/  @!P1 BRA `(.L_x_138) ;  /* 0x0000006c00389947 */ /* 0x000fea0003800000 */
[----:B------:R-:W0:Y:S01]  /*1720*/  S2R R2, SR_TID.X ;  /* 0x0000000000027919 */ /* 0x000e220000002100 */
[----:B------:R-:W1:Y:S01]  /*1730*/  S2UR UR8, SR_CgaCtaId ;  /* 0x00000000000879c3 */ /* 0x000e620000008800 */
[----:B------:R-:W-:Y:S02]  /*1740*/  UMOV UR7, 0x400 ;  /* 0x0000040000077882 */ /* 0x000fe40000000000 */
[----:B-1----:R-:W-:Y:S01]  /*1750*/  ULEA UR7, UR8, UR7, 0x18 ;  /* 0x0000000708077291 */ /* 0x002fe2000f8ec03f */
[----:B0-----:R-:W-:-:S05]  /*1760*/  VIADD R24, R2, 0xffffff80 ;  /* 0xffffff8002187836 */ /* 0x001fca0000000000 */
[----:B------:R-:W-:-:S04]  /*1770*/  SHF.R.S32.HI R2, RZ, 0x1f, R24 ;  /* 0x0000001fff027819 */ /* 0x000fc80000011418 */
[----:B------:R-:W-:-:S04]  /*1780*/  LEA.HI R2, R2, R24, RZ, 0x7 ;  /* 0x0000001802027211 */ /* 0x000fc800078f38ff */
[----:B------:R-:W-:-:S05]  /*1790*/  SHF.R.S32.HI R2, RZ, 0x7, R2 ;  /* 0x00000007ff027819 */ /* 0x000fca0000011402 */
[----:B------:R-:W0:Y:S02]  /*17a0*/  SHFL.IDX PT, R0, R2, RZ, 0x1f ;  /* 0x00001fff02007589 */ /* 0x000e2400000e0000 */
[----:B0-----:R-:W-:-:S13]  /*17b0*/  R2UR UR6, R0 ;  /* 0x00000000000672ca */ /* 0x001fda00000e0000 */
        /* <DEDUP_REMOVED lines=13> */
[----:B------:R-:W-:Y:S01]  /*1890*/  MOV R4, UR4 ;  /* 0x0000000400047c02 */ /* 0x000fe20008000f00 */
[----:B------:R0:W1:Y:S01]  /*18a0*/  LDC.64 R2, c[0x4][R0] ;  /* 0x0100000000027b82 */ /* 0x0000620000000a00 */
[----:B------:R-:W-:Y:S01]  /*18b0*/  IMAD.U32 R5, RZ, RZ, UR5 ;  /* 0x00000005ff057e24 */ /* 0x000fe2000f8e00ff */
[----:B------:R-:W-:Y:S01]  /*18c0*/  ULDC.64 UR4, c[0x4][0xa0] ;  /* 0x0100280000047ab9 */ /* 0x000fe20000000a00 */
[----:B------:R-:W-:Y:S02]  /*18d0*/  IMAD.U32 R10, RZ, RZ, UR6 ;  /* 0x00000006ff0a7e24 */ /* 0x000fe4000f8e00ff */
[----:B------:R-:W-:Y:S02]  /*18e0*/  IMAD.U32 R6, RZ, RZ, UR4 ;  /* 0x00000004ff067e24 */ /* 0x000fe4000f8e00ff */
[----:B------:R-:W-:-:S02]  /*18f0*/  IMAD.U32 R7, RZ, RZ, UR5 ;  /* 0x00000005ff077e24 */ /* 0x000fc4000f8e00ff */
[----:B------:R-:W-:Y:S02]  /*1900*/  IMAD.U32 R11, RZ, RZ, UR7 ;  /* 0x00000007ff0b7e24 */ /* 0x000fe4000f8e00ff */
[----:B------:R-:W-:Y:S02]  /*1910*/  IMAD.MOV.U32 R8, RZ, RZ, 0x70 ;  /* 0x00000070ff087424 */ /* 0x000fe400078e00ff */
[----:B------:R-:W-:Y:S02]  /*1920*/  IMAD.MOV.U32 R12, RZ, RZ, 0x1 ;  /* 0x00000001ff0c7424 */ /* 0x000fe400078e00ff */
[----:B0-----:R-:W-:-:S07]  /*1930*/  IMAD.MOV.U32 R13, RZ, RZ, RZ ;  /* 0x000000ffff0d7224 */ /* 0x001fce00078e00ff */
[----:B------:R-:W-:-:S07]  /*1940*/  LEPC R20, `(.L_x_139) ;  /* 0x000000001014794e */ /* 0x000fce0000000000 */
[----:B-1----:R-:W-:Y:S05]  /*1950*/  CALL.ABS.NOINC R2 ;  /* 0x0000000002007343 */ /* 0x002fea0003c00000 */
.L_x_139:
[----:B------:R-:W-:Y:S01]  /*1960*/  ULDC.64 UR6, c[0x0][0x998] ;  /* 0x0002660000067ab9 */ /* 0x000fe20000000a00 */
[----:B------:R-:W-:Y:S01]  /*1970*/  ULDC.64 UR4, c[0x0][0x990] ;  /* 0x0002640000047ab9 */ /* 0x000fe20000000a00 */
[----:B------:R-:W-:Y:S02]  /*1980*/  ISETP.NE.U32.AND P1, PT, RZ, UR6, PT ;  /* 0x00000006ff007c0c */ /* 0x000fe4000bf25070 */
[----:B------:R-:W-:Y:S02]  /*1990*/  ISETP.NE.U32.AND P0, PT, RZ, UR4, PT ;  /* 0x00000004ff007c0c */ /* 0x000fe4000bf05070 */
[----:B------:R-:W-:Y:S02]  /*19a0*/  ISETP.NE.AND.EX P1, PT, RZ, UR7, PT, P1 ;  /* 0x00000007ff007c0c */ /* 0x000fe4000bf25310 */
[----:B------:R-:W-:-:S11]  /*19b0*/  ISETP.NE.AND.EX P0, PT, RZ, UR5, PT, P0 ;  /* 0x00000005ff007c0c */ /* 0x000fd6000bf05300 */
[----:B------:R-:W0:Y:S08]  /*19c0*/  @P1 LDC.64 R8, c[0x0][0x9b8] ;  /* 0x00026e00ff081b82 */ /* 0x000e300000000a00 */
[----:B------:R-:W1:Y:S08]  /*19d0*/  @P0 LDC.64 R6, c[0x0][0x9a8] ;  /* 0x00026a00ff060b82 */ /* 0x000e700000000a00 */
[----:B------:R-:W2:Y:S08]  /*19e0*/  @P0 LDC.64 R10, c[0x0][0x9b0] ;  /* 0x00026c00ff0a0b82 */ /* 0x000eb00000000a00 */
[----:B------:R-:W3:Y:S01]  /*19f0*/  @P1 LDC.64 R12, c[0x0][0x9c0] ;  /* 0x00027000ff0c1b82 */ /* 0x000ee20000000a00 */
[----:B0-----:R-:W-:-:S02]  /*1a00*/  @P1 IMAD R2, R8, UR40, RZ ;  /* 0x0000002808021c24 */ /* 0x001fc4000f8e02ff */
[----:B------:R-:W-:-:S04]  /*1a10*/  @P1 IMAD.WIDE.U32 R4, R8, UR39, RZ ;  /* 0x0000002708041c25 */ /* 0x000fc8000f8e00ff */
[----:B------:R-:W-:Y:S02]  /*1a20*/  @P1 IMAD R9, R9, UR39, R2 ;  /* 0x0000002709091c24 */ /* 0x000fe4000f8e0202 */
[C---:B-1----:R-:W-:Y:S02]  /*1a30*/  @P0 IMAD R0, R6.reuse, UR40, RZ ;  /* 0x0000002806000c24 */ /* 0x042fe4000f8e02ff */
[----:B------:R-:W-:-:S04]  /*1a40*/  @P0 IMAD.WIDE.U32 R2, R6, UR39, RZ ;  /* 0x0000002706020c25 */ /* 0x000fc8000f8e00ff */
[----:B------:R-:W-:Y:S02]  /*1a50*/  @P0 IMAD R7, R7, UR39, R0 ;  /* 0x0000002707070c24 */ /* 0x000fe4000f8e0200 */
[----:B------:R-:W-:Y:S02]  /*1a60*/  @P1 IMAD.IADD R5, R5, 0x1, R9 ;  /* 0x0000000105051824 */ /* 0x000fe400078e0209 */
[----:B------:R-:W-:Y:S02]  /*1a70*/  @P0 IMAD.IADD R3, R3, 0x1, R7 ;  /* 0x0000000103030824 */ /* 0x000fe400078e0207 */
[----:B------:R-:W-:Y:S02]  /*1a80*/  IMAD.MOV.U32 R0, RZ, RZ, 0x3f800000 ;  /* 0x3f800000ff007424 */ /* 0x000fe400078e00ff */
[----:B--2---:R-:W-:-:S04]  /*1a90*/  @P0 IMAD.WIDE.U32 R2, R10, UR42, R2 ;  /* 0x0000002a0a020c25 */ /* 0x004fc8000f8e0002 */
[----:B---3--:R-:W-:Y:S01]  /*1aa0*/  @P1 IMAD.WIDE.U32 R6, R12, UR42, R4 ;  /* 0x0000002a0c061c25 */ /* 0x008fe2000f8e0004 */
[----:B------:R-:W-:-:S03]  /*1ab0*/  @P0 LEA R4, P2, R2, UR4, 0x2 ;  /* 0x0000000402040c11 */ /* 0x000fc6000f8410ff */
[----:B------:R-:W-:Y:S01]  /*1ac0*/  @P0 IMAD R5, R11, UR42, R3 ;  /* 0x0000002a0b050c24 */ /* 0x000fe2000f8e0203 */
[----:B------:R-:W-:Y:S01]  /*1ad0*/  @P1 LEA R8, P3, R6, UR6, 0x2 ;  /* 0x0000000606081c11 */ /* 0x000fe2000f8610ff */
[----:B------:R-:W-:Y:S02]  /*1ae0*/  @P1 IMAD R3, R13, UR42, R7 ;  /* 0x0000002a0d031c24 */ /* 0x000fe4000f8e0207 */
[----:B------:R-:W-:Y:S01]  /*1af0*/  IMAD.MOV.U32 R7, RZ, RZ, 0x3f800000 ;  /* 0x3f800000ff077424 */ /* 0x000fe200078e00ff */
[----:B------:R-:W-:Y:S02]  /*1b00*/  @P0 LEA.HI.X R5, R2, UR5, R5, 0x2, P2 ;  /* 0x0000000502050c11 */ /* 0x000fe400090f1405 */
[----:B------:R-:W-:-:S03]  /*1b10*/  @P1 LEA.HI.X R9, R6, UR7, R3, 0x2, P3 ;  /* 0x0000000706091c11 */ /* 0x000fc600098f1403 */
[----:B------:R0:W2:Y:S04]  /*1b20*/  @P0 LDG.E R7, desc[UR48][R4.64] ;  /* 0x0000003004070981 */ /* 0x0000a8000c1e1900 */
[----:B------:R-:W2:Y:S01]  /*1b30*/  @P1 LDG.E R0, desc[UR48][R8.64] ;  /* 0x0000003008001981 */ /* 0x000ea2000c1e1900 */
[----:B------:R-:W1:Y:S01]  /*1b40*/  S2UR UR5, SR_CgaCtaId ;  /* 0x00000000000579c3 */ /* 0x000e620000008800 */
[----:B------:R-:W-:Y:S01]  /*1b50*/  ULEA.HI UR4, UR46, UR46, URZ, 0x1 ;  /* 0x0000002e2e047291 */ /* 0x000fe2000f8f083f */
[----:B------:R-:W-:-:S03]  /*1b60*/  MOV R2, 0x400 ;  /* 0x0000040000027802 */ /* 0x000fc60000000f00 */
[----:B------:R-:W-:Y:S01]  /*1b70*/  ULOP3.LUT UR4, UR4, 0xfffffffe, URZ, 0xc0, !UPT ;  /* 0xfffffffe04047892 */ /* 0x000fe2000f8ec03f */
[----:B0-----:R-:W-:-:S03]  /*1b80*/  IMAD.U32 R4, RZ, RZ, UR47 ;  /* 0x0000002fff047e24 */ /* 0x001fc6000f8e00ff */
[----:B------:R-:W-:Y:S02]  /*1b90*/  UIADD3 UR4, UR46, -UR4, URZ ;  /* 0x800000042e047290 */ /* 0x000fe4000fffe03f */
[----:B------:R-:W-:-:S04]  /*1ba0*/  ISETP.NE.AND P0, PT, R4, 0x3, PT ;  /* 0x000000030400780c */ /* 0x000fc80003f05270 */
[----:B------:R-:W-:Y:S01]  /*1bb0*/  IMAD.U32 R11, RZ, RZ, UR4 ;  /* 0x00000004ff0b7e24 */ /* 0x000fe2000f8e00ff */
[----:B------:R-:W-:-:S04]  /*1bc0*/  ULDC UR4, c[0x0][0x9d8] ;  /* 0x0002760000047ab9 */ /* 0x000fc80000000800 */
[----:B------:R-:W-:Y:S01]  /*1bd0*/  SHF.L.U32 R11, R11, 0x1f, RZ ;  /* 0x0000001f0b0b7819 */ /* 0x000fe200000006ff */
[----:B-1----:R-:W-:-:S05]  /*1be0*/  IMAD.U32 R3, RZ, RZ, UR5 ;  /* 0x00000005ff037e24 */ /* 0x002fca000f8e00ff */
[----:B------:R-:W-:-:S04]  /*1bf0*/  LEA R2, R3, R2, 0x18 ;  /* 0x0000000203027211 */ /* 0x000fc800078ec0ff */
[----:B------:R-:W0:Y:S01]  /*1c00*/  SYNCS.PHASECHK.TRANS64.TRYWAIT P1, [R2+URZ+0x13200], R11 ;  /* 0x0132000b020075a7 */ /* 0x000e22000802017f */
[----:B--2---:R-:W-:-:S04]  /*1c10*/  FMUL.FTZ R0, R7, R0 ;  /* 0x0000000007007220 */ /* 0x004fc80000410000 */
[----:B------:R-:W-:Y:S01]  /*1c20*/  FMUL.FTZ R0, R0, UR4 ;  /* 0x0000000400007c20 */ /* 0x000fe20008410000 */
[----:B0-----:R-:W-:Y:S06]  /*1c30*/  @!P1 BRA `(.L_x_140) ;  /* 0x000000e000c49947 */ /* 0x001fec0003800000 */
.L_x_262:
[----:B------:R-:W-:Y:S05]  /*1c40*/  @!P0 BRA `(.L_x_141) ;  /* 0x0000000000048947 */ /* 0x000fea0003800000 */
[----:B------:R-:W-:Y:S01]  /*1c50*/  BPT.TRAP 0x1 ;  /* 0x000000040000795c */ /* 0x000fe20000300000 */
.L_x_141:
[----:B------:R-:W-:Y:S01]  /*1c60*/  MOV R5, UR37 ;  /* 0x0000002500057c02 */ /* 0x000fe20008000f00 */
[----:B------:R-:W-:-:S04]  /*1c70*/  IMAD.U32 R7, RZ, RZ, UR36 ;  /* 0x00000024ff077e24 */ /* 0x000fc8000f8e00ff */
[----:B------:R-:W-:Y:S01]  /*1c80*/  IMAD R6, R5, 0x8, R2 ;  /* 0x0000000805067824 */ /* 0x000fe200078e0202 */
[----:B------:R-:W-:-:S04]  /*1c90*/  SHF.L.U32 R7, R7, 0x1f, RZ ;  /* 0x0000001f07077819 */ /* 0x000fc800000006ff */
[----:B------:R1:W2:Y:S01]  /*1ca0*/  SYNCS.PHASECHK.TRANS64.TRYWAIT P2, [R6+URZ+0x13230], R7 ;  /* 0x01323007060075a7 */ /* 0x0002a2000804017f */
[----:B------:R-:W-:Y:S05]  /*1cb0*/  @!P0 BRA `(.L_x_142) ;  /* 0x0000000000048947 */ /* 0x000fea0003800000 */
[----:B------:R-:W-:Y:S01]  /*1cc0*/  BPT.TRAP 0x1 ;  /* 0x000000040000795c */ /* 0x000fe20000300000 */
.L_x_142:
[----:B------:R-:W3:Y:S01]  /*1cd0*/  S2R R4, SR_TID.X ;  /* 0x0000000000047919 */ /* 0x000ee20000002100 */
[----:B------:R-:W-:-:S05]  /*1ce0*/  VIADD R5, R2, 0xe000 ;  /* 0x0000e00002057836 */ /* 0x000fca0000000000 */
[----:B------:R-:W-:-:S04]  /*1cf0*/  SHF.R.U32.HI R5, RZ, 0x4, R5 ;  /* 0x00000004ff057819 */ /* 0x000fc80000011605 */
[----:B------:R-:W-:Y:S02]  /*1d00*/  LOP3.LUT R5, R5, 0x3fff, RZ, 0xc0, !PT ;  /* 0x00003fff05057812 */ /* 0x000fe400078ec0ff */
[----:B---3--:R-:W-:Y:S01]  /*1d10*/  LOP3.LUT P1, R4, R4, 0x7f, RZ, 0xc0, !PT ;  /* 0x0000007f04047812 */ /* 0x008fe2000782c0ff */
[----:B--2---:R-:W-:-:S12]  /*1d20*/  @P2 BRA `(.L_x_143) ;  /* 0x0000000000082947 */ /* 0x004fd80003800000 */
[----:B------:R-:W2:Y:S02]  /*1d30*/  SYNCS.PHASECHK.TRANS64.TRYWAIT P2, [R6+URZ+0x13230], R7 ;  /* 0x01323007060075a7 */ /* 0x000ea4000804017f */
[----:B--2---:R-:W-:Y:S05]  /*1d40*/  @!P2 BRA `(.L_x_144) ;  /* 0x000000e00094a947 */ /* 0x004fea0003800000 */
.L_x_143:
[----:B------:R-:W-:Y:S05]  /*1d50*/  WARPSYNC.ALL ;  /* 0x0000000000007948 */ /* 0x000fea0003800000 */
[----:B------:R-:W-:Y:S01]  /*1d60*/  IMAD.MOV.U32 R25, RZ, RZ, RZ ;  /* 0x000000ffff197224 */ /* 0x000fe200078e00ff */
[----:B------:R-:W-:-:S04]  /*1d70*/  LOP3.LUT R5, R5, 0x10000, RZ, 0xfc, !PT ;  /* 0x0001000005057812 */ /* 0x000fc800078efcff */
[----:B------:R-:W-:Y:S01]  /*1d80*/  R2UR UR12, R5 ;  /* 0x00000000050c72ca */ /* 0x000fe200000e0000 */
[----:B------:R-:W-:Y:S01]  /*1d90*/  ULOP3.LUT UR8, UR52, 0x10000, URZ, 0xfc, !UPT ;  /* 0x0001000034087892 */ /* 0x000fe2000f8efc3f */
[----:B------:R-:W-:Y:S01]  /*1da0*/  WARPGROUP.ARRIVE ;  /* 0x00000000000079c5 */ /* 0x000fe20000000000 */
[----:B------:R-:W-:Y:S01]  /*1db0*/  UMOV UR9, 0x80000020 ;  /* 0x8000002000097882 */ /* 0x000fe20000000000 */
[----:B------:R-:W-:Y:S01]  /*1dc0*/  UMOV UR11, 0x80000020 ;  /* 0x80000020000b7882 */ /* 0x000fe20000000000 */
[----:B------:R-:W3:Y:S01]  /*1dd0*/  LDL R109, [R1+0x4] ;  /* 0x00000400016d7983 */ /* 0x000ee20000100800 */
[----:B------:R-:W-:Y:S01]  /*1de0*/  UIADD3 UR7, UR8, 0x2, URZ ;  /* 0x0000000208077890 */ /* 0x000fe2000fffe03f */
[----:B------:R-:W-:Y:S01]  /*1df0*/  P2R R108, PR, RZ, 0x1 ;  /* 0x00000001ff6c7803 */ /* 0x000fe20000000000 */
[----:B------:R-:W-:Y:S01]  /*1e00*/  ULDC UR20, c[0x0][0x988] ;  /* 0x0002620000147ab9 */ /* 0x000fe20000000800 */
[----:B------:R-:W-:-:S04]  /*1e10*/  UIADD3 UR21, UR50, -0x2, URZ ;  /* 0xfffffffe32157890 */ /* 0x000fc8000fffe03f */
[----:B------:R-:W-:Y:S02]  /*1e20*/  UIMAD UR12, UR37, 0x280, UR12 ;  /* 0x00000280250c78a4 */ /* 0x000fe4000f8e020c */
[----:B------:R-:W-:Y:S02]  /*1e30*/  UISETP.GE.AND UP0, UPT, UR21, UR45, UPT ;  /* 0x0000002d1500728c */ /* 0x000fe4000bf06270 */
[----:B------:R-:W-:Y:S02]  /*1e40*/  UIADD3 UR4, UR12, 0x100, URZ ;  /* 0x000001000c047890 */ /* 0x000fe4000fffe03f */
[----:B------:R-:W-:Y:S02]  /*1e50*/  UIADD3 UR5, UR12, 0x180, URZ ;  /* 0x000001800c057890 */ /* 0x000fe4000fffe03f */
[----:B------:R-:W-:Y:S01]  /*1e60*/  UMOV UR10, UR12 ;  /* 0x0000000c000a7c82 */ /* 0x000fe20008000000 */
[----:B------:R-:W-:Y:S01]  /*1e70*/  UIADD3 UR6, UR12, 0x200, URZ ;  /* 0x000002000c067890 */ /* 0x000fe2000fffe03f */
[----:B------:R-:W-:Y:S01]  /*1e80*/  QGMMA.64x32x32.F32.E4M3.E4M3 R92, gdesc[UR8], RZ, !UPT, gsb0 ;  /* 0x00600000085c79f3 */ /* 0x000fe2000c0008ff */
[----:B------:R-:W-:Y:S01]  /*1e90*/  UIADD3 UR10, UR12, 0x80, URZ ;  /* 0x000000800c0a7890 */ /* 0x000fe2000fffe03f */
[----:B------:R-:W-:Y:S01]  /*1ea0*/  UMOV UR11, 0x80000020 ;  /* 0x80000020000b7882 */ /* 0x000fe20000000000 */
[----:B------:R-:W-:Y:S01]  /*1eb0*/  UIADD3 UR13, UR12, 0x2, URZ ;  /* 0x000000020c0d7890 */ /* 0x000fe2000fffe03f */
[----:B------:R-:W-:-:S02]  /*1ec0*/  WARPGROUP.DEPBAR.LE gsb0, 0x0 ;  /* 0x00008000000079c5 */ /* 0x000fc40000010000 */
[----:B------:R-:W-:-:S06]  /*1ed0*/  WARPGROUP.ARRIVE ;  /* 0x00000000000079c5 */ /* 0x000fcc0000000000 */
[----:B------:R-:W-:Y:S01]  /*1ee0*/  QGMMA.64x32x32.F32.E4M3.E4M3 R76, gdesc[UR8], RZ, !UPT, gsb0 ;  /* 0x00600000084c79f3 */ /* 0x000fe2000c0008ff */
[----:B------:R-:W-:Y:S01]  /*1ef0*/  UMOV UR10, UR4 ;  /* 0x00000004000a7c82 */ /* 0x000fe20008000000 */
[----:B------:R-:W-:Y:S01]  /*1f00*/  UMOV UR11, 0x80000020 ;  /* 0x80000020000b7882 */ /* 0x000fe20000000000 */
[----:B------:R-:W-:Y:S01]  /*1f10*/  UMOV UR4, UR7 ;  /* 0x0000000700047c82 */ /* 0x000fe20008000000 */
[----:B------:R-:W-:Y:S01]  /*1f20*/  UMOV UR7, 0x80000020 ;  /* 0x8000002000077882 */ /* 0x000fe20000000000 */
[----:B------:R-:W-:Y:S02]  /*1f30*/  WARPGROUP.DEPBAR.LE gsb0, 0x0 ;  /* 0x00008000000079c5 */ /* 0x000fe40000010000 */
[----:B------:R-:W-:-:S06]  /*1f40*/  WARPGROUP.ARRIVE ;  /* 0x00000000000079c5 */ /* 0x000fcc0000000000 */
[----:B------:R-:W-:Y:S01]  /*1f50*/  QGMMA.64x32x32.F32.E4M3.E4M3 R60, gdesc[UR8], RZ, !UPT, gsb0 ;  /* 0x00600000083c79f3 */ /* 0x000fe2000c0008ff */
[----:B------:R-:W-:Y:S01]  /*1f60*/  UMOV UR10, UR5 ;  /* 0x00000005000a7c82 */ /* 0x000fe20008000000 */
[----:B------:R-:W-:Y:S01]  /*1f70*/  UMOV UR11, 0x80000020 ;  /* 0x80000020000b7882 */ /* 0x000fe20000000000 */
[----:B------:R-:W-:Y:S01]  /*1f80*/  UMOV UR5, 0x80000020 ;  /* 0x8000002000057882 */ /* 0x000fe20000000000 */
[----:B------:R-:W-:Y:S02]  /*1f90*/  WARPGROUP.DEPBAR.LE gsb0, 0x0 ;  /* 0x00008000000079c5 */ /* 0x000fe40000010000 */
[----:B------:R-:W-:-:S06]  /*1fa0*/  WARPGROUP.ARRIVE ;  /* 0x00000000000079c5 */ /* 0x000fcc0000000000 */
[----:B------:R-:W-:Y:S01]  /*1fb0*/  QGMMA.64x32x32.F32.E4M3.E4M3 R44, gdesc[UR8], RZ, !UPT, gsb0 ;  /* 0x00600000082c79f3 */ /* 0x000fe2000c0008ff */
[----:B------:R-:W-:Y:S01]  /*1fc0*/  UMOV UR10, UR6 ;  /* 0x00000006000a7c82 */ /* 0x000fe20008000000 */
[----:B------:R-:W-:Y:S01]  /*1fd0*/  UMOV UR11, 0x80000020 ;  /* 0x80000020000b7882 */ /* 0x000fe20000000000 */
[----:B------:R-:W-:Y:S01]  /*1fe0*/  UMOV UR6, UR13 ;  /* 0x0000000d00067c82 */ /* 0x000fe20008000000 */
        /* <DEDUP_REMOVED lines=10> */
[C---:B-12---:R-:W-:Y:S01]  /*2090*/  FMUL.FTZ R7, R0.reuse, R92 ;  /* 0x0000005c00077220 */ /* 0x046fe20000410000 */
[C---:B------:R-:W-:Y:S01]  /*20a0*/  FMUL.FTZ R9, R0.reuse, R93 ;  /* 0x0000005d00097220 */ /* 0x040fe20000410000 */
[C---:B------:R-:W-:Y:S01]  /*20b0*/  FMUL.FTZ R10, R0.reuse, R95 ;  /* 0x0000005f000a7220 */ /* 0x040fe20000410000 */
[C---:B0-----:R-:W-:Y:S01]  /*20c0*/  FMUL.FTZ R11, R0.reuse, R96 ;  /* 0x00000060000b7220 */ /* 0x041fe20000410000 */
[----:B------:R-:W-:Y:S01]  /*20d0*/  IMAD.U32 R95, RZ, RZ, UR51 ;  /* 0x00000033ff5f7e24 */ /* 0x000fe2000f8e00ff */
[----:B------:R-:W-:Y:S01]  /*20e0*/  QGMMA.64x32x32.F32.E4M3.E4M3 R76, gdesc[UR4], R76, gsb0 ;  /* 0x00600000044c79f3 */ /* 0x000fe2000800084c */
[----:B------:R-:W-:Y:S01]  /*20f0*/  UIADD3 UR6, UR12, 0x102, URZ ;  /* 0x000001020c067890 */ /* 0x000fe2000fffe03f */
[----:B------:R-:W0:Y:S01]  /*2100*/  MUFU.TANH R7, R7 ;  /* 0x0000000700077308 */ /* 0x000e220000002400 */
[----:B------:R-:W-:Y:S01]  /*2110*/  UMOV UR7, 0x80000020 ;  /* 0x8000002000077882 */ /* 0x000fe20000000000 */
[----:B------:R-:W-:Y:S01]  /*2120*/  FMUL.FTZ R13, R0, R97 ;  /* 0x00000061000d7220 */ /* 0x000fe20000410000 */
[----:B---3--:R-:W-:Y:S01]  /*2130*/  IADD3 R95, R95, 0xa0, -R109 ;  /* 0x000000a05f5f7810 */ /* 0x008fe20007ffe86d */
[----:B------:R-:W-:-:S02]  /*2140*/  IMAD.U32 R96, RZ, RZ, UR50 ;  /* 0x00000032ff607e24 */ /* 0x000fc4000f8e00ff */
[C---:B------:R-:W-:Y:S01]  /*2150*/  FMUL.FTZ R8, R0.reuse, R94 ;  /* 0x0000005e00087220 */ /* 0x040fe20000410000 */
[C---:B------:R-:W-:Y:S01]  /*2160*/  FMUL.FTZ R15, R0.reuse, R100 ;  /* 0x00000064000f7220 */ /* 0x040fe20000410000 */
[C---:B------:R-:W-:Y:S01]  /*2170*/  FMUL.FTZ R21, R0.reuse, R101 ;  /* 0x0000006500157220 */ /* 0x040fe20000410000 */
[----:B------:R-:W1:Y:S01]  /*2180*/  MUFU.TANH R9, R9 ;  /* 0x0000000900097308 */ /* 0x000e620000002400 */
[C---:B------:R-:W-:Y:S01]  /*2190*/  FMUL.FTZ R12, R0.reuse, R98 ;  /* 0x00000062000c7220 */ /* 0x040fe20000410000 */
[C---:B------:R-:W-:Y:S01]  /*21a0*/  FMUL.FTZ R26, R0.reuse, R104 ;  /* 0x00000068001a7220 */ /* 0x040fe20000410000 */
[C---:B------:R-:W-:Y:S01]  /*21b0*/  FMUL.FTZ R14, R0.reuse, R99 ;  /* 0x00000063000e7220 */ /* 0x040fe20000410000 */
[C---:B------:R-:W-:Y:S01]  /*21c0*/  FMUL.FTZ R92, R0.reuse, R105 ;  /* 0x00000069005c7220 */ /* 0x040fe20000410000 */
[C---:B------:R-:W-:Y:S01]  /*21d0*/  FMUL.FTZ R20, R0.reuse, R102 ;  /* 0x0000006600147220 */ /* 0x040fe20000410000 */
[C---:B------:R-:W-:Y:S01]  /*21e0*/  FMUL.FTZ R24, R0.reuse, R103 ;  /* 0x0000006700187220 */ /* 0x040fe20000410000 */
[C---:B------:R-:W-:Y:S01]  /*21f0*/  FMUL.FTZ R27, R0.reuse, R106 ;  /* 0x0000006a001b7220 */ /* 0x040fe20000410000 */
[----:B------:R-:W2:Y:S01]  /*2200*/  MUFU.TANH R11, R11 ;  /* 0x0000000b000b7308 */ /* 0x000ea20000002400 */
[----:B------:R-:W-:-:S07]  /*2210*/  FMUL.FTZ R93, R0, R107 ;  /* 0x0000006b005d7220 */ /* 0x000fce0000410000 */
[----:B------:R-:W3:Y:S08]  /*2220*/  MUFU.TANH R13, R13 ;  /* 0x0000000d000d7308 */ /* 0x000ef00000002400 */
[----:B------:R-:W4:Y:S08]  /*2230*/  MUFU.TANH R8, R8 ;  /* 0x0000000800087308 */ /* 0x000f300000002400 */
[----:B------:R-:W5:Y:S08]  /*2240*/  MUFU.TANH R15, R15 ;  /* 0x0000000f000f7308 */ /* 0x000f700000002400 */
[----:B------:R-:W5:Y:S08]  /*2250*/  MUFU.TANH R10, R10 ;  /* 0x0000000a000a7308 */ /* 0x000f700000002400 */
[----:B------:R-:W5:Y:S01]  /*2260*/  MUFU.TANH R21, R21 ;  /* 0x0000001500157308 */ /* 0x000f620000002400 */
[----:B------:R-:W-:-:S02]  /*2270*/  WARPGROUP.DEPBAR.LE gsb0, 0x0 ;  /* 0x00008000000079c5 */ /* 0x000fc40000010000 */
[----:B------:R-:W-:Y:S01]  /*2280*/  WARPGROUP.ARRIVE ;  /* 0x00000000000079c5 */ /* 0x000fe20000000000 */
[C---:B------:R-:W-:Y:S01]  /*2290*/  FMUL.FTZ R76, R0.reuse, R76 ;  /* 0x0000004c004c7220 */ /* 0x040fe20000410000 */
[C---:B------:R-:W-:Y:S01]  /*22a0*/  FMUL.FTZ R77, R0.reuse, R77 ;  /* 0x0000004d004d7220 */ /* 0x040fe20000410000 */
[C---:B------:R-:W-:Y:S02]  /*22b0*/  FMUL.FTZ R80, R0.reuse, R80 ;  /* 0x0000005000507220 */ /* 0x040fe40000410000 */
[----:B------:R-:W5:Y:S01]  /*22c0*/  MUFU.TANH R12, R12 ;  /* 0x0000000c000c7308 */ /* 0x000f620000002400 */
[C---:B------:R-:W-:Y:S01]  /*22d0*/  FMUL.FTZ R81, R0.reuse, R81 ;  /* 0x0000005100517220 */ /* 0x040fe20000410000 */
[----:B------:R-:W-:Y:S01]  /*22e0*/  QGMMA.64x32x32.F32.E4M3.E4M3 R60, gdesc[UR4], R60, gsb0 ;  /* 0x00600000043c79f3 */ /* 0x000fe2000800083c */
[----:B------:R-:W-:Y:S01]  /*22f0*/  UIADD3 UR6, UR12, 0x182, URZ ;  /* 0x000001820c067890 */ /* 0x000fe2000fffe03f */
[C---:B------:R-:W-:Y:S01]  /*2300*/  FMUL.FTZ R78, R0.reuse, R78 ;  /* 0x0000004e004e7220 */ /* 0x040fe20000410000 */
[----:B------:R-:W-:Y:S01]  /*2310*/  UMOV UR7, 0x80000020 ;  /* 0x8000002000077882 */ /* 0x000fe20000000000 */
        /* <DEDUP_REMOVED lines=9> */
[C---:B------:R-:W-:Y:S01]  /*23b0*/  FMUL.FTZ R87, R0.reuse, R87 ;  /* 0x0000005700577220 */ /* 0x040fe20000410000 */
[----:B------:R-:W5:Y:S01]  /*23c0*/  MUFU.TANH R14, R14 ;  /* 0x0000000e000e7308 */ /* 0x000f620000002400 */
[C---:B------:R-:W-:Y:S01]  /*23d0*/  FMUL.FTZ R90, R0.reuse, R90 ;  /* 0x0000005a005a7220 */ /* 0x040fe20000410000 */
[----:B------:R-:W-:-:S06]  /*23e0*/  FMUL.FTZ R91, R0, R91 ;  /* 0x0000005b005b7220 */ /* 0x000fcc0000410000 */
[----:B------:R-:W5:Y:S08]  /*23f0*/  MUFU.TANH R92, R92 ;  /* 0x0000005c005c7308 */ /* 0x000f700000002400 */
[----:B------:R-:W5:Y:S08]  /*2400*/  MUFU.TANH R20, R20 ;  /* 0x0000001400147308 */ /* 0x000f700000002400 */
[----:B------:R-:W5:Y:S08]  /*2410*/  MUFU.TANH R76, R76 ;  /* 0x0000004c004c7308 */ /* 0x000f700000002400 */
[----:B------:R-:W5:Y:S08]  /*2420*/  MUFU.TANH R24, R24 ;  /* 0x0000001800187308 */ /* 0x000f700000002400 */
[----:B------:R-:W5:Y:S01]  /*2430*/  MUFU.TANH R77, R77 ;  /* 0x0000004d004d7308 */ /* 0x000f620000002400 */
[----:B------:R-:W-:-:S02]  /*2440*/  WARPGROUP.DEPBAR.LE gsb0, 0x0 ;  /* 0x00008000000079c5 */ /* 0x000fc40000010000 */
[----:B------:R-:W-:-:S05]  /*2450*/  WARPGROUP.ARRIVE ;  /* 0x00000000000079c5 */ /* 0x000fca0000000000 */
[----:B------:R-:W5:Y:S01]  /*2460*/  MUFU.TANH R27, R27 ;  /* 0x0000001b001b7308 */ /* 0x000f620000002400 */
        /* <DEDUP_REMOVED lines=18> */
[C---:B------:R-:W-:Y:S01]  /*2590*/  FMUL.FTZ R71, R0.reuse, R71 ;  /* 0x0000004700477220 */ /* 0x040fe20000410000 */
[C---:B------:R-:W-:Y:S01]  /*25a0*/  FMUL.FTZ R74, R0.reuse, R74 ;  /* 0x0000004a004a7220 */ /* 0x040fe20000410000 */
[----:B------:R-:W-:-:S04]  /*25b0*/  FMUL.FTZ R75, R0, R75 ;  /* 0x0000004b004b7220 */ /* 0x000fc80000410000 */
[----:B------:R-:W5:Y:S08]  /*25c0*/  MUFU.TANH R81, R81 ;  /* 0x0000005100517308 */ /* 0x000f700000002400 */
[----:B------:R-:W5:Y:S08]  /*25d0*/  MUFU.TANH R78, R78 ;  /* 0x0000004e004e7308 */ /* 0x000f700000002400 */
[----:B------:R-:W5:Y:S08]  /*25e0*/  MUFU.TANH R84, R84 ;  /* 0x0000005400547308 */ /* 0x000f700000002400 */
[----:B------:R-:W5:Y:S08]  /*25f0*/  MUFU.TANH R79, R79 ;  /* 0x0000004f004f7308 */ /* 0x000f700000002400 */
[----:B------:R-:W5:Y:S01]  /*2600*/  MUFU.TANH R85, R85 ;  /* 0x0000005500557308 */ /* 0x000f620000002400 */
[----:B------:R-:W-:-:S02]  /*2610*/  WARPGROUP.DEPBAR.LE gsb0, 0x0 ;  /* 0x00008000000079c5 */ /* 0x000fc40000010000 */
[----:B------:R-:W-:Y:S01]  /*2620*/  WARPGROUP.ARRIVE ;  /* 0x00000000000079c5 */ /* 0x000fe20000000000 */
[----:B------:R-:W-:Y:S01]  /*2630*/  FMUL.FTZ R94, R0, R45 ;  /* 0x0000002d005e7220 */ /* 0x000fe20000410000 */
[----:B------:R-:W-:Y:S02]  /*2640*/  IMAD R45, R96, -0xa0, R95 ;  /* 0xffffff60602d7824 */ /* 0x000fe400078e025f */
[C---:B------:R-:W-:Y:S01]  /*2650*/  FMUL.FTZ R96, R0.reuse, R50 ;  /* 0x0000003200607220 */ /* 0x040fe20000410000 */
[C---:B------:R-:W-:Y:S01]  /*2660*/  FMUL.FTZ R100, R0.reuse, R56 ;  /* 0x0000003800647220 */ /* 0x040fe20000410000 */
[C---:B------:R-:W-:Y:S01]  /*2670*/  FMUL.FTZ R95, R0.reuse, R49 ;  /* 0x00000031005f7220 */ /* 0x040fe20000410000 */
[----:B------:R-:W-:Y:S01]  /*2680*/  QGMMA.64x32x32.F32.E4M3.E4M3 R28, gdesc[UR4], R28, gsb0 ;  /* 0x00600000041c79f3 */ /* 0x000fe2000800081c */
[C---:B------:R-:W-:Y:S01]  /*2690*/  ISETP.GT.AND P6, PT, R45.reuse, RZ, PT ;  /* 0x000000ff2d00720c */ /* 0x040fe20003fc4270 */
[----:B------:R-:W5:Y:S01]  /*26a0*/  MUFU.TANH R82, R82 ;  /* 0x0000005200527308 */ /* 0x000f620000002400 */
[C---:B------:R-:W-:Y:S01]  /*26b0*/  ISETP.GT.AND P5, PT, R45.reuse, 0x1, PT ;  /* 0x000000012d00780c */ /* 0x040fe20003fa4270 */
[C---:B------:R-:W-:Y:S01]  /*26c0*/  FMUL.FTZ R44, R0.reuse, R44 ;  /* 0x0000002c002c7220 */ /* 0x040fe20000410000 */
[----:B------:R-:W-:Y:S01]  /*26d0*/  ISETP.GT.AND P4, PT, R45, 0x8, PT ;  /* 0x000000082d00780c */ /* 0x000fe20003f84270 */
[C---:B------:R-:W-:Y:S01]  /*26e0*/  FMUL.FTZ R48, R0.reuse, R48 ;  /* 0x0000003000307220 */ /* 0x040fe20000410000 */
[----:B0-----:R-:W-:Y:S01]  /*26f0*/  FSEL R50, R7, -INF , P6 ;  /* 0xff80000007327808 */ /* 0x001fe20003000000 */
[C---:B------:R-:W-:Y:S01]  /*2700*/  FMUL.FTZ R46, R0.reuse, R46 ;  /* 0x0000002e002e7220 */ /* 0x040fe20000410000 */
[----:B-1----:R-:W-:Y:S01]  /*2710*/  FSEL R9, R9, -INF , P5 ;  /* 0xff80000009097808 */ /* 0x002fe20002800000 */
[----:B------:R-:W0:Y:S01]  /*2720*/  MUFU.TANH R88, R88 ;  /* 0x0000005800587308 */ /* 0x000e220000002400 */
[----:B------:R-:W-:Y:S01]  /*2730*/  ISETP.GT.AND P2, PT, R45, 0x9, PT ;  /* 0x000000092d00780c */ /* 0x000fe20003f44270 */
[C---:B------:R-:W-:Y:S01]  /*2740*/  FMUL.FTZ R51, R0.reuse, R51 ;  /* 0x0000003300337220 */ /* 0x040fe20000410000 */
[----:B--2---:R-:W-:Y:S01]  /*2750*/  FSEL R11, R11, -INF , P4 ;  /* 0xff8000000b0b7808 */ /* 0x004fe20002000000 */
[----:B------:R-:W-:Y:S01]  /*2760*/  FMUL.FTZ R52, R0, R52 ;  /* 0x0000003400347220 */ /* 0x000fe20000410000 */
[----:B------:R-:W-:Y:S01]  /*2770*/  FMNMX.FTZ R56, R50, R9, !PT ;  /* 0x0000000932387209 */ /* 0x000fe20007810000 */
[C---:B------:R-:W-:Y:S01]  /*2780*/  FMUL.FTZ R47, R0.reuse, R47 ;  /* 0x0000002f002f7220 */ /* 0x040fe20000410000 */
[----:B------:R-:W-:Y:S01]  /*2790*/  ISETP.GT.AND P3, PT, R45, 0x10, PT ;  /* 0x000000102d00780c */ /* 0x000fe20003f64270 */
[----:B------:R-:W1:Y:S01]  /*27a0*/  MUFU.TANH R83, R83 ;  /* 0x0000005300537308 */ /* 0x000e620000002400 */
[----:B---3--:R-:W-:Y:S01]  /*27b0*/  FSEL R13, R13, -INF , P2 ;  /* 0xff8000000d0d7808 */ /* 0x008fe20001000000 */
[C---:B------:R-:W-:Y:S01]  /*27c0*/  FMUL.FTZ R98, R0.reuse, R53 ;  /* 0x0000003500627220 */ /* 0x040fe20000410000 */
[----:B------:R-:W-:Y:S01]  /*27d0*/  FMNMX.FTZ R56, R11, R56, !PT ;  /* 0x000000380b387209 */ /* 0x000fe20007810000 */
[----:B------:R-:W-:Y:S01]  /*27e0*/  FMUL.FTZ R57, R0, R57 ;  /* 0x0000003900397220 */ /* 0x000fe20000410000 */
[----:B----4-:R-:W-:Y:S01]  /*27f0*/  FSEL R8, R8, -INF , P6 ;  /* 0xff80000008087808 */ /* 0x010fe20003000000 */
[C---:B------:R-:W-:Y:S01]  /*2800*/  FMUL.FTZ R54, R0.reuse, R54 ;  /* 0x0000003600367220 */ /* 0x040fe20000410000 */
[----:B------:R-:W-:Y:S01]  /*2810*/  ISETP.GT.AND P6, PT, R45, 0x11, PT ;  /* 0x000000112d00780c */ /* 0x000fe20003fc4270 */
[----:B------:R-:W2:Y:S01]  /*2820*/  MUFU.TANH R89, R89 ;  /* 0x0000005900597308 */ /* 0x000ea20000002400 */
[----:B-----5:R-:W-:Y:S01]  /*2830*/  FSEL R15, R15, -INF , P3 ;  /* 0xff8000000f0f7808 */ /* 0x020fe20001800000 */
[C---:B------:R-:W-:Y:S01]  /*2840*/  FMUL.FTZ R97, R0.reuse, R55 ;  /* 0x0000003700617220 */ /* 0x040fe20000410000 */
[----:B------:R-:W-:Y:S01]  /*2850*/  FMNMX.FTZ R56, R13, R56, !PT ;  /* 0x000000380d387209 */ /* 0x000fe20007810000 */
[----:B------:R-:W-:Y:S01]  /*2860*/  FMUL.FTZ R55, R0, R58 ;  /* 0x0000003a00377220 */ /* 0x000fe20000410000 */
[----:B------:R-:W-:Y:S01]  /*2870*/  FSEL R7, R10, -INF , P5 ;  /* 0xff8000000a077808 */ /* 0x000fe20002800000 */
[----:B------:R-:W-:Y:S01]  /*2880*/  FMUL.FTZ R59, R0, R59 ;  /* 0x0000003b003b7220 */ /* 0x000fe20000410000 */
[----:B------:R-:W-:Y:S01]  /*2890*/  ISETP.GT.AND P5, PT, R45, 0x18, PT ;  /* 0x000000182d00780c */ /* 0x000fe20003fa4270 */
[----:B------:R3:W-:Y:S01]  /*28a0*/  MUFU.TANH R10, R95 ;  /* 0x0000005f000a7308 */ /* 0x0007e20000002400 */
[----:B------:R-:W-:-:S02]  /*28b0*/  FSEL R21, R21, -INF , P6 ;  /* 0xff80000015157808 */ /* 0x000fc40003000000 */
[----:B------:R-:W-:Y:S02]  /*28c0*/  FMNMX.FTZ R56, R15, R56, !PT ;  /* 0x000000380f387209 */ /* 0x000fe40007810000 */
[----:B------:R-:W-:Y:S02]  /*28d0*/  FSEL R12, R12, -INF , P4 ;  /* 0xff8000000c0c7808 */ /* 0x000fe40002000000 */
[----:B------:R-:W-:Y:S01]  /*28e0*/  ISETP.GT.AND P4, PT, R45, 0x19, PT ;  /* 0x000000192d00780c */ /* 0x000fe20003f84270 */
[----:B------:R-:W4:Y:S01]  /*28f0*/  MUFU.TANH R86, R86 ;  /* 0x0000005600567308 */ /* 0x000f220000002400 */
[----:B------:R-:W-:Y:S02]  /*2900*/  FSEL R26, R26, -INF , P5 ;  /* 0xff8000001a1a7808 */ /* 0x000fe40002800000 */
[----:B---3--:R-:W-:Y:S02]  /*2910*/  FMNMX.FTZ R95, R21, R56, !PT ;  /* 0x00000038155f7209 */ /* 0x008fe40007810000 */
[----:B------:R-:W-:-:S02]  /*2920*/  FSEL R14, R14, -INF , P2 ;  /* 0xff8000000e0e7808 */ /* 0x000fc40001000000 */
[C---:B------:R-:W-:Y:S01]  /*2930*/  ISETP.GT.AND P2, PT, R45.reuse, 0x20, PT ;  /* 0x000000202d00780c */ /* 0x040fe20003f44270 */
[----:B------:R-:W3:Y:S01]  /*2940*/  MUFU.TANH R60, R60 ;  /* 0x0000003c003c7308 */ /* 0x000ee20000002400 */
[----:B------:R-:W-:Y:S02]  /*2950*/  FSEL R92, R92, -INF , P4 ;  /* 0xff8000005c5c7808 */ /* 0x000fe40002000000 */
[----:B------:R-:W-:Y:S02]  /*2960*/  FMNMX.FTZ R95, R26, R95, !PT ;  /* 0x0000005f1a5f7209 */ /* 0x000fe40007810000 */
[----:B------:R-:W-:Y:S02]  /*2970*/  FSEL R20, R20, -INF , P3 ;  /* 0xff80000014147808 */ /* 0x000fe40001800000 */
[----:B------:R-:W-:Y:S01]  /*2980*/  ISETP.GT.AND P3, PT, R45, 0x21, PT ;  /* 0x000000212d00780c */ /* 0x000fe20003f64270 */
[----:B------:R-:W5:Y:S01]  /*2990*/  MUFU.TANH R87, R87 ;  /* 0x0000005700577308 */ /* 0x000f620000002400 */
[----:B------:R-:W-:Y:S01]  /*29a0*/  FSEL R76, R76, -INF , P2 ;  /* 0xff8000004c4c7808 */ /* 0x000fe20001000000 */
[----:B------:R-:W-:-:S02]  /*29b0*/  WARPGROUP.DEPBAR.LE gsb0, 0x0 ;  /* 0x00008000000079c5 */ /* 0x000fc40000010000 */
[----:B------:R-:W-:Y:S01]  /*29c0*/  FMNMX.FTZ R95, R92, R95, !PT ;  /* 0x0000005f5c5f7209 */ /* 0x000fe20007810000 */
[----:B------:R-:W-:Y:S01]  /*29d0*/  FMUL.FTZ R112, R0, R28 ;  /* 0x0000001c00707220 */ /* 0x000fe20000410000 */
[----:B------:R-:W-:Y:S01]  /*29e0*/  FSEL R24, R24, -INF , P6 ;  /* 0xff80000018187808 */ /* 0x000fe20003000000 */
[C---:B------:R-:W-:Y:S01]  /*29f0*/  FMUL.FTZ R104, R0.reuse, R29 ;  /* 0x0000001d00687220 */ /* 0x040fe20000410000 */
[----:B------:R-:W-:Y:S01]  /*2a00*/  ISETP.GT.AND P6, PT, R45, 0x28, PT ;  /* 0x000000282d00780c */ /* 0x000fe20003fc4270 */
[----:B------:R-:W5:Y:S01]  /*2a10*/  MUFU.TANH R61, R61 ;  /* 0x0000003d003d7308 */ /* 0x000f620000002400 */
[----:B------:R-:W-:Y:S01]  /*2a20*/  FSEL R77, R77, -INF , P3 ;  /* 0xff8000004d4d7808 */ /* 0x000fe20001800000 */
[----:B------:R-:W-:Y:S01]  /*2a30*/  FMUL.FTZ R32, R0, R32 ;  /* 0x0000002000207220 */ /* 0x000fe20000410000 */
[----:B------:R-:W-:Y:S01]  /*2a40*/  FMNMX.FTZ R56, R76, R95, !PT ;  /* 0x0000005f4c387209 */ /* 0x000fe20007810000 */
[C---:B------:R-:W-:Y:S01]  /*2a50*/  FMUL.FTZ R33, R0.reuse, R33 ;  /* 0x0000002100217220 */ /* 0x040fe20000410000 */
[----:B------:R-:W-:Y:S01]  /*2a60*/  FSEL R27, R27, -INF , P5 ;  /* 0xff8000001b1b7808 */ /* 0x000fe20002800000 */
[----:B------:R-:W-:Y:S01]  /*2a70*/  FMUL.FTZ R36, R0, R36 ;  /* 0x0000002400247220 */ /* 0x000fe20000410000 */
[----:B------:R-:W-:Y:S01]  /*2a80*/  ISETP.GT.AND P5, PT, R45, 0x29, PT ;  /* 0x000000292d00780c */ /* 0x000fe20003fa4270 */
[----:B------:R-:W5:Y:S01]  /*2a90*/  MUFU.TANH R90, R90 ;  /* 0x0000005a005a7308 */ /* 0x000f620000002400 */
[----:B------:R-:W-:Y:S01]  /*2aa0*/  FSEL R80, R80, -INF , P6 ;  /* 0xff80000050507808 */ /* 0x000fe20003000000 */
[C---:B------:R-:W-:Y:S01]  /*2ab0*/  FMUL.FTZ R31, R0.reuse, R31 ;  /* 0x0000001f001f7220 */ /* 0x040fe20000410000 */
[----:B------:R-:W-:Y:S01]  /*2ac0*/  FMNMX.FTZ R95, R77, R56, !PT ;  /* 0x000000384d5f7209 */ /* 0x000fe20007810000 */
[C---:B------:R-:W-:Y:S01]  /*2ad0*/  FMUL.FTZ R37, R0.reuse, R37 ;  /* 0x0000002500257220 */ /* 0x040fe20000410000 */
[----:B------:R-:W-:Y:S01]  /*2ae0*/  FSEL R93, R93, -INF , P4 ;  /* 0xff8000005d5d7808 */ /* 0x000fe20002000000 */
[C---:B------:R-:W-:Y:S01]  /*2af0*/  FMUL.FTZ R34, R0.reuse, R34 ;  /* 0x0000002200227220 */ /* 0x040fe20000410000 */
[----:B------:R-:W-:Y:S01]  /*2b00*/  ISETP.GT.AND P4, PT, R45, 0x30, PT ;  /* 0x000000302d00780c */ /* 0x000fe20003f84270 */
[----:B------:R-:W5:Y:S01]  /*2b10*/  MUFU.TANH R64, R64 ;  /* 0x0000004000407308 */ /* 0x000f620000002400 */
[----:B------:R-:W-:Y:S01]  /*2b20*/  FSEL R81, R81, -INF , P5 ;  /* 0xff80000051517808 */ /* 0x000fe20002800000 */
[----:B------:R-:W-:Y:S01]  /*2b30*/  FMUL.FTZ R40, R0, R40 ;  /* 0x0000002800287220 */ /* 0x000fe20000410000 */
[----:B------:R-:W-:Y:S01]  /*2b40*/  FMNMX.FTZ R56, R80, R95, !PT ;  /* 0x0000005f50387209 */ /* 0x000fe20007810000 */
[----:B------:R-:W-:Y:S01]  /*2b50*/  FMUL.FTZ R41, R0, R41 ;  /* 0x0000002900297220 */ /* 0x000fe20000410000 */
[----:B------:R-:W-:-:S02]  /*2b60*/  FSEL R78, R78, -INF , P2 ;  /* 0xff8000004e4e7808 */ /* 0x000fc40001000000 */
[----:B------:R-:W-:Y:S01]  /*2b70*/  ISETP.GT.AND P2, PT, R45, 0x31, PT ;  /* 0x000000312d00780c */ /* 0x000fe20003f44270 */
[----:B------:R-:W5:Y:S01]  /*2b80*/  MUFU.TANH R91, R91 ;  /* 0x0000005b005b7308 */ /* 0x000f620000002400 */
[----:B------:R-:W-:Y:S02]  /*2b90*/  FSEL R84, R84, -INF , P4 ;  /* 0xff80000054547808 */ /* 0x000fe40002000000 */
[----:B------:R-:W-:Y:S02]  /*2ba0*/  FMNMX.FTZ R95, R81, R56, !PT ;  /* 0x00000038515f7209 */ /* 0x000fe40007810000 */
[----:B------:R-:W-:Y:S02]  /*2bb0*/  FSEL R79, R79, -INF , P3 ;  /* 0xff8000004f4f7808 */ /* 0x000fe40001800000 */
[----:B------:R-:W-:Y:S01]  /*2bc0*/  ISETP.GT.AND P3, PT, R45, 0x38, PT ;  /* 0x000000382d00780c */ /* 0x000fe20003f64270 */
[----:B------:R-:W5:Y:S01]  /*2bd0*/  MUFU.TANH R65, R65 ;  /* 0x0000004100417308 */ /* 0x000f620000002400 */
[----:B------:R-:W-:-:S02]  /*2be0*/  FSEL R85, R85, -INF , P2 ;  /* 0xff80000055557808 */ /* 0x000fc40001000000 */
[----:B------:R-:W-:Y:S02]  /*2bf0*/  FMNMX.FTZ R56, R84, R95, !PT ;  /* 0x0000005f54387209 */ /* 0x000fe40007810000 */
[----:B------:R-:W-:Y:S02]  /*2c00*/  FSEL R82, R82, -INF , P6 ;  /* 0xff80000052527808 */ /* 0x000fe40003000000 */
[----:B------:R-:W-:Y:S01]  /*2c10*/  ISETP.GT.AND P6, PT, R45, 0x39, PT ;  /* 0x000000392d00780c */ /* 0x000fe20003fc4270 */
[----:B------:R-:W5:Y:S01]  /*2c20*/  MUFU.TANH R62, R62 ;  /* 0x0000003e003e7308 */ /* 0x000f620000002400 */
[----:B0-----:R-:W-:Y:S02]  /*2c30*/  FSEL R88, R88, -INF , P3 ;  /* 0xff80000058587808 */ /* 0x001fe40001800000 */
[----:B------:R-:W-:Y:S01]  /*2c40*/  FMNMX.FTZ R95, R85, R56, !PT ;  /* 0x00000038555f7209 */ /* 0x000fe20007810000 */
[----:B------:R-:W-:Y:S01]  /*2c50*/  FMUL.FTZ R56, R0, R30 ;  /* 0x0000001e00387220 */ /* 0x000fe20000410000 */
[----:B-1----:R-:W-:-:S02]  /*2c60*/  FSEL R83, R83, -INF , P5 ;  /* 0xff80000053537808 */ /* 0x002fc40002800000 */
[----:B------:R-:W-:Y:S01]  /*2c70*/  ISETP.GT.AND P5, PT, R45, 0x40, PT ;  /* 0x000000402d00780c */ /* 0x000fe20003fa4270 */
[----:B------:R-:W0:Y:S01]  /*2c80*/  MUFU.TANH R68, R68 ;  /* 0x0000004400447308 */ /* 0x000e220000002400 */
[----:B--2---:R-:W-:Y:S02]  /*2c90*/  FSEL R89, R89, -INF , P6 ;  /* 0xff80000059597808 */ /* 0x004fe40003000000 */
[----:B------:R-:W-:Y:S02]  /*2ca0*/  FMNMX.FTZ R28, R88, R95, !PT ;  /* 0x0000005f581c7209 */ /* 0x000fe40007810000 */
[----:B----4-:R-:W-:Y:S02]  /*2cb0*/  FSEL R86, R86, -INF , P4 ;  /* 0xff80000056567808 */ /* 0x010fe40002000000 */
[----:B------:R-:W-:Y:S01]  /*2cc0*/  ISETP.GT.AND P4, PT, R45, 0x41, PT ;  /* 0x000000412d00780c */ /* 0x000fe20003f84270 */
[----:B------:R-:W1:Y:S01]  /*2cd0*/  MUFU.TANH R63, R63 ;  /* 0x0000003f003f7308 */ /* 0x000e620000002400 */
[----:B---3--:R-:W-:-:S02]  /*2ce0*/  FSEL R60, R60, -INF , P5 ;  /* 0xff8000003c3c7808 */ /* 0x008fc40002800000 */
[----:B------:R-:W-:Y:S02]  /*2cf0*/  FMNMX.FTZ R95, R89, R28, !PT ;  /* 0x0000001c595f7209 */ /* 0x000fe40007810000 */
[----:B-----5:R-:W-:Y:S02]  /*2d00*/  FSEL R87, R87, -INF , P2 ;  /* 0xff80000057577808 */ /* 0x020fe40001000000 */
[----:B------:R-:W-:Y:S01]  /*2d10*/  ISETP.GT.AND P2, PT, R45, 0x48, PT ;  /* 0x000000482d00780c */ /* 0x000fe20003f44270 */
[----:B------:R-:W2:Y:S01]  /*2d20*/  MUFU.TANH R69, R69 ;  /* 0x0000004500457308 */ /* 0x000ea20000002400 */
[----:B------:R-:W-:Y:S02]  /*2d30*/  FSEL R61, R61, -INF , P4 ;  /* 0xff8000003d3d7808 */ /* 0x000fe40002000000 */
[----:B------:R-:W-:Y:S01]  /*2d40*/  FMNMX.FTZ R28, R60, R95, !PT ;  /* 0x0000005f3c1c7209 */ /* 0x000fe20007810000 */
[----:B------:R-:W-:Y:S01]  /*2d50*/  FMUL.FTZ R95, R0, R43 ;  /* 0x0000002b005f7220 */ /* 0x000fe20000410000 */
[----:B------:R-:W-:-:S02]  /*2d60*/  FSEL R90, R90, -INF , P3 ;  /* 0xff8000005a5a7808 */ /* 0x000fc40001800000 */
[----:B------:R-:W-:Y:S01]  /*2d70*/  ISETP.GT.AND P3, PT, R45, 0x49, PT ;  /* 0x000000492d00780c */ /* 0x000fe20003f64270 */
[----:B------:R-:W3:Y:S01]  /*2d80*/  MUFU.TANH R66, R66 ;  /* 0x0000004200427308 */ /* 0x000ee20000002400 */
[----:B------:R-:W-:Y:S02]  /*2d90*/  FSEL R64, R64, -INF , P2 ;  /* 0xff80000040407808 */ /* 0x000fe40001000000 */
[----:B------:R-:W-:Y:S02]  /*2da0*/  FMNMX.FTZ R29, R61, R28, !PT ;  /* 0x0000001c3d1d7209 */ /* 0x000fe40007810000 */
[----:B------:R-:W-:Y:S02]  /*2db0*/  FSEL R91, R91, -INF , P6 ;  /* 0xff8000005b5b7808 */ /* 0x000fe40003000000 */
[----:B------:R-:W-:Y:S01]  /*2dc0*/  ISETP.GT.AND P6, PT, R45, 0x50, PT ;  /* 0x000000502d00780c */ /* 0x000fe20003fc4270 */
[----:B------:R-:W4:Y:S01]  /*2dd0*/  MUFU.TANH R72, R72 ;  /* 0x0000004800487308 */ /* 0x000f220000002400 */
[----:B------:R-:W-:-:S02]  /*2de0*/  FSEL R65, R65, -INF , P3 ;  /* 0xff80000041417808 */ /* 0x000fc40001800000 */
[----:B------:R-:W-:Y:S02]  /*2df0*/  FMNMX.FTZ R28, R64, R29, !PT ;  /* 0x0000001d401c7209 */ /* 0x000fe40007810000 */
[----:B------:R-:W-:Y:S02]  /*2e00*/  FSEL R62, R62, -INF , P5 ;  /* 0xff8000003e3e7808 */ /* 0x000fe40002800000 */
[----:B------:R-:W-:Y:S01]  /*2e10*/  ISETP.GT.AND P5, PT, R45, 0x51, PT ;  /* 0x000000512d00780c */ /* 0x000fe20003fa4270 */
[----:B------:R-:W5:Y:S01]  /*2e20*/  MUFU.TANH R67, R67 ;  /* 0x0000004300437308 */ /* 0x000f620000002400 */
[----:B0-----:R-:W-:Y:S02]  /*2e30*/  FSEL R68, R68, -INF , P6 ;  /* 0xff80000044447808 */ /* 0x001fe40003000000 */
[----:B------:R-:W-:Y:S02]  /*2e40*/  FMNMX.FTZ R29, R65, R28, !PT ;  /* 0x0000001c411d7209 */ /* 0x000fe40007810000 */
[----:B-1----:R-:W-:-:S02]  /*2e50*/  FSEL R63, R63, -INF , P4 ;  /* 0xff8000003f3f7808 */ /* 0x002fc40002000000 */
[----:B------:R-:W-:Y:S01]  /*2e60*/  ISETP.GT.AND P4, PT, R45, 0x58, PT ;  /* 0x000000582d00780c */ /* 0x000fe20003f84270 */
[----:B------:R-:W0:Y:S01]  /*2e70*/  MUFU.TANH R73, R73 ;  /* 0x0000004900497308 */ /* 0x000e220000002400 */
[----:B--2---:R-:W-:Y:S02]  /*2e80*/  FSEL R69, R69, -INF , P5 ;  /* 0xff80000045457808 */ /* 0x004fe40002800000 */
[----:B------:R-:W-:Y:S02]  /*2e90*/  FMNMX.FTZ R28, R68, R29, !PT ;  /* 0x0000001d441c7209 */ /* 0x000fe40007810000 */
[----:B---3--:R-:W-:Y:S02]  /*2ea0*/  FSEL R66, R66, -INF , P2 ;  /* 0xff80000042427808 */ /* 0x008fe40001000000 */
[----:B------:R-:W-:Y:S01]  /*2eb0*/  ISETP.GT.AND P2, PT, R45, 0x59, PT ;  /* 0x000000592d00780c */ /* 0x000fe20003f44270 */
[----:B------:R-:W1:Y:S01]  /*2ec0*/  MUFU.TANH R70, R70 ;  /* 0x0000004600467308 */ /* 0x000e620000002400 */
[----:B----4-:R-:W-:-:S02]  /*2ed0*/  FSEL R72, R72, -INF , P4 ;  /* 0xff80000048487808 */ /* 0x010fc40002000000 */
[----:B------:R-:W-:Y:S02]  /*2ee0*/  FMNMX.FTZ R29, R69, R28, !PT ;  /* 0x0000001c451d7209 */ /* 0x000fe40007810000 */
[----:B-----5:R-:W-:Y:S02]  /*2ef0*/  FSEL R67, R67, -INF , P3 ;  /* 0xff80000043437808 */ /* 0x020fe40001800000 */
[----:B------:R-:W-:Y:S01]  /*2f00*/  ISETP.GT.AND P3, PT, R45, 0x60, PT ;  /* 0x000000602d00780c */ /* 0x000fe20003f64270 */
[----:B------:R-:W2:Y:S01]  /*2f10*/  MUFU.TANH R44, R44 ;  /* 0x0000002c002c7308 */ /* 0x000ea20000002400 */
[----:B0-----:R-:W-:Y:S02]  /*2f20*/  FSEL R73, R73, -INF , P2 ;  /* 0xff80000049497808 */ /* 0x001fe40001000000 */
[----:B------:R-:W-:-:S04]  /*2f30*/  FMNMX.FTZ R28, R72, R29, !PT ;  /* 0x0000001d481c7209 */ /* 0x000fc80007810000 */
[----:B------:R-:W-:Y:S01]  /*2f40*/  FMNMX.FTZ R29, R73, R28, !PT ;  /* 0x0000001c491d7209 */ /* 0x000fe20007810000 */
[----:B------:R-:W0:Y:S01]  /*2f50*/  MUFU.TANH R71, R71 ;  /* 0x0000004700477308 */ /* 0x000e220000002400 */
[----:B-1----:R-:W-:Y:S02]  /*2f60*/  FSEL R70, R70, -INF , P6 ;  /* 0xff80000046467808 */ /* 0x002fe40003000000 */
[----:B------:R-:W-:-:S05]  /*2f70*/  ISETP.GT.AND P6, PT, R45, 0x61, PT ;  /* 0x000000612d00780c */ /* 0x000fca0003fc4270 */
[----:B------:R-:W1:Y:S01]  /*2f80*/  MUFU.TANH R94, R94 ;  /* 0x0000005e005e7308 */ /* 0x000e620000002400 */
[----:B--2---:R-:W-:-:S04]  /*2f90*/  FSEL R44, R44, -INF , P3 ;  /* 0xff8000002c2c7808 */ /* 0x004fc80001800000 */
[----:B------:R-:W-:-:S03]  /*2fa0*/  FMNMX.FTZ R29, R44, R29, !PT ;  /* 0x0000001d2c1d7209 */ /* 0x000fc60007810000 */
[----:B------:R-:W2:Y:S01]  /*2fb0*/  MUFU.TANH R74, R74 ;  /* 0x0000004a004a7308 */ /* 0x000ea20000002400 */
[----:B0-----:R-:W-:Y:S02]  /*2fc0*/  FSEL R71, R71, -INF , P5 ;  /* 0xff80000047477808 */ /* 0x001fe40002800000 */
[----:B------:R-:W-:-:S05]  /*2fd0*/  ISETP.GT.AND P5, PT, R45, 0x68, PT ;  /* 0x000000682d00780c */ /* 0x000fca0003fa4270 */
[----:B------:R-:W0:Y:S01]  /*2fe0*/  MUFU.TANH R48, R48 ;  /* 0x0000003000307308 */ /* 0x000e220000002400 */
[----:B-1----:R-:W-:-:S04]  /*2ff0*/  FSEL R94, R94, -INF , P6 ;  /* 0xff8000005e5e7808 */ /* 0x002fc80003000000 */
[----:B------:R-:W-:-:S03]  /*3000*/  FMNMX.FTZ R29, R94, R29, !PT ;  /* 0x0000001d5e1d7209 */ /* 0x000fc60007810000 */
[----:B------:R-:W1:Y:S01]  /*3010*/  MUFU.TANH R75, R75 ;  /* 0x0000004b004b7308 */ /* 0x000e620000002400 */
[----:B--2---:R-:W-:Y:S02]  /*3020*/  FSEL R74, R74, -INF , P4 ;  /* 0xff8000004a4a7808 */ /* 0x004fe40002000000 */
[----:B------:R-:W-:-:S04]  /*3030*/  ISETP.GT.AND P4, PT, R45, 0x69, PT ;  /* 0x000000692d00780c */ /* 0x000fc80003f84270 */
[----:B------:R-:W-:Y:S01]  /*3040*/  FSEL R58, R10, -INF , P4 ;  /* 0xff8000000a3a7808 */ /* 0x000fe20002000000 */
[----:B------:R-:W2:Y:S01]  /*3050*/  MUFU.TANH R46, R46 ;  /* 0x0000002e002e7308 */ /* 0x000ea20000002400 */
[----:B0-----:R-:W-:-:S04]  /*3060*/  FSEL R48, R48, -INF , P5 ;  /* 0xff80000030307808 */ /* 0x001fc80002800000 */
[----:B------:R-:W-:-:S03]  /*3070*/  FMNMX.FTZ R29, R48, R29, !PT ;  /* 0x0000001d301d7209 */ /* 0x000fc60007810000 */
[----:B------:R-:W0:Y:S01]  /*3080*/  MUFU.TANH R51, R51 ;  /* 0x0000003300337308 */ /* 0x000e220000002400 */
[----:B-1----:R-:W-:Y:S02]  /*3090*/  FSEL R75, R75, -INF , P2 ;  /* 0xff8000004b4b7808 */ /* 0x002fe40001000000 */
[----:B------:R-:W-:-:S05]  /*30a0*/  ISETP.GT.AND P2, PT, R45, 0x70, PT ;  /* 0x000000702d00780c */ /* 0x000fca0003f44270 */
[----:B------:R-:W-:Y:S01]  /*30b0*/  MUFU.TANH R52, R52 ;  /* 0x0000003400347308 */ /* 0x000fe20000002400 */
[----:B--2---:R-:W-:Y:S02]  /*30c0*/  FSEL R46, R46, -INF , P3 ;  /* 0xff8000002e2e7808 */ /* 0x004fe40001800000 */
[----:B------:R-:W-:-:S05]  /*30d0*/  ISETP.GT.AND P3, PT, R45, 0x71, PT ;  /* 0x000000712d00780c */ /* 0x000fca0003f64270 */
[----:B------:R-:W1:Y:S01]  /*30e0*/  MUFU.TANH R47, R47 ;  /* 0x0000002f002f7308 */ /* 0x000e620000002400 */
[----:B0-----:R-:W-:Y:S02]  /*30f0*/  FSEL R28, R51, -INF , P4 ;  /* 0xff800000331c7808 */ /* 0x001fe40002000000 */
[----:B------:R-:W-:Y:S02]  /*3100*/  FMNMX.FTZ R51, R58, R29, !PT ;  /* 0x0000001d3a337209 */ /* 0x000fe40007810000 */
[----:B------:R-:W-:-:S03]  /*3110*/  ISETP.GT.AND P4, PT, R45, 0x80, PT ;  /* 0x000000802d00780c */ /* 0x000fc60003f84270 */
[----:B------:R-:W0:Y:S08]  /*3120*/  MUFU.TANH R98, R98 ;  /* 0x0000006200627308 */ /* 0x000e300000002400 */
[----:B------:R2:W3:Y:S01]  /*3130*/  MUFU.TANH R49, R96 ;  /* 0x0000006000317308 */ /* 0x0004e20000002400 */
[----:B-1----:R-:W-:Y:S02]  /*3140*/  FSEL R47, R47, -INF , P6 ;  /* 0xff8000002f2f7808 */ /* 0x002fe40003000000 */
[----:B------:R-:W-:-:S05]  /*3150*/  ISETP.GT.AND P6, PT, R45, 0x78, PT ;  /* 0x000000782d00780c */ /* 0x000fca0003fc4270 */
[----:B------:R-:W1:Y:S01]  /*3160*/  MUFU.TANH R100, R100 ;  /* 0x0000006400647308 */ /* 0x000e620000002400 */
[----:B--2---:R-:W-:Y:S02]  /*3170*/  FSEL R96, R52, -INF , P2 ;  /* 0xff80000034607808 */ /* 0x004fe40001000000 */
[----:B0-----:R-:W-:Y:S02]  /*3180*/  FSEL R98, R98, -INF , P3 ;  /* 0xff80000062627808 */ /* 0x001fe40001800000 */
[----:B------:R-:W-:-:S03]  /*3190*/  FMNMX.FTZ R51, R96, R51, !PT ;  /* 0x0000003360337209 */ /* 0x000fc60007810000 */
[----:B------:R-:W0:Y:S01]  /*31a0*/  MUFU.TANH R57, R57 ;  /* 0x0000003900397308 */ /* 0x000e220000002400 */
[----:B---3--:R-:W-:Y:S02]  /*31b0*/  FSEL R49, R49, -INF , P5 ;  /* 0xff80000031317808 */ /* 0x008fe40002800000 */
[----:B------:R-:W-:Y:S02]  /*31c0*/  ISETP.GT.AND P5, PT, R45, 0x79, PT ;  /* 0x000000792d00780c */ /* 0x000fe40003fa4270 */
[----:B------:R-:W-:-:S03]  /*31d0*/  FMNMX.FTZ R51, R98, R51, !PT ;  /* 0x0000003362337209 */ /* 0x000fc60007810000 */
[----:B------:R-:W2:Y:S01]  /*31e0*/  MUFU.TANH R53, R54 ;  /* 0x0000003600357308 */ /* 0x000ea20000002400 */
[----:B-1----:R-:W-:-:S04]  /*31f0*/  FSEL R100, R100, -INF , P6 ;  /* 0xff80000064647808 */ /* 0x002fc80003000000 */
[----:B------:R-:W-:-:S03]  /*3200*/  FMNMX.FTZ R51, R100, R51, !PT ;  /* 0x0000003364337209 */ /* 0x000fc60007810000 */
[----:B------:R1:W3:Y:S01]  /*3210*/  MUFU.TANH R54, R97 ;  /* 0x0000006100367308 */ /* 0x0002e20000002400 */
[----:B0-----:R-:W-:Y:S01]  /*3220*/  FSEL R102, R57, -INF , P5 ;  /* 0xff80000039667808 */ /* 0x001fe20002800000 */
[----:B------:R-:W-:-:S03]  /*3230*/  FMUL.FTZ R57, R0, R38 ;  /* 0x0000002600397220 */ /* 0x000fc60000410000 */
[----:B------:R-:W-:-:S03]  /*3240*/  FMNMX.FTZ R51, R102, R51, !PT ;  /* 0x0000003366337209 */ /* 0x000fc60007810000 */
[----:B------:R-:W0:Y:S01]  /*3250*/  MUFU.TANH R112, R112 ;  /* 0x0000007000707308 */ /* 0x000e220000002400 */
[----:B--2---:R-:W-:Y:S01]  /*3260*/  FSEL R10, R53, -INF , P2 ;  /* 0xff800000350a7808 */ /* 0x004fe20001000000 */
[----:B-1----:R-:W-:Y:S01]  /*3270*/  FMUL.FTZ R97, R0, R42 ;  /* 0x0000002a00617220 */ /* 0x002fe20000410000 */
[----:B------:R-:W-:-:S05]  /*3280*/  ISETP.GT.AND P2, PT, R45, 0x88, PT ;  /* 0x000000882d00780c */ /* 0x000fca0003f44270 */
[----:B------:R-:W1:Y:S01]  /*3290*/  MUFU.TANH R104, R104 ;  /* 0x0000006800687308 */ /* 0x000e620000002400 */
[----:B---3--:R-:W-:Y:S02]  /*32a0*/  FSEL R29, R54, -INF , P3 ;  /* 0xff800000361d7808 */ /* 0x008fe40001800000 */
[----:B------:R-:W-:-:S05]  /*32b0*/  ISETP.GT.AND P3, PT, R45, 0x81, PT ;  /* 0x000000812d00780c */ /* 0x000fca0003f64270 */
[----:B------:R-:W2:Y:S01]  /*32c0*/  MUFU.TANH R55, R55 ;  /* 0x0000003700377308 */ /* 0x000ea20000002400 */
[----:B0-----:R-:W-:-:S04]  /*32d0*/  FSEL R112, R112, -INF , P4 ;  /* 0xff80000070707808 */ /* 0x001fc80002000000 */
[----:B------:R-:W-:-:S03]  /*32e0*/  FMNMX.FTZ R51, R112, R51, !PT ;  /* 0x0000003370337209 */ /* 0x000fc60007810000 */
[----:B------:R-:W0:Y:S01]  /*32f0*/  MUFU.TANH R32, R32 ;  /* 0x0000002000207308 */ /* 0x000e220000002400 */
[----:B-1----:R-:W-:-:S04]  /*3300*/  FSEL R104, R104, -INF , P3 ;  /* 0xff80000068687808 */ /* 0x002fc80001800000 */
[----:B------:R-:W-:-:S03]  /*3310*/  FMNMX.FTZ R51, R104, R51, !PT ;  /* 0x0000003368337209 */ /* 0x000fc60007810000 */
[----:B------:R-:W-:Y:S01]  /*3320*/  MUFU.TANH R59, R59 ;  /* 0x0000003b003b7308 */ /* 0x000fe20000002400 */
[----:B--2---:R-:W-:Y:S01]  /*3330*/  FSEL R30, R55, -INF , P6 ;  /* 0xff800000371e7808 */ /* 0x004fe20003000000 */
[----:B------:R-:W-:Y:S01]  /*3340*/  FMUL.FTZ R55, R0, R35 ;  /* 0x0000002300377220 */ /* 0x000fe20000410000 */
[----:B------:R-:W-:-:S05]  /*3350*/  ISETP.GT.AND P6, PT, R45, 0x89, PT ;  /* 0x000000892d00780c */ /* 0x000fca0003fc4270 */
[----:B------:R-:W1:Y:S01]  /*3360*/  MUFU.TANH R33, R33 ;  /* 0x0000002100217308 */ /* 0x000e620000002400 */
[----:B0-----:R-:W-:-:S04]  /*3370*/  FSEL R110, R32, -INF , P2 ;  /* 0xff800000206e7808 */ /* 0x001fc80001000000 */
[----:B------:R-:W-:-:S03]  /*3380*/  FMNMX.FTZ R51, R110, R51, !PT ;  /* 0x000000336e337209 */ /* 0x000fc60007810000 */
[----:B------:R-:W0:Y:S08]  /*3390*/  MUFU.TANH R56, R56 ;  /* 0x0000003800387308 */ /* 0x000e300000002400 */
[----:B------:R2:W3:Y:S01]  /*33a0*/  MUFU.TANH R54, R36 ;  /* 0x0000002400367308 */ /* 0x0004e20000002400 */
[----:B-1----:R-:W-:-:S04]  /*33b0*/  FSEL R106, R33, -INF , P6 ;  /* 0xff800000216a7808 */ /* 0x002fc80003000000 */
[----:B------:R-:W-:-:S03]  /*33c0*/  FMNMX.FTZ R51, R106, R51, !PT ;  /* 0x000000336a337209 */ /* 0x000fc60007810000 */
[----:B------:R-:W1:Y:S01]  /*33d0*/  MUFU.TANH R31, R31 ;  /* 0x0000001f001f7308 */ /* 0x000e620000002400 */
[----:B--2---:R-:W-:Y:S01]  /*33e0*/  FSEL R36, R59, -INF , P5 ;  /* 0xff8000003b247808 */ /* 0x004fe20002800000 */
[----:B------:R-:W-:Y:S01]  /*33f0*/  FMUL.FTZ R59, R0, R39 ;  /* 0x00000027003b7220 */ /* 0x000fe20000410000 */
[C---:B------:R-:W-:Y:S02]  /*3400*/  ISETP.GT.AND P5, PT, R45.reuse, 0x90, PT ;  /* 0x000000902d00780c */ /* 0x040fe40003fa4270 */
[----:B0-----:R-:W-:Y:S02]  /*3410*/  FSEL R32, R56, -INF , P4 ;  /* 0xff80000038207808 */ /* 0x001fe40002000000 */
[----:B------:R-:W-:Y:S01]  /*3420*/  ISETP.GT.AND P4, PT, R45, 0x91, PT ;  /* 0x000000912d00780c */ /* 0x000fe20003f84270 */
[----:B------:R-:W0:Y:S01]  /*3430*/  MUFU.TANH R37, R37 ;  /* 0x0000002500257308 */ /* 0x000e220000002400 */
[----:B---3--:R-:W-:-:S04]  /*3440*/  FSEL R54, R54, -INF , P5 ;  /* 0xff80000036367808 */ /* 0x008fc80002800000 */
[----:B------:R-:W-:-:S03]  /*3450*/  FMNMX.FTZ R56, R54, R51, !PT ;  /* 0x0000003336387209 */ /* 0x000fc60007810000 */
[----:B------:R-:W2:Y:S01]  /*3460*/  MUFU.TANH R34, R34 ;  /* 0x0000002200227308 */ /* 0x000ea20000002400 */
[----:B-1----:R-:W-:Y:S02]  /*3470*/  FSEL R33, R31, -INF , P3 ;  /* 0xff8000001f217808 */ /* 0x002fe40001800000 */
[----:B------:R-:W-:-:S05]  /*3480*/  ISETP.GT.AND P3, PT, R45, 0x98, PT ;  /* 0x000000982d00780c */ /* 0x000fca0003f64270 */
[----:B------:R-:W1:Y:S01]  /*3490*/  MUFU.TANH R40, R40 ;  /* 0x0000002800287308 */ /* 0x000e620000002400 */
[----:B0-----:R-:W-:-:S04]  /*34a0*/  FSEL R31, R37, -INF , P4 ;  /* 0xff800000251f7808 */ /* 0x001fc80002000000 */
[----:B------:R-:W-:-:S03]  /*34b0*/  FMNMX.FTZ R37, R31, R56, !PT ;  /* 0x000000381f257209 */ /* 0x000fc60007810000 */
[----:B------:R-:W0:Y:S01]  /*34c0*/  MUFU.TANH R41, R41 ;  /* 0x0000002900297308 */ /* 0x000e220000002400 */
[----:B--2---:R-:W-:Y:S02]  /*34d0*/  FSEL R34, R34, -INF , P2 ;  /* 0xff80000022227808 */ /* 0x004fe40001000000 */
[----:B------:R-:W-:-:S05]  /*34e0*/  ISETP.GT.AND P2, PT, R45, 0x99, PT ;  /* 0x000000992d00780c */ /* 0x000fca0003f44270 */
[----:B------:R-:W2:Y:S01]  /*34f0*/  MUFU.TANH R55, R55 ;  /* 0x0000003700377308 */ /* 0x000ea20000002400 */
[----:B-1----:R-:W-:-:S04]  /*3500*/  FSEL R52, R40, -INF , P3 ;  /* 0xff80000028347808 */ /* 0x002fc80001800000 */
[----:B------:R-:W-:-:S03]  /*3510*/  FMNMX.FTZ R37, R52, R37, !PT ;  /* 0x0000002534257209 */ /* 0x000fc60007810000 */
[----:B------:R-:W1:Y:S01]  /*3520*/  MUFU.TANH R57, R57 ;  /* 0x0000003900397308 */ /* 0x000e620000002400 */
[----:B0-----:R-:W-:-:S04]  /*3530*/  FSEL R40, R41, -INF , P2 ;  /* 0xff80000029287808 */ /* 0x001fc80001000000 */
[----:B------:R-:W-:Y:S01]  /*3540*/  FMNMX.FTZ R41, R40, R37, !PT ;  /* 0x0000002528297209 */ /* 0x000fe20007810000 */
[----:B------:R-:W-:Y:S02]  /*3550*/  IMAD.U32 R37, RZ, RZ, UR20 ;  /* 0x00000014ff257e24 */ /* 0x000fe4000f8e00ff */
[----:B------:R-:W-:Y:S01]  /*3560*/  MUFU.TANH R59, R59 ;  /* 0x0000003b003b7308 */ /* 0x000fe20000002400 */
[----:B--2---:R-:W-:Y:S01]  /*3570*/  FSEL R55, R55, -INF , P6 ;  /* 0xff80000037377808 */ /* 0x004fe20003000000 */
[----:B------:R-:W0:Y:S06]  /*3580*/  SHFL.BFLY PT, R56, R41, 0x2, 0x1f ;  /* 0x0c401f0029387f89 */ /* 0x000e2c00000e0000 */
[----:B------:R-:W-:Y:S01]  /*3590*/  MUFU.TANH R97, R97 ;  /* 0x0000006100617308 */ /* 0x000fe20000002400 */
[----:B-1----:R-:W-:-:S07]  /*35a0*/  FSEL R57, R57, -INF , P5 ;  /* 0xff80000039397808 */ /* 0x002fce0002800000 */
[----:B------:R-:W-:Y:S01]  /*35b0*/  MUFU.TANH R95, R95 ;  /* 0x0000005f005f7308 */ /* 0x000fe20000002400 */
[----:B0-----:R-:W-:-:S05]  /*35c0*/  FMNMX.FTZ R45, R41, R56, !PT ;  /* 0x00000038292d7209 */ /* 0x001fca0007810000 */
[----:B------:R-:W0:Y:S02]  /*35d0*/  SHFL.BFLY PT, R56, R45, 0x1, 0x1f ;  /* 0x0c201f002d387f89 */ /* 0x000e2400000e0000 */
[----:B0-----:R-:W-:-:S04]  /*35e0*/  FMNMX.FTZ R56, R45, R56, !PT ;  /* 0x000000382d387209 */ /* 0x001fc80007810000 */
[C---:B------:R-:W-:Y:S01]  /*35f0*/  FSETP.NEU.FTZ.AND P0, PT, R56.reuse, -INF , PT ;  /* 0xff8000003800780b */ /* 0x040fe20003f1d000 */
[----:B------:R-:W-:-:S05]  /*3600*/  FFMA.FTZ R37, R56, R37, -8 ;  /* 0xc100000038257423 */ /* 0x000fca0000010025 */
[----:B------:R-:W-:Y:S02]  /*3610*/  FSEL R37, R37, RZ, P0 ;  /* 0x000000ff25257208 */ /* 0x000fe40000000000 */
[----:B------:R-:W-:-:S03]  /*3620*/  ISETP.NE.AND P0, PT, R108, RZ, PT ;  /* 0x000000ff6c00720c */ /* 0x000fc60003f05270 */
[--C-:B------:R-:W-:Y:S01]  /*3630*/  FFMA.FTZ R38, R9, UR20, -R37.reuse ;  /* 0x0000001409267c23 */ /* 0x100fe20008010825 */
[----:B------:R-:W-:-:S01]  /*3640*/  FFMA.FTZ R9, R11, UR20, -R37 ;  /* 0x000000140b097c23 */ /* 0x000fc20008010825 */
[--C-:B------:R-:W-:Y:S01]  /*3650*/  FFMA.FTZ R11, R15, UR20, -R37.reuse ;  /* 0x000000140f0b7c23 */ /* 0x100fe20008010825 */
[----:B------:R-:W-:Y:S01]  /*3660*/  FMNMX.FTZ R15, R8, R7, !PT ;  /* 0x00000007080f7209 */ /* 0x000fe20007810000 */
        /* <DEDUP_REMOVED lines=13> */
[----:B------:R-:W-:Y:S01]  /*3740*/  MUFU.EX2 R15, R41 ;  /* 0x00000029000f7308 */ /* 0x000fe20000000800 */
[----:B------:R-:W-:-:S01]  /*3750*/  FFMA.FTZ R77, R77, UR20, -R37 ;  /* 0x000000144d4d7c23 */ /* 0x000fc20008010825 */
[----:B------:R-:W-:Y:S01]  /*3760*/  FMNMX.FTZ R76, R24, R21, !PT ;  /* 0x00000015184c7209 */ /* 0x000fe20007810000 */
[----:B------:R-:W-:-:S01]  /*3770*/  FFMA.FTZ R65, R65, UR20, -R37 ;  /* 0x0000001441417c23 */ /* 0x000fc20008010825 */
[--C-:B------:R-:W-:Y:S01]  /*3780*/  FFMA.FTZ R48, R48, UR20, -R37.reuse ;  /* 0x0000001430307c23 */ /* 0x100fe20008010825 */
[----:B------:R-:W-:-:S01]  /*3790*/  FFMA.FTZ R102, R102, UR20, -R37 ;  /* 0x0000001466667c23 */ /* 0x000fc20008010825 */
[----:B------:R-:W-:Y:S01]  /*37a0*/  FMNMX.FTZ R92, R27, R76, !PT ;  /* 0x0000004c1b5c7209 */ /* 0x000fe20007810000 */
[----:B------:R-:W-:-:S01]  /*37b0*/  FFMA.FTZ R54, R54, UR20, -R37 ;  /* 0x0000001436367c23 */ /* 0x000fc20008010825 */
[----:B------:R0:W-:Y:S01]  /*37c0*/  MUFU.EX2 R76, R77 ;  /* 0x0000004d004c7308 */ /* 0x0001e20000000800 */
[----:B------:R-:W-:-:S01]  /*37d0*/  FFMA.FTZ R31, R31, UR20, -R37 ;  /* 0x000000141f1f7c23 */ /* 0x000fc20008010825 */
[----:B------:R-:W-:Y:S01]  /*37e0*/  FMNMX.FTZ R21, R93, R92, !PT ;  /* 0x0000005c5d157209 */ /* 0x000fe20007810000 */
[----:B------:R-:W-:-:S03]  /*37f0*/  FFMA.FTZ R52, R52, UR20, -R37 ;  /* 0x0000001434347c23 */ /* 0x000fc60008010825 */
[----:B------:R-:W-:Y:S02]  /*3800*/  FMNMX.FTZ R80, R78, R21, !PT ;  /* 0x000000154e507209 */ /* 0x000fe40007810000 */
[----:B------:R1:W-:Y:S01]  /*3810*/  MUFU.EX2 R21, R43 ;  /* 0x0000002b00157308 */ /* 0x0003e20000000800 */
[----:B0-----:R-:W-:-:S01]  /*3820*/  FFMA.FTZ R77, R68, UR20, -R37 ;  /* 0x00000014444d7c23 */ /* 0x001fc20008010825 */
[----:B------:R-:W-:Y:S01]  /*3830*/  FMNMX.FTZ R39, R79, R80, !PT ;  /* 0x000000504f277209 */ /* 0x000fe20007810000 */
[----:B------:R-:W-:-:S01]  /*3840*/  FFMA.FTZ R80, R81, UR20, -R37 ;  /* 0x0000001451507c23 */ /* 0x000fc20008010825 */
[----:B------:R-:W-:Y:S02]  /*3850*/  FFMA.FTZ R81, R100, UR20, -R37 ;  /* 0x0000001464517c23 */ /* 0x000fe40008010825 */
[----:B------:R-:W-:Y:S02]  /*3860*/  FMNMX.FTZ R92, R82, R39, !PT ;  /* 0x00000027525c7209 */ /* 0x000fe40007810000 */
[----:B------:R-:W-:Y:S02]  /*3870*/  MUFU.EX2 R35, R35 ;  /* 0x0000002300237308 */ /* 0x000fe40000000800 */
[----:B------:R-:W-:-:S04]  /*3880*/  FMNMX.FTZ R39, R83, R92, !PT ;  /* 0x0000005c53277209 */ /* 0x000fc80007810000 */
[----:B------:R-:W-:Y:S02]  /*3890*/  FMNMX.FTZ R84, R86, R39, !PT ;  /* 0x0000002756547209 */ /* 0x000fe40007810000 */
[----:B------:R0:W-:Y:S02]  /*38a0*/  MUFU.EX2 R39, R45 ;  /* 0x0000002d00277308 */ /* 0x0001e40000000800 */
[----:B------:R-:W-:Y:S01]  /*38b0*/  FMNMX.FTZ R41, R87, R84, !PT ;  /* 0x0000005457297209 */ /* 0x000fe20007810000 */
[--C-:B------:R-:W-:Y:S01]  /*38c0*/  FFMA.FTZ R84, R85, UR20, -R37.reuse ;  /* 0x0000001455547c23 */ /* 0x100fe20008010825 */
[----:B------:R-:W-:-:S02]  /*38d0*/  FFMA.FTZ R85, R112, UR20, -R37 ;  /* 0x0000001470557c23 */ /* 0x000fc40008010825 */
[----:B------:R-:W-:Y:S02]  /*38e0*/  FMNMX.FTZ R92, R90, R41, !PT ;  /* 0x000000295a5c7209 */ /* 0x000fe40007810000 */
[----:B------:R-:W-:Y:S02]  /*38f0*/  MUFU.EX2 R38, R38 ;  /* 0x0000002600267308 */ /* 0x000fe40000000800 */
[----:B------:R-:W-:-:S04]  /*3900*/  FMNMX.FTZ R41, R91, R92, !PT ;  /* 0x0000005c5b297209 */ /* 0x000fc80007810000 */
[----:B------:R-:W-:Y:S02]  /*3910*/  FMNMX.FTZ R88, R62, R41, !PT ;  /* 0x000000293e587209 */ /* 0x000fe40007810000 */
[----:B------:R2:W-:Y:S02]  /*3920*/  MUFU.EX2 R41, R51 ;  /* 0x0000003300297308 */ /* 0x0005e40000000800 */
[----:B-1----:R-:W-:Y:S01]  /*3930*/  FMNMX.FTZ R43, R63, R88, !PT ;  /* 0x000000583f2b7209 */ /* 0x002fe20007810000 */
[--C-:B------:R-:W-:Y:S01]  /*3940*/  FFMA.FTZ R88, R89, UR20, -R37.reuse ;  /* 0x0000001459587c23 */ /* 0x100fe20008010825 */
[----:B------:R-:W-:-:S02]  /*3950*/  FFMA.FTZ R89, R110, UR20, -R37 ;  /* 0x000000146e597c23 */ /* 0x000fc40008010825 */
[----:B------:R-:W-:Y:S02]  /*3960*/  FMNMX.FTZ R92, R66, R43, !PT ;  /* 0x0000002b425c7209 */ /* 0x000fe40007810000 */
[----:B------:R-:W-:Y:S02]  /*3970*/  MUFU.EX2 R9, R9 ;  /* 0x0000000900097308 */ /* 0x000fe40000000800 */
[----:B------:R-:W-:-:S04]  /*3980*/  FMNMX.FTZ R43, R67, R92, !PT ;  /* 0x0000005c432b7209 */ /* 0x000fc80007810000 */
[----:B------:R-:W-:Y:S02]  /*3990*/  FMNMX.FTZ R60, R70, R43, !PT ;  /* 0x0000002b463c7209 */ /* 0x000fe40007810000 */
[----:B------:R-:W-:Y:S02]  /*39a0*/  MUFU.EX2 R43, R53 ;  /* 0x00000035002b7308 */ /* 0x000fe40000000800 */
[----:B0-----:R-:W-:Y:S01]  /*39b0*/  FMNMX.FTZ R45, R71, R60, !PT ;  /* 0x0000003c472d7209 */ /* 0x001fe20007810000 */
[--C-:B------:R-:W-:Y:S01]  /*39c0*/  FFMA.FTZ R60, R61, UR20, -R37.reuse ;  /* 0x000000143d3c7c23 */ /* 0x100fe20008010825 */
[----:B------:R-:W-:-:S02]  /*39d0*/  FFMA.FTZ R61, R64, UR20, -R37 ;  /* 0x00000014403d7c23 */ /* 0x000fc40008010825 */
[----:B------:R-:W-:Y:S02]  /*39e0*/  FMNMX.FTZ R92, R74, R45, !PT ;  /* 0x0000002d4a5c7209 */ /* 0x000fe40007810000 */
[----:B------:R-:W0:Y:S02]  /*39f0*/  MUFU.EX2 R42, R42 ;  /* 0x0000002a002a7308 */ /* 0x000e240000000800 */
[----:B------:R-:W-:-:S04]  /*3a00*/  FMNMX.FTZ R45, R75, R92, !PT ;  /* 0x0000005c4b2d7209 */ /* 0x000fc80007810000 */
[----:B------:R-:W-:Y:S02]  /*3a10*/  FMNMX.FTZ R64, R46, R45, !PT ;  /* 0x0000002d2e407209 */ /* 0x000fe40007810000 */
[----:B------:R-:W-:Y:S02]  /*3a20*/  MUFU.EX2 R45, R61 ;  /* 0x0000003d002d7308 */ /* 0x000fe40000000800 */
[----:B------:R-:W-:-:S04]  /*3a30*/  FMNMX.FTZ R64, R47, R64, !PT ;  /* 0x000000402f407209 */ /* 0x000fc80007810000 */
[----:B--2---:R-:W-:Y:S02]  /*3a40*/  FMNMX.FTZ R51, R49, R64, !PT ;  /* 0x0000004031337209 */ /* 0x004fe40007810000 */
[----:B------:R1:W2:Y:S01]  /*3a50*/  MUFU.EX2 R64, R65 ;  /* 0x0000004100407308 */ /* 0x0002a20000000800 */
[----:B0-----:R-:W-:Y:S02]  /*3a60*/  F2FP.SATFINITE.E4M3.F32.PACK_AB_MERGE_C R152, R42, R9, RZ ;  /* 0x000000092a98723e */ /* 0x001fe400048070ff */
[----:B------:R-:W-:Y:S02]  /*3a70*/  FMNMX.FTZ R51, R28, R51, !PT ;  /* 0x000000331c337209 */ /* 0x000fe40007810000 */
[----:B------:R-:W-:Y:S02]  /*3a80*/  F2FP.SATFINITE.E4M3.F32.PACK_AB_MERGE_C R152, R38, R35, R152 ;  /* 0x000000232698723e */ /* 0x000fe40004807098 */
[----:B------:R-:W-:Y:S01]  /*3a90*/  FMNMX.FTZ R68, R10, R51, !PT ;  /* 0x000000330a447209 */ /* 0x000fe20007810000 */
[----:B------:R-:W-:Y:S01]  /*3aa0*/  MUFU.EX2 R11, R11 ;  /* 0x0000000b000b7308 */ /* 0x000fe20000000800 */
[----:B-1----:R-:W-:-:S01]  /*3ab0*/  FFMA.FTZ R65, R44, UR20, -R37 ;  /* 0x000000142c417c23 */ /* 0x002fc20008010825 */
[----:B------:R-:W-:-:S02]  /*3ac0*/  FSEL R44, R97, -INF , P3 ;  /* 0xff800000612c7808 */ /* 0x000fc40001800000 */
[----:B------:R-:W-:Y:S01]  /*3ad0*/  FMNMX.FTZ R53, R29, R68, !PT ;  /* 0x000000441d357209 */ /* 0x000fe20007810000 */
[--C-:B------:R-:W-:Y:S01]  /*3ae0*/  FFMA.FTZ R68, R69, UR20, -R37.reuse ;  /* 0x0000001445447c23 */ /* 0x100fe20008010825 */
[----:B------:R-:W-:-:S02]  /*3af0*/  FFMA.FTZ R69, R72, UR20, -R37 ;  /* 0x0000001448457c23 */ /* 0x000fc40008010825 */
[----:B------:R-:W-:Y:S01]  /*3b00*/  FMNMX.FTZ R53, R30, R53, !PT ;  /* 0x000000351e357209 */ /* 0x000fe20007810000 */
[----:B------:R0:W-:Y:S01]  /*3b10*/  MUFU.EX2 R51, R77 ;  /* 0x0000004d00337308 */ /* 0x0001e20000000800 */
[----:B--2---:R-:W-:Y:S02]  /*3b20*/  F2FP.SATFINITE.E4M3.F32.PACK_AB_MERGE_C R136, R64, R45, RZ ;  /* 0x0000002d4088723e */ /* 0x004fe400048070ff */
[----:B------:R-:W-:-:S04]  /*3b30*/  FMNMX.FTZ R53, R36, R53, !PT ;  /* 0x0000003524357209 */ /* 0x000fc80007810000 */
[----:B------:R-:W-:Y:S01]  /*3b40*/  FMNMX.FTZ R72, R32, R53, !PT ;  /* 0x0000003520487209 */ /* 0x000fe20007810000 */
[----:B------:R-:W-:Y:S01]  /*3b50*/  MUFU.EX2 R50, R50 ;  /* 0x0000003200327308 */ /* 0x000fe20000000800 */
[----:B0-----:R-:W-:-:S01]  /*3b60*/  FFMA.FTZ R77, R98, UR20, -R37 ;  /* 0x00000014624d7c23 */ /* 0x001fc20008010825 */
[--C-:B------:R-:W-:Y:S01]  /*3b70*/  FFMA.FTZ R98, R106, UR20, -R37.reuse ;  /* 0x000000146a627c23 */ /* 0x100fe20008010825 */
[----:B------:R-:W-:Y:S01]  /*3b80*/  FMNMX.FTZ R61, R33, R72, !PT ;  /* 0x00000048213d7209 */ /* 0x000fe20007810000 */
[--C-:B------:R-:W-:Y:S01]  /*3b90*/  FFMA.FTZ R72, R73, UR20, -R37.reuse ;  /* 0x0000001449487c23 */ /* 0x100fe20008010825 */
[----:B------:R-:W-:-:S01]  /*3ba0*/  FFMA.FTZ R73, R58, UR20, -R37 ;  /* 0x000000143a497c23 */ /* 0x000fc20008010825 */
[--C-:B------:R-:W-:Y:S01]  /*3bb0*/  FFMA.FTZ R58, R96, UR20, -R37.reuse ;  /* 0x00000014603a7c23 */ /* 0x100fe20008010825 */
[----:B------:R-:W-:Y:S01]  /*3bc0*/  FMNMX.FTZ R92, R34, R61, !PT ;  /* 0x0000003d225c7209 */ /* 0x000fe20007810000 */
[----:B------:R0:W-:Y:S01]  /*3bd0*/  MUFU.EX2 R53, R69 ;  /* 0x0000004500357308 */ /* 0x0001e20000000800 */
[----:B------:R-:W-:Y:S01]  /*3be0*/  FSEL R61, R59, -INF , P4 ;  /* 0xff8000003b3d7808 */ /* 0x000fe20002000000 */
[----:B------:R-:W-:Y:S01]  /*3bf0*/  FFMA.FTZ R96, R104, UR20, -R37 ;  /* 0x0000001468607c23 */ /* 0x000fe20008010825 */
[----:B------:R-:W-:-:S04]  /*3c00*/  FMNMX.FTZ R92, R55, R92, !PT ;  /* 0x0000005c375c7209 */ /* 0x000fc80007810000 */
[----:B------:R-:W-:Y:S01]  /*3c10*/  FMNMX.FTZ R92, R57, R92, !PT ;  /* 0x0000005c395c7209 */ /* 0x000fe20007810000 */
[----:B------:R-:W-:Y:S01]  /*3c20*/  MUFU.EX2 R13, R13 ;  /* 0x0000000d000d7308 */ /* 0x000fe20000000800 */
[----:B0-----:R-:W-:Y:S02]  /*3c30*/  FSEL R69, R95, -INF , P2 ;  /* 0xff8000005f457808 */ /* 0x001fe40001000000 */
[----:B------:R-:W-:Y:S01]  /*3c40*/  FMNMX.FTZ R59, R61, R92, !PT ;  /* 0x0000005c3d3b7209 */ /* 0x000fe20007810000 */
[----:B------:R-:W-:-:S01]  /*3c50*/  FFMA.FTZ R92, R94, UR20, -R37 ;  /* 0x000000145e5c7c23 */ /* 0x000fc20008010825 */
[----:B------:R-:W-:Y:S02]  /*3c60*/  FFMA.FTZ R37, R40, UR20, -R37 ;  /* 0x0000001428257c23 */ /* 0x000fe40008010825 */
[----:B------:R-:W-:Y:S01]  /*3c70*/  FMNMX.FTZ R94, R44, R59, !PT ;  /* 0x0000003b2c5e7209 */ /* 0x000fe20007810000 */
[----:B------:R-:W0:Y:S03]  /*3c80*/  MUFU.EX2 R26, R26 ;  /* 0x0000001a001a7308 */ /* 0x000e260000000800 */
[----:B------:R-:W-:-:S05]  /*3c90*/  FMNMX.FTZ R94, R69, R94, !PT ;  /* 0x0000005e455e7209 */ /* 0x000fca0007810000 */
[----:B------:R-:W1:Y:S01]  /*3ca0*/  SHFL.BFLY PT, R59, R94, 0x2, 0x1f ;  /* 0x0c401f005e3b7f89 */ /* 0x000e6200000e0000 */
[----:B------:R-:W2:Y:S08]  /*3cb0*/  MUFU.EX2 R80, R80 ;  /* 0x0000005000507308 */ /* 0x000eb00000000800 */
[----:B------:R-:W-:Y:S01]  /*3cc0*/  MUFU.EX2 R84, R84 ;  /* 0x0000005400547308 */ /* 0x000fe20000000800 */
[----:B0-----:R-:W-:-:S04]  /*3cd0*/  F2FP.SATFINITE.E4M3.F32.PACK_AB_MERGE_C R154, R26, R13, RZ ;  /* 0x0000000d1a9a723e */ /* 0x001fc800048070ff */
[----:B------:R-:W-:-:S03]  /*3ce0*/  F2FP.SATFINITE.E4M3.F32.PACK_AB_MERGE_C R154, R50, R11, R154 ;  /* 0x0000000b329a723e */ /* 0x000fc6000480709a */
[----:B------:R-:W0:Y:S01]  /*3cf0*/  MUFU.EX2 R88, R88 ;  /* 0x0000005800587308 */ /* 0x000e220000000800 */
[----:B--2---:R-:W-:-:S04]  /*3d00*/  F2FP.SATFINITE.E4M3.F32.PACK_AB_MERGE_C R148, R80, R21, RZ ;  /* 0x000000155094723e */ /* 0x004fc800048070ff */
[----:B------:R-:W-:Y:S02]  /*3d10*/  F2FP.SATFINITE.E4M3.F32.PACK_AB_MERGE_C R148, R76, R15, R148 ;  /* 0x0000000f4c94723e */ /* 0x000fe40004807094 */
[----:B-1----:R-:W-:Y:S01]  /*3d20*/  FMNMX.FTZ R95, R94, R59, !PT ;  /* 0x0000003b5e5f7209 */ /* 0x002fe20007810000 */
[----:B------:R-:W1:Y:S04]  /*3d30*/  MUFU.EX2 R60, R60 ;  /* 0x0000003c003c7308 */ /* 0x000e680000000800 */
[----:B------:R-:W2:Y:S04]  /*3d40*/  SHFL.BFLY PT, R100, R95, 0x1, 0x1f ;  /* 0x0c201f005f647f89 */ /* 0x000ea800000e0000 */
[----:B------:R-:W-:Y:S01]  /*3d50*/  MUFU.EX2 R68, R68 ;  /* 0x0000004400447308 */ /* 0x000fe20000000800 */
[----:B0-----:R-:W-:-:S04]  /*3d60*/  F2FP.SATFINITE.E4M3.F32.PACK_AB_MERGE_C R150, R88, R41, RZ ;  /* 0x000000295896723e */ /* 0x001fc800048070ff */
[----:B------:R-:W-:-:S03]  /*3d70*/  F2FP.SATFINITE.E4M3.F32.PACK_AB_MERGE_C R150, R84, R39, R150 ;  /* 0x000000275496723e */ /* 0x000fc60004807096 */
[----:B------:R-:W0:Y:S01]  /*3d80*/  MUFU.EX2 R72, R72 ;  /* 0x0000004800487308 */ /* 0x000e220000000800 */
[----:B-1----:R-:W-:-:S07]  /*3d90*/  F2FP.SATFINITE.E4M3.F32.PACK_AB_MERGE_C R136, R60, R43, R136 ;  /* 0x0000002b3c88723e */ /* 0x002fce0004807088 */
[----:B------:R-:W-:Y:S01]  /*3da0*/  MUFU.EX2 R65, R65 ;  /* 0x0000004100417308 */ /* 0x000fe20000000800 */
[----:B--2---:R-:W-:Y:S01]  /*3db0*/  FMNMX.FTZ R59, R95, R100, !PT ;  /* 0x000000645f3b7209 */ /* 0x004fe20007810000 */
[----:B------:R-:W-:-:S03]  /*3dc0*/  IMAD.U32 R100, RZ, RZ, UR20 ;  /* 0x00000014ff647e24 */ /* 0x000fc6000f8e00ff */
[C---:B------:R-:W-:Y:S01]  /*3dd0*/  FSETP.NEU.FTZ.AND P2, PT, R59.reuse, -INF , PT ;  /* 0xff8000003b00780b */ /* 0x040fe20003f5d000 */
[----:B------:R-:W-:-:S02]  /*3de0*/  FFMA.FTZ R97, R59, R100, -8 ;  /* 0xc10000003b617423 */ /* 0x000fc40000010064 */
[----:B------:R-:W-:Y:S01]  /*3df0*/  MUFU.EX2 R92, R92 ;  /* 0x0000005c005c7308 */ /* 0x000fe20000000800 */
[----:B0-----:R-:W-:Y:S02]  /*3e00*/  F2FP.SATFINITE.E4M3.F32.PACK_AB_MERGE_C R138, R72, R53, RZ ;  /* 0x00000035488a723e */ /* 0x001fe400048070ff */
[----:B------:R-:W-:Y:S02]  /*3e10*/  FSEL R97, R97, RZ, P2 ;  /* 0x000000ff61617208 */ /* 0x000fe40001000000 */
[----:B------:R-:W-:-:S03]  /*3e20*/  F2FP.SATFINITE.E4M3.F32.PACK_AB_MERGE_C R138, R68, R51, R138 ;  /* 0x00000033448a723e */ /* 0x000fc6000480708a */
        /* <DEDUP_REMOVED lines=20> */
[----:B------:R-:W-:Y:S01]  /*3f70*/  FADD.FTZ R74, R35, R38 ;  /* 0x00000026234a7221 */ /* 0x000fe20000010000 */
[----:B------:R-:W-:-:S01]  /*3f80*/  FFMA.FTZ R93, R93, UR20, -R97 ;  /* 0x000000145d5d7c23 */ /* 0x000fc20008010861 */
[--C-:B------:R-:W-:Y:S01]  /*3f90*/  FFMA.FTZ R14, R78, UR20, -R97.reuse ;  /* 0x000000144e0e7c23 */ /* 0x100fe20008010861 */
[----:B------:R-:W-:-:S01]  /*3fa0*/  FFMA.FTZ R78, R82, UR20, -R97 ;  /* 0x00000014524e7c23 */ /* 0x000fc20008010861 */
[----:B------:R-:W1:Y:S01]  /*3fb0*/  MUFU.EX2 R40, R40 ;  /* 0x0000002800287308 */ /* 0x000e620000000800 */
[----:B------:R-:W-:-:S01]  /*3fc0*/  FFMA.FTZ R82, R90, UR20, -R97 ;  /* 0x000000145a527c23 */ /* 0x000fc20008010861 */
[----:B------:R-:W-:Y:S01]  /*3fd0*/  FADD.FTZ R101, R9, R74 ;  /* 0x0000004a09657221 */ /* 0x000fe20000010000 */
[----:B------:R-:W-:-:S01]  /*3fe0*/  FFMA.FTZ R74, R46, UR20, -R97 ;  /* 0x000000142e4a7c23 */ /* 0x000fc20008010861 */
[----:B------:R-:W-:Y:S01]  /*3ff0*/  FFMA.FTZ R83, R83, UR20, -R97 ;  /* 0x0000001453537c23 */ /* 0x000fe20008010861 */
[----:B------:R-:W-:-:S02]  /*4000*/  @!P1 VIADD R46, R6, 0x13240 ;  /* 0x00013240062e9836 */ /* 0x000fc40000000000 */
[----:B------:R-:W-:Y:S01]  /*4010*/  FADD.FTZ R100, R42, R101 ;  /* 0x000000652a647221 */ /* 0x000fe20000010000 */
[----:B------:R-:W-:-:S01]  /*4020*/  FFMA.FTZ R62, R62, UR20, -R97 ;  /* 0x000000143e3e7c23 */ /* 0x000fc20008010861 */
[----:B------:R-:W2:Y:S01]  /*4030*/  MUFU.EX2 R99, R99 ;  /* 0x0000006300637308 */ /* 0x000ea20000000800 */
[----:B0-----:R-:W-:-:S01]  /*4040*/  FADD.FTZ R75, R8, R7 ;  /* 0x00000007084b7221 */ /* 0x001fc20000010000 */
[----:B------:R-:W-:Y:S01]  /*4050*/  FADD.FTZ R101, R11, R100 ;  /* 0x000000640b657221 */ /* 0x000fe20000010000 */
[----:B------:R-:W-:Y:S01]  /*4060*/  @!P1 PRMT R46, RZ, 0x654, R46 ;  /* 0x00000654ff2e9816 */ /* 0x000fe2000000002e */
[--C-:B------:R-:W-:Y:S01]  /*4070*/  FFMA.FTZ R49, R49, UR20, -R97.reuse ;  /* 0x0000001431317c23 */ /* 0x100fe20008010861 */
[----:B------:R-:W-:-:S01]  /*4080*/  FFMA.FTZ R63, R63, UR20, -R97 ;  /* 0x000000143f3f7c23 */ /* 0x000fc20008010861 */
[----:B------:R-:W-:Y:S01]  /*4090*/  FADD.FTZ R100, R50, R101 ;  /* 0x0000006532647221 */ /* 0x000fe20000010000 */
[----:B------:R0:W-:Y:S01]  /*40a0*/  @!P1 SYNCS.ARRIVE.TRANS64.RED.A1T0 RZ, [R46+URZ], RZ ;  /* 0x000000ff2eff99a7 */ /* 0x0001e2000810043f */
[----:B------:R-:W3:Y:S01]  /*40b0*/  MUFU.EX2 R12, R12 ;  /* 0x0000000c000c7308 */ /* 0x000ee20000000800 */
[----:B-1----:R-:W-:-:S01]  /*40c0*/  FADD.FTZ R90, R40, R75 ;  /* 0x0000004b285a7221 */ /* 0x002fc20000010000 */
[----:B------:R-:W-:Y:S01]  /*40d0*/  FADD.FTZ R101, R13, R100 ;  /* 0x000000640d657221 */ /* 0x000fe20000010000 */
[----:B------:R-:W-:-:S01]  /*40e0*/  FFMA.FTZ R47, R47, UR20, -R97 ;  /* 0x000000142f2f7c23 */ /* 0x000fc20008010861 */
[--C-:B------:R-:W-:Y:S01]  /*40f0*/  FFMA.FTZ R36, R36, UR20, -R97.reuse ;  /* 0x0000001424247c23 */ /* 0x100fe20008010861 */
[----:B------:R-:W-:-:S01]  /*4100*/  FFMA.FTZ R32, R32, UR20, -R97 ;  /* 0x0000001420207c23 */ /* 0x000fc20008010861 */
[--C-:B------:R-:W-:Y:S01]  /*4110*/  FFMA.FTZ R34, R34, UR20, -R97.reuse ;  /* 0x0000001422227c23 */ /* 0x100fe20008010861 */
[----:B0-----:R-:W-:-:S01]  /*4120*/  FFMA.FTZ R46, R28, UR20, -R97 ;  /* 0x000000141c2e7c23 */ /* 0x001fc20008010861 */
[----:B------:R-:W0:Y:S01]  /*4130*/  MUFU.EX2 R95, R95 ;  /* 0x0000005f005f7308 */ /* 0x000e220000000800 */
[----:B--2---:R-:W-:-:S01]  /*4140*/  FADD.FTZ R75, R99, R90 ;  /* 0x0000005a634b7221 */ /* 0x004fc20000010000 */
[--C-:B------:R-:W-:Y:S01]  /*4150*/  FFMA.FTZ R28, R10, UR20, -R97.reuse ;  /* 0x000000140a1c7c23 */ /* 0x100fe20008010861 */
[----:B------:R-:W-:-:S01]  /*4160*/  FFMA.FTZ R55, R55, UR20, -R97 ;  /* 0x0000001437377c23 */ /* 0x000fc20008010861 */
[--C-:B------:R-:W-:Y:S01]  /*4170*/  FFMA.FTZ R57, R57, UR20, -R97.reuse ;  /* 0x0000001439397c23 */ /* 0x100fe20008010861 */
[----:B------:R-:W-:-:S01]  /*4180*/  FFMA.FTZ R61, R61, UR20, -R97 ;  /* 0x000000143d3d7c23 */ /* 0x000fc20008010861 */
[--C-:B------:R-:W-:Y:S01]  /*4190*/  FFMA.FTZ R44, R44, UR20, -R97.reuse ;  /* 0x000000142c2c7c23 */ /* 0x100fe20008010861 */
[----:B------:R-:W-:-:S01]  /*41a0*/  FFMA.FTZ R69, R69, UR20, -R97 ;  /* 0x0000001445457c23 */ /* 0x000fc20008010861 */
[----:B------:R-:W1:Y:S01]  /*41b0*/  MUFU.EX2 R24, R24 ;  /* 0x0000001800187308 */ /* 0x000e620000000800 */
[----:B---3--:R-:W-:-:S01]  /*41c0*/  FADD.FTZ R90, R12, R75 ;  /* 0x0000004b0c5a7221 */ /* 0x008fc20000010000 */
[----:B------:R-:W-:Y:S01]  /*41d0*/  F2FP.SATFINITE.E4M3.F32.PACK_AB_MERGE_C R40, R99, R40, RZ ;  /* 0x000000286328723e */ /* 0x000fe200048070ff */
[--C-:B------:R-:W-:Y:S01]  /*41e0*/  IMAD.MOV.U32 R35, RZ, RZ, R25.reuse ;  /* 0x000000ffff237224 */ /* 0x100fe200078e0019 */
[----:B------:R-:W-:Y:S01]  /*41f0*/  PLOP3.LUT P1, PT, PT, PT, UP0, 0x80, 0x0 ;  /* 0x000000000000781c */ /* 0x000fe20003f2f008 */
[--C-:B------:R-:W-:Y:S01]  /*4200*/  IMAD.MOV.U32 R38, RZ, RZ, R25.reuse ;  /* 0x000000ffff267224 */ /* 0x100fe200078e0019 */
[----:B------:R-:W-:Y:S01]  /*4210*/  F2FP.SATFINITE.E4M3.F32.PACK_AB_MERGE_C R153, R7, R8, R40 ;  /* 0x000000080799723e */ /* 0x000fe20004807028 */
[----:B------:R-:W-:Y:S01]  /*4220*/  IMAD.MOV.U32 R40, RZ, RZ, R25 ;  /* 0x000000ffff287224 */ /* 0x000fe200078e0019 */
[----:B------:R-:W2:Y:S01]  /*4230*/  MUFU.EX2 R93, R93 ;  /* 0x0000005d005d7308 */ /* 0x000ea20000000800 */
[----:B0-----:R-:W-:-:S01]  /*4240*/  FADD.FTZ R75, R95, R90 ;  /* 0x0000005a5f4b7221 */ /* 0x001fc20000010000 */
[----:B------:R-:W-:Y:S01]  /*4250*/  FADD.FTZ R90, R26, R101 ;  /* 0x000000651a5a7221 */ /* 0x000fe20000010000 */
[----:B------:R-:W-:-:S03]  /*4260*/  IMAD.MOV.U32 R50, RZ, RZ, R25 ;  /* 0x000000ffff327224 */ /* 0x000fc600078e0019 */
[----:B------:R-:W-:Y:S02]  /*4270*/  FADD.FTZ R101, R15, R90 ;  /* 0x0000005a0f657221 */ /* 0x000fe40000010000 */
[----:B------:R-:W0:Y:S08]  /*4280*/  MUFU.EX2 R14, R14 ;  /* 0x0000000e000e7308 */ /* 0x000e300000000800 */
[----:B------:R-:W3:Y:S08]  /*4290*/  MUFU.EX2 R27, R27 ;  /* 0x0000001b001b7308 */ /* 0x000ef00000000800 */
[----:B------:R-:W4:Y:S08]  /*42a0*/  MUFU.EX2 R78, R78 ;  /* 0x0000004e004e7308 */ /* 0x000f300000000800 */
[----:B------:R1:W-:Y:S08]  /*42b0*/  MUFU.EX2 R6, R74 ;  /* 0x0000004a00067308 */ /* 0x0003f00000000800 */
[----:B------:R-:W5:Y:S01]  /*42c0*/  MUFU.EX2 R83, R83 ;  /* 0x0000005300537308 */ /* 0x000f620000000800 */
[----:B-1----:R-:W-:-:S01]  /*42d0*/  FADD.FTZ R74, R24, R75 ;  /* 0x0000004b184a7221 */ /* 0x002fc20000010000 */
[----:B--2---:R-:W-:-:S03]  /*42e0*/  F2FP.SATFINITE.E4M3.F32.PACK_AB_MERGE_C R24, R93, R24, RZ ;  /* 0x000000185d18723e */ /* 0x004fc600048070ff */
[----:B------:R-:W-:Y:S01]  /*42f0*/  FADD.FTZ R75, R93, R74 ;  /* 0x0000004a5d4b7221 */ /* 0x000fe20000010000 */
[----:B------:R-:W-:-:S01]  /*4300*/  FFMA.FTZ R74, R29, UR20, -R97 ;  /* 0x000000141d4a7c23 */ /* 0x000fc20008010861 */
[----:B------:R-:W-:Y:S01]  /*4310*/  F2FP.SATFINITE.E4M3.F32.PACK_AB_MERGE_C R155, R95, R12, R24 ;  /* 0x0000000c5f9b723e */ /* 0x000fe20004807018 */
[----:B------:R-:W1:Y:S01]  /*4320*/  MUFU.EX2 R20, R20 ;  /* 0x0000001400147308 */ /* 0x000e620000000800 */
[----:B0-----:R-:W-:-:S01]  /*4330*/  FADD.FTZ R90, R14, R75 ;  /* 0x0000004b0e5a7221 */ /* 0x001fc20000010000 */
[----:B------:R-:W-:Y:S01]  /*4340*/  FFMA.FTZ R75, R30, UR20, -R97 ;  /* 0x000000141e4b7c23 */ /* 0x000fe20008010861 */
[----:B------:R-:W-:-:S01]  /*4350*/  FADD.FTZ R30, R76, R101 ;  /* 0x000000654c1e7221 */ /* 0x000fc20000010000 */
[----:B------:R-:W-:Y:S02]  /*4360*/  IMAD.MOV.U32 R24, RZ, RZ, R25 ;  /* 0x000000ffff187224 */ /* 0x000fe400078e0019 */
[----:B---3--:R-:W-:-:S01]  /*4370*/  FADD.FTZ R101, R27, R90 ;  /* 0x0000005a1b657221 */ /* 0x008fc20000010000 */
[----:B------:R-:W-:Y:S01]  /*4380*/  FADD.FTZ R103, R21, R30 ;  /* 0x0000001e15677221 */ /* 0x000fe20000010000 */
[----:B------:R-:W0:Y:S02]  /*4390*/  MUFU.EX2 R79, R79 ;  /* 0x0000004f004f7308 */ /* 0x000e240000000800 */
[----:B----4-:R-:W-:-:S01]  /*43a0*/  FADD.FTZ R90, R78, R101 ;  /* 0x000000654e5a7221 */ /* 0x010fc20000010000 */
[----:B------:R-:W-:Y:S01]  /*43b0*/  FFMA.FTZ R30, R33, UR20, -R97 ;  /* 0x00000014211e7c23 */ /* 0x000fe20008010861 */
[----:B------:R-:W-:-:S01]  /*43c0*/  FADD.FTZ R100, R80, R103 ;  /* 0x0000006750647221 */ /* 0x000fc20000010000 */
[C---:B-----5:R-:W-:Y:S01]  /*43d0*/  F2FP.SATFINITE.E4M3.F32.PACK_AB_MERGE_C R78, R83.reuse, R78, RZ ;  /* 0x0000004e534e723e */ /* 0x060fe200048070ff */
[----:B------:R-:W-:-:S02]  /*43e0*/  FADD.FTZ R33, R83, R90 ;  /* 0x0000005a53217221 */ /* 0x000fc40000010000 */
[----:B------:R-:W2:Y:S01]  /*43f0*/  MUFU.EX2 R82, R82 ;  /* 0x0000005200527308 */ /* 0x000ea20000000800 */
[----:B------:R-:W-:Y:S01]  /*4400*/  F2FP.SATFINITE.E4M3.F32.PACK_AB_MERGE_C R149, R27, R14, R78 ;  /* 0x0000000e1b95723e */ /* 0x000fe2000480704e */
[----:B------:R-:W-:-:S06]  /*4410*/  IMAD.MOV.U32 R27, RZ, RZ, R25 ;  /* 0x000000ffff1b7224 */ /* 0x000fcc00078e0019 */
[----:B------:R-:W-:Y:S08]  /*4420*/  MUFU.EX2 R87, R87 ;  /* 0x0000005700577308 */ /* 0x000ff00000000800 */
[----:B------:R3:W-:Y:S08]  /*4430*/  MUFU.EX2 R10, R49 ;  /* 0x00000031000a7308 */ /* 0x0007f00000000800 */
[----:B------:R-:W-:Y:S01]  /*4440*/  MUFU.EX2 R62, R62 ;  /* 0x0000003e003e7308 */ /* 0x000fe20000000800 */
[----:B---3--:R-:W-:-:S01]  /*4450*/  FADD.FTZ R49, R39, R100 ;  /* 0x0000006427317221 */ /* 0x008fc20000010000 */
[----:B------:R-:W-:-:S03]  /*4460*/  IMAD.MOV.U32 R39, RZ, RZ, R25 ;  /* 0x000000ffff277224 */ /* 0x000fc600078e0019 */
[----:B------:R-:W-:-:S03]  /*4470*/  FADD.FTZ R90, R84, R49 ;  /* 0x00000031545a7221 */ /* 0x000fc60000010000 */
[----:B------:R1:W3:Y:S01]  /*4480*/  MUFU.EX2 R29, R46 ;  /* 0x0000002e001d7308 */ /* 0x0002e20000000800 */
[----:B------:R-:W-:-:S04]  /*4490*/  FADD.FTZ R101, R41, R90 ;  /* 0x0000005a29657221 */ /* 0x000fc80000010000 */
[----:B------:R-:W-:-:S03]  /*44a0*/  FADD.FTZ R90, R88, R101 ;  /* 0x00000065585a7221 */ /* 0x000fc60000010000 */
[----:B------:R-:W4:Y:S01]  /*44b0*/  MUFU.EX2 R63, R63 ;  /* 0x0000003f003f7308 */ /* 0x000f220000000800 */
[----:B-1----:R-:W-:-:S01]  /*44c0*/  FADD.FTZ R46, R20, R33 ;  /* 0x00000021142e7221 */ /* 0x002fc20000010000 */
[----:B------:R-:W-:Y:S01]  /*44d0*/  FADD.FTZ R97, R43, R90 ;  /* 0x0000005a2b617221 */ /* 0x000fe20000010000 */
[----:B------:R-:W-:Y:S02]  /*44e0*/  IMAD.MOV.U32 R43, RZ, RZ, R25 ;  /* 0x000000ffff2b7224 */ /* 0x000fe400078e0019 */
[----:B0-----:R-:W-:Y:S01]  /*44f0*/  FADD.FTZ R49, R79, R46 ;  /* 0x0000002e4f317221 */ /* 0x001fe20000010000 */
[----:B------:R-:W-:-:S02]  /*4500*/  FADD.FTZ R42, R60, R97 ;  /* 0x000000613c2a7221 */ /* 0x000fc40000010000 */
[----:B------:R-:W0:Y:S01]  /*4510*/  MUFU.EX2 R86, R86 ;  /* 0x0000005600567308 */ /* 0x000e220000000800 */
[----:B--2---:R-:W-:-:S01]  /*4520*/  FADD.FTZ R46, R82, R49 ;  /* 0x00000031522e7221 */ /* 0x004fc20000010000 */
[----:B------:R-:W-:Y:S01]  /*4530*/  FADD.FTZ R21, R45, R42 ;  /* 0x0000002a2d157221 */ /* 0x000fe20000010000 */
[----:B---3--:R-:W-:Y:S01]  /*4540*/  F2FP.SATFINITE.E4M3.F32.PACK_AB_MERGE_C R15, R29, R10, RZ ;  /* 0x0000000a1d0f723e */ /* 0x008fe200048070ff */
[----:B------:R-:W-:-:S02]  /*4550*/  IMAD.MOV.U32 R45, RZ, RZ, R25 ;  /* 0x000000ffff2d7224 */ /* 0x000fc400078e0019 */
[----:B------:R-:W-:-:S01]  /*4560*/  FADD.FTZ R49, R87, R46 ;  /* 0x0000002e57317221 */ /* 0x000fc20000010000 */
[----:B------:R-:W-:Y:S01]  /*4570*/  FADD.FTZ R64, R64, R21 ;  /* 0x0000001540407221 */ /* 0x000fe20000010000 */
[----:B------:R-:W-:Y:S01]  /*4580*/  F2FP.SATFINITE.E4M3.F32.PACK_AB_MERGE_C R82, R87, R82, RZ ;  /* 0x000000525752723e */ /* 0x000fe200048070ff */
[----:B------:R-:W1:Y:S01]  /*4590*/  MUFU.EX2 R91, R91 ;  /* 0x0000005b005b7308 */ /* 0x000e620000000800 */
[----:B------:R-:W-:-:S01]  /*45a0*/  FADD.FTZ R26, R62, R49 ;  /* 0x000000313e1a7221 */ /* 0x000fc20000010000 */
[----:B------:R-:W-:Y:S01]  /*45b0*/  FADD.FTZ R41, R51, R64 ;  /* 0x0000004033297221 */ /* 0x000fe20000010000 */
[----:B------:R-:W-:Y:S01]  /*45c0*/  F2FP.SATFINITE.E4M3.F32.PACK_AB_MERGE_C R151, R79, R20, R82 ;  /* 0x000000144f97723e */ /* 0x000fe20004807052 */
[----:B------:R-:W-:Y:S02]  /*45d0*/  IMAD.MOV.U32 R49, RZ, RZ, R25 ;  /* 0x000000ffff317224 */ /* 0x000fe400078e0019 */
[----:B----4-:R-:W-:-:S01]  /*45e0*/  FADD.FTZ R13, R63, R26 ;  /* 0x0000001a3f0d7221 */ /* 0x010fc20000010000 */
[----:B------:R-:W-:Y:S01]  /*45f0*/  MOV R46, R25 ;  /* 0x00000019002e7202 */ /* 0x000fe20000000f00 */
[----:B------:R-:W-:Y:S01]  /*4600*/  IMAD.MOV.U32 R51, RZ, RZ, R25 ;  /* 0x000000ffff337224 */ /* 0x000fe200078e0019 */
[----:B------:R-:W2:Y:S01]  /*4610*/  MUFU.EX2 R66, R66 ;  /* 0x0000004200427308 */ /* 0x000ea20000000800 */
[----:B0-----:R-:W-:-:S07]  /*4620*/  FADD.FTZ R42, R86, R13 ;  /* 0x0000000d562a7221 */ /* 0x001fce0000010000 */
[----:B------:R-:W0:Y:S01]  /*4630*/  MUFU.EX2 R67, R67 ;  /* 0x0000004300437308 */ /* 0x000e220000000800 */
[----:B-1----:R-:W-:-:S01]  /*4640*/  FADD.FTZ R21, R91, R42 ;  /* 0x0000002a5b157221 */ /* 0x002fc20000010000 */
[----:B------:R-:W-:Y:S01]  /*4650*/  FADD.FTZ R42, R68, R41 ;  /* 0x00000029442a7221 */ /* 0x000fe20000010000 */
[----:B------:R-:W-:-:S03]  /*4660*/  F2FP.SATFINITE.E4M3.F32.PACK_AB_MERGE_C R86, R91, R86, RZ ;  /* 0x000000565b56723e */ /* 0x000fc600048070ff */
[----:B------:R-:W-:Y:S01]  /*4670*/  FADD.FTZ R41, R53, R42 ;  /* 0x0000002a35297221 */ /* 0x000fe20000010000 */
[----:B------:R-:W-:Y:S01]  /*4680*/  F2FP.SATFINITE.E4M3.F32.PACK_AB_MERGE_C R137, R63, R62, R86 ;  /* 0x0000003e3f89723e */ /* 0x000fe20004807056 */
[----:B------:R-:W1:Y:S01]  /*4690*/  MUFU.EX2 R70, R70 ;  /* 0x0000004600467308 */ /* 0x000e620000000800 */
[----:B------:R-:W-:Y:S02]  /*46a0*/  IMAD.MOV.U32 R42, RZ, RZ, R25 ;  /* 0x000000ffff2a7224 */ /* 0x000fe400078e0019 */
[----:B------:R-:W-:Y:S01]  /*46b0*/  FADD.FTZ R72, R72, R41 ;  /* 0x0000002948487221 */ /* 0x000fe20000010000 */
[--C-:B------:R-:W-:Y:S02]  /*46c0*/  IMAD.MOV.U32 R41, RZ, RZ, R25.reuse ;  /* 0x000000ffff297224 */ /* 0x100fe400078e0019 */
[----:B------:R-:W-:Y:S02]  /*46d0*/  IMAD.MOV.U32 R53, RZ, RZ, R25 ;  /* 0x000000ffff357224 */ /* 0x000fe400078e0019 */
[----:B------:R-:W3:Y:S08]  /*46e0*/  MUFU.EX2 R71, R71 ;  /* 0x0000004700477308 */ /* 0x000ef00000000800 */
[----:B------:R2:W-:Y:S08]  /*46f0*/  MUFU.EX2 R26, R36 ;  /* 0x00000024001a7308 */ /* 0x0005f00000000800 */
[----:B------:R-:W4:Y:S01]  /*4700*/  MUFU.EX2 R47, R47 ;  /* 0x0000002f002f7308 */ /* 0x000f220000000800 */
[----:B--2---:R-:W-:-:S04]  /*4710*/  FADD.FTZ R36, R66, R21 ;  /* 0x0000001542247221 */ /* 0x004fc80000010000 */
[----:B0-----:R-:W-:-:S03]  /*4720*/  FADD.FTZ R21, R67, R36 ;  /* 0x0000002443157221 */ /* 0x001fc60000010000 */
[----:B------:R1:W-:Y:S08]  /*4730*/  MUFU.EX2 R13, R32 ;  /* 0x00000020000d7308 */ /* 0x0003f00000000800 */
[----:B------:R-:W0:Y:S01]  /*4740*/  MUFU.EX2 R73, R73 ;  /* 0x0000004900497308 */ /* 0x000e220000000800 */
[----:B-1----:R-:W-:-:S01]  /*4750*/  FADD.FTZ R32, R70, R21 ;  /* 0x0000001546207221 */ /* 0x002fc20000010000 */
[----:B---3--:R-:W-:Y:S01]  /*4760*/  F2FP.SATFINITE.E4M3.F32.PACK_AB_MERGE_C R70, R71, R70, RZ ;  /* 0x000000464746723e */ /* 0x008fe200048070ff */
[----:B------:R-:W-:-:S01]  /*4770*/  FADD.FTZ R21, R65, R72 ;  /* 0x0000004841157221 */ /* 0x000fc20000010000 */
[----:B----4-:R-:W-:Y:S01]  /*4780*/  F2FP.SATFINITE.E4M3.F32.PACK_AB_MERGE_C R141, R47, R6, R15 ;  /* 0x000000062f8d723e */ /* 0x010fe2000480700f */
[----:B------:R-:W-:-:S01]  /*4790*/  FADD.FTZ R71, R71, R32 ;  /* 0x0000002047477221 */ /* 0x000fc20000010000 */
[----:B------:R-:W-:Y:S01]  /*47a0*/  F2FP.SATFINITE.E4M3.F32.PACK_AB_MERGE_C R139, R67, R66, R70 ;  /* 0x00000042438b723e */ /* 0x000fe20004807046 */
[----:B------:R-:W-:-:S01]  /*47b0*/  FADD.FTZ R21, R92, R21 ;  /* 0x000000155c157221 */ /* 0x000fc20000010000 */
[----:B------:R-:W1:Y:S01]  /*47c0*/  MUFU.EX2 R58, R58 ;  /* 0x0000003a003a7308 */ /* 0x000e620000000800 */
[----:B------:R-:W-:-:S04]  /*47d0*/  FADD.FTZ R32, R6, R71 ;  /* 0x0000004706207221 */ /* 0x000fc80000010000 */
[----:B------:R-:W-:Y:S01]  /*47e0*/  FADD.FTZ R11, R47, R32 ;  /* 0x000000202f0b7221 */ /* 0x000fe20000010000 */
[----:B------:R-:W-:-:S01]  /*47f0*/  FADD.FTZ R32, R48, R21 ;  /* 0x0000001530207221 */ /* 0x000fc20000010000 */
[----:B------:R-:W-:Y:S01]  /*4800*/  IMAD.MOV.U32 R47, RZ, RZ, R25 ;  /* 0x000000ffff2f7224 */ /* 0x000fe200078e0019 */
[----:B------:R-:W2:Y:S01]  /*4810*/  MUFU.EX2 R28, R28 ;  /* 0x0000001c001c7308 */ /* 0x000ea20000000800 */
[----:B------:R-:W-:-:S01]  /*4820*/  FADD.FTZ R36, R10, R11 ;  /* 0x0000000b0a247221 */ /* 0x000fc20000010000 */
[C---:B0-----:R-:W-:Y:S01]  /*4830*/  F2FP.SATFINITE.E4M3.F32.PACK_AB_MERGE_C R140, R73.reuse, R48, RZ ;  /* 0x00000030498c723e */ /* 0x041fe200048070ff */
[----:B------:R-:W-:-:S01]  /*4840*/  FADD.FTZ R73, R73, R32 ;  /* 0x0000002049497221 */ /* 0x000fc20000010000 */
[----:B------:R-:W-:Y:S02]  /*4850*/  IMAD.MOV.U32 R48, RZ, RZ, R25 ;  /* 0x000000ffff307224 */ /* 0x000fe400078e0019 */
[----:B------:R-:W-:-:S01]  /*4860*/  FADD.FTZ R29, R29, R36 ;  /* 0x000000241d1d7221 */ /* 0x000fc20000010000 */
[----:B------:R-:W-:Y:S01]  /*4870*/  F2FP.SATFINITE.E4M3.F32.PACK_AB_MERGE_C R140, R92, R65, R140 ;  /* 0x000000415c8c723e */ /* 0x000fe2000480708c */
[----:B------:R-:W0:Y:S01]  /*4880*/  MUFU.EX2 R77, R77 ;  /* 0x0000004d004d7308 */ /* 0x000e220000000800 */
[----:B-1----:R-:W-:-:S07]  /*4890*/  FADD.FTZ R10, R58, R73 ;  /* 0x000000493a0a7221 */ /* 0x002fce0000010000 */
[----:B------:R-:W1:Y:S01]  /*48a0*/  MUFU.EX2 R33, R74 ;  /* 0x0000004a00217308 */ /* 0x000e620000000800 */
[----:B--2---:R-:W-:-:S01]  /*48b0*/  FADD.FTZ R32, R28, R29 ;  /* 0x0000001d1c207221 */ /* 0x004fc20000010000 */
[----:B------:R-:W-:-:S06]  /*48c0*/  IMAD.MOV.U32 R29, RZ, RZ, R25 ;  /* 0x000000ffff1d7224 */ /* 0x000fcc00078e0019 */
[----:B------:R-:W-:Y:S01]  /*48d0*/  MUFU.EX2 R81, R81 ;  /* 0x0000005100517308 */ /* 0x000fe20000000800 */
[----:B0-----:R-:W-:-:S07]  /*48e0*/  FADD.FTZ R36, R77, R10 ;  /* 0x0000000a4d247221 */ /* 0x001fce0000010000 */
[----:B------:R-:W0:Y:S01]  /*48f0*/  MUFU.EX2 R94, R102 ;  /* 0x00000066005e7308 */ /* 0x000e220000000800 */
[----:B-1----:R-:W-:-:S07]  /*4900*/  FADD.FTZ R32, R33, R32 ;  /* 0x0000002021207221 */ /* 0x002fce0000010000 */
[----:B------:R-:W1:Y:S08]  /*4910*/  MUFU.EX2 R9, R75 ;  /* 0x0000004b00097308 */ /* 0x000e700000000800 */
[----:B------:R-:W-:Y:S01]  /*4920*/  MUFU.EX2 R89, R89 ;  /* 0x0000005900597308 */ /* 0x000fe20000000800 */
[----:B0-----:R-:W-:Y:S01]  /*4930*/  F2FP.SATFINITE.E4M3.F32.PACK_AB_MERGE_C R142, R94, R81, RZ ;  /* 0x000000515e8e723e */ /* 0x001fe200048070ff */
[----:B------:R-:W-:Y:S01]  /*4940*/  FADD.FTZ R81, R81, R36 ;  /* 0x0000002451517221 */ /* 0x000fe20000010000 */
[----:B------:R-:W-:-:S02]  /*4950*/  IMAD.MOV.U32 R36, RZ, RZ, R25 ;  /* 0x000000ffff247224 */ /* 0x000fc400078e0019 */
[----:B------:R-:W-:Y:S01]  /*4960*/  F2FP.SATFINITE.E4M3.F32.PACK_AB_MERGE_C R142, R77, R58, R142 ;  /* 0x0000003a4d8e723e */ /* 0x000fe2000480708e */
[----:B------:R-:W-:-:S02]  /*4970*/  FADD.FTZ R94, R94, R81 ;  /* 0x000000515e5e7221 */ /* 0x000fc40000010000 */
[----:B------:R-:W0:Y:S01]  /*4980*/  MUFU.EX2 R98, R98 ;  /* 0x0000006200627308 */ /* 0x000e220000000800 */
[----:B-1----:R-:W-:-:S01]  /*4990*/  FADD.FTZ R11, R9, R32 ;  /* 0x00000020090b7221 */ /* 0x002fc20000010000 */
[C---:B------:R-:W-:Y:S01]  /*49a0*/  F2FP.SATFINITE.E4M3.F32.PACK_AB_MERGE_C R21, R26.reuse, R9, RZ ;  /* 0x000000091a15723e */ /* 0x040fe200048070ff */
[----:B------:R-:W-:Y:S02]  /*49b0*/  IMAD.MOV.U32 R32, RZ, RZ, R25 ;  /* 0x000000ffff207224 */ /* 0x000fe400078e0019 */
[----:B------:R-:W-:Y:S01]  /*49c0*/  FADD.FTZ R26, R26, R11 ;  /* 0x0000000b1a1a7221 */ /* 0x000fe20000010000 */
[----:B------:R-:W-:Y:S01]  /*49d0*/  F2FP.SATFINITE.E4M3.F32.PACK_AB_MERGE_C R143, R33, R28, R21 ;  /* 0x0000001c218f723e */ /* 0x000fe20004807015 */
[----:B------:R-:W-:Y:S01]  /*49e0*/  IMAD.MOV.U32 R28, RZ, RZ, R25 ;  /* 0x000000ffff1c7224 */ /* 0x000fe200078e0019 */
[----:B------:R-:W1:Y:S01]  /*49f0*/  MUFU.EX2 R85, R85 ;  /* 0x0000005500557308 */ /* 0x000e620000000800 */
[----:B------:R-:W-:-:S01]  /*4a00*/  FADD.FTZ R9, R13, R26 ;  /* 0x0000001a0d097221 */ /* 0x000fc20000010000 */
[----:B------:R-:W-:-:S02]  /*4a10*/  IMAD.MOV.U32 R26, RZ, RZ, R25 ;  /* 0x000000ffff1a7224 */ /* 0x000fc400078e0019 */
[----:B------:R-:W-:-:S04]  /*4a20*/  IMAD.MOV.U32 R33, RZ, RZ, R25 ;  /* 0x000000ffff217224 */ /* 0x000fc800078e0019 */
[----:B------:R-:W2:Y:S01]  /*4a30*/  MUFU.EX2 R96, R96 ;  /* 0x0000006000607308 */ /* 0x000ea20000000800 */
[----:B0-----:R-:W-:-:S07]  /*4a40*/  F2FP.SATFINITE.E4M3.F32.PACK_AB_MERGE_C R8, R98, R89, RZ ;  /* 0x000000596208723e */ /* 0x001fce00048070ff */
[----:B------:R-:W0:Y:S01]  /*4a50*/  MUFU.EX2 R30, R30 ;  /* 0x0000001e001e7308 */ /* 0x000e220000000800 */
[----:B-1----:R-:W-:-:S07]  /*4a60*/  FADD.FTZ R7, R85, R94 ;  /* 0x0000005e55077221 */ /* 0x002fce0000010000 */
[----:B------:R-:W1:Y:S01]  /*4a70*/  MUFU.EX2 R34, R34 ;  /* 0x0000002200227308 */ /* 0x000e620000000800 */
[C---:B--2---:R-:W-:Y:S01]  /*4a80*/  F2FP.SATFINITE.E4M3.F32.PACK_AB_MERGE_C R144, R96.reuse, R85, R8 ;  /* 0x000000556090723e */ /* 0x044fe20004807008 */
[----:B------:R-:W-:-:S04]  /*4a90*/  FADD.FTZ R96, R96, R7 ;  /* 0x0000000760607221 */ /* 0x000fc80000010000 */
[----:B------:R-:W-:Y:S02]  /*4aa0*/  FADD.FTZ R89, R89, R96 ;  /* 0x0000006059597221 */ /* 0x000fe40000010000 */
[----:B------:R-:W2:Y:S01]  /*4ab0*/  MUFU.EX2 R55, R55 ;  /* 0x0000003700377308 */ /* 0x000ea20000000800 */
[----:B0-----:R-:W-:-:S01]  /*4ac0*/  FADD.FTZ R9, R30, R9 ;  /* 0x000000091e097221 */ /* 0x001fc20000010000 */
[----:B------:R-:W-:-:S06]  /*4ad0*/  FADD.FTZ R89, R98, R89 ;  /* 0x0000005962597221 */ /* 0x000fcc0000010000 */
[----:B------:R-:W-:Y:S01]  /*4ae0*/  MUFU.EX2 R52, R52 ;  /* 0x0000003400347308 */ /* 0x000fe20000000800 */
[----:B-1----:R-:W-:-:S07]  /*4af0*/  FADD.FTZ R8, R34, R9 ;  /* 0x0000000922087221 */ /* 0x002fce0000010000 */
[----:B------:R-:W0:Y:S01]  /*4b00*/  MUFU.EX2 R37, R37 ;  /* 0x0000002500257308 */ /* 0x000e220000000800 */
[----:B--2---:R-:W-:-:S01]  /*4b10*/  FADD.FTZ R8, R55, R8 ;  /* 0x0000000837087221 */ /* 0x004fc20000010000 */
[----:B------:R-:W-:Y:S01]  /*4b20*/  F2FP.SATFINITE.E4M3.F32.PACK_AB_MERGE_C R34, R55, R34, RZ ;  /* 0x000000223722723e */ /* 0x000fe200048070ff */
[----:B------:R-:W-:-:S03]  /*4b30*/  IMAD.MOV.U32 R55, RZ, RZ, R25 ;  /* 0x000000ffff377224 */ /* 0x000fc600078e0019 */
[----:B------:R-:W-:Y:S01]  /*4b40*/  F2FP.SATFINITE.E4M3.F32.PACK_AB_MERGE_C R145, R30, R13, R34 ;  /* 0x0000000d1e91723e */ /* 0x000fe20004807022 */
[----:B------:R-:W-:Y:S01]  /*4b50*/  IMAD.MOV.U32 R34, RZ, RZ, R25 ;  /* 0x000000ffff227224 */ /* 0x000fe200078e0019 */
[----:B------:R-:W1:Y:S01]  /*4b60*/  MUFU.EX2 R54, R54 ;  /* 0x0000003600367308 */ /* 0x000e620000000800 */
[----:B------:R-:W-:-:S07]  /*4b70*/  MOV R30, R25 ;  /* 0x00000019001e7202 */ /* 0x000fce0000000f00 */
[----:B------:R-:W2:Y:S01]  /*4b80*/  MUFU.EX2 R57, R57 ;  /* 0x0000003900397308 */ /* 0x000ea20000000800 */
[----:B0-----:R-:W-:-:S07]  /*4b90*/  F2FP.SATFINITE.E4M3.F32.PACK_AB_MERGE_C R9, R37, R52, RZ ;  /* 0x000000342509723e */ /* 0x001fce00048070ff */
[----:B------:R-:W0:Y:S01]  /*4ba0*/  MUFU.EX2 R31, R31 ;  /* 0x0000001f001f7308 */ /* 0x000e220000000800 */
[----:B-1----:R-:W-:-:S07]  /*4bb0*/  FADD.FTZ R12, R54, R89 ;  /* 0x00000059360c7221 */ /* 0x002fce0000010000 */
[----:B------:R-:W1:Y:S01]  /*4bc0*/  MUFU.EX2 R10, R61 ;  /* 0x0000003d000a7308 */ /* 0x000e620000000800 */
[----:B--2---:R-:W-:-:S07]  /*4bd0*/  FADD.FTZ R7, R57, R8 ;  /* 0x0000000839077221 */ /* 0x004fce0000010000 */
[----:B------:R-:W-:Y:S01]  /*4be0*/  MUFU.EX2 R44, R44 ;  /* 0x0000002c002c7308 */ /* 0x000fe20000000800 */
[C---:B0-----:R-:W-:Y:S01]  /*4bf0*/  F2FP.SATFINITE.E4M3.F32.PACK_AB_MERGE_C R146, R31.reuse, R54, R9 ;  /* 0x000000361f92723e */ /* 0x041fe20004807009 */
[----:B------:R-:W-:Y:S01]  /*4c00*/  FADD.FTZ R31, R31, R12 ;  /* 0x0000000c1f1f7221 */ /* 0x000fe20000010000 */
[----:B------:R-:W-:-:S03]  /*4c10*/  IMAD.MOV.U32 R54, RZ, RZ, R25 ;  /* 0x000000ffff367224 */ /* 0x000fc600078e0019 */
[----:B------:R-:W-:Y:S01]  /*4c20*/  FADD.FTZ R6, R52, R31 ;  /* 0x0000001f34067221 */ /* 0x000fe20000010000 */
[----:B------:R-:W-:Y:S01]  /*4c30*/  IMAD.MOV.U32 R31, RZ, RZ, R25 ;  /* 0x000000ffff1f7224 */ /* 0x000fe200078e0019 */
[----:B------:R-:W0:Y:S01]  /*4c40*/  MUFU.EX2 R69, R69 ;  /* 0x0000004500457308 */ /* 0x000e220000000800 */
[----:B-1----:R-:W-:-:S01]  /*4c50*/  FADD.FTZ R7, R10, R7 ;  /* 0x000000070a077221 */ /* 0x002fc20000010000 */
[----:B------:R-:W-:Y:S01]  /*4c60*/  FADD.FTZ R6, R37, R6 ;  /* 0x0000000625067221 */ /* 0x000fe20000010000 */
[--C-:B------:R-:W-:Y:S02]  /*4c70*/  IMAD.MOV.U32 R37, RZ, RZ, R25.reuse ;  /* 0x000000ffff257224 */ /* 0x100fe400078e0019 */
[----:B------:R-:W-:Y:S01]  /*4c80*/  IMAD.MOV.U32 R52, RZ, RZ, R25 ;  /* 0x000000ffff347224 */ /* 0x000fe200078e0019 */
[----:B0-----:R-:W-:Y:S01]  /*4c90*/  F2FP.SATFINITE.E4M3.F32.PACK_AB_MERGE_C R8, R69, R44, RZ ;  /* 0x0000002c4508723e */ /* 0x001fe200048070ff */
[----:B------:R-:W-:-:S03]  /*4ca0*/  FADD.FTZ R44, R44, R7 ;  /* 0x000000072c2c7221 */ /* 0x000fc60000010000 */
[----:B------:R-:W-:Y:S01]  /*4cb0*/  F2FP.SATFINITE.E4M3.F32.PACK_AB_MERGE_C R147, R10, R57, R8 ;  /* 0x000000390a93723e */ /* 0x000fe20004807008 */
[----:B------:R-:W-:-:S01]  /*4cc0*/  FADD.FTZ R7, R69, R44 ;  /* 0x0000002c45077221 */ /* 0x000fc20000010000 */
[----:B------:R-:W-:Y:S01]  /*4cd0*/  IMAD.MOV.U32 R44, RZ, RZ, R25 ;  /* 0x000000ffff2c7224 */ /* 0x000fe200078e0019 */
        /* <DEDUP_REMOVED lines=19> */
[----:B------:R-:W-:Y:S01]  /*4e10*/  UMOV UR23, UR36 ;  /* 0x0000002400177c82 */ /* 0x000fe20008000000 */
[----:B------:R-:W-:Y:S01]  /*4e20*/  UMOV UR22, UR37 ;  /* 0x0000002500167c82 */ /* 0x000fe20008000000 */
[----:B------:R-:W-:-:S05]  /*4e30*/  ULDC UR20, c[0x0][0x988] ;  /* 0x0002620000147ab9 */ /* 0x000fca0000000800 */
.L_x_155:
[----:B------:R-:W-:-:S04]  /*4e40*/  UISETP.NE.AND UP0, UPT, UR22, 0x1, UPT ;  /* 0x000000011600788c */ /* 0x000fc8000bf05270 */
[----:B------:R-:W-:-:S04]  /*4e50*/  USEL UR36, URZ, 0x1, UP0 ;  /* 0x000000013f247887 */ /* 0x000fc80008000000 */
[----:B------:R-:W-:Y:S01]  /*4e60*/  ULOP3.LUT UR36, UR23, UR36, URZ, 0x3c, !UPT ;  /* 0x0000002417247292 */ /* 0x000fe2000f8e3c3f */
[----:B------:R-:W-:Y:S11]  /*4e70*/  @!P0 BRA `(.L_x_146) ;  /* 0x0000000000048947 */ /* 0x000ff60003800000 */
[----:B------:R-:W-:Y:S01]  /*4e80*/  BPT.TRAP 0x1 ;  /* 0x000000040000795c */ /* 0x000fe20000300000 */
.L_x_146:
[----:B------:R-:W0:Y:S01]  /*4e90*/  S2UR UR6, SR_CgaCtaId ;  /* 0x00000000000679c3 */ /* 0x000e220000008800 */
[----:B------:R-:W-:Y:S01]  /*4ea0*/  UIADD3 UR37, UR22, 0x1, URZ ;  /* 0x0000000116257890 */ /* 0x000fe2000fffe03f */
[----:B------:R-:W-:Y:S01]  /*4eb0*/  MOV R2, 0x400 ;  /* 0x0000040000027802 */ /* 0x000fe20000000f00 */
[----:B------:R-:W-:Y:S02]  /*4ec0*/  IMAD.U32 R11, RZ, RZ, UR36 ;  /* 0x00000024ff0b7e24 */ /* 0x000fe4000f8e00ff */
[----:B------:R-:W-:-:S03]  /*4ed0*/  UISETP.NE.AND UP0, UPT, UR37, 0x2, UPT ;  /* 0x000000022500788c */ /* 0x000fc6000bf05270 */
[----:B------:R-:W-:Y:S01]  /*4ee0*/  SHF.L.U32 R11, R11, 0x1f, RZ ;  /* 0x0000001f0b0b7819 */ /* 0x000fe200000006ff */
[----:B------:R-:W-:-:S06]  /*4ef0*/  USEL UR37, UR37, URZ, UP0 ;  /* 0x0000003f25257287 */ /* 0x000fcc0008000000 */
[----:B------:R-:W-:Y:S02]  /*4f00*/  IMAD.U32 R13, RZ, RZ, UR37 ;  /* 0x00000025ff0d7e24 */ /* 0x000fe4000f8e00ff */
[----:B0-----:R-:W-:-:S05]  /*4f10*/  IMAD.U32 R3, RZ, RZ, UR6 ;  /* 0x00000006ff037e24 */ /* 0x001fca000f8e00ff */
[----:B------:R-:W-:-:S05]  /*4f20*/  LEA R2, R3, R2, 0x18 ;  /* 0x0000000203027211 */ /* 0x000fca00078ec0ff */
[----:B------:R-:W-:-:S04]  /*4f30*/  IMAD R10, R13, 0x8, R2 ;  /* 0x000000080d0a7824 */ /* 0x000fc800078e0202 */
[----:B------:R0:W1:Y:S01]  /*4f40*/  SYNCS.PHASECHK.TRANS64.TRYWAIT P1, [R10+URZ+0x13230], R11 ;  /* 0x0132300b0a0075a7 */ /* 0x000062000802017f */
[----:B------:R-:W-:Y:S05]  /*4f50*/  @!P0 BRA `(.L_x_147) ;  /* 0x0000000000048947 */ /* 0x000fea0003800000 */
[----:B------:R-:W-:Y:S01]  /*4f60*/  BPT.TRAP 0x1 ;  /* 0x000000040000795c */ /* 0x000fe20000300000 */
.L_x_147:
[----:B-1----:R-:W-:Y:S05]  /*4f70*/  @P1 BRA `(.L_x_148) ;  /* 0x0000000000081947 */ /* 0x002fea0003800000 */
[----:B------:R-:W1:Y:S02]  /*4f80*/  SYNCS.PHASECHK.TRANS64.TRYWAIT P1, [R10+URZ+0x13230], R11 ;  /* 0x0132300b0a0075a7 */ /* 0x000e64000802017f */
[----:B-1----:R-:W-:Y:S05]  /*4f90*/  @!P1 BRA `(.L_x_149) ;  /* 0x000000b000149947 */ /* 0x002fea0003800000 */
.L_x_148:
[----:B------:R-:W-:Y:S01]  /*4fa0*/  R2UR UR24, R5 ;  /* 0x00000000051872ca */ /* 0x000fe200000e0000 */
[----:B------:R-:W-:Y:S01]  /*4fb0*/  WARPGROUP.ARRIVE ;  /* 0x00000000000079c5 */ /* 0x000fe20000000000 */
[----:B------:R-:W-:Y:S01]  /*4fc0*/  UMOV UR11, 0x80000020 ;  /* 0x80000020000b7882 */ /* 0x000fe20000000000 */
[----:B------:R-:W-:Y:S01]  /*4fd0*/  UMOV UR12, UR8 ;  /* 0x00000008000c7c82 */ /* 0x000fe20008000000 */
[----:B------:R-:W-:Y:S01]  /*4fe0*/  UMOV UR13, UR9 ;  /* 0x00000009000d7c82 */ /* 0x000fe20008000000 */
[----:B------:R-:W-:Y:S01]  /*4ff0*/  UMOV UR15, 0x80000020 ;  /* 0x80000020000f7882 */ /* 0x000fe20000000000 */
[----:B------:R-:W-:Y:S01]  /*5000*/  UMOV UR16, UR8 ;  /* 0x0000000800107c82 */ /* 0x000fe20008000000 */
[----:B------:R-:W-:Y:S01]  /*5010*/  UMOV UR17, UR9 ;  /* 0x0000000900117c82 */ /* 0x000fe20008000000 */
[----:B------:R-:W-:Y:S01]  /*5020*/  UMOV UR19, 0x80000020 ;  /* 0x8000002000137882 */ /* 0x000fe20000000000 */
[----:B------:R-:W-:-:S04]  /*5030*/  UMOV UR7, 0x80000020 ;  /* 0x8000002000077882 */ /* 0x000fc80000000000 */
[----:B------:R-:W-:-:S04]  /*5040*/  UIMAD UR24, UR37, 0x280, UR24 ;  /* 0x00000280251878a4 */ /* 0x000fc8000f8e0218 */
[----:B------:R-:W-:Y:S02]  /*5050*/  UIADD3 UR14, UR24, 0x80, URZ ;  /* 0x00000080180e7890 */ /* 0x000fe4000fffe03f */
[----:B------:R-:W-:Y:S02]  /*5060*/  UIADD3 UR18, UR24, 0x100, URZ ;  /* 0x0000010018127890 */ /* 0x000fe4000fffe03f */
[----:B------:R-:W-:Y:S01]  /*5070*/  UMOV UR10, UR24 ;  /* 0x00000018000a7c82 */ /* 0x000fe20008000000 */
[----:B------:R-:W-:Y:S01]  /*5080*/  UIADD3 UR6, UR24, 0x200, URZ ;  /* 0x0000020018067890 */ /* 0x000fe2000fffe03f */
[----:B------:R-:W-:Y:S01]  /*5090*/  QGMMA.64x32x32.F32.E4M3.E4M3 R120, gdesc[UR8], RZ, !UPT, gsb0 ;  /* 0x00600000087879f3 */ /* 0x000fe2000c0008ff */
[----:B------:R-:W-:Y:S01]  /*50a0*/  UIADD3 UR10, UR24, 0x180, URZ ;  /* 0x00000180180a7890 */ /* 0x000fe2000fffe03f */
[----:B------:R-:W-:Y:S01]  /*50b0*/  UMOV UR11, 0x80000020 ;  /* 0x80000020000b7882 */ /* 0x000fe20000000000 */
[----:B------:R-:W-:Y:S02]  /*50c0*/  WARPGROUP.DEPBAR.LE gsb0, 0x0 ;  /* 0x00008000000079c5 */ /* 0x000fe40000010000 */
[----:B------:R-:W-:-:S06]  /*50d0*/  WARPGROUP.ARRIVE ;  /* 0x00000000000079c5 */ /* 0x000fcc0000000000 */
[----:B------:R-:W-:Y:S01]  /*50e0*/  QGMMA.64x32x32.F32.E4M3.E4M3 R104, gdesc[UR12], RZ, !UPT, gsb0 ;  /* 0x006000000c6879f3 */ /* 0x000fe2000c0008ff */
[----:B------:R-:W-:Y:S01]  /*50f0*/  UIADD3 UR14, UR24, 0x82, URZ ;  /* 0x00000082180e7890 */ /* 0x000fe2000fffe03f */
[----:B------:R-:W-:Y:S01]  /*5100*/  UMOV UR12, UR4 ;  /* 0x00000004000c7c82 */ /* 0x000fe20008000000 */
[----:B------:R-:W-:Y:S01]  /*5110*/  UMOV UR13, UR5 ;  /* 0x00000005000d7c82 */ /* 0x000fe20008000000 */
        /* <DEDUP_REMOVED lines=11> */
[----:B------:R-:W-:Y:S01]  /*51d0*/  UMOV UR10, UR6 ;  /* 0x00000006000a7c82 */ /* 0x000fe20008000000 */
[----:B------:R-:W-:Y:S01]  /*51e0*/  UMOV UR11, 0x80000020 ;  /* 0x80000020000b7882 */ /* 0x000fe20000000000 */
[----:B------:R-:W-:Y:S01]  /*51f0*/  UIADD3 UR6, UR24, 0x2, URZ ;  /* 0x0000000218067890 */ /* 0x000fe2000fffe03f */
        /* <DEDUP_REMOVED lines=8> */
[----:B------:R-:W-:Y:S01]  /*5280*/  UIADD3 UR24, UR24, 0x202, URZ ;  /* 0x0000020218187890 */ /* 0x000fe2000fffe03f */
[----:B------:R-:W-:Y:S02]  /*5290*/  WARPGROUP.DEPBAR.LE gsb0, 0x0 ;  /* 0x00008000000079c5 */ /* 0x000fe40000010000 */
[----:B------:R-:W-:-:S06]  /*52a0*/  WARPGROUP.ARRIVE ;  /* 0x00000000000079c5 */ /* 0x000fcc0000000000 */
[----:B------:R-:W-:Y:S03]  /*52b0*/  QGMMA.64x32x32.F32.E4M3.E4M3 R104, gdesc[UR12], R104, gsb0 ;  /* 0x006000000c6879f3 */ /* 0x000fe60008000868 */
        /* <DEDUP_REMOVED lines=14> */
.L_x_150:
[----:B------:R-:W-:Y:S01]  /*53a0*/  R2UR UR11, R2 ;  /* 0x00000000020b72ca */ /* 0x000fe200000e0000 */
[----:B01----:R-:W-:-:S05]  /*53b0*/  IMAD.U32 R11, RZ, RZ, UR23 ;  /* 0x00000017ff0b7e24 */ /* 0x003fca000f8e00ff */
[----:B------:R-:W-:-:S07]  /*53c0*/  SHF.L.U32 R11, R11, 0x1f, RZ ;  /* 0x0000001f0b0b7819 */ /* 0x000fce00000006ff */
[----:B------:R-:W-:-:S09]  /*53d0*/  ULEA UR11, UR22, UR11, 0x3 ;  /* 0x0000000b160b7291 */ /* 0x000fd2000f8e183f */
[----:B------:R0:W1:Y:S01]  /*53e0*/  SYNCS.PHASECHK.TRANS64.TRYWAIT P1, [UR11+0x13250], R11 ;  /* 0x0132500bff0075a7 */ /* 0x000062000802014b */
[----:B------:R-:W-:Y:S05]  /*53f0*/  @!P0 BRA `(.L_x_151) ;  /* 0x0000000000048947 */ /* 0x000fea0003800000 */
[----:B------:R-:W-:Y:S01]  /*5400*/  BPT.TRAP 0x1 ;  /* 0x000000040000795c */ /* 0x000fe20000300000 */
.L_x_151:
[----:B-1----:R-:W-:Y:S05]  /*5410*/  @P1 BRA `(.L_x_152) ;  /* 0x0000000000081947 */ /* 0x002fea0003800000 */
[----:B------:R-:W1:Y:S02]  /*5420*/  SYNCS.PHASECHK.TRANS64.TRYWAIT P1, [UR11+0x13250], R11 ;  /* 0x0132500bff0075a7 */ /* 0x000e64000802014b */
[----:B-1----:R-:W-:Y:S05]  /*5430*/  @!P1 BRA `(.L_x_153) ;  /* 0x000000ac00009947 */ /* 0x002fea0003800000 */
.L_x_152:
[C---:B01----:R-:W-:Y:S01]  /*5440*/  FMUL.FTZ R11, R0.reuse, R120 ;  /* 0x00000078000b7220 */ /* 0x043fe20000410000 */
[----:B------:R-:W-:Y:S01]  /*5450*/  FMUL.FTZ R13, R0, R122 ;  /* 0x0000007a000d7220 */ /* 0x000fe20000410000 */
[----:B------:R-:W-:Y:S01]  /*5460*/  R2UR UR6, R2 ;  /* 0x00000000020672ca */ /* 0x000fe200000e0000 */
[C---:B------:R-:W-:Y:S01]  /*5470*/  FMUL.FTZ R12, R0.reuse, R121 ;  /* 0x00000079000c7220 */ /* 0x040fe20000410000 */
[C---:B------:R-:W-:Y:S01]  /*5480*/  FMUL.FTZ R14, R0.reuse, R123 ;  /* 0x0000007b000e7220 */ /* 0x040fe20000410000 */
[C---:B------:R-:W-:Y:S01]  /*5490*/  FMUL.FTZ R15, R0.reuse, R124 ;  /* 0x0000007c000f7220 */ /* 0x040fe20000410000 */
[----:B------:R-:W0:Y:S01]  /*54a0*/  MUFU.TANH R11, R11 ;  /* 0x0000000b000b7308 */ /* 0x000e220000002400 */
[C---:B------:R-:W-:Y:S01]  /*54b0*/  FMUL.FTZ R21, R0.reuse, R126 ;  /* 0x0000007e00157220 */ /* 0x040fe20000410000 */
[C---:B------:R-:W-:Y:S01]  /*54c0*/  FMUL.FTZ R20, R0.reuse, R125 ;  /* 0x0000007d00147220 */ /* 0x040fe20000410000 */
[C---:B------:R-:W-:Y:S01]  /*54d0*/  FMUL.FTZ R120, R0.reuse, R127 ;  /* 0x0000007f00787220 */ /* 0x040fe20000410000 */
[C---:B------:R-:W-:Y:S01]  /*54e0*/  FMUL.FTZ R121, R0.reuse, R128 ;  /* 0x0000008000797220 */ /* 0x040fe20000410000 */
[C---:B------:R-:W-:Y:S01]  /*54f0*/  FMUL.FTZ R123, R0.reuse, R130 ;  /* 0x00000082007b7220 */ /* 0x040fe20000410000 */
[C---:B------:R-:W-:Y:S01]  /*5500*/  FMUL.FTZ R122, R0.reuse, R129 ;  /* 0x00000081007a7220 */ /* 0x040fe20000410000 */
[C---:B------:R-:W-:Y:S01]  /*5510*/  FMUL.FTZ R124, R0.reuse, R131 ;  /* 0x00000083007c7220 */ /* 0x040fe20000410000 */
[----:B------:R-:W1:Y:S01]  /*5520*/  MUFU.TANH R13, R13 ;  /* 0x0000000d000d7308 */ /* 0x000e620000002400 */
[----:B------:R-:W-:Y:S01]  /*5530*/  UIADD3 UR6, UR6, 0x1000, URZ ;  /* 0x0000100006067890 */ /* 0x000fe2000fffe03f */
[C---:B------:R-:W-:Y:S01]  /*5540*/  FMUL.FTZ R125, R0.reuse, R132 ;  /* 0x00000084007d7220 */ /* 0x040fe20000410000 */
[C---:B------:R-:W-:Y:S01]  /*5550*/  FMUL.FTZ R127, R0.reuse, R134 ;  /* 0x00000086007f7220 */ /* 0x040fe20000410000 */
[C---:B------:R-:W-:Y:S01]  /*5560*/  FMUL.FTZ R126, R0.reuse, R133 ;  /* 0x00000085007e7220 */ /* 0x040fe20000410000 */
[----:B------:R-:W-:Y:S01]  /*5570*/  USHF.R.U32.HI UR6, URZ, 0x4, UR6 ;  /* 0x000000043f067899 */ /* 0x000fe20008011606 */
[C---:B------:R-:W-:Y:S01]  /*5580*/  FMUL.FTZ R128, R0.reuse, R135 ;  /* 0x0000008700807220 */ /* 0x040fe20000410000 */
[C---:B------:R-:W-:Y:S01]  /*5590*/  FMUL.FTZ R104, R0.reuse, R104 ;  /* 0x0000006800687220 */ /* 0x040fe20000410000 */
[----:B------:R-:W2:Y:S01]  /*55a0*/  MUFU.TANH R12, R12 ;  /* 0x0000000c000c7308 */ /* 0x000ea20000002400 */
[----:B------:R-:W-:Y:S01]  /*55b0*/  ULOP3.LUT UR6, UR6, 0x3fff, URZ, 0xc0, !UPT ;  /* 0x00003fff06067892 */ /* 0x000fe2000f8ec03f */
[----:B0-----:R-:W-:Y:S01]  /*55c0*/  FMNMX.FTZ R130, R11, R9, !PT ;  /* 0x000000090b827209 */ /* 0x001fe20007810000 */
[C---:B------:R-:W-:Y:S01]  /*55d0*/  FMUL.FTZ R106, R0.reuse, R106 ;  /* 0x0000006a006a7220 */ /* 0x040fe20000410000 */
[----:B------:R-:W-:Y:S01]  /*55e0*/  WARPGROUP.ARRIVE ;  /* 0x00000000000079c5 */ /* 0x000fe20000000000 */
[----:B------:R-:W-:Y:S01]  /*55f0*/  ULOP3.LUT UR6, UR6, 0x10000, URZ, 0xfc, !UPT ;  /* 0x0001000006067892 */ /* 0x000fe2000f8efc3f */
[C---:B------:R-:W-:Y:S01]  /*5600*/  FMUL.FTZ R105, R0.reuse, R105 ;  /* 0x0000006900697220 */ /* 0x040fe20000410000 */
[C---:B------:R-:W-:Y:S01]  /*5610*/  FMUL.FTZ R107, R0.reuse, R107 ;  /* 0x0000006b006b7220 */ /* 0x040fe20000410000 */
[----:B------:R-:W0:Y:S01]  /*5620*/  MUFU.TANH R14, R14 ;  /* 0x0000000e000e7308 */ /* 0x000e220000002400 */
[----:B-1----:R-:W-:Y:S01]  /*5630*/  FMNMX.FTZ R131, R13, R8, !PT ;  /* 0x000000080d837209 */ /* 0x002fe20007810000 */
[----:B------:R-:W-:Y:S01]  /*5640*/  UIMAD UR10, UR22, 0x280, UR6 ;  /* 0x00000280160a78a4 */ /* 0x000fe2000f8e0206 */
[C---:B------:R-:W-:Y:S01]  /*5650*/  FMUL.FTZ R129, R0.reuse, R56 ;  /* 0x0000003800817220 */ /* 0x040fe20000410000 */
[----:B------:R-:W-:Y:S01]  /*5660*/  UMOV UR7, 0xc0000010 ;  /* 0xc000001000077882 */ /* 0x000fe20000000000 */
[C---:B------:R-:W-:Y:S01]  /*5670*/  FMUL.FTZ R108, R0.reuse, R108 ;  /* 0x0000006c006c7220 */ /* 0x040fe20000410000 */
[C---:B------:R-:W-:Y:S01]  /*5680*/  FMUL.FTZ R110, R0.reuse, R110 ;  /* 0x0000006e006e7220 */ /* 0x040fe20000410000 */
[----:B------:R-:W-:Y:S01]  /*5690*/  FMUL.FTZ R109, R0, R109 ;  /* 0x0000006d006d7220 */ /* 0x000fe20000410000 */
[----:B------:R-:W1:Y:S01]  /*56a0*/  MUFU.TANH R15, R15 ;  /* 0x0000000f000f7308 */ /* 0x000e620000002400 */
[----:B--2---:R-:W-:Y:S01]  /*56b0*/  FMNMX.FTZ R130, R12, R130, !PT ;  /* 0x000000820c827209 */ /* 0x004fe20007810000 */
[----:B------:R-:W-:Y:S01]  /*56c0*/  UMOV UR6, UR10 ;  /* 0x0000000a00067c82 */ /* 0x000fe20008000000 */
[C---:B------:R-:W-:Y:S01]  /*56d0*/  FMUL.FTZ R111, R0.reuse, R111 ;  /* 0x0000006f006f7220 */ /* 0x040fe20000410000 */
[----:B------:R-:W-:Y:S01]  /*56e0*/  QGMMA.64x64x32.F32.E4M3.E4M3 R24, R152, gdesc[UR4], R24, gsb0 ;  /* 0x00e0000498187df3 */ /* 0x000fe20008000818 */
[C---:B------:R-:W-:Y:S01]  /*56f0*/  FMUL.FTZ R112, R0.reuse, R112 ;  /* 0x0000007000707220 */ /* 0x040fe20000410000 */
[C---:B------:R-:W-:Y:S01]  /*5700*/  FMUL.FTZ R114, R0.reuse, R114 ;  /* 0x0000007200727220 */ /* 0x040fe20000410000 */
[----:B------:R-:W-:Y:S01]  /*5710*/  FMUL.FTZ R113, R0, R113 ;  /* 0x0000007100717220 */ /* 0x000fe20000410000 */
[----:B------:R-:W2:Y:S01]  /*5720*/  MUFU.TANH R21, R21 ;  /* 0x0000001500157308 */ /* 0x000ea20000002400 */
[----:B0-----:R-:W-:Y:S01]  /*5730*/  FMNMX.FTZ R131, R14, R131, !PT ;  /* 0x000000830e837209 */ /* 0x001fe20007810000 */
[C---:B------:R-:W-:Y:S01]  /*5740*/  FMUL.FTZ R115, R0.reuse, R115 ;  /* 0x0000007300737220 */ /* 0x040fe20000410000 */
[C---:B------:R-:W-:Y:S01]  /*5750*/  FMUL.FTZ R116, R0.reuse, R116 ;  /* 0x0000007400747220 */ /* 0x040fe20000410000 */
[C---:B------:R-:W-:Y:S01]  /*5760*/  FMUL.FTZ R118, R0.reuse, R118 ;  /* 0x0000007600767220 */ /* 0x040fe20000410000 */
[C---:B------:R-:W-:Y:S01]  /*5770*/  FMUL.FTZ R117, R0.reuse, R117 ;  /* 0x0000007500757220 */ /* 0x040fe20000410000 */
[C---:B------:R-:W-:Y:S01]  /*5780*/  FMUL.FTZ R119, R0.reuse, R119 ;  /* 0x0000007700777220 */ /* 0x040fe20000410000 */
[C---:B------:R-:W-:Y:S01]  /*5790*/  FMUL.FTZ R88, R0.reuse, R88 ;  /* 0x0000005800587220 */ /* 0x040fe20000410000 */
[----:B------:R-:W0:Y:S01]  /*57a0*/  MUFU.TANH R20, R20 ;  /* 0x0000001400147308 */ /* 0x000e220000002400 */
[----:B-1----:R-:W-:Y:S01]  /*57b0*/  FMNMX.FTZ R130, R15, R130, !PT ;  /* 0x000000820f827209 */ /* 0x002fe20007810000 */
[C---:B------:R-:W-:Y:S01]  /*57c0*/  FMUL.FTZ R90, R0.reuse, R90 ;  /* 0x0000005a005a7220 */ /* 0x040fe20000410000 */
[C---:B------:R-:W-:Y:S01]  /*57d0*/  FMUL.FTZ R89, R0.reuse, R89 ;  /* 0x0000005900597220 */ /* 0x040fe20000410000 */
[C---:B------:R-:W-:Y:S01]  /*57e0*/  FMUL.FTZ R91, R0.reuse, R91 ;  /* 0x0000005b005b7220 */ /* 0x040fe20000410000 */
[C---:B------:R-:W-:Y:S01]  /*57f0*/  FMUL.FTZ R92, R0.reuse, R92 ;  /* 0x0000005c005c7220 */ /* 0x040fe20000410000 */
[C---:B------:R-:W-:Y:S01]  /*5800*/  FMUL.FTZ R94, R0.reuse, R94 ;  /* 0x0000005e005e7220 */ /* 0x040fe20000410000 */
[C---:B------:R-:W-:Y:S01]  /*5810*/  FMUL.FTZ R93, R0.reuse, R93 ;  /* 0x0000005d005d7220 */ /* 0x040fe20000410000 */
[----:B------:R-:W1:Y:S01]  /*5820*/  MUFU.TANH R120, R120 ;  /* 0x0000007800787308 */ /* 0x000e620000002400 */
        /* <DEDUP_REMOVED lines=14> */
[----:B------:R-:W-:Y:S01]  /*5910*/  FMUL.FTZ R73, R0, R73 ;  /* 0x0000004900497220 */ /* 0x000fe20000410000 */
[----:B------:R-:W0:Y:S01]  /*5920*/  MUFU.TANH R123, R123 ;  /* 0x0000007b007b7308 */ /* 0x000e220000002400 */
[----:B-1----:R-:W-:Y:S01]  /*5930*/  FMNMX.FTZ R131, R120, R131, !PT ;  /* 0x0000008378837209 */ /* 0x002fe20007810000 */
[C---:B------:R-:W-:Y:S01]  /*5940*/  FMUL.FTZ R75, R0.reuse, R75 ;  /* 0x0000004b004b7220 */ /* 0x040fe20000410000 */
[----:B------:R-:W-:Y:S01]  /*5950*/  UIADD3 UR6, UR10, 0x80, URZ ;  /* 0x000000800a067890 */ /* 0x000fe2000fffe03f */
[C---:B------:R-:W-:Y:S01]  /*5960*/  FMUL.FTZ R76, R0.reuse, R76 ;  /* 0x0000004c004c7220 */ /* 0x040fe20000410000 */
[C---:B------:R-:W-:Y:S01]  /*5970*/  FMUL.FTZ R78, R0.reuse, R78 ;  /* 0x0000004e004e7220 */ /* 0x040fe20000410000 */
[C---:B------:R-:W-:Y:S01]  /*5980*/  FMUL.FTZ R77, R0.reuse, R77 ;  /* 0x0000004d004d7220 */ /* 0x040fe20000410000 */
[C---:B------:R-:W-:Y:S01]  /*5990*/  FMUL.FTZ R79, R0.reuse, R79 ;  /* 0x0000004f004f7220 */ /* 0x040fe20000410000 */
[----:B------:R-:W1:Y:S01]  /*59a0*/  MUFU.TANH R122, R122 ;  /* 0x0000007a007a7308 */ /* 0x000e620000002400 */
[----:B--2---:R-:W-:Y:S01]  /*59b0*/  FMNMX.FTZ R130, R121, R130, !PT ;  /* 0x0000008279827209 */ /* 0x004fe20007810000 */
[----:B------:R-:W-:Y:S01]  /*59c0*/  UMOV UR7, 0xc0000010 ;  /* 0xc000001000077882 */ /* 0x000fe20000000000 */
[C---:B------:R-:W-:Y:S01]  /*59d0*/  FMUL.FTZ R80, R0.reuse, R80 ;  /* 0x0000005000507220 */ /* 0x040fe20000410000 */
[C---:B------:R-:W-:Y:S01]  /*59e0*/  FMUL.FTZ R82, R0.reuse, R82 ;  /* 0x0000005200527220 */ /* 0x040fe20000410000 */
[C---:B------:R-:W-:Y:S01]  /*59f0*/  FMUL.FTZ R81, R0.reuse, R81 ;  /* 0x0000005100517220 */ /* 0x040fe20000410000 */
[C---:B------:R-:W-:Y:S01]  /*5a00*/  FMUL.FTZ R83, R0.reuse, R83 ;  /* 0x0000005300537220 */ /* 0x040fe20000410000 */
[C---:B------:R-:W-:Y:S01]  /*5a10*/  FMUL.FTZ R84, R0.reuse, R84 ;  /* 0x0000005400547220 */ /* 0x040fe20000410000 */
        /* <DEDUP_REMOVED lines=11> */
[C---:B------:R-:W-:Y:S01]  /*5ad0*/  FMUL.FTZ R62, R0.reuse, R62 ;  /* 0x0000003e003e7220 */ /* 0x040fe20000410000 */
[C---:B------:R-:W-:Y:S01]  /*5ae0*/  FMUL.FTZ R61, R0.reuse, R61 ;  /* 0x0000003d003d7220 */ /* 0x040fe20000410000 */
[C---:B------:R-:W-:Y:S01]  /*5af0*/  FMUL.FTZ R63, R0.reuse, R63 ;  /* 0x0000003f003f7220 */ /* 0x040fe20000410000 */
[C---:B------:R-:W-:Y:S01]  /*5b00*/  FMUL.FTZ R64, R0.reuse, R64 ;  /* 0x0000004000407220 */ /* 0x040fe20000410000 */
[----:B------:R-:W-:Y:S01]  /*5b10*/  FMUL.FTZ R66, R0, R66 ;  /* 0x0000004200427220 */ /* 0x000fe20000410000 */
        /* <DEDUP_REMOVED lines=10> */
[----:B------:R-:W-:-:S02]  /*5bc0*/  WARPGROUP.DEPBAR.LE gsb0, 0x0 ;  /* 0x00008000000079c5 */ /* 0x000fc40000010000 */
[----:B------:R-:W-:Y:S01]  /*5bd0*/  WARPGROUP.ARRIVE ;  /* 0x00000000000079c5 */ /* 0x000fe20000000000 */
[----:B------:R-:W-:-:S03]  /*5be0*/  ISETP.NE.AND P1, PT, R4, RZ, PT ;  /* 0x000000ff0400720c */ /* 0x000fc60003f25270 */
[----:B------:R-:W0:Y:S01]  /*5bf0*/  MUFU.TANH R128, R128 ;  /* 0x0000008000807308 */ /* 0x000e220000002400 */
[----:B-1----:R-:W-:Y:S01]  /*5c00*/  FMNMX.FTZ R56, R127, R56, !PT ;  /* 0x000000387f387209 */ /* 0x002fe20007810000 */
[----:B------:R-:W-:Y:S01]  /*5c10*/  QGMMA.64x64x32.F32.E4M3.E4M3 R24, R148, gdesc[UR4], R24, gsb0 ;  /* 0x00e0000494187df3 */ /* 0x000fe20008000818 */
[----:B------:R-:W-:Y:S01]  /*5c20*/  UIADD3 UR6, UR10, 0x100, URZ ;  /* 0x000001000a067890 */ /* 0x000fe2000fffe03f */
[----:B------:R-:W-:-:S04]  /*5c30*/  UMOV UR7, 0xc0000010 ;  /* 0xc000001000077882 */ /* 0x000fc80000000000 */
[----:B------:R-:W1:Y:S01]  /*5c40*/  MUFU.TANH R104, R104 ;  /* 0x0000006800687308 */ /* 0x000e620000002400 */
[----:B--2---:R-:W-:-:S07]  /*5c50*/  FMNMX.FTZ R130, R126, R130, !PT ;  /* 0x000000827e827209 */ /* 0x004fce0007810000 */
[----:B------:R-:W2:Y:S01]  /*5c60*/  MUFU.TANH R106, R106 ;  /* 0x0000006a006a7308 */ /* 0x000ea20000002400 */
[----:B0-----:R-:W-:-:S07]  /*5c70*/  FMNMX.FTZ R56, R128, R56, !PT ;  /* 0x0000003880387209 */ /* 0x001fce0007810000 */
[----:B------:R-:W0:Y:S01]  /*5c80*/  MUFU.TANH R105, R105 ;  /* 0x0000006900697308 */ /* 0x000e220000002400 */
[----:B-1----:R-:W-:-:S07]  /*5c90*/  FMNMX.FTZ R130, R104, R130, !PT ;  /* 0x0000008268827209 */ /* 0x002fce0007810000 */
        /* <DEDUP_REMOVED lines=13> */
[----:B--2---:R-:W-:Y:S01]  /*5d70*/  FMNMX.FTZ R56, R111, R56, !PT ;  /* 0x000000386f387209 */ /* 0x004fe20007810000 */
[----:B------:R-:W-:Y:S02]  /*5d80*/  WARPGROUP.DEPBAR.LE gsb0, 0x0 ;  /* 0x00008000000079c5 */ /* 0x000fe40000010000 */
[----:B------:R-:W-:-:S04]  /*5d90*/  WARPGROUP.ARRIVE ;  /* 0x00000000000079c5 */ /* 0x000fc80000000000 */
[----:B------:R-:W2:Y:S01]  /*5da0*/  MUFU.TANH R113, R113 ;  /* 0x0000007100717308 */ /* 0x000ea20000002400 */
[----:B0-----:R-:W-:Y:S01]  /*5db0*/  FMNMX.FTZ R59, R112, R59, !PT ;  /* 0x0000003b703b7209 */ /* 0x001fe20007810000 */
[----:B------:R-:W-:Y:S01]  /*5dc0*/  QGMMA.64x64x32.F32.E4M3.E4M3 R24, R136, gdesc[UR4], R24, gsb0 ;  /* 0x00e0000488187df3 */ /* 0x000fe20008000818 */
[----:B------:R-:W-:Y:S01]  /*5dd0*/  UIADD3 UR6, UR10, 0x180, URZ ;  /* 0x000001800a067890 */ /* 0x000fe2000fffe03f */
[----:B------:R-:W-:-:S04]  /*5de0*/  UMOV UR7, 0xc0000010 ;  /* 0xc000001000077882 */ /* 0x000fc80000000000 */
        /* <DEDUP_REMOVED lines=19> */
[----:B-1----:R-:W-:Y:S01]  /*5f20*/  FMNMX.FTZ R59, R89, R59, !PT ;  /* 0x0000003b593b7209 */ /* 0x002fe20007810000 */
[----:B------:R-:W-:Y:S02]  /*5f30*/  WARPGROUP.DEPBAR.LE gsb0, 0x0 ;  /* 0x00008000000079c5 */ /* 0x000fe40000010000 */
[----:B------:R-:W-:Y:S01]  /*5f40*/  IMAD.U32 R136, RZ, RZ, UR20 ;  /* 0x00000014ff887e24 */ /* 0x000fe2000f8e00ff */
[----:B------:R-:W-:-:S03]  /*5f50*/  WARPGROUP.ARRIVE ;  /* 0x00000000000079c5 */ /* 0x000fc60000000000 */
[----:B------:R-:W1:Y:S01]  /*5f60*/  MUFU.TANH R94, R94 ;  /* 0x0000005e005e7308 */ /* 0x000e620000002400 */
[----:B--2---:R-:W-:Y:S02]  /*5f70*/  FMNMX.FTZ R56, R91, R56, !PT ;  /* 0x000000385b387209 */ /* 0x004fe40007810000 */
[----:B------:R-:W-:Y:S01]  /*5f80*/  QGMMA.64x64x32.F32.E4M3.E4M3 R24, R140, gdesc[UR4], R24, gsb0 ;  /* 0x00e000048c187df3 */ /* 0x000fe20008000818 */
[----:B------:R-:W-:Y:S01]  /*5f90*/  UIADD3 UR6, UR10, 0x200, URZ ;  /* 0x000002000a067890 */ /* 0x000fe2000fffe03f */
[----:B------:R-:W-:-:S03]  /*5fa0*/  UMOV UR7, 0xc0000010 ;  /* 0xc000001000077882 */ /* 0x000fc60000000000 */
        /* <DEDUP_REMOVED lines=19> */
[----:B0-----:R-:W-:Y:S01]  /*60e0*/  FMNMX.FTZ R56, R102, R56, !PT ;  /* 0x0000003866387209 */ /* 0x001fe20007810000 */
[----:B------:R-:W-:Y:S02]  /*60f0*/  WARPGROUP.DEPBAR.LE gsb0, 0x0 ;  /* 0x00008000000079c5 */ /* 0x000fe40000010000 */
[----:B------:R-:W-:-:S04]  /*6100*/  WARPGROUP.ARRIVE ;  /* 0x00000000000079c5 */ /* 0x000fc80000000000 */
[----:B------:R-:W0:Y:S01]  /*6110*/  MUFU.TANH R72, R72 ;  /* 0x0000004800487308 */ /* 0x000e220000002400 */
[----:B-1----:R-:W-:Y:S01]  /*6120*/  FMNMX.FTZ R59, R101, R59, !PT ;  /* 0x0000003b653b7209 */ /* 0x002fe20007810000 */
[----:B------:R-:W-:Y:S06]  /*6130*/  QGMMA.64x64x32.F32.E4M3.E4M3 R24, R144, gdesc[UR4], R24, gsb0 ;  /* 0x00e0000490187df3 */ /* 0x000fec0008000818 */
        /* <DEDUP_REMOVED lines=20> */
[----:B------:R-:W-:-:S06]  /*6280*/  WARPGROUP.DEPBAR.LE gsb0, 0x0 ;  /* 0x00008000000079c5 */ /* 0x000fcc0000010000 */
        /* <DEDUP_REMOVED lines=41> */
[----:B--2---:R-:W-:Y:S02]  /*6520*/  FMNMX.FTZ R131, R70, R56, !PT ;  /* 0x0000003846837209 */ /* 0x004fe40007810000 */
[----:B0-----:R-:W-:-:S05]  /*6530*/  FMNMX.FTZ R56, R69, R59, !PT ;  /* 0x0000003b45387209 */ /* 0x001fca0007810000 */
[----:B------:R-:W0:Y:S01]  /*6540*/  SHFL.BFLY PT, R132, R56, 0x2, 0x1f ;  /* 0x0c401f0038847f89 */ /* 0x000e2200000e0000 */
[----:B-1----:R-:W-:-:S05]  /*6550*/  FMNMX.FTZ R59, R71, R131, !PT ;  /* 0x00000083473b7209 */ /* 0x002fca0007810000 */
[----:B------:R-:W1:Y:S01]  /*6560*/  SHFL.BFLY PT, R131, R59, 0x2, 0x1f ;  /* 0x0c401f003b837f89 */ /* 0x000e6200000e0000 */
[----:B0-----:R-:W-:-:S05]  /*6570*/  FMNMX.FTZ R56, R56, R132, !PT ;  /* 0x0000008438387209 */ /* 0x001fca0007810000 */
[----:B------:R-:W0:Y:S01]  /*6580*/  SHFL.BFLY PT, R132, R56, 0x1, 0x1f ;  /* 0x0c201f0038847f89 */ /* 0x000e2200000e0000 */
[----:B-1----:R-:W-:-:S05]  /*6590*/  FMNMX.FTZ R59, R59, R131, !PT ;  /* 0x000000833b3b7209 */ /* 0x002fca0007810000 */
[----:B------:R-:W1:Y:S01]  /*65a0*/  SHFL.BFLY PT, R131, R59, 0x1, 0x1f ;  /* 0x0c201f003b837f89 */ /* 0x000e6200000e0000 */
[----:B0-----:R-:W-:-:S05]  /*65b0*/  FMNMX.FTZ R56, R56, R132, !PT ;  /* 0x0000008438387209 */ /* 0x001fca0007810000 */
[----:B------:R-:W-:Y:S01]  /*65c0*/  FADD.FTZ R9, -R56, R9 ;  /* 0x0000000938097221 */ /* 0x000fe20000010100 */
[----:B-1----:R-:W-:-:S03]  /*65d0*/  FMNMX.FTZ R59, R59, R131, !PT ;  /* 0x000000833b3b7209 */ /* 0x002fc60007810000 */
[----:B------:R-:W-:Y:S01]  /*65e0*/  FMUL.FTZ R9, R9, UR20 ;  /* 0x0000001409097c20 */ /* 0x000fe20008410000 */
[----:B------:R-:W-:Y:S01]  /*65f0*/  MOV R131, UR20 ;  /* 0x0000001400837c02 */ /* 0x000fe20008000f00 */
[----:B------:R-:W-:-:S04]  /*6600*/  FADD.FTZ R8, -R59, R8 ;  /* 0x000000083b087221 */ /* 0x000fc80000010100 */
[----:B------:R-:W-:Y:S01]  /*6610*/  FFMA.FTZ R132, R56, R131, -8 ;  /* 0xc100000038847423 */ /* 0x000fe20000010083 */
[----:B------:R-:W-:Y:S01]  /*6620*/  MUFU.EX2 R9, R9 ;  /* 0x0000000900097308 */ /* 0x000fe20000000800 */
[----:B------:R-:W-:Y:S02]  /*6630*/  FMUL.FTZ R8, R8, UR20 ;  /* 0x0000001408087c20 */ /* 0x000fe40008410000 */
        /* <DEDUP_REMOVED lines=8> */
[----:B------:R-:W-:Y:S01]  /*66c0*/  FFMA.FTZ R126, R129, UR20, -R132 ;  /* 0x00000014817e7c23 */ /* 0x000fe20008010884 */
[----:B------:R-:W-:-:S01]  /*66d0*/  FFMA.FTZ R129, R59, R136, -8 ;  /* 0xc10000003b817423 */ /* 0x000fc20000010088 */
[----:B------:R-:W0:Y:S01]  /*66e0*/  MUFU.EX2 R134, R134 ;  /* 0x0000008600867308 */ /* 0x000e220000000800 */
[----:B------:R-:W-:-:S01]  /*66f0*/  FFMA.FTZ R104, R104, UR20, -R132 ;  /* 0x0000001468687c23 */ /* 0x000fc20008010884 */
[----:B------:R-:W-:Y:S01]  /*6700*/  FFMA.FTZ R105, R105, UR20, -R132 ;  /* 0x0000001469697c23 */ /* 0x000fe20008010884 */
        /* <DEDUP_REMOVED lines=34> */
[----:B------:R-:W-:-:S01]  /*6930*/  FFMA.FTZ R84, R84, UR20, -R132 ;  /* 0x0000001454547c23 */ /* 0x000fc20008010884 */
[--C-:B------:R-:W-:Y:S01]  /*6940*/  FFMA.FTZ R85, R85, UR20, -R132.reuse ;  /* 0x0000001455557c23 */ /* 0x100fe20008010884 */
[----:B------:R-:W-:-:S01]  /*6950*/  FFMA.FTZ R57, R57, UR20, -R132 ;  /* 0x0000001439397c23 */ /* 0x000fc20008010884 */
[----:B------:R-:W1:Y:S01]  /*6960*/  MUFU.EX2 R12, R12 ;  /* 0x0000000c000c7308 */ /* 0x000e620000000800 */
[----:B0-----:R-:W-:-:S01]  /*6970*/  FADD.FTZ R131, R11, R6 ;  /* 0x000000060b837221 */ /* 0x001fc20000010000 */
[--C-:B------:R-:W-:Y:S01]  /*6980*/  FFMA.FTZ R60, R60, UR20, -R132.reuse ;  /* 0x000000143c3c7c23 */ /* 0x100fe20008010884 */
[----:B------:R-:W-:-:S01]  /*6990*/  FFMA.FTZ R61, R61, UR20, -R132 ;  /* 0x000000143d3d7c23 */ /* 0x000fc20008010884 */
[--C-:B------:R-:W-:Y:S01]  /*69a0*/  FFMA.FTZ R64, R64, UR20, -R132.reuse ;  /* 0x0000001440407c23 */ /* 0x100fe20008010884 */
[----:B------:R-:W-:-:S01]  /*69b0*/  FFMA.FTZ R65, R65, UR20, -R132 ;  /* 0x0000001441417c23 */ /* 0x000fc20008010884 */
[--C-:B------:R-:W-:Y:S01]  /*69c0*/  FFMA.FTZ R68, R68, UR20, -R132.reuse ;  /* 0x0000001444447c23 */ /* 0x100fe20008010884 */
[----:B------:R-:W-:-:S01]  /*69d0*/  FFMA.FTZ R69, R69, UR20, -R132 ;  /* 0x0000001445457c23 */ /* 0x000fc20008010884 */
        /* <DEDUP_REMOVED lines=8> */
[----:B------:R-:W2:Y:S01]  /*6a60*/  MUFU.EX2 R15, R15 ;  /* 0x0000000f000f7308 */ /* 0x000ea20000000800 */
[----:B-1----:R-:W-:-:S01]  /*6a70*/  FADD.FTZ R132, R12, R131 ;  /* 0x000000830c847221 */ /* 0x002fc20000010000 */
        /* <DEDUP_REMOVED lines=32> */
[----:B------:R-:W-:-:S06]  /*6c80*/  FFMA.FTZ R71, R71, UR20, -R129 ;  /* 0x0000001447477c23 */ /* 0x000fcc0008010881 */
        /* <DEDUP_REMOVED lines=109> */
[----:B------:R-:W-:-:S05]  /*7360*/  @!P1 VIADD R6, R10, 0x13240 ;  /* 0x000132400a069836 */ /* 0x000fca0000000000 */
[----:B------:R-:W-:Y:S01]  /*7370*/  @!P1 PRMT R6, RZ, 0x654, R6 ;  /* 0x00000654ff069816 */ /* 0x000fe20000000006 */
[----:B------:R-:W0:Y:S01]  /*7380*/  MUFU.EX2 R58, R58 ;  /* 0x0000003a003a7308 */ /* 0x000e220000000800 */
[----:B--2---:R-:W-:-:S02]  /*7390*/  FADD.FTZ R133, R87, R130 ;  /* 0x0000008257857221 */ /* 0x004fc40000010000 */
[----:B------:R2:W-:Y:S05]  /*73a0*/  @!P1 SYNCS.ARRIVE.TRANS64.RED.A1T0 RZ, [R6+URZ], RZ ;  /* 0x000000ff06ff99a7 */ /* 0x0005ea000810043f */
        /* <DEDUP_REMOVED lines=14> */
[----:B------:R-:W-:Y:S01]  /*7490*/  MUFU.EX2 R66, R66 ;  /* 0x0000004200427308 */ /* 0x000fe20000000800 */
[----:B0-----:R-:W-:-:S07]  /*74a0*/  FADD.FTZ R129, R63, R132 ;  /* 0x000000843f817221 */ /* 0x001fce0000010000 */
[----:B------:R-:W0:Y:S01]  /*74b0*/  MUFU.EX2 R65, R65 ;  /* 0x0000004100417308 */ /* 0x000e220000000800 */
[----:B--2---:R-:W-:-:S07]  /*74c0*/  FADD.FTZ R6, R64, R7 ;  /* 0x0000000740067221 */ /* 0x004fce0000010000 */
[----:B------:R-:W-:Y:S08]  /*74d0*/  MUFU.EX2 R67, R67 ;  /* 0x0000004300437308 */ /* 0x000ff00000000800 */
[----:B------:R-:W1:Y:S01]  /*74e0*/  MUFU.EX2 R68, R68 ;  /* 0x0000004400447308 */ /* 0x000e620000000800 */
[----:B0-----:R-:W-:-:S07]  /*74f0*/  FADD.FTZ R7, R65, R6 ;  /* 0x0000000641077221 */ /* 0x001fce0000010000 */
[----:B------:R0:W2:Y:S08]  /*7500*/  MUFU.EX2 R10, R70 ;  /* 0x00000046000a7308 */ /* 0x0000b00000000800 */
[----:B------:R-:W3:Y:S01]  /*7510*/  MUFU.EX2 R69, R69 ;  /* 0x0000004500457308 */ /* 0x000ee20000000800 */
[----:B0-----:R-:W-:-:S01]  /*7520*/  FADD.FTZ R70, R66, R129 ;  /* 0x0000008142467221 */ /* 0x001fc20000010000 */
[----:B-1----:R-:W-:-:S03]  /*7530*/  FADD.FTZ R6, R68, R7 ;  /* 0x0000000744067221 */ /* 0x002fc60000010000 */
[----:B------:R-:W-:-:S03]  /*7540*/  FADD.FTZ R129, R67, R70 ;  /* 0x0000004643817221 */ /* 0x000fc60000010000 */
[----:B------:R-:W0:Y:S01]  /*7550*/  MUFU.EX2 R71, R71 ;  /* 0x0000004700477308 */ /* 0x000e220000000800 */
[----:B--2---:R-:W-:-:S01]  /*7560*/  FADD.FTZ R70, R10, R129 ;  /* 0x000000810a467221 */ /* 0x004fc20000010000 */
[----:B---3--:R-:W-:-:S03]  /*7570*/  FADD.FTZ R6, R69, R6 ;  /* 0x0000000645067221 */ /* 0x008fc60000010000 */
[----:B0-----:R-:W-:Y:S01]  /*7580*/  FADD.FTZ R7, R71, R70 ;  /* 0x0000004647077221 */ /* 0x001fe20000010000 */
[----:B------:R-:W-:Y:S06]  /*7590*/  @!P0 BRA `(.L_x_154) ;  /* 0x0000000000048947 */ /* 0x000fec0003800000 */
[----:B------:R-:W-:Y:S01]  /*75a0*/  BPT.TRAP 0x1 ;  /* 0x000000040000795c */ /* 0x000fe20000300000 */
.L_x_154:
[----:B------:R-:W-:Y:S01]  /*75b0*/  R2UR UR7, R3 ;  /* 0x00000000030772ca */ /* 0x000fe200000e0000 */
[----:B------:R-:W-:Y:S01]  /*75c0*/  UISETP.GT.AND UP0, UPT, UR21, UR45, UPT ;  /* 0x0000002d1500728c */ /* 0x000fe2000bf04270 */
[----:B------:R-:W-:Y:S01]  /*75d0*/  F2FP.SATFINITE.E4M3.F32.PACK_AB_MERGE_C R12, R15, R12, RZ ;  /* 0x0000000c0f0c723e */ /* 0x000fe200048070ff */
[----:B------:R-:W-:Y:S01]  /*75e0*/  UIADD3 UR6, UR11, 0x13260, URZ ;  /* 0x000132600b067890 */ /* 0x000fe2000fffe03f */
[----:B------:R-:W-:Y:S01]  /*75f0*/  F2FP.SATFINITE.E4M3.F32.PACK_AB_MERGE_C R21, R120, R21, RZ ;  /* 0x000000157815723e */ /* 0x000fe200048070ff */
[----:B------:R-:W-:Y:S01]  /*7600*/  UIADD3 UR21, UR21, -0x1, URZ ;  /* 0xffffffff15157890 */ /* 0x000fe2000fffe03f */
[----:B------:R-:W-:Y:S01]  /*7610*/  F2FP.SATFINITE.E4M3.F32.PACK_AB_MERGE_C R122, R125, R122, RZ ;  /* 0x0000007a7d7a723e */ /* 0x000fe200048070ff */
[----:B------:R-:W-:Y:S01]  /*7620*/  UMOV UR23, UR36 ;  /* 0x0000002400177c82 */ /* 0x000fe20008000000 */
[----:B------:R-:W-:Y:S01]  /*7630*/  PLOP3.LUT P1, PT, PT, PT, UP0, 0x80, 0x0 ;  /* 0x000000000000781c */ /* 0x000fe20003f2f008 */
[----:B------:R-:W-:Y:S01]  /*7640*/  UMOV UR22, UR37 ;  /* 0x0000002500167c82 */ /* 0x000fe20008000000 */
[----:B------:R-:W-:Y:S01]  /*7650*/  F2FP.SATFINITE.E4M3.F32.PACK_AB_MERGE_C R127, R128, R127, RZ ;  /* 0x0000007f807f723e */ /* 0x000fe200048070ff */
[-C--:B------:R-:W-:Y:S01]  /*7660*/  FMUL.FTZ R24, R24, R9.reuse ;  /* 0x0000000918187220 */ /* 0x080fe20000410000 */
[----:B------:R-:W-:Y:S01]  /*7670*/  F2FP.SATFINITE.E4M3.F32.PACK_AB_MERGE_C R108, R109, R108, RZ ;  /* 0x0000006c6d6c723e */ /* 0x000fe200048070ff */
[----:B------:R-:W-:Y:S01]  /*7680*/  UPRMT UR6, UR7, 0x654, UR6 ;  /* 0x0000065407067896 */ /* 0x000fe20008000006 */
[----:B------:R-:W-:Y:S01]  /*7690*/  F2FP.SATFINITE.E4M3.F32.PACK_AB_MERGE_C R110, R111, R110, RZ ;  /* 0x0000006e6f6e723e */ /* 0x000fe200048070ff */
[-C--:B------:R-:W-:Y:S01]  /*76a0*/  FMUL.FTZ R25, R25, R9.reuse ;  /* 0x0000000919197220 */ /* 0x080fe20000410000 */
[----:B------:R-:W-:Y:S01]  /*76b0*/  F2FP.SATFINITE.E4M3.F32.PACK_AB_MERGE_C R116, R117, R116, RZ ;  /* 0x000000747574723e */ /* 0x000fe200048070ff */
[-C--:B------:R-:W-:Y:S01]  /*76c0*/  FMUL.FTZ R28, R28, R9.reuse ;  /* 0x000000091c1c7220 */ /* 0x080fe20000410000 */
[----:B------:R-:W-:Y:S01]  /*76d0*/  F2FP.SATFINITE.E4M3.F32.PACK_AB_MERGE_C R118, R119, R118, RZ ;  /* 0x000000767776723e */ /* 0x000fe200048070ff */
[-C--:B------:R-:W-:Y:S01]  /*76e0*/  FMUL.FTZ R29, R29, R9.reuse ;  /* 0x000000091d1d7220 */ /* 0x080fe20000410000 */
[----:B------:R-:W-:Y:S01]  /*76f0*/  F2FP.SATFINITE.E4M3.F32.PACK_AB_MERGE_C R92, R93, R92, RZ ;  /* 0x0000005c5d5c723e */ /* 0x000fe200048070ff */
[-C--:B------:R-:W-:Y:S01]  /*7700*/  FMUL.FTZ R32, R32, R9.reuse ;  /* 0x0000000920207220 */ /* 0x080fe20000410000 */
[----:B------:R-:W-:Y:S01]  /*7710*/  F2FP.SATFINITE.E4M3.F32.PACK_AB_MERGE_C R94, R95, R94, RZ ;  /* 0x0000005e5f5e723e */ /* 0x000fe200048070ff */
[----:B------:R-:W-:Y:S01]  /*7720*/  SYNCS.ARRIVE.TRANS64.RED.A1T0 RZ, [UR6], RZ ;  /* 0x000000ffffff79a7 */ /* 0x000fe20008100406 */
        /* <DEDUP_REMOVED lines=60> */
.L_x_145:
[----:B------:R-:W-:Y:S06]  /*7af0*/  BAR.ARV 0x8, 0x200 ;  /* 0x0208000000007b1d */ /* 0x000fec0000002000 */
[----:B------:R-:W-:Y:S05]  /*7b00*/  @!P0 BRA `(.L_x_156) ;  /* 0x0000000000048947 */ /* 0x000fea0003800000 */
[----:B------:R-:W-:Y:S01]  /*7b10*/  BPT.TRAP 0x1 ;  /* 0x000000040000795c */ /* 0x000fe20000300000 */
.L_x_156:
[----:B------:R-:W-:Y:S02]  /*7b20*/  IMAD.U32 R0, RZ, RZ, UR36 ;  /* 0x00000024ff007e24 */ /* 0x000fe4000f8e00ff */
[----:B------:R-:W-:-:S03]  /*7b30*/  IMAD.U32 R13, RZ, RZ, UR37 ;  /* 0x00000025ff0d7e24 */ /* 0x000fc6000f8e00ff */
[----:B------:R-:W-:Y:S01]  /*7b40*/  SHF.L.U32 R0, R0, 0x1f, RZ ;  /* 0x0000001f00007819 */ /* 0x000fe200000006ff */
[----:B------:R-:W-:-:S04]  /*7b50*/  IMAD R13, R13, 0x8, R2 ;  /* 0x000000080d0d7824 */ /* 0x000fc800078e0202 */
[----:B------:R0:W1:Y:S01]  /*7b60*/  SYNCS.PHASECHK.TRANS64.TRYWAIT P1, [R13+URZ+0x13250], R0 ;  /* 0x013250000d0075a7 */ /* 0x000062000802017f */
[----:B------:R-:W-:Y:S05]  /*7b70*/  @!P0 BRA `(.L_x_157) ;  /* 0x0000000000048947 */ /* 0x000fea0003800000 */
[----:B------:R-:W-:Y:S01]  /*7b80*/  BPT.TRAP 0x1 ;  /* 0x000000040000795c */ /* 0x000fe20000300000 */
.L_x_157:
[----:B-1----:R-:W-:Y:S05]  /*7b90*/  @P1 BRA `(.L_x_158) ;  /* 0x0000000000081947 */ /* 0x002fea0003800000 */
[----:B------:R-:W1:Y:S02]  /*7ba0*/  SYNCS.PHASECHK.TRANS64.TRYWAIT P1, [R13+URZ+0x13250], R0 ;  /* 0x013250000d0075a7 */ /* 0x000e64000802017f */
[----:B-1----:R-:W-:Y:S05]  /*7bb0*/  @!P1 BRA `(.L_x_159) ;  /* 0x0000008400389947 */ /* 0x002fea0003800000 */
.L_x_158:
[----:B------:R-:W-:Y:S01]  /*7bc0*/  VIADD R2, R2, 0x1000 ;  /* 0x0000100002027836 */ /* 0x000fe20000000000 */
[----:B------:R-:W-:Y:S05]  /*7bd0*/  WARPSYNC.ALL ;  /* 0x0000000000007948 */ /* 0x000fea0003800000 */
[----:B------:R-:W-:Y:S01]  /*7be0*/  SHF.R.U32.HI R2, RZ, 0x4, R2 ;  /* 0x00000004ff027819 */ /* 0x000fe20000011602 */
[----:B------:R-:W-:Y:S01]  /*7bf0*/  IMAD.U32 R5, RZ, RZ, UR37 ;  /* 0x00000025ff057e24 */ /* 0x000fe2000f8e00ff */
[----:B------:R-:W-:Y:S01]  /*7c00*/  ULDC.64 UR4, c[0x0][0x9a0] ;  /* 0x0002680000047ab9 */ /* 0x000fe20000000a00 */
[----:B------:R-:W-:Y:S01]  /*7c10*/  WARPGROUP.ARRIVE ;  /* 0x00000000000079c5 */ /* 0x000fe20000000000 */
[----:B------:R-:W-:-:S02]  /*7c20*/  LOP3.LUT R2, R2, 0x3fff, RZ, 0xc0, !PT ;  /* 0x00003fff02027812 */ /* 0x000fc400078ec0ff */
[----:B------:R-:W-:Y:S02]  /*7c30*/  ISETP.NE.U32.AND P1, PT, RZ, UR4, PT ;  /* 0x00000004ff007c0c */ /* 0x000fe4000bf25070 */
[----:B------:R-:W-:Y:S02]  /*7c40*/  LOP3.LUT R2, R2, 0x10000, RZ, 0xfc, !PT ;  /* 0x0001000002027812 */ /* 0x000fe400078efcff */
[----:B------:R-:W-:-:S03]  /*7c50*/  ISETP.NE.AND.EX P1, PT, RZ, UR5, PT, P1 ;  /* 0x00000005ff007c0c */ /* 0x000fc6000bf25310 */
[----:B------:R-:W-:Y:S02]  /*7c60*/  IMAD R4, R5, 0x280, R2 ;  /* 0x0000028005047824 */ /* 0x000fe400078e0202 */
[----:B------:R-:W-:-:S03]  /*7c70*/  IMAD.MOV.U32 R5, RZ, RZ, -0x3ffffff0 ;  /* 0xc0000010ff057424 */ /* 0x000fc600078e00ff */
[----:B------:R-:W-:Y:S02]  /*7c80*/  R2UR UR6, R4 ;  /* 0x00000000040672ca */ /* 0x000fe400000e0000 */
[----:B------:R-:W-:-:S03]  /*7c90*/  R2UR UR7, R5 ;  /* 0x00000000050772ca */ /* 0x000fc600000e0000 */
[----:B------:R-:W0:Y:S08]  /*7ca0*/  @P1 LDC.64 R8, c[0x0][0x9c8] ;  /* 0x00027200ff081b82 */ /* 0x000e300000000a00 */
[----:B------:R-:W2:Y:S02]  /*7cb0*/  @P1 LDC.64 R10, c[0x0][0x9d0] ;  /* 0x00027400ff0a1b82 */ /* 0x000ea40000000a00 */
[----:B------:R-:W-:Y:S01]  /*7cc0*/  QGMMA.64x64x32.F32.E4M3.E4M3 R24, R152, gdesc[UR4], R24, gsb0 ;  /* 0x00e0000498187df3 */ /* 0x000fe20008000818 */
[----:B01----:R-:W-:-:S04]  /*7cd0*/  @P1 IMAD R0, R8, UR40, RZ ;  /* 0x0000002808001c24 */ /* 0x003fc8000f8e02ff */
[----:B------:R-:W-:Y:S02]  /*7ce0*/  @P1 IMAD R5, R9, UR39, R0 ;  /* 0x0000002709051c24 */ /* 0x000fe4000f8e0200 */
[----:B------:R-:W-:-:S04]  /*7cf0*/  @P1 IMAD.WIDE.U32 R8, R8, UR39, RZ ;  /* 0x0000002708081c25 */ /* 0x000fc8000f8e00ff */
[----:B------:R-:W-:Y:S02]  /*7d00*/  @P1 IMAD.IADD R9, R9, 0x1, R5 ;  /* 0x0000000109091824 */ /* 0x000fe400078e0205 */
[----:B------:R-:W-:Y:S02]  /*7d10*/  IMAD.MOV.U32 R0, RZ, RZ, 0x3f800000 ;  /* 0x3f800000ff007424 */ /* 0x000fe400078e00ff */
[----:B--2---:R-:W-:-:S04]  /*7d20*/  @P1 IMAD.WIDE.U32 R8, R10, UR42, R8 ;  /* 0x0000002a0a081c25 */ /* 0x004fc8000f8e0008 */
[----:B------:R-:W-:Y:S01]  /*7d30*/  @P1 IMAD R5, R11, UR42, R9 ;  /* 0x0000002a0b051c24 */ /* 0x000fe2000f8e0209 */
[----:B------:R-:W-:Y:S01]  /*7d40*/  @P1 LEA R10, P2, R8, UR4, 0x2 ;  /* 0x00000004080a1c11 */ /* 0x000fe2000f8410ff */
[----:B------:R-:W-:-:S03]  /*7d50*/  IMAD.MOV.U32 R9, RZ, RZ, -0x3ffffff0 ;  /* 0xc0000010ff097424 */ /* 0x000fc600078e00ff */
[----:B------:R-:W-:Y:S01]  /*7d60*/  @P1 LEA.HI.X R11, R8, UR5, R5, 0x2, P2 ;  /* 0x00000005080b1c11 */ /* 0x000fe200090f1405 */
[----:B------:R-:W-:Y:S01]  /*7d70*/  VIADD R8, R4, 0x80 ;  /* 0x0000008004087836 */ /* 0x000fe20000000000 */
[----:B------:R-:W-:-:S03]  /*7d80*/  R2UR UR7, R9 ;  /* 0x00000000090772ca */ /* 0x000fc600000e0000 */
[----:B------:R0:W2:Y:S01]  /*7d90*/  @P1 LDG.E R0, desc[UR48][R10.64] ;  /* 0x000000300a001981 */ /* 0x0000a2000c1e1900 */
[----:B------:R-:W-:Y:S01]  /*7da0*/  R2UR UR6, R8 ;  /* 0x00000000080672ca */ /* 0x000fe200000e0000 */
[----:B------:R-:W-:Y:S02]  /*7db0*/  WARPGROUP.DEPBAR.LE gsb0, 0x0 ;  /* 0x00008000000079c5 */ /* 0x000fe40000010000 */
[----:B------:R-:W-:-:S10]  /*7dc0*/  WARPGROUP.ARRIVE ;  /* 0x00000000000079c5 */ /* 0x000fd40000000000 */
[----:B------:R-:W-:Y:S01]  /*7dd0*/  QGMMA.64x64x32.F32.E4M3.E4M3 R24, R148, gdesc[UR4], R24, gsb0 ;  /* 0x00e0000494187df3 */ /* 0x000fe20008000818 */
[----:B------:R-:W-:Y:S01]  /*7de0*/  VIADD R8, R4, 0x100 ;  /* 0x0000010004087836 */ /* 0x000fe20000000000 */
[----:B------:R-:W-:-:S04]  /*7df0*/  MOV R9, 0xc0000010 ;  /* 0xc000001000097802 */ /* 0x000fc80000000f00 */
[----:B------:R-:W-:Y:S02]  /*7e00*/  R2UR UR6, R8 ;  /* 0x00000000080672ca */ /* 0x000fe400000e0000 */
[----:B------:R-:W-:Y:S01]  /*7e10*/  R2UR UR7, R9 ;  /* 0x00000000090772ca */ /* 0x000fe200000e0000 */
[----:B------:R-:W-:Y:S02]  /*7e20*/  VIADD R8, R4, 0x180 ;  /* 0x0000018004087836 */ /* 0x000fe40000000000 */
[----:B------:R-:W-:Y:S01]  /*7e30*/  IMAD.MOV.U32 R9, RZ, RZ, -0x3ffffff0 ;  /* 0xc0000010ff097424 */ /* 0x000fe200078e00ff */
[----:B------:R-:W-:Y:S02]  /*7e40*/  WARPGROUP.DEPBAR.LE gsb0, 0x0 ;  /* 0x00008000000079c5 */ /* 0x000fe40000010000 */
[----:B------:R-:W-:-:S07]  /*7e50*/  WARPGROUP.ARRIVE ;  /* 0x00000000000079c5 */ /* 0x000fce0000000000 */
[----:B------:R-:W-:Y:S01]  /*7e60*/  QGMMA.64x64x32.F32.E4M3.E4M3 R24, R136, gdesc[UR4], R24, gsb0 ;  /* 0x00e0000488187df3 */ /* 0x000fe20008000818 */
[----:B------:R-:W-:Y:S02]  /*7e70*/  R2UR UR6, R8 ;  /* 0x00000000080672ca */ /* 0x000fe400000e0000 */
[----:B------:R-:W-:Y:S01]  /*7e80*/  R2UR UR7, R9 ;  /* 0x00000000090772ca */ /* 0x000fe200000e0000 */
[----:B------:R-:W1:Y:S04]  /*7e90*/  SHFL.BFLY PT, R5, R6, 0x2, 0x1f ;  /* 0x0c401f0006057f89 */ /* 0x000e6800000e0000 */
[----:B------:R-:W3:Y:S01]  /*7ea0*/  SHFL.BFLY PT, R8, R7, 0x2, 0x1f ;  /* 0x0c401f0007087f89 */ /* 0x000ee200000e0000 */
[----:B------:R-:W-:Y:S01]  /*7eb0*/  VIADD R4, R4, 0x200 ;  /* 0x0000020004047836 */ /* 0x000fe20000000000 */
[----:B------:R-:W-:-:S02]  /*7ec0*/  WARPGROUP.DEPBAR.LE gsb0, 0x0 ;  /* 0x00008000000079c5 */ /* 0x000fc40000010000 */
[----:B------:R-:W-:-:S06]  /*7ed0*/  WARPGROUP.ARRIVE ;  /* 0x00000000000079c5 */ /* 0x000fcc0000000000 */
[----:B------:R-:W-:Y:S01]  /*7ee0*/  QGMMA.64x64x32.F32.E4M3.E4M3 R24, R140, gdesc[UR4], R24, gsb0 ;  /* 0x00e000048c187df3 */ /* 0x000fe20008000818 */
[----:B-1----:R-:W-:-:S01]  /*7ef0*/  FADD.FTZ R2, R5, R6 ;  /* 0x0000000605027221 */ /* 0x002fc20000010000 */
[----:B------:R-:W-:Y:S01]  /*7f00*/  IMAD.MOV.U32 R5, RZ, RZ, -0x3ffffff0 ;  /* 0xc0000010ff057424 */ /* 0x000fe200078e00ff */
[----:B------:R-:W-:-:S04]  /*7f10*/  R2UR UR6, R4 ;  /* 0x00000000040672ca */ /* 0x000fc800000e0000 */
[----:B------:R-:W-:Y:S01]  /*7f20*/  R2UR UR7, R5 ;  /* 0x00000000050772ca */ /* 0x000fe200000e0000 */
[----:B------:R-:W0:Y:S01]  /*7f30*/  SHFL.BFLY PT, R9, R2, 0x1, 0x1f ;  /* 0x0c201f0002097f89 */ /* 0x000e2200000e0000 */
[----:B---3--:R-:W-:-:S05]  /*7f40*/  FADD.FTZ R8, R8, R7 ;  /* 0x0000000708087221 */ /* 0x008fca0000010000 */
[----:B------:R-:W1:Y:S01]  /*7f50*/  SHFL.BFLY PT, R5, R8, 0x1, 0x1f ;  /* 0x0c201f0008057f89 */ /* 0x000e6200000e0000 */
[----:B0-----:R-:W-:-:S05]  /*7f60*/  FADD.FTZ R10, R2, R9 ;  /* 0x00000009020a7221 */ /* 0x001fca0000010000 */
[----:B------:R-:W-:Y:S01]  /*7f70*/  FSETP.NE.FTZ.AND P1, PT, R10, RZ, PT ;  /* 0x000000ff0a00720b */ /* 0x000fe20003f35000 */
[----:B-1----:R-:W-:-:S01]  /*7f80*/  FADD.FTZ R6, R8, R5 ;  /* 0x0000000508067221 */ /* 0x002fc20000010000 */
[----:B------:R-:W-:Y:S01]  /*7f90*/  FMUL.FTZ R11, R10, 0.00390625 ;  /* 0x3b8000000a0b7820 */ /* 0x000fe20000410000 */
[----:B------:R-:W-:Y:S02]  /*7fa0*/  WARPGROUP.DEPBAR.LE gsb0, 0x0 ;  /* 0x00008000000079c5 */ /* 0x000fe40000010000 */
[----:B------:R-:W-:-:S06]  /*7fb0*/  WARPGROUP.ARRIVE ;  /* 0x00000000000079c5 */ /* 0x000fcc0000000000 */
[----:B------:R-:W-:Y:S01]  /*7fc0*/  QGMMA.64x64x32.F32.E4M3.E4M3 R24, R144, gdesc[UR4], R24, gsb0 ;  /* 0x00e0000490187df3 */ /* 0x000fe20008000818 */
[----:B------:R-:W-:Y:S01]  /*7fd0*/  FMUL.FTZ R12, R6, 0.00390625 ;  /* 0x3b800000060c7820 */ /* 0x000fe20000410000 */
[----:B------:R-:W-:Y:S01]  /*7fe0*/  IMAD.MOV.U32 R5, RZ, RZ, RZ ;  /* 0x000000ffff057224 */ /* 0x000fe200078e00ff */
[----:B------:R-:W-:-:S03]  /*7ff0*/  FSETP.NE.FTZ.AND P2, PT, R11, RZ, PT ;  /* 0x000000ff0b00720b */ /* 0x000fc60003f55000 */
[----:B------:R-:W-:Y:S02]  /*8000*/  FSETP.NE.FTZ.AND P3, PT, R12, RZ, PT ;  /* 0x000000ff0c00720b */ /* 0x000fe40003f75000 */
[----:B------:R-:W-:Y:S01]  /*8010*/  @P1 MUFU.RCP R5, R10 ;  /* 0x0000000a00051308 */ /* 0x000fe20000001000 */
[----:B------:R-:W-:Y:S01]  /*8020*/  FSETP.NE.FTZ.AND P1, PT, R6, RZ, PT ;  /* 0x000000ff0600720b */ /* 0x000fe20003f35000 */
[----:B------:R-:W-:-:S06]  /*8030*/  IMAD.MOV.U32 R9, RZ, RZ, RZ ;  /* 0x000000ffff097224 */ /* 0x000fcc00078e00ff */
[----:B------:R-:W0:Y:S08]  /*8040*/  @P2 MUFU.LG2 R2, R11 ;  /* 0x0000000b00022308 */ /* 0x000e300000000c00 */
[----:B------:R-:W1:Y:S08]  /*8050*/  @P3 MUFU.LG2 R4, R12 ;  /* 0x0000000c00043308 */ /* 0x000e700000000c00 */
[----:B------:R-:W3:Y:S01]  /*8060*/  @P1 MUFU.RCP R9, R6 ;  /* 0x0000000600091308 */ /* 0x000ee20000001000 */
[----:B------:R-:W-:-:S02]  /*8070*/  IMAD.U32 R7, RZ, RZ, UR20 ;  /* 0x00000014ff077e24 */ /* 0x000fc4000f8e00ff */
[----:B------:R-:W-:Y:S02]  /*8080*/  IMAD.U32 R15, RZ, RZ, UR20 ;  /* 0x00000014ff0f7e24 */ /* 0x000fe4000f8e00ff */
[----:B0-----:R-:W-:Y:S01]  /*8090*/  @P2 FMUL.FTZ R2, R2, 0.69314718246459960938 ;  /* 0x3f31721802022820 */ /* 0x001fe20000410000 */
[----:B------:R-:W-:Y:S01]  /*80a0*/  @P2 FMUL.FTZ R7, R7, 0.69314718246459960938 ;  /* 0x3f31721807072820 */ /* 0x000fe20000410000 */
        /* <DEDUP_REMOVED lines=11> */
.L_x_160:
[----:B------:R-:W-:Y:S01]  /*8160*/  VIADD R0, R13, 0x13260 ;  /* 0x000132600d007836 */ /* 0x000fe20000000000 */
[----:B------:R-:W-:Y:S01]  /*8170*/  UIADD3 UR37, UR37, 0x1, URZ ;  /* 0x0000000125257890 */ /* 0x000fe2000fffe03f */
[-C--:B------:R-:W-:Y:S01]  /*8180*/  FMUL.FTZ R26, R26, R20.reuse ;  /* 0x000000141a1a7220 */ /* 0x080fe20000410000 */
[-C--:B------:R-:W-:Y:S01]  /*8190*/  FMUL.FTZ R9, R31, R20.reuse ;  /* 0x000000141f097220 */ /* 0x080fe20000410000 */
[-C--:B------:R-:W-:Y:S01]  /*81a0*/  FMUL.FTZ R34, R34, R20.reuse ;  /* 0x0000001422227220 */ /* 0x080fe20000410000 */
[----:B------:R-:W-:Y:S01]  /*81b0*/  PRMT R0, R3, 0x654, R0 ;  /* 0x0000065403007816 */ /* 0x000fe20000000000 */
[----:B------:R-:W-:Y:S01]  /*81c0*/  UISETP.NE.AND UP0, UPT, UR37, 0x2, UPT ;  /* 0x000000022500788c */ /* 0x000fe2000bf05270 */
[-C--:B------:R-:W-:Y:S01]  /*81d0*/  FMUL.FTZ R39, R39, R20.reuse ;  /* 0x0000001427277220 */ /* 0x080fe20000410000 */
[-C--:B------:R-:W-:Y:S01]  /*81e0*/  FMUL.FTZ R42, R42, R20.reuse ;  /* 0x000000142a2a7220 */ /* 0x080fe20000410000 */
[----:B------:R0:W-:Y:S01]  /*81f0*/  SYNCS.ARRIVE.TRANS64.RED.A1T0 RZ, [R0+URZ], RZ ;  /* 0x000000ff00ff79a7 */ /* 0x0001e2000810043f */
[-C--:B------:R-:W-:Y:S01]  /*8200*/  FMUL.FTZ R47, R47, R20.reuse ;  /* 0x000000142f2f7220 */ /* 0x080fe20000410000 */
[-C--:B------:R-:W-:Y:S01]  /*8210*/  FMUL.FTZ R15, R50, R20.reuse ;  /* 0x00000014320f7220 */ /* 0x080fe20000410000 */
[-C--:B------:R-:W-:Y:S01]  /*8220*/  FMUL.FTZ R55, R55, R20.reuse ;  /* 0x0000001437377220 */ /* 0x080fe20000410000 */
[-C--:B------:R-:W-:Y:S01]  /*8230*/  FMUL.FTZ R6, R30, R20.reuse ;  /* 0x000000141e067220 */ /* 0x080fe20000410000 */
[-C--:B------:R-:W-:Y:S01]  /*8240*/  FMUL.FTZ R27, R27, R20.reuse ;  /* 0x000000141b1b7220 */ /* 0x080fe20000410000 */
[----:B------:R-:W-:Y:S01]  /*8250*/  USEL UR4, URZ, 0x1, UP0 ;  /* 0x000000013f047887 */ /* 0x000fe20008000000 */
        /* <DEDUP_REMOVED lines=21> */
[----:B------:R-:W-:Y:S01]  /*83b0*/  PLOP3.LUT P0, PT, PT, PT, PT, 0x8, 0x0 ;  /* 0x000000000000781c */ /* 0x000fe20003f0e170 */
[----:B------:R-:W-:Y:S01]  /*83c0*/  FMUL.FTZ R20, R51, R20 ;  /* 0x0000001433147220 */ /* 0x000fe20000410000 */
[----:B------:R-:W-:-:S02]  /*83d0*/  UIADD3 UR46, UR46, 0x1, URZ ;  /* 0x000000012e2e7890 */ /* 0x000fc4000fffe03f */
[----:B------:R-:W-:Y:S02]  /*83e0*/  USEL UR37, UR37, URZ, UP0 ;  /* 0x0000003f25257287 */ /* 0x000fe40008000000 */
[----:B0-----:R-:W-:-:S12]  /*83f0*/  ULOP3.LUT UR36, UR36, UR4, URZ, 0x3c, !UPT ;  /* 0x0000000424247292 */ /* 0x001fd8000f8e3c3f */
.L_x_138:
[----:B------:R-:W0:Y:S01]  /*8400*/  S2R R3, SR_CgaCtaId ;  /* 0x0000000000037919 */ /* 0x000e220000008800 */
[----:B------:R-:W-:Y:S01]  /*8410*/  MOV R0, 0x400 ;  /* 0x0000040000007802 */ /* 0x000fe20000000f00 */
[----:B------:R-:W-:Y:S01]  /*8420*/  UISETP.NE.AND UP0, UPT, UR44, URZ, UPT ;  /* 0x0000003f2c00728c */ /* 0x000fe2000bf05270 */
[----:B------:R-:W-:Y:S01]  /*8430*/  BSSY B0, `(.L_x_161) ;  /* 0x00002ab000007945 */ /* 0x000fe20003800000 */
[----:B------:R-:W-:Y:S09]  /*8440*/  BAR.SYNC.DEFER_BLOCKING 0x5, 0x200 ;  /* 0x0148000000007b1d */ /* 0x000ff20000010000 */
[----:B------:R-:W-:Y:S01]  /*8450*/  @!UP0 ULDC UR44, c[0x0][0xad4] ;  /* 0x0002b500002c8ab9 */ /* 0x000fe20000000800 */
[----:B0-----:R-:W-:-:S05]  /*8460*/  LEA R0, R3, R0, 0x18 ;  /* 0x0000000003007211 */ /* 0x001fca00078ec0ff */
[----:B------:R-:W0:Y:S02]  /*8470*/  LDS.128 R28, [R0+0x132d0] ;  /* 0x0132d000001c7984 */ /* 0x000e240000000c00 */
[----:B0-----:R-:W-:Y:S02]  /*8480*/  R2UR UR6, R29 ;  /* 0x000000001d0672ca */ /* 0x001fe400000e0000 */
[----:B------:R-:W-:Y:S01]  /*8490*/  R2UR UR5, R30 ;  /* 0x000000001e0572ca */ /* 0x000fe200000e0000 */
[----:B------:R-:W-:Y:S06]  /*84a0*/  BAR.ARV 0x4, 0x200 ;  /* 0x0108000000007b1d */ /* 0x000fec0000002000 */
[----:B------:R-:W-:Y:S08]  /*84b0*/  @P0 BRA `(.L_x_162) ;  /* 0x0000001c00dc0947 */ /* 0x000ff00003800000 */
[----:B------:R-:W0:Y:S01]  /*84c0*/  S2R R24, SR_TID.X ;  /* 0x0000000000187919 */ /* 0x000e220000002100 */
[----:B------:R-:W-:Y:S01]  /*84d0*/  ULDC.64 UR8, c[0x4][0x38] ;  /* 0x01000e0000087ab9 */ /* 0x000fe20000000a00 */
[----:B------:R-:W2:Y:S01]  /*84e0*/  LDL R37, [R1+0x1c] ;  /* 0x00001c0001257983 */ /* 0x000ea20000100800 */
[----:B------:R-:W1:Y:S01]  /*84f0*/  S2R R29, SR_SWINHI ;  /* 0x00000000001d7919 */ /* 0x000e620000002f00 */
[----:B------:R-:W-:Y:S01]  /*8500*/  USHF.L.U32 UR4, UR39, 0x2, URZ ;  /* 0x0000000227047899 */ /* 0x000fe2000800063f */
[----:B------:R-:W-:Y:S01]  /*8510*/  ULDC.64 UR10, c[0x0][0xc00] ;  /* 0x00030000000a7ab9 */ /* 0x000fe20000000a00 */
[----:B------:R-:W3:Y:S01]  /*8520*/  LDL R69, [R1+0x18] ;  /* 0x0000180001457983 */ /* 0x000ee20000100800 */
[----:B0-----:R-:W-:-:S05]  /*8530*/  IMAD.SHL.U32 R2, R24, 0x4, RZ ;  /* 0x0000000418027824 */ /* 0x001fca00078e00ff */
[----:B------:R-:W-:Y:S01]  /*8540*/  LOP3.LUT R2, R2, 0xc, RZ, 0xc0, !PT ;  /* 0x0000000c02027812 */ /* 0x000fe200078ec0ff */
[----:B------:R-:W-:Y:S03]  /*8550*/  BAR.SYNC.DEFER_BLOCKING 0x1, 0x180 ;  /* 0x0046000000007b1d */ /* 0x000fe60000010000 */
[----:B------:R-:W-:-:S05]  /*8560*/  IADD3 R2, P0, R2, UR8, RZ ;  /* 0x0000000802027c10 */ /* 0x000fca000ff1e0ff */
[----:B------:R-:W-:-:S05]  /*8570*/  IMAD.X R3, RZ, RZ, UR9, P0 ;  /* 0x00000009ff037e24 */ /* 0x000fca00080e06ff */
[----:B------:R2:W4:Y:S01]  /*8580*/  LDG.E.CONSTANT R25, desc[UR48][R2.64] ;  /* 0x0000003002197981 */ /* 0x000522000c1e9900 */
[----:B------:R-:W-:Y:S02]  /*8590*/  MOV R50, R0 ;  /* 0x0000000000327202 */ /* 0x000fe40000000f00 */
[----:B-1----:R-:W-:Y:S02]  /*85a0*/  MOV R51, R29 ;  /* 0x0000001d00337202 */ /* 0x002fe40000000f00 */
[----:B------:R-:W-:-:S04]  /*85b0*/  LOP3.LUT P0, R24, R24, 0x3, RZ, 0xc0, !PT ;  /* 0x0000000318187812 */ /* 0x000fc8000780c0ff */
[----:B------:R-:W-:-:S04]  /*85c0*/  ISETP.EQ.OR P0, PT, R24, 0x3, !P0 ;  /* 0x000000031800780c */ /* 0x000fc80004702670 */
        /* <DEDUP_REMOVED lines=31> */
[----:B------:R-:W-:Y:S01]  /*87c0*/  SEL R20, R20, R15, P0 ;  /* 0x0000000f14147207 */ /* 0x000fe20000000000 */
[----:B------:R-:W-:Y:S02]  /*87d0*/  USHF.L.U64.HI UR12, UR39, 0x2, UR40 ;  /* 0x00000002270c7899 */ /* 0x000fe40008010228 */
[----:B------:R-:W-:-:S04]  /*87e0*/  UIADD3 UR7, UP0, UR4, UR10, URZ ;  /* 0x0000000a04077290 */ /* 0x000fc8000ff1e03f */
[----:B------:R-:W-:-:S06]  /*87f0*/  UIADD3.X UR8, UR12, UR11, URZ, UP0, !UPT ;  /* 0x0000000b0c087290 */ /* 0x000fcc00087fe43f */
[----:B------:R-:W-:Y:S01]  /*8800*/  IMAD.U32 R65, RZ, RZ, UR8 ;  /* 0x00000008ff417e24 */ /* 0x000fe2000f8e00ff */
[----:B------:R-:W-:Y:S01]  /*8810*/  ULDC.64 UR8, c[0x0][0xc08] ;  /* 0x0003020000087ab9 */ /* 0x000fe20000000a00 */
[----:B--2---:R-:W-:-:S03]  /*8820*/  IMAD.WIDE R2, R37, 0x2, R50 ;  /* 0x0000000225027825 */ /* 0x004fc600078e0232 */
[C---:B------:R-:W-:Y:S02]  /*8830*/  IADD3 R11, P2, R2.reuse, 0x40, RZ ;  /* 0x00000040020b7810 */ /* 0x040fe40007f5e0ff */
[C---:B------:R-:W-:Y:S02]  /*8840*/  IADD3 R9, P3, R2.reuse, 0x20, RZ ;  /* 0x0000002002097810 */ /* 0x040fe40007f7e0ff */
[C---:B------:R-:W-:Y:S02]  /*8850*/  IADD3 R30, P1, R2.reuse, 0x60, RZ ;  /* 0x00000060021e7810 */ /* 0x040fe40007f3e0ff */
[----:B------:R-:W-:Y:S02]  /*8860*/  LOP3.LUT R7, R2, 0x380, RZ, 0xc0, !PT ;  /* 0x0000038002077812 */ /* 0x000fe400078ec0ff */
[----:B------:R-:W-:Y:S02]  /*8870*/  LOP3.LUT R4, R11, 0x380, RZ, 0xc0, !PT ;  /* 0x000003800b047812 */ /* 0x000fe400078ec0ff */
[----:B------:R-:W-:-:S02]  /*8880*/  LOP3.LUT R8, R9, 0x380, RZ, 0xc0, !PT ;  /* 0x0000038009087812 */ /* 0x000fc400078ec0ff */
[----:B------:R-:W-:Y:S02]  /*8890*/  LOP3.LUT R13, R30, 0x380, RZ, 0xc0, !PT ;  /* 0x000003801e0d7812 */ /* 0x000fe400078ec0ff */
[----:B------:R-:W-:Y:S02]  /*88a0*/  SHF.R.U64 R7, R7, 0x3, RZ ;  /* 0x0000000307077819 */ /* 0x000fe400000012ff */
[----:B------:R-:W-:Y:S02]  /*88b0*/  SHF.R.U64 R4, R4, 0x3, RZ ;  /* 0x0000000304047819 */ /* 0x000fe400000012ff */
[----:B------:R-:W-:Y:S02]  /*88c0*/  SHF.R.U64 R8, R8, 0x3, RZ ;  /* 0x0000000308087819 */ /* 0x000fe400000012ff */
[----:B------:R-:W-:Y:S02]  /*88d0*/  SHF.R.U64 R13, R13, 0x3, RZ ;  /* 0x000000030d0d7819 */ /* 0x000fe400000012ff */
[----:B------:R-:W-:-:S02]  /*88e0*/  LOP3.LUT R2, R7, R2, RZ, 0x3c, !PT ;  /* 0x0000000207027212 */ /* 0x000fc400078e3cff */
[----:B------:R-:W-:Y:S01]  /*88f0*/  LOP3.LUT R6, R4, R11, RZ, 0x3c, !PT ;  /* 0x0000000b04067212 */ /* 0x000fe200078e3cff */
[--C-:B------:R-:W-:Y:S01]  /*8900*/  IMAD.X R5, RZ, RZ, R3.reuse, P1 ;  /* 0x000000ffff057224 */ /* 0x100fe200008e0603 */
[----:B------:R-:W-:Y:S01]  /*8910*/  LOP3.LUT R8, R8, R9, RZ, 0x3c, !PT ;  /* 0x0000000908087212 */ /* 0x000fe200078e3cff */
[----:B------:R-:W-:Y:S01]  /*8920*/  IMAD.X R7, RZ, RZ, R3, P2 ;  /* 0x000000ffff077224 */ /* 0x000fe200010e0603 */
[----:B------:R-:W-:Y:S02]  /*8930*/  LOP3.LUT R4, R13, R30, RZ, 0x3c, !PT ;  /* 0x0000001e0d047212 */ /* 0x000fe400078e3cff */
[-C--:B------:R-:W-:Y:S02]  /*8940*/  IADD3.X R9, RZ, R3.reuse, RZ, P3, !PT ;  /* 0x00000003ff097210 */ /* 0x080fe40001ffe4ff */
[----:B------:R-:W-:Y:S02]  /*8950*/  MOV R30, R2 ;  /* 0x00000002001e7202 */ /* 0x000fe40000000f00 */
[----:B------:R-:W-:-:S02]  /*8960*/  MOV R56, R4 ;  /* 0x0000000400387202 */ /* 0x000fc40000000f00 */
[----:B----4-:R-:W-:Y:S01]  /*8970*/  LOP3.LUT R3, R25, 0x2, RZ, 0x3c, !PT ;  /* 0x0000000219037812 */ /* 0x010fe200078e3cff */
[----:B------:R-:W-:Y:S01]  /*8980*/  SHFL.IDX PT, R54, R92, R25, 0x1c1f ;  /* 0x001c1f195c367589 */ /* 0x000fe200000e0000 */
[----:B------:R-:W-:-:S03]  /*8990*/  MOV R66, R6 ;  /* 0x0000000600427202 */ /* 0x000fc60000000f00 */
[----:B------:R-:W0:Y:S01]  /*89a0*/  SHFL.IDX PT, R55, R88, R3, 0x1c1f ;  /* 0x001c1f0358377589 */ /* 0x000e2200000e0000 */
[----:B------:R-:W-:-:S03]  /*89b0*/  MOV R67, R8 ;  /* 0x0000000800437202 */ /* 0x000fc60000000f00 */
[----:B------:R0:W-:Y:S04]  /*89c0*/  SHFL.IDX PT, R38, R52, R25, 0x1c1f ;  /* 0x001c1f1934267589 */ /* 0x0001e800000e0000 */
[----:B------:R-:W1:Y:S04]  /*89d0*/  SHFL.IDX PT, R39, R60, R3, 0x1c1f ;  /* 0x001c1f033c277589 */ /* 0x000e6800000e0000 */
[----:B------:R-:W-:Y:S04]  /*89e0*/  SHFL.IDX PT, R62, R62, R25, 0x1c1f ;  /* 0x001c1f193e3e7589 */ /* 0x000fe800000e0000 */
[----:B------:R-:W2:Y:S04]  /*89f0*/  SHFL.IDX PT, R63, R82, R3, 0x1c1f ;  /* 0x001c1f03523f7589 */ /* 0x000ea800000e0000 */
[----:B------:R-:W-:Y:S04]  /*8a00*/  SHFL.IDX PT, R32, R32, R25, 0x1c1f ;  /* 0x001c1f1920207589 */ /* 0x000fe800000e0000 */
[----:B------:R-:W4:Y:S04]  /*8a10*/  SHFL.IDX PT, R33, R36, R3, 0x1c1f ;  /* 0x001c1f0324217589 */ /* 0x000f2800000e0000 */
[----:B------:R-:W-:Y:S04]  /*8a20*/  SHFL.IDX PT, R2, R94, R25, 0x1c1f ;  /* 0x001c1f195e027589 */ /* 0x000fe800000e0000 */
[----:B------:R-:W-:Y:S04]  /*8a30*/  SHFL.IDX PT, R44, R78, R25, 0x1c1f ;  /* 0x001c1f194e2c7589 */ /* 0x000fe800000e0000 */
[----:B------:R-:W3:Y:S04]  /*8a40*/  SHFL.IDX PT, R5, R90, R3, 0x1c1f ;  /* 0x001c1f035a057589 */ /* 0x000ee800000e0000 */
[----:B------:R-:W-:Y:S04]  /*8a50*/  SHFL.IDX PT, R10, R10, R25, 0x1c1f ;  /* 0x001c1f190a0a7589 */ /* 0x000fe800000e0000 */
[----:B------:R-:W3:Y:S04]  /*8a60*/  SHFL.IDX PT, R45, R74, R3, 0x1c1f ;  /* 0x001c1f034a2d7589 */ /* 0x000ee800000e0000 */
[----:B------:R-:W-:Y:S04]  /*8a70*/  SHFL.IDX PT, R28, R28, R25, 0x1c1f ;  /* 0x001c1f191c1c7589 */ /* 0x000fe800000e0000 */
[----:B------:R-:W3:Y:S04]  /*8a80*/  SHFL.IDX PT, R13, R64, R3, 0x1c1f ;  /* 0x001c1f03400d7589 */ /* 0x000ee800000e0000 */
[----:B------:R-:W3:Y:S04]  /*8a90*/  SHFL.IDX PT, R29, R42, R3, 0x1c1f ;  /* 0x001c1f032a1d7589 */ /* 0x000ee800000e0000 */
[----:B------:R-:W-:Y:S04]  /*8aa0*/  SHFL.IDX PT, R4, R86, R25, 0x1c1f ;  /* 0x001c1f1956047589 */ /* 0x000fe800000e0000 */
[----:B------:R-:W-:Y:S04]  /*8ab0*/  SHFL.IDX PT, R48, R48, R25, 0x1c1f ;  /* 0x001c1f1930307589 */ /* 0x000fe800000e0000 */
[----:B------:R-:W3:Y:S04]  /*8ac0*/  SHFL.IDX PT, R7, R84, R3, 0x1c1f ;  /* 0x001c1f0354077589 */ /* 0x000ee800000e0000 */
[----:B------:R-:W-:Y:S04]  /*8ad0*/  SHFL.IDX PT, R12, R12, R25, 0x1c1f ;  /* 0x001c1f190c0c7589 */ /* 0x000fe800000e0000 */
[----:B------:R-:W3:Y:S04]  /*8ae0*/  SHFL.IDX PT, R49, R68, R3, 0x1c1f ;  /* 0x001c1f0344317589 */ /* 0x000ee800000e0000 */
[----:B------:R1:W3:Y:S04]  /*8af0*/  SHFL.IDX PT, R15, R40, R3, 0x1c1f ;  /* 0x001c1f03280f7589 */ /* 0x0002e800000e0000 */
[----:B------:R-:W-:Y:S04]  /*8b00*/  SHFL.IDX PT, R6, R80, R25, 0x1c1f ;  /* 0x001c1f1950067589 */ /* 0x000fe800000e0000 */
[----:B------:R-:W3:Y:S04]  /*8b10*/  SHFL.IDX PT, R9, R76, R3, 0x1c1f ;  /* 0x001c1f034c097589 */ /* 0x000ee800000e0000 */
[----:B------:R-:W-:Y:S04]  /*8b20*/  SHFL.IDX PT, R14, R14, R25, 0x1c1f ;  /* 0x001c1f190e0e7589 */ /* 0x000fe800000e0000 */
[----:B------:R-:W3:Y:S04]  /*8b30*/  SHFL.IDX PT, R21, R46, R3, 0x1c1f ;  /* 0x001c1f032e157589 */ /* 0x000ee800000e0000 */
[----:B------:R-:W-:Y:S04]  /*8b40*/  SHFL.IDX PT, R8, R72, R25, 0x1c1f ;  /* 0x001c1f1948087589 */ /* 0x000fe800000e0000 */
[----:B------:R-:W-:Y:S04]  /*8b50*/  SHFL.IDX PT, R24, R24, R25, 0x1c1f ;  /* 0x001c1f1918187589 */ /* 0x000fe800000e0000 */
[----:B------:R-:W3:Y:S04]  /*8b60*/  SHFL.IDX PT, R11, R70, R3, 0x1c1f ;  /* 0x001c1f03460b7589 */ /* 0x000ee800000e0000 */
[----:B------:R-:W-:Y:S04]  /*8b70*/  SHFL.IDX PT, R26, R26, R25, 0x1c1f ;  /* 0x001c1f191a1a7589 */ /* 0x000fe800000e0000 */
[----:B------:R3:W-:Y:S04]  /*8b80*/  SHFL.IDX PT, R27, R34, R3, 0x1c1f ;  /* 0x001c1f03221b7589 */ /* 0x0007e800000e0000 */
[----:B------:R-:W3:Y:S01]  /*8b90*/  SHFL.IDX PT, R59, R20, R3, 0x1c1f ;  /* 0x001c1f03143b7589 */ /* 0x000ee200000e0000 */
[----:B0-----:R-:W-:-:S02]  /*8ba0*/  SEL R52, R54, R55, P0 ;  /* 0x0000003736347207 */ /* 0x001fc40000000000 */
[----:B-1----:R-:W-:Y:S02]  /*8bb0*/  SEL R40, R38, R39, P0 ;  /* 0x0000002726287207 */ /* 0x002fe40000000000 */
[----:B------:R-:W-:Y:S02]  /*8bc0*/  SEL R54, R55, R54, P0 ;  /* 0x0000003637367207 */ /* 0x000fe40000000000 */
[----:B--2---:R-:W-:Y:S02]  /*8bd0*/  SEL R60, R62, R63, P0 ;  /* 0x0000003f3e3c7207 */ /* 0x004fe40000000000 */
[----:B------:R-:W-:Y:S02]  /*8be0*/  SEL R38, R39, R38, P0 ;  /* 0x0000002627267207 */ /* 0x000fe40000000000 */
[----:B----4-:R-:W-:Y:S02]  /*8bf0*/  SEL R36, R32, R33, P0 ;  /* 0x0000002120247207 */ /* 0x010fe40000000000 */
[----:B---3--:R-:W-:-:S02]  /*8c00*/  SEL R53, R2, R5, P0 ;  /* 0x0000000502357207 */ /* 0x008fc40000000000 */
        /* <DEDUP_REMOVED lines=25> */
[----:B------:R-:W-:Y:S02]  /*8da0*/  F2FP.BF16.F32.PACK_AB R4, R53, R52 ;  /* 0x000000343504723e */ /* 0x000fe400000010ff */
[----:B------:R-:W-:Y:S02]  /*8db0*/  F2FP.BF16.F32.PACK_AB R5, R41, R40 ;  /* 0x000000282905723e */ /* 0x000fe400000010ff */
[----:B------:R-:W-:Y:S02]  /*8dc0*/  F2FP.BF16.F32.PACK_AB R6, R55, R54 ;  /* 0x000000363706723e */ /* 0x000fe400000010ff */
[----:B------:R-:W-:Y:S02]  /*8dd0*/  F2FP.BF16.F32.PACK_AB R7, R39, R38 ;  /* 0x000000262707723e */ /* 0x000fe400000010ff */
[----:B------:R-:W-:-:S02]  /*8de0*/  F2FP.BF16.F32.PACK_AB R8, R61, R60 ;  /* 0x0000003c3d08723e */ /* 0x000fc400000010ff */
[----:B------:R-:W-:Y:S02]  /*8df0*/  F2FP.BF16.F32.PACK_AB R9, R37, R36 ;  /* 0x000000242509723e */ /* 0x000fe400000010ff */
        /* <DEDUP_REMOVED lines=9> */
[----:B------:R-:W-:Y:S01]  /*8e90*/  F2FP.BF16.F32.PACK_AB R27, R3, R2 ;  /* 0x00000002031b723e */ /* 0x000fe200000010ff */
[----:B------:R-:W-:Y:S04]  /*8ea0*/  STSM.16.M88.4 [R30], R4 ;  /* 0x000000041e007844 */ /* 0x000fe80000000200 */
[----:B------:R-:W-:Y:S04]  /*8eb0*/  STSM.16.M88.4 [R67], R8 ;  /* 0x0000000843007844 */ /* 0x000fe80000000200 */
[----:B------:R-:W-:Y:S04]  /*8ec0*/  STSM.16.M88.4 [R66], R12 ;  /* 0x0000000c42007844 */ /* 0x000fe80000000200 */
[----:B------:R0:W-:Y:S01]  /*8ed0*/  STSM.16.M88.4 [R56], R24 ;  /* 0x0000001838007844 */ /* 0x0001e20000000200 */
[----:B------:R-:W-:Y:S01]  /*8ee0*/  BAR.SYNC.DEFER_BLOCKING 0x1, 0x180 ;  /* 0x0046000000007b1d */ /* 0x000fe20000010000 */
[----:B------:R-:W-:-:S04]  /*8ef0*/  ISETP.NE.U32.AND P1, PT, RZ, UR10, PT ;  /* 0x0000000aff007c0c */ /* 0x000fc8000bf25070 */
[----:B------:R-:W-:Y:S01]  /*8f00*/  ISETP.NE.AND.EX P0, PT, RZ, UR11, PT, P1 ;  /* 0x0000000bff007c0c */ /* 0x000fe2000bf05310 */
[----:B------:R-:W-:Y:S02]  /*8f10*/  IMAD.U32 R64, RZ, RZ, UR7 ;  /* 0x00000007ff407e24 */ /* 0x000fe4000f8e00ff */
[----:B0-----:R-:W0:Y:S10]  /*8f20*/  LDC R56, c[0x0][0xbe8] ;  /* 0x0002fa00ff387b82 */ /* 0x001e340000000800 */
[----:B------:R-:W2:Y:S01]  /*8f30*/  @P0 LDG.E R59, desc[UR48][R64.64] ;  /* 0x00000030403b0981 */ /* 0x000ea2000c1e1900 */
[----:B------:R-:W-:-:S04]  /*8f40*/  UISETP.NE.U32.AND UP0, UPT, UR8, URZ, UPT ;  /* 0x0000003f0800728c */ /* 0x000fc8000bf05070 */
[----:B------:R-:W-:Y:S01]  /*8f50*/  UISETP.NE.AND.EX UP0, UPT, UR9, URZ, UPT, UP0 ;  /* 0x0000003f0900728c */ /* 0x000fe2000bf05300 */
[----:B0-----:R-:W-:-:S10]  /*8f60*/  ISETP.NE.AND P1, PT, R56, 0x1, PT ;  /* 0x000000013800780c */ /* 0x001fd40003f25270 */
[----:B------:R-:W-:-:S04]  /*8f70*/  @UP0 UIADD3 UR8, UP1, UR4, UR8, URZ ;  /* 0x0000000804080290 */ /* 0x000fc8000ff3e03f */
[----:B------:R-:W-:Y:S01]  /*8f80*/  @UP0 UIADD3.X UR9, UR12, UR9, URZ, UP1, !UPT ;  /* 0x000000090c090290 */ /* 0x000fe20008ffe43f */
[----:B------:R-:W0:Y:S01]  /*8f90*/  @P1 LDC R6, c[0x0][0xbec] ;  /* 0x0002fb00ff061b82 */ /* 0x000e220000000800 */
[----:B------:R-:W-:Y:S01]  /*8fa0*/  UISETP.GT.AND UP1, UPT, UR44, 0x1, UPT ;  /* 0x000000012c00788c */ /* 0x000fe2000bf24270 */
[----:B------:R-:W-:-:S06]  /*8fb0*/  UMOV UR16, 0x9b8 ;  /* 0x000009b800107882 */ /* 0x000fcc0000000000 */
[----:B------:R-:W1:Y:S01]  /*8fc0*/  @P1 LDC R11, c[0x0][0xbf0] ;  /* 0x0002fc00ff0b1b82 */ /* 0x000e620000000800 */
[----:B------:R-:W-:Y:S01]  /*8fd0*/  USEL UR16, UR16, 0x978, UP1 ;  /* 0x0000097810107887 */ /* 0x000fe20008800000 */
[----:B------:R-:W-:Y:S01]  /*8fe0*/  PLOP3.LUT P4, PT, PT, PT, UP0, 0x80, 0x0 ;  /* 0x000000000000781c */ /* 0x000fe20003f8f008 */
[----:B------:R-:W-:Y:S01]  /*8ff0*/  UISETP.NE.U32.AND UP0, UPT, UR10, URZ, UPT ;  /* 0x0000003f0a00728c */ /* 0x000fe2000bf05070 */
[----:B------:R-:W-:Y:S01]  /*9000*/  IMAD.U32 R13, RZ, RZ, UR41 ;  /* 0x00000029ff0d7e24 */ /* 0x000fe2000f8e00ff */
[----:B------:R-:W-:Y:S01]  /*9010*/  ULDC UR4, c[0x0][0xa88] ;  /* 0x0002a20000047ab9 */ /* 0x000fe20000000800 */
[----:B------:R-:W-:Y:S01]  /*9020*/  IMAD.U32 R4, RZ, RZ, UR8 ;  /* 0x00000008ff047e24 */ /* 0x000fe2000f8e00ff */
[----:B------:R-:W-:Y:S01]  /*9030*/  UISETP.NE.AND.EX UP0, UPT, UR11, URZ, UPT, UP0 ;  /* 0x0000003f0b00728c */ /* 0x000fe2000bf05300 */
[----:B------:R-:W-:Y:S01]  /*9040*/  IMAD.U32 R9, RZ, RZ, UR4 ;  /* 0x00000004ff097e24 */ /* 0x000fe2000f8e00ff */
[----:B------:R-:W-:Y:S01]  /*9050*/  UMOV UR4, URZ ;  /* 0x0000003f00047c82 */ /* 0x000fe20008000000 */
[----:B------:R-:W-:Y:S01]  /*9060*/  IMAD.U32 R5, RZ, RZ, UR9 ;  /* 0x00000009ff057e24 */ /* 0x000fe2000f8e00ff */
[----:B------:R-:W-:Y:S01]  /*9070*/  USEL UR7, UR43, URZ, UP1 ;  /* 0x0000003f2b077287 */ /* 0x000fe20008800000 */
[----:B------:R-:W-:Y:S01]  /*9080*/  IMAD R13, R13, 0xc0, R69 ;  /* 0x000000c00d0d7824 */ /* 0x000fe200078e0245 */
[----:B------:R-:W-:Y:S01]  /*9090*/  ULDC.64 UR10, c[0x0][UR16+0x218] ;  /* 0x00008600100a7abb */ /* 0x000fe20008000a00 */
[----:B------:R-:W-:Y:S01]  /*90a0*/  ULDC.64 UR14, c[0x0][UR16+0x228] ;  /* 0x00008a00100e7abb */ /* 0x000fe20008000a00 */
[----:B------:R-:W-:Y:S01]  /*90b0*/  USEL UR39, UR39, URZ, !UP0 ;  /* 0x0000003f27277287 */ /* 0x000fe2000c000000 */
[----:B------:R0:W5:Y:S01]  /*90c0*/  @P4 LDG.E R9, desc[UR48][R4.64] ;  /* 0x0000003004094981 */ /* 0x000162000c1e1900 */
[----:B------:R-:W-:Y:S01]  /*90d0*/  ULDC.64 UR12, c[0x0][UR16+0x220] ;  /* 0x00008800100c7abb */ /* 0x000fe20008000a00 */
[----:B------:R-:W-:-:S02]  /*90e0*/  UIMAD.WIDE.U32 UR8, UR10, UR42, URZ ;  /* 0x0000002a0a0872a5 */ /* 0x000fc4000f8e003f */
[----:B------:R-:W-:Y:S02]  /*90f0*/  UIMAD.WIDE.U32 UR18, UR14, UR7, URZ ;  /* 0x000000070e1272a5 */ /* 0x000fe4000f8e003f */
[----:B------:R-:W-:Y:S02]  /*9100*/  UIMAD UR10, UR11, UR42, URZ ;  /* 0x0000002a0b0a72a4 */ /* 0x000fe4000f8e023f */
[----:B------:R-:W-:Y:S01]  /*9110*/  UIMAD UR14, UR15, UR7, URZ ;  /* 0x000000070f0e72a4 */ /* 0x000fe2000f8e023f */
[----:B0-----:R-:W-:Y:S01]  /*9120*/  @P1 IMAD.HI.U32 R4, R13, R6, RZ ;  /* 0x000000060d041227 */ /* 0x001fe200078e00ff */
[----:B------:R-:W-:Y:S02]  /*9130*/  USEL UR40, UR40, URZ, !UP0 ;  /* 0x0000003f28287287 */ /* 0x000fe4000c000000 */
[----:B------:R-:W-:Y:S01]  /*9140*/  UIMAD UR7, UR13, UR39, URZ ;  /* 0x000000270d0772a4 */ /* 0x000fe2000f8e023f */
[----:B------:R-:W-:Y:S01]  /*9150*/  IMAD.MOV.U32 R7, RZ, RZ, R13 ;  /* 0x000000ffff077224 */ /* 0x000fe200078e000d */
[----:B------:R-:W-:Y:S01]  /*9160*/  UIADD3 UR9, UR9, UR10, URZ ;  /* 0x0000000a09097290 */ /* 0x000fe2000fffe03f */
[----:B-1----:R-:W-:Y:S01]  /*9170*/  @P1 SHF.R.U32.HI R7, RZ, R11, R4 ;  /* 0x0000000bff071219 */ /* 0x002fe20000011604 */
[----:B------:R-:W-:-:S02]  /*9180*/  UIMAD.WIDE.U32 UR10, UR12, UR39, URZ ;  /* 0x000000270c0a72a5 */ /* 0x000fc4000f8e003f */
[----:B------:R-:W-:Y:S02]  /*9190*/  UIMAD UR7, UR12, UR40, UR7 ;  /* 0x000000280c0772a4 */ /* 0x000fe4000f8e0207 */
[----:B------:R-:W-:Y:S01]  /*91a0*/  UIADD3 UR14, UR19, UR14, URZ ;  /* 0x0000000e130e7290 */ /* 0x000fe2000fffe03f */
[----:B------:R-:W-:Y:S01]  /*91b0*/  IMAD.U32 R4, RZ, RZ, UR18 ;  /* 0x00000012ff047e24 */ /* 0x000fe2000f8e00ff */
[----:B------:R-:W-:Y:S01]  /*91c0*/  UIADD3 UR7, UR11, UR7, URZ ;  /* 0x000000070b077290 */ /* 0x000fe2000fffe03f */
[--C-:B------:R-:W-:Y:S02]  /*91d0*/  IMAD.MOV R11, RZ, RZ, -R7.reuse ;  /* 0x000000ffff0b7224 */ /* 0x100fe400078e0a07 */
[----:B------:R-:W-:Y:S01]  /*91e0*/  IMAD.U32 R5, RZ, RZ, UR19 ;  /* 0x00000013ff057e24 */ /* 0x000fe2000f8e00ff */
[----:B------:R-:W-:Y:S01]  /*91f0*/  SHF.R.S32.HI R5, RZ, 0x1f, R7 ;  /* 0x0000001fff057819 */ /* 0x000fe20000011407 */
[----:B------:R-:W-:Y:S02]  /*9200*/  IMAD R11, R56, R11, R13 ;  /* 0x0000000b380b7224 */ /* 0x000fe400078e020d */
[----:B------:R-:W-:-:S03]  /*9210*/  IMAD.U32 R8, RZ, RZ, UR14 ;  /* 0x0000000eff087e24 */ /* 0x000fc6000f8e00ff */
[----:B------:R-:W-:Y:S01]  /*9220*/  SHF.R.S32.HI R6, RZ, 0x1f, R11 ;  /* 0x0000001fff067819 */ /* 0x000fe2000001140b */
[----:B------:R-:W-:Y:S01]  /*9230*/  IMAD.U32 R15, RZ, RZ, UR41 ;  /* 0x00000029ff0f7e24 */ /* 0x000fe2000f8e00ff */
[----:B--2---:R-:W-:-:S13]  /*9240*/  @P0 R2UR UR4, R59 ;  /* 0x000000003b0402ca */ /* 0x004fda00000e0000 */
[----:B------:R-:W-:Y:S02]  /*9250*/  UIADD3 UR8, UP0, UP2, UR10, UR8, UR4 ;  /* 0x000000080a087290 */ /* 0x000fe4000fa1e004 */
[----:B------:R-:W-:Y:S01]  /*9260*/  USHF.R.S32.HI UR12, URZ, 0x1f, UR4 ;  /* 0x0000001f3f0c7899 */ /* 0x000fe20008011404 */
[----:B------:R-:W-:Y:S01]  /*9270*/  ULDC.64 UR10, c[0x0][0xba8] ;  /* 0x0002ea00000a7ab9 */ /* 0x000fe20000000a00 */
[----:B------:R-:W-:Y:S02]  /*9280*/  @!UP1 ULDC UR10, c[0x0][0xb50] ;  /* 0x0002d400000a9ab9 */ /* 0x000fe40000000800 */
[----:B------:R-:W-:Y:S01]  /*9290*/  UIADD3.X UR7, UR7, UR9, UR12, UP0, UP2 ;  /* 0x0000000907077290 */ /* 0x000fe200087e440c */
[----:B------:R-:W-:Y:S01]  /*92a0*/  IADD3 R4, P2, P3, R7, UR8, R4 ;  /* 0x0000000807047c10 */ /* 0x000fe2000fb5e004 */
[----:B------:R-:W-:Y:S01]  /*92b0*/  @!UP1 ULDC UR11, c[0x0][0xb54] ;  /* 0x0002d500000b9ab9 */ /* 0x000fe20000000800 */
[----:B------:R-:W-:Y:S02]  /*92c0*/  ULDC.64 UR8, c[0x0][UR16+0x210] ;  /* 0x0000840010087abb */ /* 0x000fe40008000a00 */
[----:B------:R-:W-:Y:S01]  /*92d0*/  IMAD R7, R11, UR9, RZ ;  /* 0x000000090b077c24 */ /* 0x000fe2000f8e02ff */
[----:B------:R-:W-:-:S03]  /*92e0*/  IADD3.X R5, R5, UR7, R8, P2, P3 ;  /* 0x0000000705057c10 */ /* 0x000fc600097e6408 */
[----:B------:R-:W-:Y:S02]  /*92f0*/  IMAD R7, R6, UR8, R7 ;  /* 0x0000000806077c24 */ /* 0x000fe4000f8e0207 */
[----:B------:R-:W-:-:S04]  /*9300*/  IMAD.WIDE.U32 R4, R11, UR8, R4 ;  /* 0x000000080b047c25 */ /* 0x000fc8000f8e0004 */
[----:B------:R-:W-:Y:S01]  /*9310*/  IMAD.IADD R5, R5, 0x1, R7 ;  /* 0x0000000105057824 */ /* 0x000fe200078e0207 */
[----:B------:R-:W-:-:S04]  /*9320*/  LEA R8, P2, R4, UR10, 0x2 ;  /* 0x0000000a04087c11 */ /* 0x000fc8000f8410ff */
[----:B------:R-:W-:Y:S01]  /*9330*/  LEA.HI.X R10, R4, UR11, R5, 0x2, P2 ;  /* 0x0000000b040a7c11 */ /* 0x000fe200090f1405 */
[----:B------:R-:W-:Y:S08]  /*9340*/  @P4 BRA `(.L_x_163) ;  /* 0x0000000000104947 */ /* 0x000ff00003800000 */
[----:B------:R-:W-:Y:S05]  /*9350*/  @!P0 BRA `(.L_x_163) ;  /* 0x00000000000c8947 */ /* 0x000fea0003800000 */
[----:B------:R-:W2:Y:S04]  /*9360*/  LDG.E R4, desc[UR48][R64.64] ;  /* 0x0000003040047981 */ /* 0x000ea8000c1e1900 */
[----:B-----5:R-:W2:Y:S02]  /*9370*/  LDG.E R9, desc[UR48][R64.64+0x4] ;  /* 0x0000043040097981 */ /* 0x020ea4000c1e1900 */
[----:B--2---:R-:W-:-:S07]  /*9380*/  IMAD.IADD R9, R9, 0x1, -R4 ;  /* 0x0000000109097824 */ /* 0x004fce00078e0a04 */
.L_x_163:
[----:B------:R-:W2:Y:S01]  /*9390*/  LDL R12, [R1+0x14] ;  /* 0x00001400010c7983 */ /* 0x000ea20000100800 */
[----:B------:R-:W0:Y:S03]  /*93a0*/  S2R R4, SR_TID.X ;  /* 0x0000000000047919 */ /* 0x000e260000002100 */
[----:B------:R-:W-:Y:S04]  /*93b0*/  SHFL.IDX PT, R5, R10, RZ, 0x1c1f ;  /* 0x001c1fff0a057589 */ /* 0x000fe800000e0000 */
[----:B------:R-:W-:Y:S04]  /*93c0*/  SHFL.IDX PT, R6, R8, 0x1, 0x1c1f ;  /* 0x003c1f0008067f89 */ /* 0x000fe800000e0000 */
[----:B------:R-:W-:Y:S01]  /*93d0*/  SHFL.IDX PT, R7, R10, 0x1, 0x1c1f ;  /* 0x003c1f000a077f89 */ /* 0x000fe200000e0000 */
[----:B0-----:R-:W-:-:S05]  /*93e0*/  VIADD R14, R4, 0xffffff80 ;  /* 0xffffff80040e7836 */ /* 0x001fca0000000000 */
[----:B------:R-:W-:-:S04]  /*93f0*/  SHF.R.S32.HI R11, RZ, 0x1f, R14 ;  /* 0x0000001fff0b7819 */ /* 0x000fc8000001140e */
[----:B------:R-:W-:Y:S01]  /*9400*/  LEA.HI R11, R11, R14, RZ, 0x7 ;  /* 0x0000000e0b0b7211 */ /* 0x000fe200078f38ff */
[----:B------:R-:W0:Y:S03]  /*9410*/  SHFL.IDX PT, R4, R8, RZ, 0x1c1f ;  /* 0x001c1fff08047589 */ /* 0x000e2600000e0000 */
[----:B------:R-:W-:Y:S01]  /*9420*/  LOP3.LUT R11, R11, 0xffffff80, RZ, 0xc0, !PT ;  /* 0xffffff800b0b7812 */ /* 0x000fe200078ec0ff */
[----:B-----5:R-:W-:-:S03]  /*9430*/  IMAD R30, R9, R56, RZ ;  /* 0x00000038091e7224 */ /* 0x020fc600078e02ff */
[----:B------:R-:W-:-:S04]  /*9440*/  IADD3 R11, R14, -R11, RZ ;  /* 0x8000000b0e0b7210 */ /* 0x000fc80007ffe0ff */
[----:B------:R-:W-:Y:S01]  /*9450*/  LOP3.LUT P0, RZ, R11, 0x3, RZ, 0xc0, !PT ;  /* 0x000000030bff7812 */ /* 0x000fe2000780c0ff */
[----:B--2---:R-:W-:-:S04]  /*9460*/  IMAD R15, R15, 0xc0, R12 ;  /* 0x000000c00f0f7824 */ /* 0x004fc800078e020c */
[C---:B------:R-:W-:Y:S01]  /*9470*/  VIADD R25, R15.reuse, 0x8 ;  /* 0x000000080f197836 */ /* 0x040fe20000000000 */
[----:B------:R-:W-:-:S04]  /*9480*/  ISETP.GE.OR P2, PT, R15, R30, P0 ;  /* 0x0000001e0f00720c */ /* 0x000fc80000746670 */
[----:B------:R-:W-:-:S09]  /*9490*/  ISETP.GE.OR P0, PT, R25, R30, P0 ;  /* 0x0000001e1900720c */ /* 0x000fd20000706670 */
[----:B0-----:R0:W-:Y:S04]  /*94a0*/  @!P2 ST.E desc[UR48][R4.64], R57 ;  /* 0x000000390400a985 */ /* 0x0011e8000c101930 */
[----:B------:R0:W-:Y:S01]  /*94b0*/  @!P0 ST.E desc[UR48][R6.64], R58 ;  /* 0x0000003a06008985 */ /* 0x0001e2000c101930 */
[----:B------:R-:W-:-:S13]  /*94c0*/  PLOP3.LUT P0, PT, PT, PT, UP1, 0x80, 0x0 ;  /* 0x000000000000781c */ /* 0x000fda0003f0f018 */
[----:B0-----:R-:W-:Y:S05]  /*94d0*/  @P0 BRA `(.L_x_164) ;  /* 0x0000000400cc0947 */ /* 0x001fea0003800000 */
[----:B------:R-:W0:Y:S01]  /*94e0*/  S2R R11, SR_TID.X ;  /* 0x00000000000b7919 */ /* 0x000e220000002100 */
[----:B------:R-:W1:Y:S01]  /*94f0*/  @P1 LDC R29, c[0x0][0xbf0] ;  /* 0x0002fc00ff1d1b82 */ /* 0x000e620000000800 */
[----:B------:R-:W-:Y:S01]  /*9500*/  ULDC.64 UR10, c[0x0][0xaa0] ;  /* 0x0002a800000a7ab9 */ /* 0x000fe20000000a00 */
[----:B0-----:R-:W-:-:S05]  /*9510*/  VIADD R11, R11, 0xffffff80 ;  /* 0xffffff800b0b7836 */ /* 0x001fca0000000000 */
[----:B------:R-:W-:-:S04]  /*9520*/  SHF.R.S32.HI R59, RZ, 0x1f, R11 ;  /* 0x0000001fff3b7819 */ /* 0x000fc8000001140b */
[----:B------:R-:W-:-:S04]  /*9530*/  LEA.HI R59, R59, R11, RZ, 0x3 ;  /* 0x0000000b3b3b7211 */ /* 0x000fc800078f18ff */
[----:B------:R-:W-:-:S05]  /*9540*/  SHF.R.S32.HI R59, RZ, 0x3, R59 ;  /* 0x00000003ff3b7819 */ /* 0x000fca000001143b */
[----:B------:R-:W-:-:S04]  /*9550*/  IMAD R3, R59, 0x40, R17 ;  /* 0x000000403b037824 */ /* 0x000fc800078e0211 */
[----:B------:R-:W-:-:S03]  /*9560*/  IMAD.WIDE R50, R3, 0x2, R50 ;  /* 0x0000000203327825 */ /* 0x000fc600078e0232 */
[C---:B------:R-:W-:Y:S02]  /*9570*/  IADD3 R9, P0, R50.reuse, 0x1800, RZ ;  /* 0x0000180032097810 */ /* 0x040fe40007f1e0ff */
[C---:B------:R-:W-:Y:S02]  /*9580*/  IADD3 R13, P2, R50.reuse, 0x3000, RZ ;  /* 0x00003000320d7810 */ /* 0x040fe40007f5e0ff */
[----:B------:R-:W-:Y:S02]  /*9590*/  LOP3.LUT R5, R50, 0x380, RZ, 0xc0, !PT ;  /* 0x0000038032057812 */ /* 0x000fe400078ec0ff */
[----:B------:R-:W-:Y:S02]  /*95a0*/  LOP3.LUT R8, R9, 0x380, RZ, 0xc0, !PT ;  /* 0x0000038009087812 */ /* 0x000fe400078ec0ff */
[----:B------:R-:W-:Y:S02]  /*95b0*/  LOP3.LUT R12, R13, 0x380, RZ, 0xc0, !PT ;  /* 0x000003800d0c7812 */ /* 0x000fe400078ec0ff */
[----:B------:R-:W-:-:S02]  /*95c0*/  SHF.R.U64 R5, R5, 0x3, RZ ;  /* 0x0000000305057819 */ /* 0x000fc400000012ff */
[----:B------:R-:W-:Y:S02]  /*95d0*/  SHF.R.U64 R8, R8, 0x3, RZ ;  /* 0x0000000308087819 */ /* 0x000fe400000012ff */
[----:B------:R-:W-:Y:S02]  /*95e0*/  SHF.R.U64 R12, R12, 0x3, RZ ;  /* 0x000000030c0c7819 */ /* 0x000fe400000012ff */
[----:B------:R-:W-:Y:S01]  /*95f0*/  LOP3.LUT R4, R5, R50, RZ, 0x3c, !PT ;  /* 0x0000003205047212 */ /* 0x000fe200078e3cff */
[--C-:B------:R-:W-:Y:S01]  /*9600*/  IMAD.MOV.U32 R5, RZ, RZ, R51.reuse ;  /* 0x000000ffff057224 */ /* 0x100fe200078e0033 */
[----:B------:R-:W-:Y:S01]  /*9610*/  LOP3.LUT R8, R8, R9, RZ, 0x3c, !PT ;  /* 0x0000000908087212 */ /* 0x000fe200078e3cff */
[--C-:B------:R-:W-:Y:S01]  /*9620*/  IMAD.X R9, RZ, RZ, R51.reuse, P0 ;  /* 0x000000ffff097224 */ /* 0x100fe200000e0633 */
[----:B------:R-:W-:Y:S01]  /*9630*/  LOP3.LUT R12, R12, R13, RZ, 0x3c, !PT ;  /* 0x0000000d0c0c7212 */ /* 0x000fe200078e3cff */
[----:B------:R-:W-:Y:S02]  /*9640*/  IMAD.X R13, RZ, RZ, R51, P2 ;  /* 0x000000ffff0d7224 */ /* 0x000fe400010e0633 */
[----:B------:R-:W2:Y:S04]  /*9650*/  LD.E.128 R4, desc[UR48][R4.64] ;  /* 0x0000003004047980 */ /* 0x000ea8000c101d00 */
[----:B------:R-:W3:Y:S04]  /*9660*/  LD.E.128 R8, desc[UR48][R8.64] ;  /* 0x0000003008087980 */ /* 0x000ee8000c101d00 */
[----:B------:R-:W4:Y:S01]  /*9670*/  LD.E.128 R12, desc[UR48][R12.64] ;  /* 0x000000300c0c7980 */ /* 0x000f22000c101d00 */
[----:B------:R-:W-:-:S04]  /*9680*/  IADD3 R3, P0, R50, 0x4800, RZ ;  /* 0x0000480032037810 */ /* 0x000fc80007f1e0ff */
[----:B------:R-:W-:Y:S01]  /*9690*/  LOP3.LUT R2, R3, 0x380, RZ, 0xc0, !PT ;  /* 0x0000038003027812 */ /* 0x000fe200078ec0ff */
[----:B------:R-:W-:Y:S01]  /*96a0*/  UIMAD UR7, UR12, UR10, URZ ;  /* 0x0000000a0c0772a4 */ /* 0x000fe2000f8e023f */
[----:B------:R-:W-:Y:S02]  /*96b0*/  IMAD.U32 R21, RZ, RZ, UR41 ;  /* 0x00000029ff157e24 */ /* 0x000fe4000f8e00ff */
[----:B------:R-:W-:Y:S01]  /*96c0*/  SHF.R.U64 R2, R2, 0x3, RZ ;  /* 0x0000000302027819 */ /* 0x000fe200000012ff */
[----:B------:R-:W-:Y:S01]  /*96d0*/  UIMAD.WIDE.U32 UR8, UR4, UR10, URZ ;  /* 0x0000000a040872a5 */ /* 0x000fe2000f8e003f */
[----:B------:R-:W-:Y:S01]  /*96e0*/  IMAD.X R25, RZ, RZ, R51, P0 ;  /* 0x000000ffff197224 */ /* 0x000fe200000e0633 */
[----:B------:R-:W-:Y:S01]  /*96f0*/  ULDC.64 UR12, c[0x0][0xaf0] ;  /* 0x0002bc00000c7ab9 */ /* 0x000fe20000000a00 */
[----:B------:R-:W-:Y:S02]  /*9700*/  LOP3.LUT R24, R2, R3, RZ, 0x3c, !PT ;  /* 0x0000000302187212 */ /* 0x000fe400078e3cff */
[----:B------:R-:W0:Y:S01]  /*9710*/  @P1 LDC R3, c[0x0][0xbec] ;  /* 0x0002fb00ff031b82 */ /* 0x000e220000000800 */
[----:B------:R-:W-:Y:S01]  /*9720*/  UIMAD UR7, UR4, UR11, UR7 ;  /* 0x0000000b040772a4 */ /* 0x000fe2000f8e0207 */
[----:B------:R-:W-:-:S02]  /*9730*/  IMAD R2, R16, 0x30, R59 ;  /* 0x0000003010027824 */ /* 0x000fc400078e023b */
[----:B------:R-:W-:Y:S01]  /*9740*/  ULDC.64 UR10, c[0x0][0xae8] ;  /* 0x0002ba00000a7ab9 */ /* 0x000fe20000000a00 */
[----:B------:R-:W-:Y:S01]  /*9750*/  UIADD3 UR9, UR9, UR7, URZ ;  /* 0x0000000709097290 */ /* 0x000fe2000fffe03f */
[----:B------:R-:W-:Y:S01]  /*9760*/  IMAD R28, R21, 0xc0, R2 ;  /* 0x000000c0151c7824 */ /* 0x000fe200078e0202 */
[----:B------:R-:W-:Y:S01]  /*9770*/  USHF.R.S32.HI UR4, URZ, 0x1f, UR39 ;  /* 0x0000001f3f047899 */ /* 0x000fe20008011427 */
[----:B------:R-:W5:Y:S01]  /*9780*/  LD.E.128 R24, desc[UR48][R24.64] ;  /* 0x0000003018187980 */ /* 0x000f62000c101d00 */
[----:B------:R-:W-:Y:S01]  /*9790*/  UIMAD.WIDE.U32 UR8, UR42, UR10, UR8 ;  /* 0x0000000a2a0872a5 */ /* 0x000fe2000f8e0008 */
[----:B------:R-:W-:Y:S01]  /*97a0*/  IMAD.MOV.U32 R21, RZ, RZ, R28 ;  /* 0x000000ffff157224 */ /* 0x000fe200078e001c */
[----:B------:R-:W-:Y:S01]  /*97b0*/  UIMAD UR4, UR4, UR12, URZ ;  /* 0x0000000c040472a4 */ /* 0x000fe2000f8e023f */
[----:B------:R-:W-:Y:S01]  /*97c0*/  @!PT LDS RZ, [RZ] ;  /* 0x00000000fffff984 */ /* 0x000fe20000000800 */
[----:B------:R-:W-:Y:S01]  /*97d0*/  @!PT LDS RZ, [RZ] ;  /* 0x00000000fffff984 */ /* 0x000fe20000000800 */
[----:B------:R-:W-:Y:S01]  /*97e0*/  @!PT LDS RZ, [RZ] ;  /* 0x00000000fffff984 */ /* 0x000fe20000000800 */
[----:B------:R-:W-:Y:S01]  /*97f0*/  @!PT LDS RZ, [RZ] ;  /* 0x00000000fffff984 */ /* 0x000fe20000000800 */
[----:B------:R1:W-:Y:S06]  /*9800*/  MEMBAR.ALL.CTA ;  /* 0x0000000000007992 */ /* 0x0003ec0000008000 */
[----:B-1----:R-:W1:Y:S01]  /*9810*/  FENCE.VIEW.ASYNC.S ;  /* 0x00000000000073c6 */ /* 0x002e620000000000 */
[----:B------:R-:W-:Y:S01]  /*9820*/  UIMAD UR9, UR42, UR11, UR9 ;  /* 0x0000000b2a0972a4 */ /* 0x000fe2000f8e0209 */
[----:B------:R-:W-:Y:S01]  /*9830*/  VIADD R0, R0, 0x13220 ;  /* 0x0001322000007836 */ /* 0x000fe20000000000 */
[----:B------:R-:W-:-:S02]  /*9840*/  UIMAD UR4, UR39, UR13, UR4 ;  /* 0x0000000d270472a4 */ /* 0x000fc4000f8e0204 */
[----:B------:R-:W-:Y:S01]  /*9850*/  UIMAD.WIDE.U32 UR8, UR39, UR12, UR8 ;  /* 0x0000000c270872a5 */ /* 0x000fe2000f8e0008 */
[----:B------:R-:W-:Y:S01]  /*9860*/  ULDC.64 UR10, c[0x0][0xae0] ;  /* 0x0002b800000a7ab9 */ /* 0x000fe20000000a00 */
[----:B------:R-:W-:Y:S02]  /*9870*/  PRMT R0, RZ, 0x654, R0 ;  /* 0x00000654ff007816 */ /* 0x000fe40000000000 */
[----:B------:R-:W-:Y:S01]  /*9880*/  UIADD3 UR4, UR9, UR4, URZ ;  /* 0x0000000409047290 */ /* 0x000fe2000fffe03f */
[----:B0-----:R-:W-:-:S04]  /*9890*/  @P1 IMAD.HI.U32 R2, R28, R3, RZ ;  /* 0x000000031c021227 */ /* 0x001fc800078e00ff */
[----:B------:R-:W-:Y:S01]  /*98a0*/  IMAD.U32 R3, RZ, RZ, UR9 ;  /* 0x00000009ff037e24 */ /* 0x000fe2000f8e00ff */
[----:B------:R-:W-:Y:S01]  /*98b0*/  @P1 SHF.R.U32.HI R21, RZ, R29, R2 ;  /* 0x0000001dff151219 */ /* 0x000fe20000011602 */
[----:B------:R-:W-:Y:S01]  /*98c0*/  IMAD.U32 R2, RZ, RZ, UR8 ;  /* 0x00000008ff027e24 */ /* 0x000fe2000f8e00ff */
[----:B------:R-:W-:Y:S01]  /*98d0*/  ULDC.64 UR8, c[0x0][0xad8] ;  /* 0x0002b60000087ab9 */ /* 0x000fe20000000a00 */
[----:B------:R-:W-:Y:S01]  /*98e0*/  IMAD.U32 R3, RZ, RZ, UR4 ;  /* 0x00000004ff037e24 */ /* 0x000fe2000f8e00ff */
[--C-:B------:R-:W-:Y:S01]  /*98f0*/  SHF.R.S32.HI R20, RZ, 0x1f, R21.reuse ;  /* 0x0000001fff147819 */ /* 0x100fe20000011415 */
[----:B------:R-:W-:Y:S01]  /*9900*/  IMAD.MOV R29, RZ, RZ, -R21 ;  /* 0x000000ffff1d7224 */ /* 0x000fe200078e0a15 */
[----:B------:R-:W-:Y:S01]  /*9910*/  ULDC UR4, c[0x0][0xac8] ;  /* 0x0002b20000047ab9 */ /* 0x000fe20000000800 */
[----:B------:R-:W-:Y:S01]  /*9920*/  IMAD.WIDE.U32 R2, R21, UR10, R2 ;  /* 0x0000000a15027c25 */ /* 0x000fe2000f8e0002 */
[----:B-1----:R0:W-:Y:S03]  /*9930*/  SYNCS.ARRIVE.TRANS64.RED.A1T0 RZ, [R0+URZ], RZ ;  /* 0x000000ff00ff79a7 */ /* 0x0021e6000810043f */
[----:B------:R-:W-:-:S02]  /*9940*/  IMAD R20, R20, UR10, RZ ;  /* 0x0000000a14147c24 */ /* 0x000fc4000f8e02ff */
[----:B------:R-:W-:Y:S02]  /*9950*/  IMAD R29, R56, R29, R28 ;  /* 0x0000001d381d7224 */ /* 0x000fe400078e021c */
[----:B------:R-:W-:-:S03]  /*9960*/  IMAD R33, R21, UR11, R20 ;  /* 0x0000000b15217c24 */ /* 0x000fc6000f8e0214 */
[----:B------:R-:W-:Y:S01]  /*9970*/  SHF.R.S32.HI R20, RZ, 0x1f, R29 ;  /* 0x0000001fff147819 */ /* 0x000fe2000001141d */
[----:B------:R-:W-:Y:S01]  /*9980*/  IMAD.IADD R3, R3, 0x1, R33 ;  /* 0x0000000103037824 */ /* 0x000fe200078e0221 */
[----:B------:R-:W-:-:S03]  /*9990*/  MOV R33, UR41 ;  /* 0x0000002900217c02 */ /* 0x000fc60008000f00 */
[----:B------:R-:W-:Y:S02]  /*99a0*/  IMAD R20, R20, UR8, RZ ;  /* 0x0000000814147c24 */ /* 0x000fe4000f8e02ff */
[----:B------:R-:W-:-:S04]  /*99b0*/  IMAD.WIDE.U32 R2, R29, UR8, R2 ;  /* 0x000000081d027c25 */ /* 0x000fc8000f8e0002 */
[----:B------:R-:W-:Y:S01]  /*99c0*/  IMAD R21, R29, UR9, R20 ;  /* 0x000000091d157c24 */ /* 0x000fe2000f8e0214 */
[----:B------:R-:W-:Y:S01]  /*99d0*/  ULDC.64 UR8, c[0x0][0xa80] ;  /* 0x0002a00000087ab9 */ /* 0x000fe20000000a00 */
[----:B------:R-:W-:Y:S01]  /*99e0*/  IMAD R33, R33, 0xc0, R59 ;  /* 0x000000c021217824 */ /* 0x000fe200078e023b */
[C---:B------:R-:W-:Y:S01]  /*99f0*/  LEA R32, P0, R2.reuse, UR8, 0x1 ;  /* 0x0000000802207c11 */ /* 0x040fe2000f8008ff */
[----:B------:R-:W-:Y:S01]  /*9a00*/  IMAD.IADD R3, R3, 0x1, R21 ;  /* 0x0000000103037824 */ /* 0x000fe200078e0215 */
[----:B------:R-:W-:Y:S01]  /*9a10*/  SHF.R.S32.HI R59, RZ, 0x1f, R17 ;  /* 0x0000001fff3b7819 */ /* 0x000fe20000011411 */
[C---:B------:R-:W-:Y:S02]  /*9a20*/  VIADD R21, R33.reuse, 0x60 ;  /* 0x0000006021157836 */ /* 0x040fe40000000000 */
[----:B------:R-:W1:Y:S01]  /*9a30*/  SHFL.IDX PT, R20, R32, 0x1, 0x181f ;  /* 0x00381f0020147f89 */ /* 0x000e6200000e0000 */
[----:B------:R-:W-:Y:S01]  /*9a40*/  LEA.HI.X R34, R2, UR9, R3, 0x1, P0 ;  /* 0x0000000902227c11 */ /* 0x000fe200080f0c03 */
[----:B------:R-:W-:Y:S01]  /*9a50*/  VIADD R3, R33, 0x30 ;  /* 0x0000003021037836 */ /* 0x000fe20000000000 */
[----:B------:R-:W-:Y:S01]  /*9a60*/  ISETP.GE.AND P0, PT, R17, UR4, PT ;  /* 0x0000000411007c0c */ /* 0x000fe2000bf06270 */
[----:B------:R-:W0:Y:S03]  /*9a70*/  SHFL.IDX PT, R2, R32, RZ, 0x181f ;  /* 0x00181fff20027589 */ /* 0x000e2600000e0000 */
[-C--:B------:R-:W-:Y:S01]  /*9a80*/  ISETP.GE.OR P1, PT, R33, R30.reuse, P0 ;  /* 0x0000001e2100720c */ /* 0x080fe20000726670 */
[----:B------:R-:W0:Y:S01]  /*9a90*/  SHFL.IDX PT, R28, R32, 0x2, 0x181f ;  /* 0x00581f00201c7f89 */ /* 0x000e2200000e0000 */
[-C--:B------:R-:W-:Y:S01]  /*9aa0*/  ISETP.GE.OR P2, PT, R3, R30.reuse, P0 ;  /* 0x0000001e0300720c */ /* 0x080fe20000746670 */
[----:B------:R-:W-:Y:S01]  /*9ab0*/  VIADD R33, R33, 0x90 ;  /* 0x0000009021217836 */ /* 0x000fe20000000000 */
[-C--:B------:R-:W-:Y:S01]  /*9ac0*/  ISETP.GE.OR P3, PT, R21, R30.reuse, P0 ;  /* 0x0000001e1500720c */ /* 0x080fe20000766670 */
[----:B------:R-:W0:Y:S03]  /*9ad0*/  SHFL.IDX PT, R36, R34, RZ, 0x181f ;  /* 0x00181fff22247589 */ /* 0x000e2600000e0000 */
[----:B------:R-:W-:Y:S01]  /*9ae0*/  ISETP.GE.OR P0, PT, R33, R30, P0 ;  /* 0x0000001e2100720c */ /* 0x000fe20000706670 */
[----:B------:R-:W0:Y:S04]  /*9af0*/  SHFL.IDX PT, R38, R34, 0x1, 0x181f ;  /* 0x00381f0022267f89 */ /* 0x000e2800000e0000 */
[----:B------:R-:W0:Y:S02]  /*9b00*/  SHFL.IDX PT, R40, R34, 0x2, 0x181f ;  /* 0x00581f0022287f89 */ /* 0x000e2400000e0000 */
[----:B-1----:R-:W-:-:S02]  /*9b10*/  @!P2 LEA R20, P5, R17, R20, 0x1 ;  /* 0x000000141114a211 */ /* 0x002fc400078a08ff */
[----:B------:R-:W1:Y:S01]  /*9b20*/  SHFL.IDX PT, R32, R32, 0x3, 0x181f ;  /* 0x00781f0020207f89 */ /* 0x000e6200000e0000 */
[----:B0-----:R-:W-:-:S03]  /*9b30*/  @!P1 LEA R2, P4, R17, R2, 0x1 ;  /* 0x0000000211029211 */ /* 0x001fc600078808ff */
[----:B------:R-:W0:Y:S01]  /*9b40*/  SHFL.IDX PT, R34, R34, 0x3, 0x181f ;  /* 0x00781f0022227f89 */ /* 0x000e2200000e0000 */
[C---:B------:R-:W-:Y:S02]  /*9b50*/  @!P3 LEA R28, P6, R17.reuse, R28, 0x1 ;  /* 0x0000001c111cb211 */ /* 0x040fe400078c08ff */
[C-C-:B------:R-:W-:Y:S02]  /*9b60*/  @!P1 LEA.HI.X R3, R17.reuse, R36, R59.reuse, 0x1, P4 ;  /* 0x0000002411039211 */ /* 0x140fe400020f0c3b */
[C-C-:B------:R-:W-:Y:S02]  /*9b70*/  @!P2 LEA.HI.X R21, R17.reuse, R38, R59.reuse, 0x1, P5 ;  /* 0x000000261115a211 */ /* 0x140fe400028f0c3b */
[----:B------:R-:W-:Y:S01]  /*9b80*/  @!P3 LEA.HI.X R29, R17, R40, R59, 0x1, P6 ;  /* 0x00000028111db211 */ /* 0x000fe200030f0c3b */
[----:B--2---:R2:W-:Y:S04]  /*9b90*/  @!P1 ST.E.128 desc[UR48][R2.64], R4 ;  /* 0x0000000402009985 */ /* 0x0045e8000c101d30 */
[----:B---3--:R2:W-:Y:S04]  /*9ba0*/  @!P2 ST.E.128 desc[UR48][R20.64], R8 ;  /* 0x000000081400a985 */ /* 0x0085e8000c101d30 */
[----:B----4-:R2:W-:Y:S01]  /*9bb0*/  @!P3 ST.E.128 desc[UR48][R28.64], R12 ;  /* 0x0000000c1c00b985 */ /* 0x0105e2000c101d30 */
[----:B01----:R-:W-:Y:S05]  /*9bc0*/  @P0 BRA `(.L_x_165) ;  /* 0x0000001000c40947 */ /* 0x003fea0003800000 */
[----:B--2---:R-:W-:-:S04]  /*9bd0*/  LEA R2, P0, R17, R32, 0x1 ;  /* 0x0000002011027211 */ /* 0x004fc800078008ff */
[----:B------:R-:W-:-:S05]  /*9be0*/  LEA.HI.X R3, R17, R34, R59, 0x1, P0 ;  /* 0x0000002211037211 */ /* 0x000fca00000f0c3b */
[----:B-----5:R0:W-:Y:S01]  /*9bf0*/  ST.E.128 desc[UR48][R2.64], R24 ;  /* 0x0000001802007985 */ /* 0x0201e2000c101d30 */
[----:B------:R-:W-:Y:S05]  /*9c00*/  BRA `(.L_x_165) ;  /* 0x0000001000b47947 */ /* 0x000fea0003800000 */
.L_x_164:
[----:B------:R0:W5:Y:S01]  /*9c10*/  LDL R65, [R1+0x4] ;  /* 0x0000040001417983 */ /* 0x0001620000100800 */
[----:B------:R-:W-:Y:S01]  /*9c20*/  ULDC.64 UR10, c[0x0][0xb08] ;  /* 0x0002c200000a7ab9 */ /* 0x000fe20000000a00 */
[----:B------:R-:W1:Y:S02]  /*9c30*/  @P1 LDC R4, c[0x0][0xbec] ;  /* 0x0002fb00ff041b82 */ /* 0x000e640000000800 */
[----:B------:R0:W5:Y:S04]  /*9c40*/  LDL R64, [R1+0x10] ;  /* 0x0000100001407983 */ /* 0x0001680000100800 */
[----:B------:R0:W5:Y:S01]  /*9c50*/  LDL R59, [R1] ;  /* 0x00000000013b7983 */ /* 0x0001620000100800 */
[----:B------:R-:W-:Y:S01]  /*9c60*/  UIMAD UR7, UR12, UR10, URZ ;  /* 0x0000000a0c0772a4 */ /* 0x000fe2000f8e023f */
[----:B------:R-:W2:Y:S01]  /*9c70*/  @P1 LDC R5, c[0x0][0xbf0] ;  /* 0x0002fc00ff051b82 */ /* 0x000ea20000000800 */
[----:B------:R-:W-:Y:S01]  /*9c80*/  UIMAD.WIDE.U32 UR8, UR4, UR10, URZ ;  /* 0x0000000a040872a5 */ /* 0x000fe2000f8e003f */
[----:B------:R-:W-:Y:S01]  /*9c90*/  IMAD.MOV.U32 R7, RZ, RZ, R13 ;  /* 0x000000ffff077224 */ /* 0x000fe200078e000d */
[----:B------:R-:W-:Y:S01]  /*9ca0*/  UIMAD UR7, UR4, UR11, UR7 ;  /* 0x0000000b040772a4 */ /* 0x000fe2000f8e0207 */
[----:B------:R-:W-:Y:S01]  /*9cb0*/  ISETP.GE.AND P0, PT, R15, R30, PT ;  /* 0x0000001e0f00720c */ /* 0x000fe20003f06270 */
[----:B------:R-:W-:Y:S01]  /*9cc0*/  USHF.R.S32.HI UR4, URZ, 0x1f, UR39 ;  /* 0x0000001f3f047899 */ /* 0x000fe20008011427 */
[----:B------:R-:W-:Y:S01]  /*9cd0*/  BSSY B1, `(.L_x_166) ;  /* 0x000004f000017945 */ /* 0x000fe20003800000 */
[----:B------:R-:W-:Y:S01]  /*9ce0*/  UIADD3 UR9, UR9, UR7, URZ ;  /* 0x0000000709097290 */ /* 0x000fe2000fffe03f */
[----:B------:R-:W-:Y:S01]  /*9cf0*/  SHF.R.S32.HI R26, RZ, 0x1f, R18 ;  /* 0x0000001fff1a7819 */ /* 0x000fe20000011412 */
[----:B------:R-:W-:Y:S01]  /*9d00*/  ULDC.64 UR10, c[0x0][0xb38] ;  /* 0x0002ce00000a7ab9 */ /* 0x000fe20000000a00 */
[----:B------:R-:W-:Y:S01]  /*9d10*/  SHF.R.S32.HI R27, RZ, 0x1f, R19 ;  /* 0x0000001fff1b7819 */ /* 0x000fe20000011413 */
[----:B------:R-:W-:Y:S01]  /*9d20*/  UIMAD.WIDE.U32 UR8, UR42, UR10, UR8 ;  /* 0x0000000a2a0872a5 */ /* 0x000fe2000f8e0008 */
[----:B------:R-:W-:-:S02]  /*9d30*/  SHF.R.S32.HI R50, RZ, 0x1f, R22 ;  /* 0x0000001fff327819 */ /* 0x000fc40000011416 */
[----:B------:R-:W-:Y:S01]  /*9d40*/  SHF.R.S32.HI R51, RZ, 0x1f, R23 ;  /* 0x0000001fff337819 */ /* 0x000fe20000011417 */
[----:B------:R-:W-:Y:S01]  /*9d50*/  UIMAD UR9, UR42, UR11, UR9 ;  /* 0x0000000b2a0972a4 */ /* 0x000fe2000f8e0209 */
[----:B-1----:R-:W-:Y:S01]  /*9d60*/  @P1 IMAD.HI.U32 R4, R13, R4, RZ ;  /* 0x000000040d041227 */ /* 0x002fe200078e00ff */
[----:B------:R-:W-:Y:S01]  /*9d70*/  SHF.R.S32.HI R57, RZ, 0x1f, R156 ;  /* 0x0000001fff397819 */ /* 0x000fe2000001149c */
[----:B------:R-:W-:Y:S01]  /*9d80*/  ULDC.64 UR10, c[0x0][0xb40] ;  /* 0x0002d000000a7ab9 */ /* 0x000fe20000000a00 */
[----:B------:R-:W-:Y:S01]  /*9d90*/  SHF.R.S32.HI R58, RZ, 0x1f, R157 ;  /* 0x0000001fff3a7819 */ /* 0x000fe2000001149d */
[----:B------:R-:W-:Y:S02]  /*9da0*/  UIMAD UR4, UR4, UR10, URZ ;  /* 0x0000000a040472a4 */ /* 0x000fe4000f8e023f */
[----:B------:R-:W-:Y:S02]  /*9db0*/  UIMAD.WIDE.U32 UR8, UR39, UR10, UR8 ;  /* 0x0000000a270872a5 */ /* 0x000fe4000f8e0008 */
[----:B------:R-:W-:Y:S01]  /*9dc0*/  UIMAD UR4, UR39, UR11, UR4 ;  /* 0x0000000b270472a4 */ /* 0x000fe2000f8e0204 */
[----:B--2---:R-:W-:-:S02]  /*9dd0*/  @P1 SHF.R.U32.HI R7, RZ, R5, R4 ;  /* 0x00000005ff071219 */ /* 0x004fc40000011604 */
[----:B------:R-:W-:Y:S01]  /*9de0*/  ULDC.64 UR10, c[0x0][0xb48] ;  /* 0x0002d200000a7ab9 */ /* 0x000fe20000000a00 */
[----:B------:R-:W-:Y:S01]  /*9df0*/  UIADD3 UR9, UR9, UR4, URZ ;  /* 0x0000000409097290 */ /* 0x000fe2000fffe03f */
[--C-:B------:R-:W-:Y:S01]  /*9e00*/  SHF.R.S32.HI R4, RZ, 0x1f, R7.reuse ;  /* 0x0000001fff047819 */ /* 0x100fe20000011407 */
[----:B------:R-:W-:Y:S02]  /*9e10*/  IMAD.MOV R9, RZ, RZ, -R7 ;  /* 0x000000ffff097224 */ /* 0x000fe400078e0a07 */
[----:B------:R-:W-:Y:S02]  /*9e20*/  UIMAD.WIDE.U32 UR8, UR43, UR10, UR8 ;  /* 0x0000000a2b0872a5 */ /* 0x000fe4000f8e0008 */
[----:B------:R-:W-:Y:S02]  /*9e30*/  IMAD R9, R56, R9, R13 ;  /* 0x0000000938097224 */ /* 0x000fe400078e020d */
[----:B------:R-:W-:Y:S02]  /*9e40*/  UIMAD UR43, UR43, UR11, UR9 ;  /* 0x0000000b2b2b72a4 */ /* 0x000fe4000f8e0209 */
[----:B------:R-:W-:Y:S01]  /*9e50*/  IMAD.U32 R5, RZ, RZ, UR9 ;  /* 0x00000009ff057e24 */ /* 0x000fe2000f8e00ff */
[----:B------:R-:W-:-:S02]  /*9e60*/  ULDC.64 UR10, c[0x0][0xb30] ;  /* 0x0002cc00000a7ab9 */ /* 0x000fc40000000a00 */
[----:B------:R-:W-:Y:S02]  /*9e70*/  IMAD R6, R4, UR10, RZ ;  /* 0x0000000a04067c24 */ /* 0x000fe4000f8e02ff */
[----:B------:R-:W-:Y:S01]  /*9e80*/  IMAD.U32 R4, RZ, RZ, UR8 ;  /* 0x00000008ff047e24 */ /* 0x000fe2000f8e00ff */
[----:B------:R-:W-:Y:S01]  /*9e90*/  ULDC.64 UR8, c[0x0][0xb28] ;  /* 0x0002ca0000087ab9 */ /* 0x000fe20000000a00 */
[----:B------:R-:W-:Y:S02]  /*9ea0*/  IMAD.U32 R5, RZ, RZ, UR43 ;  /* 0x0000002bff057e24 */ /* 0x000fe4000f8e00ff */
[C---:B------:R-:W-:Y:S01]  /*9eb0*/  IMAD R11, R7.reuse, UR11, R6 ;  /* 0x0000000b070b7c24 */ /* 0x040fe2000f8e0206 */
[----:B------:R-:W-:Y:S01]  /*9ec0*/  SHF.R.S32.HI R6, RZ, 0x1f, R9 ;  /* 0x0000001fff067819 */ /* 0x000fe20000011409 */
[----:B------:R-:W-:-:S04]  /*9ed0*/  IMAD.WIDE.U32 R4, R7, UR10, R4 ;  /* 0x0000000a07047c25 */ /* 0x000fc8000f8e0004 */
[----:B------:R-:W-:Y:S02]  /*9ee0*/  IMAD R6, R6, UR8, RZ ;  /* 0x0000000806067c24 */ /* 0x000fe4000f8e02ff */
[----:B------:R-:W-:Y:S02]  /*9ef0*/  IMAD.IADD R5, R5, 0x1, R11 ;  /* 0x0000000105057824 */ /* 0x000fe400078e020b */
[C---:B------:R-:W-:Y:S02]  /*9f00*/  IMAD R7, R9.reuse, UR9, R6 ;  /* 0x0000000909077c24 */ /* 0x040fe4000f8e0206 */
[----:B------:R-:W-:Y:S01]  /*9f10*/  IMAD.WIDE.U32 R4, R9, UR8, R4 ;  /* 0x0000000809047c25 */ /* 0x000fe2000f8e0004 */
[----:B------:R-:W-:-:S03]  /*9f20*/  ULDC.64 UR8, c[0x0][0xb00] ;  /* 0x0002c00000087ab9 */ /* 0x000fc60000000a00 */
[----:B------:R-:W-:Y:S01]  /*9f30*/  VIADD R6, R0, 0x13220 ;  /* 0x0001322000067836 */ /* 0x000fe20000000000 */
[----:B------:R-:W-:Y:S01]  /*9f40*/  LEA R0, P1, R4, UR8, 0x2 ;  /* 0x0000000804007c11 */ /* 0x000fe2000f8210ff */
[----:B------:R-:W-:-:S03]  /*9f50*/  IMAD.IADD R5, R5, 0x1, R7 ;  /* 0x0000000105057824 */ /* 0x000fc600078e0207 */
[----:B------:R-:W-:Y:S02]  /*9f60*/  PRMT R6, RZ, 0x654, R6 ;  /* 0x00000654ff067816 */ /* 0x000fe40000000006 */
[----:B------:R-:W-:Y:S02]  /*9f70*/  LEA.HI.X R24, R4, UR9, R5, 0x2, P1 ;  /* 0x0000000904187c11 */ /* 0x000fe400088f1405 */
[----:B------:R1:W-:Y:S03]  /*9f80*/  SYNCS.ARRIVE.TRANS64.RED.A1T0 RZ, [R6+URZ], RZ ;  /* 0x000000ff06ff79a7 */ /* 0x0003e6000810043f */
[----:B------:R0:W2:Y:S04]  /*9f90*/  SHFL.IDX PT, R7, R24, RZ, 0x1c1f ;  /* 0x001c1fff18077589 */ /* 0x0000a800000e0000 */
[----:B-1----:R0:W1:Y:S01]  /*9fa0*/  SHFL.IDX PT, R6, R0, RZ, 0x1c1f ;  /* 0x001c1fff00067589 */ /* 0x00206200000e0000 */
[----:B------:R-:W-:Y:S05]  /*9fb0*/  @P0 BRA `(.L_x_167) ;  /* 0x0000000000800947 */ /* 0x000fea0003800000 */
[----:B------:R-:W-:Y:S02]  /*9fc0*/  ULDC UR4, c[0x0][0xac8] ;  /* 0x0002b20000047ab9 */ /* 0x000fe40000000800 */
[----:B-----5:R-:W-:Y:S02]  /*9fd0*/  ISETP.GE.AND P1, PT, R59, UR4, PT ;  /* 0x000000043b007c0c */ /* 0x020fe4000bf26270 */
[----:B------:R-:W-:Y:S02]  /*9fe0*/  ISETP.GE.AND P0, PT, R65, UR4, PT ;  /* 0x0000000441007c0c */ /* 0x000fe4000bf06270 */
[----:B------:R-:W-:Y:S02]  /*9ff0*/  ISETP.GE.AND P4, PT, R157, UR4, PT ;  /* 0x000000049d007c0c */ /* 0x000fe4000bf86270 */
[----:B------:R-:W-:Y:S02]  /*a000*/  ISETP.GE.AND P5, PT, R156, UR4, PT ;  /* 0x000000049c007c0c */ /* 0x000fe4000bfa6270 */
[----:B------:R-:W-:-:S05]  /*a010*/  ISETP.GE.AND P3, PT, R23, UR4, PT ;  /* 0x0000000417007c0c */ /* 0x000fca000bf66270 */
[-C--:B-1----:R-:W-:Y:S02]  /*a020*/  @!P1 LEA R8, P2, R59, R6.reuse, 0x2 ;  /* 0x000000063b089211 */ /* 0x082fe400078410ff */
[----:B--2---:R-:W-:Y:S02]  /*a030*/  @!P0 IMAD.WIDE R4, R65, 0x4, R6 ;  /* 0x0000000441048825 */ /* 0x004fe400078e0206 */
[-C--:B------:R-:W-:Y:S02]  /*a040*/  @!P1 LEA.HI.X R9, R59, R7.reuse, R64, 0x2, P2 ;  /* 0x000000073b099211 */ /* 0x080fe400010f1440 */
[----:B------:R-:W-:Y:S01]  /*a050*/  ISETP.GE.AND P2, PT, R22, UR4, PT ;  /* 0x0000000416007c0c */ /* 0x000fe2000bf46270 */
[----:B------:R1:W-:Y:S01]  /*a060*/  @!P0 ST.E.64 desc[UR48][R4.64], R52 ;  /* 0x0000003404008985 */ /* 0x0003e2000c101b30 */
[CC--:B------:R-:W-:Y:S02]  /*a070*/  @!P4 LEA R10, P0, R157.reuse, R6.reuse, 0x2 ;  /* 0x000000069d0ac211 */ /* 0x0c0fe400078010ff */
[----:B------:R-:W-:Y:S01]  /*a080*/  @!P5 LEA R12, P6, R156, R6, 0x2 ;  /* 0x000000069c0cd211 */ /* 0x000fe200078c10ff */
[----:B------:R2:W-:Y:S01]  /*a090*/  @!P1 ST.E.64 desc[UR48][R8.64], R54 ;  /* 0x0000003608009985 */ /* 0x0005e2000c101b30 */
[----:B------:R-:W-:-:S02]  /*a0a0*/  @!P4 LEA.HI.X R11, R157, R7, R58, 0x2, P0 ;  /* 0x000000079d0bc211 */ /* 0x000fc400000f143a */
[----:B------:R-:W-:Y:S02]  /*a0b0*/  ISETP.GE.AND P1, PT, R19, UR4, PT ;  /* 0x0000000413007c0c */ /* 0x000fe4000bf26270 */
[----:B------:R-:W-:Y:S01]  /*a0c0*/  ISETP.GE.AND P0, PT, R18, UR4, PT ;  /* 0x0000000412007c0c */ /* 0x000fe2000bf06270 */
[----:B------:R3:W-:Y:S01]  /*a0d0*/  @!P4 ST.E.64 desc[UR48][R10.64], R60 ;  /* 0x0000003c0a00c985 */ /* 0x0007e2000c101b30 */
[-C--:B------:R-:W-:Y:S02]  /*a0e0*/  @!P5 LEA.HI.X R13, R156, R7.reuse, R57, 0x2, P6 ;  /* 0x000000079c0dd211 */ /* 0x080fe400030f1439 */
[CC--:B------:R-:W-:Y:S02]  /*a0f0*/  @!P2 LEA R14, P4, R22.reuse, R6.reuse, 0x2 ;  /* 0x00000006160ea211 */ /* 0x0c0fe400078810ff */
[----:B-1----:R-:W-:Y:S01]  /*a100*/  @!P3 LEA R4, P6, R23, R6, 0x2 ;  /* 0x000000061704b211 */ /* 0x002fe200078c10ff */
[----:B------:R3:W-:Y:S01]  /*a110*/  @!P5 ST.E.64 desc[UR48][R12.64], R62 ;  /* 0x0000003e0c00d985 */ /* 0x0007e2000c101b30 */
[----:B------:R-:W-:-:S02]  /*a120*/  @!P2 LEA.HI.X R15, R22, R7, R50, 0x2, P4 ;  /* 0x00000007160fa211 */ /* 0x000fc400020f1432 */
[-C--:B------:R-:W-:Y:S02]  /*a130*/  @!P3 LEA.HI.X R5, R23, R7.reuse, R51, 0x2, P6 ;  /* 0x000000071705b211 */ /* 0x080fe400030f1433 */
[CC--:B--2---:R-:W-:Y:S02]  /*a140*/  @!P1 LEA R8, P5, R19.reuse, R6.reuse, 0x2 ;  /* 0x0000000613089211 */ /* 0x0c4fe400078a10ff */
[C---:B------:R-:W-:Y:S01]  /*a150*/  @!P0 LEA R6, P6, R18.reuse, R6, 0x2 ;  /* 0x0000000612068211 */ /* 0x040fe200078c10ff */
[----:B------:R3:W-:Y:S01]  /*a160*/  @!P3 ST.E.64 desc[UR48][R4.64], R42 ;  /* 0x0000002a0400b985 */ /* 0x0007e2000c101b30 */
[-C--:B------:R-:W-:Y:S02]  /*a170*/  @!P1 LEA.HI.X R9, R19, R7.reuse, R27, 0x2, P5 ;  /* 0x0000000713099211 */ /* 0x080fe400028f141b */
[----:B------:R-:W-:Y:S01]  /*a180*/  @!P0 LEA.HI.X R7, R18, R7, R26, 0x2, P6 ;  /* 0x0000000712078211 */ /* 0x000fe200030f141a */
[----:B------:R3:W-:Y:S04]  /*a190*/  @!P2 ST.E.64 desc[UR48][R14.64], R44 ;  /* 0x0000002c0e00a985 */ /* 0x0007e8000c101b30 */
[----:B------:R3:W-:Y:S04]  /*a1a0*/  @!P1 ST.E.64 desc[UR48][R8.64], R46 ;  /* 0x0000002e08009985 */ /* 0x0007e8000c101b30 */
[----:B------:R3:W-:Y:S02]  /*a1b0*/  @!P0 ST.E.64 desc[UR48][R6.64], R48 ;  /* 0x0000003006008985 */ /* 0x0007e4000c101b30 */
.L_x_167:
[----:B------:R-:W-:Y:S05]  /*a1c0*/  BSYNC B1 ;  /* 0x0000000000017941 */ /* 0x000fea0003800000 */
.L_x_166:
[----:B------:R-:W-:Y:S01]  /*a1d0*/  ISETP.GE.AND P0, PT, R25, R30, PT ;  /* 0x0000001e1900720c */ /* 0x000fe20003f06270 */
[----:B--23--:R2:W3:Y:S04]  /*a1e0*/  SHFL.IDX PT, R7, R24, 0x1, 0x1c1f ;  /* 0x003c1f0018077f89 */ /* 0x00c4e800000e0000 */
[----:B-1----:R2:W4:Y:S08]  /*a1f0*/  SHFL.IDX PT, R6, R0, 0x1, 0x1c1f ;  /* 0x003c1f0000067f89 */ /* 0x00253000000e0000 */
[----:B--2---:R-:W-:Y:S05]  /*a200*/  @P0 BRA `(.L_x_165) ;  /* 0x0000000c00340947 */ /* 0x004fea0003800000 */
[----:B------:R-:W-:Y:S02]  /*a210*/  ULDC UR4, c[0x0][0xac8] ;  /* 0x0002b20000047ab9 */ /* 0x000fe40000000800 */
[----:B-----5:R-:W-:Y:S02]  /*a220*/  ISETP.GE.AND P1, PT, R65, UR4, PT ;  /* 0x0000000441007c0c */ /* 0x020fe4000bf26270 */
[----:B------:R-:W-:Y:S02]  /*a230*/  ISETP.GE.AND P4, PT, R59, UR4, PT ;  /* 0x000000043b007c0c */ /* 0x000fe4000bf86270 */
[----:B------:R-:W-:Y:S02]  /*a240*/  ISETP.GE.AND P5, PT, R157, UR4, PT ;  /* 0x000000049d007c0c */ /* 0x000fe4000bfa6270 */
[----:B------:R-:W-:Y:S02]  /*a250*/  ISETP.GE.AND P3, PT, R156, UR4, PT ;  /* 0x000000049c007c0c */ /* 0x000fe4000bf66270 */
[----:B------:R-:W-:-:S05]  /*a260*/  ISETP.GE.AND P2, PT, R23, UR4, PT ;  /* 0x0000000417007c0c */ /* 0x000fca000bf46270 */
[----:B---34-:R-:W-:Y:S02]  /*a270*/  @!P1 IMAD.WIDE R4, R65, 0x4, R6 ;  /* 0x0000000441049825 */ /* 0x018fe400078e0206 */
[-C--:B------:R-:W-:Y:S02]  /*a280*/  @!P4 LEA R8, P0, R59, R6.reuse, 0x2 ;  /* 0x000000063b08c211 */ /* 0x080fe400078010ff */
[----:B------:R-:W-:Y:S01]  /*a290*/  @!P5 LEA R10, P6, R157, R6, 0x2 ;  /* 0x000000069d0ad211 */ /* 0x000fe200078c10ff */
[----:B------:R1:W-:Y:S01]  /*a2a0*/  @!P1 ST.E.64 desc[UR48][R4.64], R40 ;  /* 0x0000002804009985 */ /* 0x0003e2000c101b30 */
[-C--:B------:R-:W-:Y:S02]  /*a2b0*/  @!P4 LEA.HI.X R9, R59, R7.reuse, R64, 0x2, P0 ;  /* 0x000000073b09c211 */ /* 0x080fe400000f1440 */
[----:B------:R-:W-:Y:S02]  /*a2c0*/  ISETP.GE.AND P1, PT, R22, UR4, PT ;  /* 0x0000000416007c0c */ /* 0x000fe4000bf26270 */
[----:B------:R-:W-:Y:S01]  /*a2d0*/  ISETP.GE.AND P0, PT, R19, UR4, PT ;  /* 0x0000000413007c0c */ /* 0x000fe2000bf06270 */
[----:B------:R2:W-:Y:S01]  /*a2e0*/  @!P4 ST.E.64 desc[UR48][R8.64], R38 ;  /* 0x000000260800c985 */ /* 0x0005e2000c101b30 */
[----:B------:R-:W-:-:S02]  /*a2f0*/  @!P5 LEA.HI.X R11, R157, R7, R58, 0x2, P6 ;  /* 0x000000079d0bd211 */ /* 0x000fc400030f143a */
[CC--:B------:R-:W-:Y:S02]  /*a300*/  @!P3 LEA R12, P6, R156.reuse, R6.reuse, 0x2 ;  /* 0x000000069c0cb211 */ /* 0x0c0fe400078c10ff */
[CC--:B------:R-:W-:Y:S01]  /*a310*/  @!P2 LEA R14, P4, R23.reuse, R6.reuse, 0x2 ;  /* 0x00000006170ea211 */ /* 0x0c0fe200078810ff */
[----:B------:R2:W-:Y:S01]  /*a320*/  @!P5 ST.E.64 desc[UR48][R10.64], R36 ;  /* 0x000000240a00d985 */ /* 0x0005e2000c101b30 */
[-C--:B------:R-:W-:Y:S02]  /*a330*/  @!P3 LEA.HI.X R13, R156, R7.reuse, R57, 0x2, P6 ;  /* 0x000000079c0db211 */ /* 0x080fe400030f1439 */
[----:B------:R-:W-:Y:S02]  /*a340*/  @!P2 LEA.HI.X R15, R23, R7, R51, 0x2, P4 ;  /* 0x00000007170fa211 */ /* 0x000fe400020f1433 */
[-C--:B-1----:R-:W-:Y:S01]  /*a350*/  @!P1 LEA R4, P5, R22, R6.reuse, 0x2 ;  /* 0x0000000616049211 */ /* 0x082fe200078a10ff */
[----:B------:R2:W-:Y:S01]  /*a360*/  @!P3 ST.E.64 desc[UR48][R12.64], R32 ;  /* 0x000000200c00b985 */ /* 0x0005e2000c101b30 */
[----:B0-----:R-:W-:-:S02]  /*a370*/  @!P0 LEA R24, P6, R19, R6, 0x2 ;  /* 0x0000000613188211 */ /* 0x001fc400078c10ff */
[-C--:B------:R-:W-:Y:S01]  /*a380*/  @!P1 LEA.HI.X R5, R22, R7.reuse, R50, 0x2, P5 ;  /* 0x0000000716059211 */ /* 0x080fe200028f1432 */
[----:B------:R2:W-:Y:S01]  /*a390*/  @!P2 ST.E.64 desc[UR48][R14.64], R34 ;  /* 0x000000220e00a985 */ /* 0x0005e2000c101b30 */
[----:B------:R-:W-:-:S03]  /*a3a0*/  @!P0 LEA.HI.X R25, R19, R7, R27, 0x2, P6 ;  /* 0x0000000713198211 */ /* 0x000fc600030f141b */
[----:B------:R2:W-:Y:S04]  /*a3b0*/  @!P1 ST.E.64 desc[UR48][R4.64], R28 ;  /* 0x0000001c04009985 */ /* 0x0005e8000c101b30 */
[----:B------:R2:W-:Y:S01]  /*a3c0*/  @!P0 ST.E.64 desc[UR48][R24.64], R20 ;  /* 0x0000001418008985 */ /* 0x0005e2000c101b30 */
[----:B------:R-:W-:-:S13]  /*a3d0*/  ISETP.GE.AND P0, PT, R18, UR4, PT ;  /* 0x0000000412007c0c */ /* 0x000fda000bf06270 */
[----:B--2---:R-:W-:Y:S05]  /*a3e0*/  @P0 BRA `(.L_x_165) ;  /* 0x0000000800bc0947 */ /* 0x004fea0003800000 */
[----:B------:R-:W-:-:S04]  /*a3f0*/  LEA R4, P0, R18, R6, 0x2 ;  /* 0x0000000612047211 */ /* 0x000fc800078010ff */
[----:B------:R-:W-:-:S05]  /*a400*/  LEA.HI.X R5, R18, R7, R26, 0x2, P0 ;  /* 0x0000000712057211 */ /* 0x000fca00000f141a */
[----:B------:R2:W-:Y:S01]  /*a410*/  ST.E.64 desc[UR48][R4.64], R2 ;  /* 0x0000000204007985 */ /* 0x0005e2000c101b30 */
[----:B------:R-:W-:Y:S05]  /*a420*/  BRA `(.L_x_165) ;  /* 0x0000000800ac7947 */ /* 0x000fea0003800000 */
.L_x_162:
[----:B------:R-:W-:Y:S02]  /*a430*/  ULDC.64 UR8, c[0x0][0xc00] ;  /* 0x0003000000087ab9 */ /* 0x000fe40000000a00 */
[----:B------:R-:W-:-:S04]  /*a440*/  UISETP.NE.U32.AND UP0, UPT, UR8, URZ, UPT ;  /* 0x0000003f0800728c */ /* 0x000fc8000bf05070 */
[----:B------:R-:W-:-:S03]  /*a450*/  UISETP.NE.AND.EX UP0, UPT, UR9, URZ, UPT, UP0 ;  /* 0x0000003f0900728c */ /* 0x000fc6000bf05300 */
[----:B------:R-:W-:Y:S02]  /*a460*/  ULDC.64 UR8, c[0x0][0xc00] ;  /* 0x0003000000087ab9 */ /* 0x000fe40000000a00 */
[----:B------:R-:W-:Y:S01]  /*a470*/  UIMAD.WIDE UR8, UR39, 0x4, UR8 ;  /* 0x00000004270878a5 */ /* 0x000fe2000f8e0208 */
[----:B------:R-:W-:-:S05]  /*a480*/  PLOP3.LUT P1, PT, PT, PT, UP0, 0x80, 0x0 ;  /* 0x000000000000781c */ /* 0x000fca0003f2f008 */
[----:B------:R-:W-:Y:S02]  /*a490*/  IMAD.U32 R2, RZ, RZ, UR8 ;  /* 0x00000008ff027e24 */ /* 0x000fe4000f8e00ff */
[----:B------:R-:W-:Y:S01]  /*a4a0*/  IMAD.U32 R3, RZ, RZ, UR9 ;  /* 0x00000009ff037e24 */ /* 0x000fe2000f8e00ff */
[----:B------:R-:W-:Y:S02]  /*a4b0*/  ULDC.64 UR8, c[0x0][0xc08] ;  /* 0x0003020000087ab9 */ /* 0x000fe40000000a00 */
[----:B------:R-:W-:-:S03]  /*a4c0*/  UISETP.NE.U32.AND UP1, UPT, UR8, URZ, UPT ;  /* 0x0000003f0800728c */ /* 0x000fc6000bf25070 */
[----:B------:R-:W2:Y:S01]  /*a4d0*/  @P1 LDG.E R6, desc[UR48][R2.64] ;  /* 0x0000003002061981 */ /* 0x000ea2000c1e1900 */
[----:B------:R-:W-:Y:S01]  /*a4e0*/  UISETP.NE.AND.EX UP1, UPT, UR9, URZ, UPT, UP1 ;  /* 0x0000003f0900728c */ /* 0x000fe2000bf25310 */
[----:B------:R-:W-:Y:S01]  /*a4f0*/  ULDC UR4, c[0x0][0xa88] ;  /* 0x0002a20000047ab9 */ /* 0x000fe20000000800 */
[----:B------:R-:W0:Y:S01]  /*a500*/  S2R R7, SR_TID.X ;  /* 0x0000000000077919 */ /* 0x000e220000002100 */
[----:B------:R-:W-:-:S03]  /*a510*/  IMAD.U32 R0, RZ, RZ, UR4 ;  /* 0x00000004ff007e24 */ /* 0x000fc6000f8e00ff */
[----:B------:R-:W-:-:S05]  /*a520*/  PLOP3.LUT P2, PT, PT, PT, UP1, 0x80, 0x0 ;  /* 0x000000000000781c */ /* 0x000fca0003f4f018 */
[----:B------:R-:W-:Y:S02]  /*a530*/  @UP1 ULDC.64 UR8, c[0x0][0xc08] ;  /* 0x0003020000081ab9 */ /* 0x000fe40000000a00 */
[----:B------:R-:W-:-:S06]  /*a540*/  @UP1 UIMAD.WIDE UR8, UR39, 0x4, UR8 ;  /* 0x00000004270818a5 */ /* 0x000fcc000f8e0208 */
[----:B------:R-:W-:Y:S01]  /*a550*/  MOV R4, UR8 ;  /* 0x0000000800047c02 */ /* 0x000fe20008000f00 */
[----:B------:R-:W-:-:S05]  /*a560*/  IMAD.U32 R5, RZ, RZ, UR9 ;  /* 0x00000009ff057e24 */ /* 0x000fca000f8e00ff */
[----:B------:R1:W5:Y:S01]  /*a570*/  @P2 LDG.E R0, desc[UR48][R4.64] ;  /* 0x0000003004002981 */ /* 0x000362000c1e1900 */
[----:B------:R-:W-:Y:S01]  /*a580*/  UMOV UR4, URZ ;  /* 0x0000003f00047c82 */ /* 0x000fe20008000000 */
[----:B0-----:R-:W-:-:S05]  /*a590*/  VIADD R8, R7, 0xffffff80 ;  /* 0xffffff8007087836 */ /* 0x001fca0000000000 */
[----:B------:R-:W-:Y:S02]  /*a5a0*/  ISETP.GT.AND P0, PT, R8, 0xbf, PT ;  /* 0x000000bf0800780c */ /* 0x000fe40003f04270 */
[----:B--2---:R-:W-:-:S13]  /*a5b0*/  @P1 R2UR UR4, R6 ;  /* 0x00000000060412ca */ /* 0x004fda00000e0000 */
[----:B------:R-:W-:Y:S01]  /*a5c0*/  USHF.R.S32.HI UR16, URZ, 0x1f, UR4 ;  /* 0x0000001f3f107899 */ /* 0x000fe20008011404 */
[----:B-1----:R-:W-:Y:S11]  /*a5d0*/  @P2 BRA `(.L_x_168) ;  /* 0x0000000000102947 */ /* 0x002ff60003800000 */
[----:B------:R-:W-:Y:S05]  /*a5e0*/  @!P1 BRA `(.L_x_168) ;  /* 0x00000000000c9947 */ /* 0x000fea0003800000 */
[----:B------:R-:W2:Y:S04]  /*a5f0*/  LDG.E R5, desc[UR48][R2.64] ;  /* 0x0000003002057981 */ /* 0x000ea8000c1e1900 */
[----:B-----5:R-:W2:Y:S02]  /*a600*/  LDG.E R0, desc[UR48][R2.64+0x4] ;  /* 0x0000043002007981 */ /* 0x020ea4000c1e1900 */
[----:B--2---:R-:W-:-:S07]  /*a610*/  IMAD.IADD R0, R0, 0x1, -R5 ;  /* 0x0000000100007824 */ /* 0x004fce00078e0a05 */
.L_x_168:
[----:B------:R-:W-:Y:S01]  /*a620*/  USEL UR39, UR39, URZ, !UP0 ;  /* 0x0000003f27277287 */ /* 0x000fe2000c000000 */
[----:B------:R-:W-:Y:S01]  /*a630*/  BSSY B1, `(.L_x_169) ;  /* 0x0000038000017945 */ /* 0x000fe20003800000 */
[----:B------:R-:W-:-:S03]  /*a640*/  USEL UR40, UR40, URZ, !UP0 ;  /* 0x0000003f28287287 */ /* 0x000fc6000c000000 */
[----:B------:R-:W-:Y:S09]  /*a650*/  @P0 BRA `(.L_x_170) ;  /* 0x0000000000d40947 */ /* 0x000ff20003800000 */
[----:B------:R-:W0:Y:S01]  /*a660*/  LDC R9, c[0x0][0xbe8] ;  /* 0x0002fa00ff097b82 */ /* 0x000e220000000800 */
[----:B------:R-:W-:-:S04]  /*a670*/  IMAD.U32 R2, RZ, RZ, UR41 ;  /* 0x00000029ff027e24 */ /* 0x000fc8000f8e00ff */
[----:B------:R-:W-:-:S04]  /*a680*/  IMAD R2, R2, 0xc0, R7 ;  /* 0x000000c002027824 */ /* 0x000fc800078e0207 */
[----:B------:R-:W-:Y:S02]  /*a690*/  VIADD R4, R2, 0xffffff80 ;  /* 0xffffff8002047836 */ /* 0x000fe40000000000 */
[----:B0----5:R-:W-:-:S05]  /*a6a0*/  IMAD R3, R0, R9, RZ ;  /* 0x0000000900037224 */ /* 0x021fca00078e02ff */
[----:B------:R-:W-:-:S13]  /*a6b0*/  ISETP.GE.AND P0, PT, R4, R3, PT ;  /* 0x000000030400720c */ /* 0x000fda0003f06270 */
[----:B------:R-:W-:Y:S05]  /*a6c0*/  @P0 BRA `(.L_x_170) ;  /* 0x0000000000b80947 */ /* 0x000fea0003800000 */
[----:B------:R-:W-:Y:S01]  /*a6d0*/  ISETP.NE.AND P0, PT, R9, 0x1, PT ;  /* 0x000000010900780c */ /* 0x000fe20003f05270 */
[----:B------:R-:W-:Y:S01]  /*a6e0*/  UISETP.GT.AND UP2, UPT, UR44, 0x1, UPT ;  /* 0x000000012c00788c */ /* 0x000fe2000bf44270 */
[----:B------:R-:W-:Y:S01]  /*a6f0*/  IMAD.MOV.U32 R5, RZ, RZ, R4 ;  /* 0x000000ffff057224 */ /* 0x000fe200078e0004 */
[----:B------:R-:W-:Y:S02]  /*a700*/  UMOV UR7, 0x9b8 ;  /* 0x000009b800077882 */ /* 0x000fe40000000000 */
[----:B------:R-:W-:Y:S02]  /*a710*/  USEL UR17, UR7, 0x978, UP2 ;  /* 0x0000097807117887 */ /* 0x000fe40009000000 */
[----:B------:R-:W-:-:S06]  /*a720*/  USEL UR19, UR43, URZ, UP2 ;  /* 0x0000003f2b137287 */ /* 0x000fcc0009000000 */
[----:B------:R-:W0:Y:S04]  /*a730*/  @P0 LDC R3, c[0x0][0xbec] ;  /* 0x0002fb00ff030b82 */ /* 0x000e280000000800 */
[----:B------:R-:W-:Y:S01]  /*a740*/  ULDC.64 UR10, c[0x0][UR17+0x220] ;  /* 0x00008800110a7abb */ /* 0x000fe20008000a00 */
[----:B------:R-:W-:Y:S01]  /*a750*/  ULDC.64 UR8, c[0x0][UR17+0x218] ;  /* 0x0000860011087abb */ /* 0x000fe20008000a00 */
[----:B------:R-:W-:Y:S01]  /*a760*/  ULDC.64 UR12, c[0x0][UR17+0x228] ;  /* 0x00008a00110c7abb */ /* 0x000fe20008000a00 */
[----:B------:R-:W-:Y:S01]  /*a770*/  UIMAD UR7, UR11, UR39, URZ ;  /* 0x000000270b0772a4 */ /* 0x000fe2000f8e023f */
[----:B------:R-:W1:Y:S01]  /*a780*/  @P0 LDC R7, c[0x0][0xbf0] ;  /* 0x0002fc00ff070b82 */ /* 0x000e620000000800 */
[----:B------:R-:W-:Y:S02]  /*a790*/  UIMAD.WIDE.U32 UR14, UR8, UR42, URZ ;  /* 0x0000002a080e72a5 */ /* 0x000fe4000f8e003f */
[----:B------:R-:W-:-:S02]  /*a7a0*/  UIMAD UR18, UR9, UR42, URZ ;  /* 0x0000002a091272a4 */ /* 0x000fc4000f8e023f */
[----:B------:R-:W-:Y:S02]  /*a7b0*/  UIMAD.WIDE.U32 UR8, UR10, UR39, URZ ;  /* 0x000000270a0872a5 */ /* 0x000fe4000f8e003f */
[----:B------:R-:W-:Y:S02]  /*a7c0*/  UIMAD.WIDE.U32 UR20, UR12, UR19, URZ ;  /* 0x000000130c1472a5 */ /* 0x000fe4000f8e003f */
[----:B------:R-:W-:Y:S02]  /*a7d0*/  UIMAD UR12, UR13, UR19, URZ ;  /* 0x000000130d0c72a4 */ /* 0x000fe4000f8e023f */
[----:B------:R-:W-:Y:S02]  /*a7e0*/  UIMAD UR7, UR10, UR40, UR7 ;  /* 0x000000280a0772a4 */ /* 0x000fe4000f8e0207 */
[----:B------:R-:W-:Y:S02]  /*a7f0*/  UIADD3 UR14, UP0, UP1, UR8, UR14, UR4 ;  /* 0x0000000e080e7290 */ /* 0x000fe4000f91e004 */
[----:B------:R-:W-:Y:S01]  /*a800*/  UIADD3 UR8, UR12, UR21, URZ ;  /* 0x000000150c087290 */ /* 0x000fe2000fffe03f */
[----:B0-----:R-:W-:Y:S01]  /*a810*/  @P0 IMAD.HI.U32 R2, R4, R3, RZ ;  /* 0x0000000304020227 */ /* 0x001fe200078e00ff */
[----:B------:R-:W-:-:S02]  /*a820*/  UIADD3 UR11, UR18, UR15, URZ ;  /* 0x0000000f120b7290 */ /* 0x000fc4000fffe03f */
[----:B------:R-:W-:Y:S01]  /*a830*/  UIADD3 UR7, UR9, UR7, URZ ;  /* 0x0000000709077290 */ /* 0x000fe2000fffe03f */
[----:B------:R-:W-:Y:S02]  /*a840*/  IMAD.U32 R3, RZ, RZ, UR21 ;  /* 0x00000015ff037e24 */ /* 0x000fe4000f8e00ff */
[----:B------:R-:W-:Y:S01]  /*a850*/  IMAD.U32 R6, RZ, RZ, UR8 ;  /* 0x00000008ff067e24 */ /* 0x000fe2000f8e00ff */
[----:B------:R-:W-:Y:S01]  /*a860*/  UIADD3.X UR7, UR7, UR11, UR16, UP0, UP1 ;  /* 0x0000000b07077290 */ /* 0x000fe200087e2410 */
[----:B-1----:R-:W-:Y:S01]  /*a870*/  @P0 SHF.R.U32.HI R5, RZ, R7, R2 ;  /* 0x00000007ff050219 */ /* 0x002fe20000011602 */
[----:B------:R-:W-:Y:S01]  /*a880*/  IMAD.U32 R2, RZ, RZ, UR20 ;  /* 0x00000014ff027e24 */ /* 0x000fe2000f8e00ff */
[----:B------:R-:W-:Y:S01]  /*a890*/  ULDC.64 UR8, c[0x0][UR17+0x210] ;  /* 0x0000840011087abb */ /* 0x000fe20008000a00 */
[----:B------:R-:W-:Y:S01]  /*a8a0*/  ULDC.64 UR10, c[0x0][0xba8] ;  /* 0x0002ea00000a7ab9 */ /* 0x000fe20000000a00 */
[----:B------:R-:W-:Y:S01]  /*a8b0*/  @!UP2 ULDC UR10, c[0x0][0xb50] ;  /* 0x0002d400000aaab9 */ /* 0x000fe20000000800 */
[--C-:B------:R-:W-:Y:S01]  /*a8c0*/  IMAD.MOV R7, RZ, RZ, -R5.reuse ;  /* 0x000000ffff077224 */ /* 0x100fe200078e0a05 */
[----:B------:R-:W-:Y:S01]  /*a8d0*/  IADD3 R2, P0, P1, R5, UR14, R2 ;  /* 0x0000000e05027c10 */ /* 0x000fe2000f91e002 */
[----:B------:R-:W-:Y:S01]  /*a8e0*/  @!UP2 ULDC UR11, c[0x0][0xb54] ;  /* 0x0002d500000baab9 */ /* 0x000fe20000000800 */
[----:B------:R-:W-:Y:S01]  /*a8f0*/  SHF.R.S32.HI R5, RZ, 0x1f, R5 ;  /* 0x0000001fff057819 */ /* 0x000fe20000011405 */
[----:B------:R-:W-:-:S03]  /*a900*/  IMAD R7, R9, R7, R4 ;  /* 0x0000000709077224 */ /* 0x000fc600078e0204 */
[----:B------:R-:W-:Y:S01]  /*a910*/  IADD3.X R3, R5, UR7, R6, P0, P1 ;  /* 0x0000000705037c10 */ /* 0x000fe200087e2406 */
[C---:B------:R-:W-:Y:S01]  /*a920*/  IMAD R9, R7.reuse, UR9, RZ ;  /* 0x0000000907097c24 */ /* 0x040fe2000f8e02ff */
[----:B------:R-:W-:Y:S01]  /*a930*/  SHF.R.S32.HI R4, RZ, 0x1f, R7 ;  /* 0x0000001fff047819 */ /* 0x000fe20000011407 */
[----:B------:R-:W-:-:S04]  /*a940*/  IMAD.WIDE.U32 R2, R7, UR8, R2 ;  /* 0x0000000807027c25 */ /* 0x000fc8000f8e0002 */
[----:B------:R-:W-:Y:S01]  /*a950*/  IMAD R9, R4, UR8, R9 ;  /* 0x0000000804097c24 */ /* 0x000fe2000f8e0209 */
[----:B------:R-:W-:-:S03]  /*a960*/  LEA R4, P0, R2, UR10, 0x2 ;  /* 0x0000000a02047c11 */ /* 0x000fc6000f8010ff */
[----:B------:R-:W-:-:S05]  /*a970*/  IMAD.IADD R3, R3, 0x1, R9 ;  /* 0x0000000103037824 */ /* 0x000fca00078e0209 */
[----:B------:R-:W-:Y:S01]  /*a980*/  LEA.HI.X R5, R2, UR11, R3, 0x2, P0 ;  /* 0x0000000b02057c11 */ /* 0x000fe200080f1403 */
[----:B------:R-:W-:-:S05]  /*a990*/  IMAD.MOV.U32 R3, RZ, RZ, -0x800000 ;  /* 0xff800000ff037424 */ /* 0x000fca00078e00ff */
[----:B------:R0:W-:Y:S02]  /*a9a0*/  STG.E desc[UR48][R4.64], R3 ;  /* 0x0000000304007986 */ /* 0x0001e4000c101930 */
.L_x_170:
[----:B------:R-:W-:Y:S05]  /*a9b0*/  BSYNC B1 ;  /* 0x0000000000017941 */ /* 0x000fea0003800000 */
.L_x_169:
[----:B------:R-:W-:-:S06]  /*a9c0*/  UISETP.GT.AND UP0, UPT, UR44, 0x1, UPT ;  /* 0x000000012c00788c */ /* 0x000fcc000bf04270 */
[----:B------:R-:W-:-:S13]  /*a9d0*/  PLOP3.LUT P0, PT, PT, PT, UP0, 0x80, 0x0 ;  /* 0x000000000000781c */ /* 0x000fda0003f0f008 */
[----:B------:R-:W-:Y:S05]  /*a9e0*/  @P0 BRA `(.L_x_165) ;  /* 0x00000004003c0947 */ /* 0x000fea0003800000 */
[----:B------:R-:W1:Y:S01]  /*a9f0*/  LDC R11, c[0x0][0xbe8] ;  /* 0x0002fa00ff0b7b82 */ /* 0x000e620000000800 */
[----:B------:R-:W-:Y:S01]  /*aa00*/  SHF.R.S32.HI R6, RZ, 0x1f, R8 ;  /* 0x0000001fff067819 */ /* 0x000fe20000011408 */
[----:B------:R-:W-:Y:S01]  /*aa10*/  ULDC.64 UR10, c[0x0][0xaa0] ;  /* 0x0002a800000a7ab9 */ /* 0x000fe20000000a00 */
[----:B0-----:R-:W-:Y:S01]  /*aa20*/  IMAD.U32 R5, RZ, RZ, UR41 ;  /* 0x00000029ff057e24 */ /* 0x001fe2000f8e00ff */
[----:B------:R-:W-:Y:S01]  /*aa30*/  UIMAD UR7, UR16, UR10, URZ ;  /* 0x0000000a100772a4 */ /* 0x000fe2000f8e023f */
[----:B------:R-:W-:Y:S01]  /*aa40*/  LEA.HI R6, R6, R8, RZ, 0x3 ;  /* 0x0000000806067211 */ /* 0x000fe200078f18ff */
[----:B------:R-:W-:Y:S01]  /*aa50*/  UIMAD.WIDE.U32 UR8, UR4, UR10, URZ ;  /* 0x0000000a040872a5 */ /* 0x000fe2000f8e003f */
[----:B------:R-:W-:Y:S01]  /*aa60*/  IMAD.U32 R30, RZ, RZ, UR41 ;  /* 0x00000029ff1e7e24 */ /* 0x000fe2000f8e00ff */
[----:B------:R-:W-:Y:S01]  /*aa70*/  UIMAD UR7, UR4, UR11, UR7 ;  /* 0x0000000b040772a4 */ /* 0x000fe2000f8e0207 */
[----:B------:R-:W-:Y:S02]  /*aa80*/  SHF.R.S32.HI R6, RZ, 0x3, R6 ;  /* 0x00000003ff067819 */ /* 0x000fe40000011406 */
[----:B------:R-:W-:Y:S01]  /*aa90*/  ULDC.64 UR10, c[0x0][0xae8] ;  /* 0x0002ba00000a7ab9 */ /* 0x000fe20000000a00 */
[----:B------:R-:W-:Y:S01]  /*aaa0*/  UIADD3 UR9, UR9, UR7, URZ ;  /* 0x0000000709097290 */ /* 0x000fe2000fffe03f */
[----:B------:R-:W-:Y:S01]  /*aab0*/  SHF.R.S32.HI R13, RZ, 0x1f, R17 ;  /* 0x0000001fff0d7819 */ /* 0x000fe20000011411 */
[----:B------:R-:W-:-:S02]  /*aac0*/  IMAD R2, R16, 0x30, R6 ;  /* 0x0000003010027824 */ /* 0x000fc400078e0206 */
[----:B------:R-:W-:Y:S01]  /*aad0*/  UIMAD.WIDE.U32 UR8, UR42, UR10, UR8 ;  /* 0x0000000a2a0872a5 */ /* 0x000fe2000f8e0008 */
[----:B------:R-:W-:Y:S02]  /*aae0*/  IMAD R30, R30, 0xc0, R6 ;  /* 0x000000c01e1e7824 */ /* 0x000fe400078e0206 */
[----:B------:R-:W-:Y:S01]  /*aaf0*/  IMAD R4, R5, 0xc0, R2 ;  /* 0x000000c005047824 */ /* 0x000fe200078e0202 */
[----:B------:R-:W-:-:S03]  /*ab00*/  UIMAD UR9, UR42, UR11, UR9 ;  /* 0x0000000b2a0972a4 */ /* 0x000fc6000f8e0209 */
[----:B------:R-:W-:Y:S01]  /*ab10*/  ULDC.64 UR10, c[0x0][0xaf0] ;  /* 0x0002bc00000a7ab9 */ /* 0x000fe20000000a00 */
[----:B-1----:R-:W-:Y:S01]  /*ab20*/  ISETP.NE.AND P0, PT, R11, 0x1, PT ;  /* 0x000000010b00780c */ /* 0x002fe20003f05270 */
[----:B------:R-:W-:Y:S01]  /*ab30*/  UIMAD UR40, UR40, UR10, URZ ;  /* 0x0000000a282872a4 */ /* 0x000fe2000f8e023f */
[----:B------:R-:W-:Y:S01]  /*ab40*/  IMAD.MOV.U32 R5, RZ, RZ, R4 ;  /* 0x000000ffff057224 */ /* 0x000fe200078e0004 */
[----:B------:R-:W-:Y:S02]  /*ab50*/  UIMAD.WIDE.U32 UR8, UR39, UR10, UR8 ;  /* 0x0000000a270872a5 */ /* 0x000fe4000f8e0008 */
[----:B------:R-:W-:-:S03]  /*ab60*/  UIMAD UR4, UR39, UR11, UR40 ;  /* 0x0000000b270472a4 */ /* 0x000fc6000f8e0228 */
[----:B------:R-:W-:Y:S01]  /*ab70*/  ULDC.64 UR10, c[0x0][0xae0] ;  /* 0x0002b800000a7ab9 */ /* 0x000fe20000000a00 */
[----:B------:R-:W-:-:S04]  /*ab80*/  UIADD3 UR4, UR9, UR4, URZ ;  /* 0x0000000409047290 */ /* 0x000fc8000fffe03f */
[----:B------:R-:W0:Y:S08]  /*ab90*/  @P0 LDC R3, c[0x0][0xbec] ;  /* 0x0002fb00ff030b82 */ /* 0x000e300000000800 */
[----:B------:R-:W1:Y:S01]  /*aba0*/  @P0 LDC R7, c[0x0][0xbf0] ;  /* 0x0002fc00ff070b82 */ /* 0x000e620000000800 */
[----:B0-----:R-:W-:-:S04]  /*abb0*/  @P0 IMAD.HI.U32 R2, R4, R3, RZ ;  /* 0x0000000304020227 */ /* 0x001fc800078e00ff */
[----:B------:R-:W-:Y:S02]  /*abc0*/  IMAD.U32 R3, RZ, RZ, UR9 ;  /* 0x00000009ff037e24 */ /* 0x000fe4000f8e00ff */
[----:B------:R-:W-:Y:S01]  /*abd0*/  IMAD.U32 R3, RZ, RZ, UR4 ;  /* 0x00000004ff037e24 */ /* 0x000fe2000f8e00ff */
[----:B------:R-:W-:Y:S01]  /*abe0*/  ULDC UR4, c[0x0][0xac8] ;  /* 0x0002b20000047ab9 */ /* 0x000fe20000000800 */
[----:B-1----:R-:W-:-:S04]  /*abf0*/  @P0 SHF.R.U32.HI R5, RZ, R7, R2 ;  /* 0x00000007ff050219 */ /* 0x002fc80000011602 */
[--C-:B------:R-:W-:Y:S01]  /*ac00*/  SHF.R.S32.HI R2, RZ, 0x1f, R5.reuse ;  /* 0x0000001fff027819 */ /* 0x100fe20000011405 */
[----:B------:R-:W-:-:S04]  /*ac10*/  IMAD.MOV R7, RZ, RZ, -R5 ;  /* 0x000000ffff077224 */ /* 0x000fc800078e0a05 */
[----:B------:R-:W-:Y:S02]  /*ac20*/  IMAD R7, R11, R7, R4 ;  /* 0x000000070b077224 */ /* 0x000fe400078e0204 */
[----:B------:R-:W-:Y:S01]  /*ac30*/  IMAD R4, R2, UR10, RZ ;  /* 0x0000000a02047c24 */ /* 0x000fe2000f8e02ff */
[----:B------:R-:W-:Y:S01]  /*ac40*/  MOV R2, UR8 ;  /* 0x0000000800027c02 */ /* 0x000fe20008000f00 */
[----:B------:R-:W-:Y:S01]  /*ac50*/  ULDC.64 UR8, c[0x0][0xad8] ;  /* 0x0002b60000087ab9 */ /* 0x000fe20000000a00 */
[----:B-----5:R-:W-:Y:S02]  /*ac60*/  IMAD R11, R0, R11, RZ ;  /* 0x0000000b000b7224 */ /* 0x020fe400078e02ff */
        /* <DEDUP_REMOVED lines=8> */
[----:B------:R-:W-:Y:S01]  /*acf0*/  IMAD.IADD R3, R3, 0x1, R5 ;  /* 0x0000000103037824 */ /* 0x000fe200078e0205 */
[----:B------:R-:W-:Y:S01]  /*ad00*/  LEA R4, P0, R2, UR8, 0x1 ;  /* 0x0000000802047c11 */ /* 0x000fe2000f8008ff */
[----:B------:R-:W-:-:S03]  /*ad10*/  VIADD R0, R30, 0x30 ;  /* 0x000000301e007836 */ /* 0x000fc60000000000 */
[----:B------:R-:W-:Y:S01]  /*ad20*/  LEA.HI.X R8, R2, UR9, R3, 0x1, P0 ;  /* 0x0000000902087c11 */ /* 0x000fe200080f0c03 */
[----:B------:R-:W0:Y:S01]  /*ad30*/  SHFL.IDX PT, R6, R4, RZ, 0x181f ;  /* 0x00181fff04067589 */ /* 0x000e2200000e0000 */
[----:B------:R-:W-:Y:S01]  /*ad40*/  ISETP.GE.AND P0, PT, R17, UR4, PT ;  /* 0x0000000411007c0c */ /* 0x000fe2000bf06270 */
[C---:B------:R-:W-:Y:S02]  /*ad50*/  VIADD R2, R30.reuse, 0x60 ;  /* 0x000000601e027836 */ /* 0x040fe40000000000 */
[----:B------:R-:W1:Y:S01]  /*ad60*/  SHFL.IDX PT, R14, R4, 0x1, 0x181f ;  /* 0x00381f00040e7f89 */ /* 0x000e6200000e0000 */
[CC--:B------:R-:W-:Y:S01]  /*ad70*/  ISETP.GE.OR P3, PT, R30.reuse, R11.reuse, P0 ;  /* 0x0000000b1e00720c */ /* 0x0c0fe20000766670 */
[----:B------:R-:W-:Y:S01]  /*ad80*/  VIADD R3, R30, 0x90 ;  /* 0x000000901e037836 */ /* 0x000fe20000000000 */
[-C--:B------:R-:W-:Y:S01]  /*ad90*/  ISETP.GE.OR P2, PT, R0, R11.reuse, P0 ;  /* 0x0000000b0000720c */ /* 0x080fe20000746670 */
[----:B------:R-:W2:Y:S01]  /*ada0*/  SHFL.IDX PT, R24, R4, 0x2, 0x181f ;  /* 0x00581f0004187f89 */ /* 0x000ea200000e0000 */
[----:B------:R-:W-:-:S02]  /*adb0*/  ISETP.GE.OR P1, PT, R2, R11, P0 ;  /* 0x0000000b0200720c */ /* 0x000fc40000726670 */
[----:B------:R-:W-:Y:S01]  /*adc0*/  ISETP.GE.OR P0, PT, R3, R11, P0 ;  /* 0x0000000b0300720c */ /* 0x000fe20000706670 */
[----:B------:R-:W3:Y:S04]  /*add0*/  SHFL.IDX PT, R10, R8, RZ, 0x181f ;  /* 0x00181fff080a7589 */ /* 0x000ee800000e0000 */
[----:B------:R1:W4:Y:S04]  /*ade0*/  SHFL.IDX PT, R28, R4, 0x3, 0x181f ;  /* 0x00781f00041c7f89 */ /* 0x00032800000e0000 */
[----:B------:R-:W4:Y:S04]  /*adf0*/  SHFL.IDX PT, R12, R8, 0x1, 0x181f ;  /* 0x00381f00080c7f89 */ /* 0x000f2800000e0000 */
[----:B------:R-:W4:Y:S01]  /*ae00*/  SHFL.IDX PT, R20, R8, 0x2, 0x181f ;  /* 0x00581f0008147f89 */ /* 0x000f2200000e0000 */
[----:B0-----:R-:W-:-:S03]  /*ae10*/  @!P3 LEA R2, P6, R17, R6, 0x1 ;  /* 0x000000061102b211 */ /* 0x001fc600078c08ff */
[----:B------:R4:W0:Y:S01]  /*ae20*/  SHFL.IDX PT, R26, R8, 0x3, 0x181f ;  /* 0x00781f00081a7f89 */ /* 0x00082200000e0000 */
[C---:B-1----:R-:W-:Y:S02]  /*ae30*/  @!P2 LEA R4, P5, R17.reuse, R14, 0x1 ;  /* 0x0000000e1104a211 */ /* 0x042fe400078a08ff */
[C---:B--2---:R-:W-:Y:S02]  /*ae40*/  @!P1 LEA R6, P4, R17.reuse, R24, 0x1 ;  /* 0x0000001811069211 */ /* 0x044fe400078808ff */
[C---:B---3--:R-:W-:Y:S02]  /*ae50*/  @!P3 LEA.HI.X R3, R17.reuse, R10, R13, 0x1, P6 ;  /* 0x0000000a1103b211 */ /* 0x048fe400030f0c0d */
[----:B----4-:R-:W-:-:S03]  /*ae60*/  @!P0 LEA R8, P6, R17, R28, 0x1 ;  /* 0x0000001c11088211 */ /* 0x010fc600078c08ff */
[----:B------:R1:W-:Y:S01]  /*ae70*/  @!P3 ST.E.128 desc[UR48][R2.64], RZ ;  /* 0x000000ff0200b985 */ /* 0x0003e2000c101d30 */
[C-C-:B------:R-:W-:Y:S02]  /*ae80*/  @!P2 LEA.HI.X R5, R17.reuse, R12, R13.reuse, 0x1, P5 ;  /* 0x0000000c1105a211 */ /* 0x140fe400028f0c0d */
[----:B------:R-:W-:-:S03]  /*ae90*/  @!P1 LEA.HI.X R7, R17, R20, R13, 0x1, P4 ;  /* 0x0000001411079211 */ /* 0x000fc600020f0c0d */
[----:B------:R1:W-:Y:S01]  /*aea0*/  @!P2 ST.E.128 desc[UR48][R4.64], RZ ;  /* 0x000000ff0400a985 */ /* 0x0003e2000c101d30 */
[----:B0-----:R-:W-:-:S03]  /*aeb0*/  @!P0 LEA.HI.X R9, R17, R26, R13, 0x1, P6 ;  /* 0x0000001a11098211 */ /* 0x001fc600030f0c0d */
[----:B------:R1:W-:Y:S04]  /*aec0*/  @!P1 ST.E.128 desc[UR48][R6.64], RZ ;  /* 0x000000ff06009985 */ /* 0x0003e8000c101d30 */
[----:B------:R1:W-:Y:S02]  /*aed0*/  @!P0 ST.E.128 desc[UR48][R8.64], RZ ;  /* 0x000000ff08008985 */ /* 0x0003e4000c101d30 */
.L_x_165:
[----:B------:R-:W-:Y:S05]  /*aee0*/  BSYNC B0 ;  /* 0x0000000000007941 */ /* 0x000fea0003800000 */
.L_x_161:
[----:B------:R-:W-:Y:S02]  /*aef0*/  ULDC UR4, c[0x0][0xc3c] ;  /* 0x00030f0000047ab9 */ /* 0x000fe40000000800 */
[----:B------:R-:W-:-:S13]  /*af00*/  ISETP.GE.AND P0, PT, R31, UR4, PT ;  /* 0x000000041f007c0c */ /* 0x000fda000bf06270 */
[----:B------:R-:W-:Y:S05]  /*af10*/  @!P0 BRA `(.L_x_171) ;  /* 0xffffff5c00f88947 */ /* 0x000fea000383ffff */
[----:B------:R-:W-:Y:S05]  /*af20*/  EXIT ;  /* 0x000000000000794d */ /* 0x000fea0003800000 */
.L_x_134:
[----:B------:R-:W-:-:S08]  /*af30*/  NOP ;  /* 0x0000000000007918 */ /* 0x000fd00000000000 */
[----:B------:R-:W0:-:S00]  /*af40*/  USETMAXREG.DEALLOC.CTAPOOL 0x20 ;  /* 0x00000020000079c8 */ /* 0x000e0000080e0500 */
[----:B0-----:R-:W-:Y:S02]  /*af50*/  LOP3.LUT R0, R0, 0x3, RZ, 0xc0, !PT ;  /* 0x0000000300007812 */ /* 0x001fe400078ec0ff */
[----:B------:R-:W-:-:S04]  /*af60*/  LOP3.LUT R23, R23, 0xfffffffd, RZ, 0xc0, !PT ;  /* 0xfffffffd17177812 */ /* 0x000fc800078ec0ff */
[----:B------:R-:W0:Y:S02]  /*af70*/  SHFL.IDX PT, R0, R0, RZ, 0x1f ;  /* 0x00001fff00007589 */ /* 0x000e2400000e0000 */
[----:B0-----:R-:W-:Y:S01]  /*af80*/  ISETP.NE.AND P0, PT, R0, RZ, PT ;  /* 0x000000ff0000720c */ /* 0x001fe20003f05270 */
[----:B------:R-:W-:-:S12]  /*af90*/  IMAD.MOV.U32 R0, RZ, RZ, RZ ;  /* 0x000000ffff007224 */ /* 0x000fd800078e00ff */
[----:B------:R-:W-:Y:S01]  /*afa0*/  @P0 LOP3.LUT R23, R23, 0x2, RZ, 0xfc, !PT ;  /* 0x0000000217170812 */ /* 0x000fe200078efcff */
[----:B------:R-:W-:Y:S06]  /*afb0*/  @!P0 BRA `(.L_x_172) ;  /* 0x0000000000208947 */ /* 0x000fec0003800000 */
[----:B------:R-:W0:Y:S08]  /*afc0*/  S2UR UR5, SR_CgaCtaId ;  /* 0x00000000000579c3 */ /* 0x000e300000008800 */
[----:B------:R-:W-:Y:S06]  /*afd0*/  BAR.SYNC.DEFER_BLOCKING 0x5, 0x200 ;  /* 0x0148000000007b1d */ /* 0x000fec0000010000 */
[----:B------:R-:W-:-:S02]  /*afe0*/  UMOV UR4, 0x400 ;  /* 0x0000040000047882 */ /* 0x000fc40000000000 */
[----:B0-----:R-:W-:-:S09]  /*aff0*/  ULEA UR4, UR5, UR4, 0x18 ;  /* 0x0000000405047291 */ /* 0x001fd2000f8ec03f */
[----:B------:R-:W0:Y:S02]  /*b000*/  LDS.128 R24, [UR4+0x132d0] ;  /* 0x0132d004ff187984 */ /* 0x000e240008000c00 */
[----:B0-----:R-:W-:Y:S01]  /*b010*/  R2UR UR43, R27 ;  /* 0x000000001b2b72ca */ /* 0x001fe200000e0000 */
[----:B------:R-:W-:Y:S06]  /*b020*/  BAR.ARV 0x4, 0x200 ;  /* 0x0108000000007b1d */ /* 0x000fec0000002000 */
[----:B------:R-:W-:Y:S08]  /*b030*/  BRA `(.L_x_173) ;  /* 0x0000000800b47947 */ /* 0x000ff00003800000 */
.L_x_172:
[----:B------:R-:W0:Y:S01]  /*b040*/  S2R R2, SR_TID.X ;  /* 0x0000000000027919 */ /* 0x000e220000002100 */
[----:B------:R-:W-:Y:S01]  /*b050*/  ULDC UR4, c[0x0][0xc3c] ;  /* 0x00030f0000047ab9 */ /* 0x000fe20000000800 */
[----:B------:R-:W-:Y:S01]  /*b060*/  IMAD.MOV.U32 R9, RZ, RZ, RZ ;  /* 0x000000ffff097224 */ /* 0x000fe200078e00ff */
[----:B------:R-:W1:Y:S01]  /*b070*/  LDC R24, c[0x0][0xc38] ;  /* 0x00030e00ff187b82 */ /* 0x000e620000000800 */
[----:B0-----:R-:W-:-:S04]  /*b080*/  LOP3.LUT R7, R2, 0x1f, RZ, 0xc0, !PT ;  /* 0x0000001f02077812 */ /* 0x001fc800078ec0ff */
[----:B------:R-:W-:-:S04]  /*b090*/  ISETP.NE.AND P0, PT, R7, 0x1f, PT ;  /* 0x0000001f0700780c */ /* 0x000fc80003f05270 */
[----:B------:R-:W-:-:S13]  /*b0a0*/  ISETP.GE.OR P1, PT, R7, UR4, !P0 ;  /* 0x0000000407007c0c */ /* 0x000fda000c726670 */
[----:B------:R-:W0:Y:S08]  /*b0b0*/  @!P1 LDC.64 R4, c[0x0][0xc80] ;  /* 0x00032000ff049b82 */ /* 0x000e300000000a00 */
[----:B------:R-:W2:Y:S01]  /*b0c0*/  @!P1 LDC.64 R2, c[0x0][0xc78] ;  /* 0x00031e00ff029b82 */ /* 0x000ea20000000a00 */
[----:B0-----:R-:W-:-:S05]  /*b0d0*/  @!P1 IMAD.WIDE.U32 R4, R7, 0x4, R4 ;  /* 0x0000000407049825 */ /* 0x001fca00078e0004 */
[----:B------:R-:W3:Y:S01]  /*b0e0*/  @!P1 LDG.E R0, desc[UR48][R4.64] ;  /* 0x0000003004009981 */ /* 0x000ee2000c1e1900 */
[----:B--2---:R-:W-:-:S05]  /*b0f0*/  @!P1 IMAD.WIDE.U32 R2, R7, 0x4, R2 ;  /* 0x0000000407029825 */ /* 0x004fca00078e0002 */
[----:B------:R-:W3:Y:S01]  /*b100*/  @!P1 LDG.E R9, desc[UR48][R2.64] ;  /* 0x0000003002099981 */ /* 0x000ee2000c1e1900 */
[C---:B------:R-:W-:Y:S02]  /*b110*/  ISETP.NE.AND P1, PT, R7.reuse, RZ, PT ;  /* 0x000000ff0700720c */ /* 0x040fe40003f25270 */
[C---:B------:R-:W-:Y:S02]  /*b120*/  ISETP.GE.U32.AND P2, PT, R7.reuse, 0x2, PT ;  /* 0x000000020700780c */ /* 0x040fe40003f46070 */
[C---:B------:R-:W-:Y:S02]  /*b130*/  ISETP.GE.U32.AND P3, PT, R7.reuse, 0x4, PT ;  /* 0x000000040700780c */ /* 0x040fe40003f66070 */
[C---:B------:R-:W-:Y:S02]  /*b140*/  ISETP.GE.U32.AND P4, PT, R7.reuse, 0x8, PT ;  /* 0x000000080700780c */ /* 0x040fe40003f86070 */
[----:B------:R-:W-:Y:S01]  /*b150*/  ISETP.GE.U32.AND P5, PT, R7, 0x10, PT ;  /* 0x000000100700780c */ /* 0x000fe20003fa6070 */
[----:B------:R-:W-:Y:S01]  /*b160*/  UMOV UR43, URZ ;  /* 0x0000003f002b7c82 */ /* 0x000fe20008000000 */
[----:B---3--:R-:W-:-:S05]  /*b170*/  IMAD R6, R0, R9, RZ ;  /* 0x0000000900067224 */ /* 0x008fca00078e02ff */
[----:B------:R-:W0:Y:S02]  /*b180*/  SHFL.UP PT, R8, R6, 0x1, RZ ;  /* 0x0420000006087989 */ /* 0x000e2400000e00ff */
[----:B0-----:R-:W-:-:S05]  /*b190*/  SEL R11, R8, RZ, P1 ;  /* 0x000000ff080b7207 */ /* 0x001fca0000800000 */
[----:B------:R-:W-:-:S05]  /*b1a0*/  IMAD.IADD R11, R6, 0x1, R11 ;  /* 0x00000001060b7824 */ /* 0x000fca00078e020b */
        /* <DEDUP_REMOVED lines=9> */
[----:B------:R-:W0:Y:S01]  /*b240*/  SHFL.UP PT, R4, R2, 0x10, RZ ;  /* 0x0600000002047989 */ /* 0x000e2200000e00ff */
[----:B------:R-:W2:Y:S01]  /*b250*/  S2R R11, SR_CTAID.X ;  /* 0x00000000000b7919 */ /* 0x000ea20000002500 */
[----:B0-----:R-:W-:-:S05]  /*b260*/  SEL R5, R4, RZ, P5 ;  /* 0x000000ff04057207 */ /* 0x001fca0002800000 */
[----:B------:R-:W-:-:S05]  /*b270*/  IMAD.IADD R5, R2, 0x1, R5 ;  /* 0x0000000102057824 */ /* 0x000fca00078e0205 */
[----:B------:R-:W1:Y:S02]  /*b280*/  SHFL.IDX PT, R13, R5, 0x1f, 0x1f ;  /* 0x03e01f00050d7f89 */ /* 0x000e6400000e0000 */
[----:B-1----:R-:W-:-:S05]  /*b290*/  IMAD R6, R13, R24, RZ ;  /* 0x000000180d067224 */ /* 0x002fca00078e02ff */
[----:B--2---:R-:W-:Y:S02]  /*b2a0*/  ISETP.GT.AND P6, PT, R6, R11, PT ;  /* 0x0000000b0600720c */ /* 0x004fe40003fc4270 */
[----:B------:R-:W-:-:S11]  /*b2b0*/  MOV R3, R6 ;  /* 0x0000000600037202 */ /* 0x000fd60000000f00 */
[----:B------:R-:W-:Y:S05]  /*b2c0*/  @P6 BRA `(.L_x_174) ;  /* 0x0000000000a86947 */ /* 0x000fea0003800000 */
[----:B------:R-:W-:Y:S01]  /*b2d0*/  IMAD.MOV.U32 R6, RZ, RZ, R3 ;  /* 0x000000ffff067224 */ /* 0x000fe200078e0003 */
[----:B------:R-:W-:Y:S01]  /*b2e0*/  UMOV UR43, URZ ;  /* 0x0000003f002b7c82 */ /* 0x000fe20008000000 */
[----:B------:R-:W-:-:S05]  /*b2f0*/  ULDC UR5, c[0x0][0xc3c] ;  /* 0x00030f0000057ab9 */ /* 0x000fca0000000800 */
.L_x_176:
[----:B------:R-:W-:-:S03]  /*b300*/  UIADD3 UR4, UR43, 0x1f, URZ ;  /* 0x0000001f2b047890 */ /* 0x000fc6000fffe03f */
[----:B------:R-:W-:Y:S01]  /*b310*/  ULDC UR43, c[0x0][0xc3c] ;  /* 0x00030f00002b7ab9 */ /* 0x000fe20000000800 */
[----:B------:R-:W-:-:S06]  /*b320*/  UISETP.GE.AND UP0, UPT, UR4, UR5, UPT ;  /* 0x000000050400728c */ /* 0x000fcc000bf06270 */
[----:B------:R-:W-:-:S13]  /*b330*/  PLOP3.LUT P6, PT, PT, PT, UP0, 0x40, 0x0 ;  /* 0x000000000000781c */ /* 0x000fda0003fce808 */
[----:B------:R-:W-:Y:S05]  /*b340*/  @!P6 BRA `(.L_x_175) ;  /* 0x0000000400c8e947 */ /* 0x000fea0003800000 */
[----:B------:R-:W-:Y:S01]  /*b350*/  UMOV UR43, UR4 ;  /* 0x00000004002b7c82 */ /* 0x000fe20008000000 */
[----:B------:R-:W-:Y:S01]  /*b360*/  IMAD.MOV.U32 R0, RZ, RZ, RZ ;  /* 0x000000ffff007224 */ /* 0x000fe200078e00ff */
[----:B------:R-:W0:Y:S01]  /*b370*/  LDC R24, c[0x0][0xc38] ;  /* 0x00030e00ff187b82 */ /* 0x000e220000000800 */
[----:B------:R-:W-:-:S05]  /*b380*/  VIADD R9, R7, UR43 ;  /* 0x0000002b07097c36 */ /* 0x000fca0008000000 */
[----:B------:R-:W-:-:S13]  /*b390*/  ISETP.GE.OR P6, PT, R9, UR5, !P0 ;  /* 0x0000000509007c0c */ /* 0x000fda000c7c6670 */
[----:B------:R-:W1:Y:S08]  /*b3a0*/  @!P6 LDC.64 R4, c[0x0][0xc80] ;  /* 0x00032000ff04eb82 */ /* 0x000e700000000a00 */
[----:B------:R-:W2:Y:S01]  /*b3b0*/  @!P6 LDC.64 R2, c[0x0][0xc78] ;  /* 0x00031e00ff02eb82 */ /* 0x000ea20000000a00 */
[----:B-1----:R-:W-:-:S05]  /*b3c0*/  @!P6 IMAD.WIDE R4, R9, 0x4, R4 ;  /* 0x000000040904e825 */ /* 0x002fca00078e0204 */
[----:B------:R-:W3:Y:S01]  /*b3d0*/  @!P6 LDG.E R0, desc[UR48][R4.64] ;  /* 0x000000300400e981 */ /* 0x000ee2000c1e1900 */
[----:B--2---:R-:W-:-:S04]  /*b3e0*/  @!P6 IMAD.WIDE R2, R9, 0x4, R2 ;  /* 0x000000040902e825 */ /* 0x004fc800078e0202 */
[----:B------:R-:W-:-:S06]  /*b3f0*/  IMAD.MOV.U32 R9, RZ, RZ, RZ ;  /* 0x000000ffff097224 */ /* 0x000fcc00078e00ff */
[----:B------:R-:W3:Y:S02]  /*b400*/  @!P6 LDG.E R9, desc[UR48][R2.64] ;  /* 0x000000300209e981 */ /* 0x000ee4000c1e1900 */
[----:B---3--:R-:W-:-:S05]  /*b410*/  IMAD R15, R0, R9, RZ ;  /* 0x00000009000f7224 */ /* 0x008fca00078e02ff */
[----:B------:R-:W1:Y:S02]  /*b420*/  SHFL.UP PT, R8, R15, 0x1, RZ ;  /* 0x042000000f087989 */ /* 0x000e6400000e00ff */
[----:B-1----:R-:W-:-:S05]  /*b430*/  SEL R8, R8, RZ, P1 ;  /* 0x000000ff08087207 */ /* 0x002fca0000800000 */
[----:B------:R-:W-:-:S05]  /*b440*/  IMAD.IADD R8, R15, 0x1, R8 ;  /* 0x000000010f087824 */ /* 0x000fca00078e0208 */
        /* <DEDUP_REMOVED lines=12> */
[----:B------:R-:W0:Y:S02]  /*b510*/  SHFL.IDX PT, R15, R5, 0x1f, 0x1f ;  /* 0x03e01f00050f7f89 */ /* 0x000e2400000e0000 */
[----:B0-----:R-:W-:-:S04]  /*b520*/  IMAD R15, R15, R24, RZ ;  /* 0x000000180f0f7224 */ /* 0x001fc800078e02ff */
[----:B------:R-:W-:-:S05]  /*b530*/  IMAD.IADD R6, R15, 0x1, R6 ;  /* 0x000000010f067824 */ /* 0x000fca00078e0206 */
[----:B------:R-:W-:-:S13]  /*b540*/  ISETP.GT.AND P6, PT, R6, R11, PT ;  /* 0x0000000b0600720c */ /* 0x000fda0003fc4270 */
[----:B------:R-:W-:Y:S05]  /*b550*/  @!P6 BRA `(.L_x_176) ;  /* 0xfffffffc0068e947 */ /* 0x000fea000383ffff */
[----:B------:R-:W-:-:S07]  /*b560*/  IMAD.MOV.U32 R3, RZ, RZ, R15 ;  /* 0x000000ffff037224 */ /* 0x000fce00078e000f */
.L_x_174:
[----:B------:R-:W-:-:S04]  /*b570*/  IMAD.IADD R8, R6, 0x1, -R3 ;  /* 0x0000000106087824 */ /* 0x000fc800078e0a03 */
[----:B------:R-:W-:-:S05]  /*b580*/  IMAD R2, R5, R24, R8 ;  /* 0x0000001805027224 */ /* 0x000fca00078e0208 */
[----:B------:R-:W-:-:S13]  /*b590*/  ISETP.GT.AND P0, PT, R2, R11, PT ;  /* 0x0000000b0200720c */ /* 0x000fda0003f04270 */
[----:B------:R-:W-:Y:S02]  /*b5a0*/  VOTEU.ANY UR5, UPT, !P0 ;  /* 0x0000000000057886 */ /* 0x000fe400040e0100 */
[----:B------:R-:W-:Y:S02]  /*b5b0*/  UPOPC UR4, UR5 ;  /* 0x00000005000472bf */ /* 0x000fe40008000000 */
[----:B------:R-:W-:-:S04]  /*b5c0*/  ISETP.NE.AND P0, PT, RZ, UR5, PT ;  /* 0x00000005ff007c0c */ /* 0x000fc8000bf05270 */
[----:B------:R-:W-:Y:S02]  /*b5d0*/  IMAD.U32 R13, RZ, RZ, UR4 ;  /* 0x00000004ff0d7e24 */ /* 0x000fe4000f8e00ff */
[----:B------:R-:W-:-:S03]  /*b5e0*/  IMAD.U32 R10, RZ, RZ, UR4 ;  /* 0x00000004ff0a7e24 */ /* 0x000fc6000f8e00ff */
[----:B------:R0:W1:Y:S04]  /*b5f0*/  SHFL.IDX PT, R0, R0, R13, 0x1f ;  /* 0x00001f0d00007589 */ /* 0x00006800000e0000 */
[----:B------:R2:W3:Y:S01]  /*b600*/  SHFL.IDX PT, R9, R9, R10, 0x1f ;  /* 0x00001f0a09097589 */ /* 0x0004e200000e0000 */
[----:B0-----:R-:W-:Y:S01]  /*b610*/  IMAD.MOV.U32 R13, RZ, RZ, RZ ;  /* 0x000000ffff0d7224 */ /* 0x001fe200078e00ff */
[----:B-1----:R-:W-:-:S04]  /*b620*/  IABS R4, R0 ;  /* 0x0000000000047213 */ /* 0x002fc80000000000 */
[----:B------:R-:W0:Y:S08]  /*b630*/  I2F.RP R6, R4 ;  /* 0x0000000400067306 */ /* 0x000e300000209400 */
[----:B0-----:R-:W0:Y:S02]  /*b640*/  MUFU.RCP R6, R6 ;  /* 0x0000000600067308 */ /* 0x001e240000001000 */
[----:B0-----:R-:W-:-:S06]  /*b650*/  VIADD R2, R6, 0xffffffe ;  /* 0x0ffffffe06027836 */ /* 0x001fcc0000000000 */
[----:B------:R-:W0:Y:S02]  /*b660*/  F2I.FTZ.U32.TRUNC.NTZ R3, R2 ;  /* 0x0000000200037305 */ /* 0x000e24000021f000 */
[----:B0-----:R-:W-:Y:S01]  /*b670*/  IADD3 R12, RZ, -R3, RZ ;  /* 0x80000003ff0c7210 */ /* 0x001fe20007ffe0ff */
[----:B--23--:R-:W-:Y:S06]  /*b680*/  @!P0 BRA `(.L_x_177) ;  /* 0x00000000000c8947 */ /* 0x00cfec0003800000 */
[----:B------:R-:W-:-:S06]  /*b690*/  UIADD3 UR5, UR4, -0x1, URZ ;  /* 0xffffffff04057890 */ /* 0x000fcc000fffe03f */
[----:B------:R-:W-:-:S05]  /*b6a0*/  IMAD.U32 R6, RZ, RZ, UR5 ;  /* 0x00000005ff067e24 */ /* 0x000fca000f8e00ff */
[----:B------:R0:W1:Y:S02]  /*b6b0*/  SHFL.IDX PT, R13, R5, R6, 0x1f ;  /* 0x00001f06050d7589 */ /* 0x00006400000e0000 */
.L_x_177:
[----:B-1----:R-:W-:Y:S01]  /*b6c0*/  IMAD R24, R13, R24, R8 ;  /* 0x000000180d187224 */ /* 0x002fe200078e0208 */
[----:B------:R-:W-:Y:S01]  /*b6d0*/  IABS R2, R9 ;  /* 0x0000000900027213 */ /* 0x000fe20000000000 */
[----:B0-----:R-:W-:Y:S01]  /*b6e0*/  IMAD.MOV.U32 R5, RZ, RZ, R12 ;  /* 0x000000ffff057224 */ /* 0x001fe200078e000c */
[----:B------:R-:W-:Y:S01]  /*b6f0*/  IABS R10, R0 ;  /* 0x00000000000a7213 */ /* 0x000fe20000000000 */
[----:B------:R-:W-:Y:S01]  /*b700*/  IMAD.IADD R25, R11, 0x1, -R24 ;  /* 0x000000010b197824 */ /* 0x000fe200078e0a18 */
[----:B------:R-:W-:Y:S01]  /*b710*/  UIADD3 UR43, UR4, UR43, URZ ;  /* 0x0000002b042b7290 */ /* 0x000fe2000fffe03f */
[----:B------:R-:W-:Y:S02]  /*b720*/  IMAD R11, R5, R4, RZ ;  /* 0x00000004050b7224 */ /* 0x000fe400078e02ff */
[----:B------:R-:W-:Y:S01]  /*b730*/  IMAD.MOV.U32 R5, RZ, RZ, R2 ;  /* 0x000000ffff057224 */ /* 0x000fe200078e0002 */
[----:B------:R-:W-:Y:S01]  /*b740*/  IABS R8, R25 ;  /* 0x0000001900087213 */ /* 0x000fe20000000000 */
[----:B------:R-:W-:-:S02]  /*b750*/  IMAD.MOV.U32 R2, RZ, RZ, RZ ;  /* 0x000000ffff027224 */ /* 0x000fc400078e00ff */
[----:B------:R-:W-:Y:S01]  /*b760*/  IMAD.MOV R10, RZ, RZ, -R10 ;  /* 0x000000ffff0a7224 */ /* 0x000fe200078e0a0a */
[----:B------:R-:W0:Y:S01]  /*b770*/  I2F.RP R6, R5 ;  /* 0x0000000500067306 */ /* 0x000e220000209400 */
[----:B------:R-:W-:-:S04]  /*b780*/  IMAD.HI.U32 R2, R3, R11, R2 ;  /* 0x0000000b03027227 */ /* 0x000fc800078e0002 */
[----:B------:R-:W-:Y:S02]  /*b790*/  IMAD.MOV.U32 R3, RZ, RZ, R8 ;  /* 0x000000ffff037224 */ /* 0x000fe400078e0008 */
[----:B------:R-:W-:Y:S02]  /*b7a0*/  IMAD.MOV.U32 R8, RZ, RZ, R10 ;  /* 0x000000ffff087224 */ /* 0x000fe400078e000a */
[----:B------:R-:W-:-:S04]  /*b7b0*/  IMAD.HI.U32 R2, R2, R3, RZ ;  /* 0x0000000302027227 */ /* 0x000fc800078e00ff */
[----:B------:R-:W-:Y:S01]  /*b7c0*/  IMAD R3, R2, R8, R3 ;  /* 0x0000000802037224 */ /* 0x000fe200078e0203 */
[----:B0-----:R-:W0:Y:S04]  /*b7d0*/  MUFU.RCP R6, R6 ;  /* 0x0000000600067308 */ /* 0x001e280000001000 */
[----:B------:R-:W-:-:S13]  /*b7e0*/  ISETP.GT.U32.AND P1, PT, R4, R3, PT ;  /* 0x000000030400720c */ /* 0x000fda0003f24070 */
[----:B------:R-:W-:Y:S02]  /*b7f0*/  @!P1 IMAD.IADD R3, R3, 0x1, -R4 ;  /* 0x0000000103039824 */ /* 0x000fe400078e0a04 */
[----:B0-----:R-:W-:Y:S02]  /*b800*/  VIADD R8, R6, 0xffffffe ;  /* 0x0ffffffe06087836 */ /* 0x001fe40000000000 */
[----:B------:R-:W-:Y:S01]  /*b810*/  @!P1 VIADD R2, R2, 0x1 ;  /* 0x0000000102029836 */ /* 0x000fe20000000000 */
[----:B------:R-:W-:Y:S02]  /*b820*/  ISETP.GE.U32.AND P0, PT, R3, R4, PT ;  /* 0x000000040300720c */ /* 0x000fe40003f06070 */
[----:B------:R-:W-:Y:S01]  /*b830*/  LOP3.LUT R4, R25, R0, RZ, 0x3c, !PT ;  /* 0x0000000019047212 */ /* 0x000fe200078e3cff */
[----:B------:R0:W1:Y:S01]  /*b840*/  F2I.FTZ.U32.TRUNC.NTZ R3, R8 ;  /* 0x0000000800037305 */ /* 0x000062000021f000 */
[----:B------:R-:W-:Y:S02]  /*b850*/  ISETP.NE.AND P1, PT, R0, RZ, PT ;  /* 0x000000ff0000720c */ /* 0x000fe40003f25270 */
[----:B------:R-:W-:-:S02]  /*b860*/  ISETP.GE.AND P2, PT, R4, RZ, PT ;  /* 0x000000ff0400720c */ /* 0x000fc40003f46270 */
[----:B0-----:R-:W-:-:S05]  /*b870*/  IABS R8, R9 ;  /* 0x0000000900087213 */ /* 0x001fca0000000000 */
[----:B------:R-:W-:-:S04]  /*b880*/  @P0 VIADD R2, R2, 0x1 ;  /* 0x0000000102020836 */ /* 0x000fc80000000000 */
[----:B------:R-:W-:Y:S02]  /*b890*/  IMAD.MOV.U32 R6, RZ, RZ, R2 ;  /* 0x000000ffff067224 */ /* 0x000fe400078e0002 */
[----:B-1----:R-:W-:Y:S02]  /*b8a0*/  IMAD.MOV R2, RZ, RZ, -R3 ;  /* 0x000000ffff027224 */ /* 0x002fe400078e0a03 */
[----:B------:R-:W-:Y:S01]  /*b8b0*/  IMAD.MOV R8, RZ, RZ, -R8 ;  /* 0x000000ffff087224 */ /* 0x000fe200078e0a08 */
[----:B------:R-:W-:Y:S01]  /*b8c0*/  @!P2 IADD3 R6, -R6, RZ, RZ ;  /* 0x000000ff0606a210 */ /* 0x000fe20007ffe1ff */
[----:B------:R-:W-:Y:S01]  /*b8d0*/  IMAD R11, R2, R5, RZ ;  /* 0x00000005020b7224 */ /* 0x000fe200078e02ff */
[----:B------:R-:W-:Y:S01]  /*b8e0*/  @!P1 LOP3.LUT R6, RZ, R0, RZ, 0x33, !PT ;  /* 0x00000000ff069212 */ /* 0x000fe200078e33ff */
[----:B------:R-:W-:-:S03]  /*b8f0*/  IMAD.MOV.U32 R2, RZ, RZ, RZ ;  /* 0x000000ffff027224 */ /* 0x000fc600078e00ff */
[----:B------:R-:W-:Y:S01]  /*b900*/  IABS R4, R6 ;  /* 0x0000000600047213 */ /* 0x000fe20000000000 */
[----:B------:R-:W-:-:S04]  /*b910*/  IMAD.HI.U32 R2, R3, R11, R2 ;  /* 0x0000000b03027227 */ /* 0x000fc800078e0002 */
[----:B------:R-:W-:Y:S02]  /*b920*/  IMAD.MOV.U32 R3, RZ, RZ, R4 ;  /* 0x000000ffff037224 */ /* 0x000fe400078e0004 */
[----:B------:R-:W-:Y:S02]  /*b930*/  IMAD.MOV.U32 R4, RZ, RZ, R8 ;  /* 0x000000ffff047224 */ /* 0x000fe400078e0008 */
[----:B------:R-:W-:-:S04]  /*b940*/  IMAD.HI.U32 R2, R2, R3, RZ ;  /* 0x0000000302027227 */ /* 0x000fc800078e00ff */
[----:B------:R-:W-:Y:S01]  /*b950*/  IMAD R4, R2, R4, R3 ;  /* 0x0000000402047224 */ /* 0x000fe200078e0203 */
[----:B------:R-:W-:Y:S01]  /*b960*/  LOP3.LUT R3, R6, R9, RZ, 0x3c, !PT ;  /* 0x0000000906037212 */ /* 0x000fe200078e3cff */
[----:B------:R-:W-:-:S03]  /*b970*/  IMAD R0, R0, R6, RZ ;  /* 0x0000000600007224 */ /* 0x000fc600078e02ff */
[----:B------:R-:W-:Y:S01]  /*b980*/  ISETP.GT.U32.AND P1, PT, R5, R4, PT ;  /* 0x000000040500720c */ /* 0x000fe20003f24070 */
[----:B------:R-:W-:Y:S01]  /*b990*/  IMAD.IADD R25, R25, 0x1, -R0 ;  /* 0x0000000119197824 */ /* 0x000fe200078e0a00 */
[----:B------:R-:W-:-:S11]  /*b9a0*/  ISETP.GE.AND P2, PT, R3, RZ, PT ;  /* 0x000000ff0300720c */ /* 0x000fd60003f46270 */
[----:B------:R-:W-:Y:S02]  /*b9b0*/  @!P1 IMAD.IADD R4, R4, 0x1, -R5 ;  /* 0x0000000104049824 */ /* 0x000fe400078e0a05 */
[----:B------:R-:W-:Y:S01]  /*b9c0*/  @!P1 VIADD R2, R2, 0x1 ;  /* 0x0000000102029836 */ /* 0x000fe20000000000 */
[----:B------:R-:W-:Y:S02]  /*b9d0*/  ISETP.NE.AND P1, PT, R9, RZ, PT ;  /* 0x000000ff0900720c */ /* 0x000fe40003f25270 */
[----:B------:R-:W-:-:S13]  /*b9e0*/  ISETP.GE.U32.AND P0, PT, R4, R5, PT ;  /* 0x000000050400720c */ /* 0x000fda0003f06070 */
[----:B------:R-:W-:-:S04]  /*b9f0*/  @P0 VIADD R2, R2, 0x1 ;  /* 0x0000000102020836 */ /* 0x000fc80000000000 */
[----:B------:R-:W-:Y:S01]  /*ba00*/  @!P2 IMAD.MOV R2, RZ, RZ, -R2 ;  /* 0x000000ffff02a224 */ /* 0x000fe200078e0a02 */
[----:B------:R-:W-:-:S05]  /*ba10*/  @!P1 LOP3.LUT R2, RZ, R9, RZ, 0x33, !PT ;  /* 0x00000009ff029212 */ /* 0x000fca00078e33ff */
[----:B------:R-:W-:-:S04]  /*ba20*/  IMAD.MOV R26, RZ, RZ, -R2 ;  /* 0x000000ffff1a7224 */ /* 0x000fc800078e0a02 */
[C---:B------:R-:W-:Y:S02]  /*ba30*/  IMAD R26, R9.reuse, R26, R6 ;  /* 0x0000001a091a7224 */ /* 0x040fe400078e0206 */
[----:B------:R-:W-:-:S04]  /*ba40*/  IMAD R9, R9, 0x1000000, R2 ;  /* 0x0100000009097824 */ /* 0x000fc800078e0202 */
[----:B------:R-:W-:Y:S01]  /*ba50*/  IMAD R26, R26, 0x10000, R9 ;  /* 0x000100001a1a7824 */ /* 0x000fe200078e0209 */
[----:B------:R-:W-:Y:S06]  /*ba60*/  BRA `(.L_x_178) ;  /* 0x00000000000c7947 */ /* 0x000fec0003800000 */
.L_x_175:
[----:B------:R-:W-:Y:S02]  /*ba70*/  IMAD.MOV.U32 R24, RZ, RZ, R11 ;  /* 0x000000ffff187224 */ /* 0x000fe400078e000b */
[----:B------:R-:W-:Y:S02]  /*ba80*/  IMAD.MOV.U32 R25, RZ, RZ, RZ ;  /* 0x000000ffff197224 */ /* 0x000fe400078e00ff */
[----:B------:R-:W-:-:S07]  /*ba90*/  IMAD.MOV.U32 R26, RZ, RZ, RZ ;  /* 0x000000ffff1a7224 */ /* 0x000fce00078e00ff */
.L_x_178:
[----:B------:R-:W-:Y:S02]  /*baa0*/  ISETP.NE.AND P0, PT, R7, RZ, PT ;  /* 0x000000ff0700720c */ /* 0x000fe40003f05270 */
[----:B------:R-:W-:-:S11]  /*bab0*/  MOV R27, UR43 ;  /* 0x0000002b001b7c02 */ /* 0x000fd60008000f00 */
[----:B------:R-:W0:Y:S01]  /*bac0*/  @!P0 S2R R3, SR_CgaCtaId ;  /* 0x0000000000038919 */ /* 0x000e220000008800 */
[----:B------:R-:W-:-:S04]  /*bad0*/  @!P0 MOV R0, 0x400 ;  /* 0x0000040000008802 */ /* 0x000fc80000000f00 */
[----:B0-----:R-:W-:-:S05]  /*bae0*/  @!P0 LEA R0, R3, R0, 0x18 ;  /* 0x0000000003008211 */ /* 0x001fca00078ec0ff */
[----:B------:R0:W-:Y:S01]  /*baf0*/  @!P0 STS.128 [R0+0x132d0], R24 ;  /* 0x0132d01800008388 */ /* 0x0001e20000000c00 */
[----:B------:R-:W-:Y:S06]  /*bb00*/  BAR.ARV 0x5, 0x200 ;  /* 0x0148000000007b1d */ /* 0x000fec0000002000 */
.L_x_173:
[----:B------:R-:W-:Y:S01]  /*bb10*/  ULDC UR4, c[0x0][0xc3c] ;  /* 0x00030f0000047ab9 */ /* 0x000fe20000000800 */
[----:B------:R1:W-:Y:S01]  /*bb20*/  STL [R1+0xc], RZ ;  /* 0x00000cff01007387 */ /* 0x0003e20000100800 */
[----:B------:R-:W-:Y:S01]  /*bb30*/  UISETP.GE.AND UP0, UPT, UR43, UR4, UPT ;  /* 0x000000042b00728c */ /* 0x000fe2000bf06270 */
[----:B------:R-:W-:Y:S02]  /*bb40*/  IMAD.MOV.U32 R19, RZ, RZ, 0x1 ;  /* 0x00000001ff137424 */ /* 0x000fe400078e00ff */
[----:B------:R-:W-:-:S03]  /*bb50*/  IMAD.MOV.U32 R18, RZ, RZ, RZ ;  /* 0x000000ffff127224 */ /* 0x000fc600078e00ff */
[----:B------:R-:W-:-:S13]  /*bb60*/  PLOP3.LUT P0, PT, PT, PT, UP0, 0x80, 0x0 ;  /* 0x000000000000781c */ /* 0x000fda0003f0f008 */
[----:B-1----:R-:W-:Y:S05]  /*bb70*/  @P0 BRA `(.L_x_179) ;  /* 0x0000003c00f00947 */ /* 0x002fea0003800000 */
[----:B------:R-:W1:Y:S01]  /*bb80*/  S2R R11, SR_TID.X ;  /* 0x00000000000b7919 */ /* 0x000e620000002100 */
[----:B------:R-:W2:Y:S01]  /*bb90*/  S2UR UR5, SR_CgaCtaId ;  /* 0x00000000000579c3 */ /* 0x000ea20000008800 */
[----:B------:R-:W-:Y:S01]  /*bba0*/  UMOV UR4, 0x400 ;  /* 0x0000040000047882 */ /* 0x000fe20000000000 */
[----:B------:R-:W-:Y:S01]  /*bbb0*/  IMAD.MOV.U32 R19, RZ, RZ, 0x1 ;  /* 0x00000001ff137424 */ /* 0x000fe200078e00ff */
[----:B------:R3:W-:Y:S01]  /*bbc0*/  STL [R1+0xc], RZ ;  /* 0x00000cff01007387 */ /* 0x0007e20000100800 */
[----:B------:R-:W-:Y:S01]  /*bbd0*/  IMAD.MOV.U32 R18, RZ, RZ, RZ ;  /* 0x000000ffff127224 */ /* 0x000fe200078e00ff */
[----:B------:R-:W-:Y:S02]  /*bbe0*/  ULOP3.LUT UR39, UR38, 0x1, URZ, 0xfc, !UPT ;  /* 0x0000000126277892 */ /* 0x000fe4000f8efc3f */
[----:B------:R-:W-:Y:S01]  /*bbf0*/  ULOP3.LUT UR42, UR38, 0x2, URZ, 0xfc, !UPT ;  /* 0x00000002262a7892 */ /* 0x000fe2000f8efc3f */
[----:B------:R-:W-:Y:S01]  /*bc00*/  ULDC UR41, c[0x0][0xc] ;  /* 0x0000030000297ab9 */ /* 0x000fe20000000800 */
[----:B------:R-:W-:Y:S01]  /*bc10*/  ULDC.64 UR52, c[0x0][0x198] ;  /* 0x0000660000347ab9 */ /* 0x000fe20000000a00 */
[----:B--2---:R-:W-:-:S06]  /*bc20*/  ULEA UR4, UR5, UR4, 0x18 ;  /* 0x0000000405047291 */ /* 0x004fcc000f8ec03f */
[----:B------:R-:W-:Y:S01]  /*bc30*/  IMAD.U32 R16, RZ, RZ, UR4 ;  /* 0x00000004ff107e24 */ /* 0x000fe2000f8e00ff */
[C---:B-1----:R-:W-:Y:S01]  /*bc40*/  LOP3.LUT R10, R11.reuse, 0x7f, RZ, 0xc0, !PT ;  /* 0x0000007f0b0a7812 */ /* 0x042fe200078ec0ff */
[C---:B------:R-:W-:Y:S01]  /*bc50*/  IMAD.SHL.U32 R29, R11.reuse, 0x40, RZ ;  /* 0x000000400b1d7824 */ /* 0x040fe200078e00ff */
[----:B------:R-:W-:Y:S01]  /*bc60*/  SHF.R.U32.HI R4, RZ, 0x1, R11 ;  /* 0x00000001ff047819 */ /* 0x000fe2000001160b */
[----:B------:R-:W-:Y:S02]  /*bc70*/  IMAD.SHL.U32 R2, R11, 0x10, RZ ;  /* 0x000000100b027824 */ /* 0x000fe400078e00ff */
[----:B------:R-:W-:Y:S01]  /*bc80*/  IMAD.SHL.U32 R6, R10, 0x10, RZ ;  /* 0x000000100a067824 */ /* 0x000fe200078e00ff */
[----:B------:R-:W-:Y:S01]  /*bc90*/  LOP3.LUT R3, R29, 0x180, RZ, 0xc0, !PT ;  /* 0x000001801d037812 */ /* 0x000fe200078ec0ff */
[C---:B------:R-:W-:Y:S01]  /*bca0*/  IMAD.SHL.U32 R8, R11.reuse, 0x2, RZ ;  /* 0x000000020b087824 */ /* 0x040fe200078e00ff */
[----:B------:R-:W-:Y:S01]  /*bcb0*/  LOP3.LUT R5, R2, 0x1b0, RZ, 0xc0, !PT ;  /* 0x000001b002057812 */ /* 0x000fe200078ec0ff */
[----:B0-----:R-:W-:Y:S01]  /*bcc0*/  IMAD.SHL.U32 R0, R11, 0x20, RZ ;  /* 0x000000200b007824 */ /* 0x001fe200078e00ff */
[----:B------:R-:W-:-:S02]  /*bcd0*/  LOP3.LUT R7, R6, 0x600, RZ, 0xc0, !PT ;  /* 0x0000060006077812 */ /* 0x000fc400078ec0ff */
[----:B------:R-:W-:Y:S01]  /*bce0*/  LOP3.LUT R3, R3, 0x30, R4, 0xf8, !PT ;  /* 0x0000003003037812 */ /* 0x000fe200078ef804 */
[----:B------:R-:W-:Y:S01]  /*bcf0*/  IMAD.SHL.U32 R4, R11, 0x8, RZ ;  /* 0x000000080b047824 */ /* 0x000fe200078e00ff */
[----:B------:R-:W-:Y:S01]  /*bd00*/  LOP3.LUT R9, R5, 0x30, R8, 0x78, !PT ;  /* 0x0000003005097812 */ /* 0x000fe200078e7808 */
[----:B------:R-:W-:Y:S01]  /*bd10*/  IMAD.SHL.U32 R8, R11, 0x4, RZ ;  /* 0x000000040b087824 */ /* 0x000fe200078e00ff */
[----:B------:R-:W-:Y:S02]  /*bd20*/  LOP3.LUT R6, R7, 0x40, R2, 0xf8, !PT ;  /* 0x0000004007067812 */ /* 0x000fe400078ef802 */
[----:B------:R-:W-:Y:S02]  /*bd30*/  LOP3.LUT R4, R3, 0x30, R4, 0x78, !PT ;  /* 0x0000003003047812 */ /* 0x000fe400078e7804 */
[----:B------:R-:W-:Y:S02]  /*bd40*/  LOP3.LUT R7, R7, 0x60, R0, 0xf8, !PT ;  /* 0x0000006007077812 */ /* 0x000fe400078ef800 */
[----:B------:R-:W-:-:S02]  /*bd50*/  LOP3.LUT R9, R6, R9, RZ, 0xfc, !PT ;  /* 0x0000000906097212 */ /* 0x000fc400078efcff */
[----:B------:R-:W-:Y:S02]  /*bd60*/  SHF.R.U32.HI R3, RZ, 0x2, R10 ;  /* 0x00000002ff037819 */ /* 0x000fe4000001160a */
[----:B------:R-:W-:Y:S02]  /*bd70*/  LOP3.LUT R5, R0, 0x80, RZ, 0xc0, !PT ;  /* 0x0000008000057812 */ /* 0x000fe400078ec0ff */
[--C-:B------:R-:W-:Y:S02]  /*bd80*/  LOP3.LUT R28, R7, 0x100, R0.reuse, 0xf8, !PT ;  /* 0x00000100071c7812 */ /* 0x100fe400078ef800 */
[----:B------:R-:W-:Y:S01]  /*bd90*/  LOP3.LUT R2, R3, 0x60, R0, 0xf8, !PT ;  /* 0x0000006003027812 */ /* 0x000fe200078ef800 */
[----:B------:R-:W-:Y:S01]  /*bda0*/  IMAD.IADD R0, R16, 0x1, R9 ;  /* 0x0000000110007824 */ /* 0x000fe200078e0209 */
[----:B------:R-:W-:Y:S02]  /*bdb0*/  LOP3.LUT R5, R5, 0x10, R11, 0xf8, !PT ;  /* 0x0000001005057812 */ /* 0x000fe400078ef80b */
[----:B------:R-:W-:-:S02]  /*bdc0*/  LOP3.LUT R29, R4, 0x640, R29, 0xf8, !PT ;  /* 0x00000640041d7812 */ /* 0x000fc400078ef81d */
[----:B------:R3:W-:Y:S01]  /*bdd0*/  STL [R1+0x8], R0 ;  /* 0x0000080001007387 */ /* 0x0007e20000100800 */
[----:B------:R-:W-:-:S04]  /*bde0*/  LOP3.LUT R5, R5, 0x10, R8, 0x78, !PT ;  /* 0x0000001005057812 */ /* 0x000fc800078e7808 */
[----:B------:R-:W-:-:S07]  /*bdf0*/  LOP3.LUT R28, R28, R5, RZ, 0xfc, !PT ;  /* 0x000000051c1c7212 */ /* 0x000fce00078efcff */
.L_x_245:
[----:B------:R-:W-:Y:S01]  /*be00*/  ULDC.64 UR4, c[0x0][0xc88] ;  /* 0x0003220000047ab9 */ /* 0x000fe20000000a00 */
[----:B------:R-:W-:Y:S01]  /*be10*/  ULDC.64 UR6, c[0x0][0xa08] ;  /* 0x0002820000067ab9 */ /* 0x000fe20000000a00 */
[----:B------:R-:W-:-:S06]  /*be20*/  UIMAD.WIDE UR4, UR43, 0x4, UR4 ;  /* 0x000000042b0478a5 */ /* 0x000fcc000f8e0204 */
[----:B------:R-:W-:Y:S01]  /*be30*/  IMAD.U32 R2, RZ, RZ, UR4 ;  /* 0x00000004ff027e24 */ /* 0x000fe2000f8e00ff */
[----:B0-----:R-:W-:Y:S01]  /*be40*/  MOV R3, UR5 ;  /* 0x0000000500037c02 */ /* 0x001fe20008000f00 */
[----:B------:R-:W-:-:S04]  /*be50*/  ULDC.64 UR4, c[0x0][0xa28] ;  /* 0x00028a0000047ab9 */ /* 0x000fc80000000a00 */
[----:B------:R-:W2:Y:S01]  /*be60*/  LDG.E R2, desc[UR48][R2.64] ;  /* 0x0000003002027981 */ /* 0x000ea2000c1e1900 */
[----:B------:R-:W-:-:S04]  /*be70*/  UISETP.NE.U32.AND UP0, UPT, UR4, URZ, UPT ;  /* 0x0000003f0400728c */ /* 0x000fc8000bf05070 */
[----:B------:R-:W-:-:S06]  /*be80*/  UISETP.NE.AND.EX UP0, UPT, UR5, URZ, UPT, UP0 ;  /* 0x0000003f0500728c */ /* 0x000fcc000bf05300 */
[----:B------:R-:W-:Y:S02]  /*be90*/  PLOP3.LUT P2, PT, PT, PT, UP0, 0x80, 0x0 ;  /* 0x000000000000781c */ /* 0x000fe40003f4f008 */
[----:B------:R-:W-:-:S04]  /*bea0*/  ISETP.NE.U32.AND P0, PT, RZ, UR6, PT ;  /* 0x00000006ff007c0c */ /* 0x000fc8000bf05070 */
[----:B------:R-:W-:Y:S02]  /*beb0*/  ISETP.NE.AND.EX P0, PT, RZ, UR7, PT, P0 ;  /* 0x00000007ff007c0c */ /* 0x000fe4000bf05300 */
[----:B--2---:R-:W-:-:S13]  /*bec0*/  R2UR UR45, R2 ;  /* 0x00000000022d72ca */ /* 0x004fda00000e0000 */
[----:B------:R-:W-:Y:S02]  /*bed0*/  USHF.R.S32.HI UR46, URZ, 0x1f, UR45 ;  /* 0x0000001f3f2e7899 */ /* 0x000fe4000801142d */
[----:B------:R-:W-:-:S04]  /*bee0*/  @UP0 ULEA UR4, UP1, UR45, UR4, 0x2 ;  /* 0x000000042d040291 */ /* 0x000fc8000f82103f */
[----:B------:R-:W-:Y:S02]  /*bef0*/  @UP0 ULEA.HI.X UR5, UR45, UR5, UR46, 0x2, UP1 ;  /* 0x000000052d050291 */ /* 0x000fe400088f142e */
[----:B------:R-:W-:Y:S01]  /*bf00*/  IMAD.U32 R2, RZ, RZ, UR4 ;  /* 0x00000004ff027e24 */ /* 0x000fe2000f8e00ff */
[----:B------:R-:W-:-:S03]  /*bf10*/  USHF.L.U32 UR47, UR45, 0x2, URZ ;  /* 0x000000022d2f7899 */ /* 0x000fc6000800063f */
[----:B------:R-:W-:Y:S01]  /*bf20*/  IMAD.U32 R3, RZ, RZ, UR5 ;  /* 0x00000005ff037e24 */ /* 0x000fe2000f8e00ff */
[----:B------:R-:W-:Y:S01]  /*bf30*/  ULDC.64 UR4, c[0x0][0xa00] ;  /* 0x0002800000047ab9 */ /* 0x000fe20000000a00 */
[----:B------:R-:W-:Y:S01]  /*bf40*/  USHF.L.U64.HI UR50, UR45, 0x2, UR46 ;  /* 0x000000022d327899 */ /* 0x000fe2000801022e */
[----:B------:R-:W-:Y:S01]  /*bf50*/  ISETP.NE.U32.AND P1, PT, RZ, UR4, PT ;  /* 0x00000004ff007c0c */ /* 0x000fe2000bf25070 */
[----:B------:R-:W-:Y:S01]  /*bf60*/  UIADD3 UR4, UP0, UR47, UR4, URZ ;  /* 0x000000042f047290 */ /* 0x000fe2000ff1e03f */
[----:B------:R0:W2:Y:S01]  /*bf70*/  @P2 LDG.E R8, desc[UR48][R2.64] ;  /* 0x0000003002082981 */ /* 0x0000a2000c1e1900 */
[----:B------:R-:W-:Y:S01]  /*bf80*/  UIADD3 UR6, UP1, UR47, UR6, URZ ;  /* 0x000000062f067290 */ /* 0x000fe2000ff3e03f */
[----:B------:R-:W-:Y:S01]  /*bf90*/  ISETP.NE.AND.EX P1, PT, RZ, UR5, PT, P1 ;  /* 0x00000005ff007c0c */ /* 0x000fe2000bf25310 */
[----:B------:R-:W-:Y:S02]  /*bfa0*/  UIADD3.X UR5, UR50, UR5, URZ, UP0, !UPT ;  /* 0x0000000532057290 */ /* 0x000fe400087fe43f */
[----:B------:R-:W-:-:S02]  /*bfb0*/  UIADD3.X UR7, UR50, UR7, URZ, UP1, !UPT ;  /* 0x0000000732077290 */ /* 0x000fc40008ffe43f */
[----:B------:R-:W-:Y:S02]  /*bfc0*/  IMAD.U32 R4, RZ, RZ, UR6 ;  /* 0x00000006ff047e24 */ /* 0x000fe4000f8e00ff */
[----:B0-----:R-:W-:Y:S02]  /*bfd0*/  IMAD.U32 R2, RZ, RZ, UR4 ;  /* 0x00000004ff027e24 */ /* 0x001fe4000f8e00ff */
[----:B------:R-:W-:Y:S01]  /*bfe0*/  IMAD.U32 R3, RZ, RZ, UR5 ;  /* 0x00000005ff037e24 */ /* 0x000fe2000f8e00ff */
[----:B------:R-:W-:Y:S01]  /*bff0*/  ULDC.64 UR4, c[0x0][0xa18] ;  /* 0x0002860000047ab9 */ /* 0x000fe20000000a00 */
[----:B------:R-:W-:Y:S01]  /*c000*/  IMAD.U32 R5, RZ, RZ, UR7 ;  /* 0x00000007ff057e24 */ /* 0x000fe2000f8e00ff */
[----:B------:R-:W-:Y:S01]  /*c010*/  UISETP.NE.U32.AND UP0, UPT, UR4, URZ, UPT ;  /* 0x0000003f0400728c */ /* 0x000fe2000bf05070 */
[----:B------:R-:W-:Y:S01]  /*c020*/  ULDC UR6, c[0x0][0x288] ;  /* 0x0000a20000067ab9 */ /* 0x000fe20000000800 */
[----:B------:R-:W5:Y:S02]  /*c030*/  @P1 LDG.E R9, desc[UR48][R2.64] ;  /* 0x0000003002091981 */ /* 0x000f64000c1e1900 */
[----:B------:R-:W-:-:S02]  /*c040*/  UISETP.NE.AND.EX UP0, UPT, UR5, URZ, UPT, UP0 ;  /* 0x0000003f0500728c */ /* 0x000fc4000bf05300 */
[----:B---3--:R-:W5:Y:S01]  /*c050*/  @P0 LDG.E R0, desc[UR48][R4.64] ;  /* 0x0000003004000981 */ /* 0x008f62000c1e1900 */
[----:B------:R-:W-:-:S03]  /*c060*/  IMAD.U32 R10, RZ, RZ, UR6 ;  /* 0x00000006ff0a7e24 */ /* 0x000fc6000f8e00ff */
[----:B------:R-:W-:-:S05]  /*c070*/  PLOP3.LUT P3, PT, PT, PT, UP0, 0x80, 0x0 ;  /* 0x000000000000781c */ /* 0x000fca0003f6f008 */
[----:B------:R-:W-:-:S04]  /*c080*/  @UP0 UIADD3 UR4, UP1, UR47, UR4, URZ ;  /* 0x000000042f040290 */ /* 0x000fc8000ff3e03f */
[----:B------:R-:W-:Y:S02]  /*c090*/  @UP0 UIADD3.X UR5, UR50, UR5, URZ, UP1, !UPT ;  /* 0x0000000532050290 */ /* 0x000fe40008ffe43f */
[----:B------:R-:W-:-:S04]  /*c0a0*/  IMAD.U32 R6, RZ, RZ, UR4 ;  /* 0x00000004ff067e24 */ /* 0x000fc8000f8e00ff */
[----:B------:R-:W-:-:S05]  /*c0b0*/  IMAD.U32 R7, RZ, RZ, UR5 ;  /* 0x00000005ff077e24 */ /* 0x000fca000f8e00ff */
[----:B------:R0:W3:Y:S01]  /*c0c0*/  @P3 LDG.E R10, desc[UR48][R6.64] ;  /* 0x00000030060a3981 */ /* 0x0000e2000c1e1900 */
[----:B------:R-:W-:Y:S01]  /*c0d0*/  UMOV UR4, URZ ;  /* 0x0000003f00047c82 */ /* 0x000fe20008000000 */
[----:B0-----:R-:W0:Y:S01]  /*c0e0*/  LDC.64 R6, c[0x0][0x418] ;  /* 0x00010600ff067b82 */ /* 0x001e220000000a00 */
[----:B--2---:R-:W-:Y:S02]  /*c0f0*/  @P2 R2UR UR4, R8 ;  /* 0x00000000080422ca */ /* 0x004fe400000e0000 */
[----:B0-----:R-:W-:Y:S01]  /*c100*/  ISETP.NE.U32.AND P2, PT, R6, RZ, PT ;  /* 0x000000ff0600720c */ /* 0x001fe20003f45070 */
[----:B---3--:R0:W-:Y:S01]  /*c110*/  STL [R1+0x4], R10 ;  /* 0x0000040a01007387 */ /* 0x0081e20000100800 */
[----:B-1----:R-:W-:Y:S11]  /*c120*/  @P3 BRA `(.L_x_180) ;  /* 0x0000000000143947 */ /* 0x002ff60003800000 */
[----:B------:R-:W-:Y:S05]  /*c130*/  @!P1 BRA `(.L_x_180) ;  /* 0x0000000000109947 */ /* 0x000fea0003800000 */
[----:B------:R-:W2:Y:S04]  /*c140*/  LDG.E R11, desc[UR48][R2.64] ;  /* 0x00000030020b7981 */ /* 0x000ea8000c1e1900 */
[----:B------:R-:W2:Y:S02]  /*c150*/  LDG.E R6, desc[UR48][R2.64+0x4] ;  /* 0x0000043002067981 */ /* 0x000ea4000c1e1900 */
[----:B--2---:R-:W-:-:S05]  /*c160*/  IMAD.IADD R2, R6, 0x1, -R11 ;  /* 0x0000000106027824 */ /* 0x004fca00078e0a0b */
[----:B------:R1:W-:Y:S02]  /*c170*/  STL [R1+0x4], R2 ;  /* 0x0000040201007387 */ /* 0x0003e40000100800 */
.L_x_180:
[----:B------:R-:W2:Y:S01]  /*c180*/  LDC R6, c[0x0][0x424] ;  /* 0x00010900ff067b82 */ /* 0x000ea20000000800 */
[----:B------:R-:W-:Y:S01]  /*c190*/  ISETP.NE.AND.EX P2, PT, R7, RZ, PT, P2 ;  /* 0x000000ff0700720c */ /* 0x000fe20003f45320 */
[----:B------:R-:W-:Y:S01]  /*c1a0*/  UMOV UR44, URZ ;  /* 0x0000003f002c7c82 */ /* 0x000fe20008000000 */
[----:B------:R-:W-:Y:S01]  /*c1b0*/  ULDC.64 UR6, c[0x0][0xa20] ;  /* 0x0002880000067ab9 */ /* 0x000fe20000000a00 */
[----:B-----5:R-:W-:Y:S01]  /*c1c0*/  @P1 R2UR UR44, R9 ;  /* 0x00000000092c12ca */ /* 0x020fe200000e0000 */
[----:B------:R-:W-:Y:S01]  /*c1d0*/  UMOV UR40, URZ ;  /* 0x0000003f00287c82 */ /* 0x000fe20008000000 */
[----:B------:R-:W-:Y:S01]  /*c1e0*/  ISETP.NE.U32.AND P1, PT, RZ, UR6, PT ;  /* 0x00000006ff007c0c */ /* 0x000fe2000bf25070 */
[----:B------:R-:W-:Y:S01]  /*c1f0*/  IMAD.U32 R22, RZ, RZ, UR45 ;  /* 0x0000002dff167e24 */ /* 0x000fe2000f8e00ff */
[----:B------:R-:W3:Y:S01]  /*c200*/  LDC R7, c[0x0][0x2f0] ;  /* 0x0000bc00ff077b82 */ /* 0x000ee20000000800 */
[----:B------:R-:W-:Y:S02]  /*c210*/  R2UR UR36, R26 ;  /* 0x000000001a2472ca */ /* 0x000fe400000e0000 */
[----:B------:R-:W-:-:S02]  /*c220*/  @P0 R2UR UR40, R0 ;  /* 0x00000000002802ca */ /* 0x000fc400000e0000 */
[----:B------:R-:W-:Y:S02]  /*c230*/  ISETP.NE.AND.EX P1, PT, RZ, UR7, PT, P1 ;  /* 0x00000007ff007c0c */ /* 0x000fe4000bf25310 */
[C---:B-1----:R-:W-:Y:S02]  /*c240*/  LOP3.LUT R2, R26.reuse, 0xff000000, RZ, 0xc0, !PT ;  /* 0xff0000001a027812 */ /* 0x042fe400078ec0ff */
[----:B------:R-:W-:Y:S02]  /*c250*/  LOP3.LUT R0, R26, 0xff0000, RZ, 0xc0, !PT ;  /* 0x00ff00001a007812 */ /* 0x000fe400078ec0ff */
[----:B------:R-:W-:-:S03]  /*c260*/  SHF.R.U32.HI R3, RZ, 0x8, R2 ;  /* 0x00000008ff037819 */ /* 0x000fc60000011602 */
[----:B------:R-:W-:Y:S01]  /*c270*/  ULOP3.LUT UR36, UR36, 0xffff, URZ, 0xc0, !UPT ;  /* 0x0000ffff24247892 */ /* 0x000fe2000f8ec03f */
[----:B------:R-:W-:Y:S01]  /*c280*/  LEA.HI R0, R0, R3, RZ, 0x10 ;  /* 0x0000000300007211 */ /* 0x000fe200078f80ff */
[----:B------:R-:W-:Y:S01]  /*c290*/  UIADD3 UR40, UR40, UR4, URZ ;  /* 0x0000000428287290 */ /* 0x000fe2000fffe03f */
[----:B--2---:R-:W-:-:S05]  /*c2a0*/  SEL R6, R6, 0x1, P2 ;  /* 0x0000000106067807 */ /* 0x004fca0001000000 */
[----:B---3--:R-:W-:Y:S01]  /*c2b0*/  IMAD R2, R6, R7, RZ ;  /* 0x0000000706027224 */ /* 0x008fe200078e02ff */
[----:B------:R-:W-:Y:S06]  /*c2c0*/  @!P1 BRA `(.L_x_181) ;  /* 0x0000000000189947 */ /* 0x000fec0003800000 */
[----:B------:R-:W-:-:S04]  /*c2d0*/  UIADD3 UR5, UP0, UR47, UR6, URZ ;  /* 0x000000062f057290 */ /* 0x000fc8000ff1e03f */
[----:B------:R-:W-:Y:S02]  /*c2e0*/  UIADD3.X UR6, UR50, UR7, URZ, UP0, !UPT ;  /* 0x0000000732067290 */ /* 0x000fe400087fe43f */
[----:B------:R-:W-:-:S04]  /*c2f0*/  IMAD.U32 R2, RZ, RZ, UR5 ;  /* 0x00000005ff027e24 */ /* 0x000fc8000f8e00ff */
[----:B------:R-:W-:-:S05]  /*c300*/  IMAD.U32 R3, RZ, RZ, UR6 ;  /* 0x00000006ff037e24 */ /* 0x000fca000f8e00ff */
[----:B------:R1:W5:Y:S01]  /*c310*/  LDG.E R2, desc[UR48][R2.64] ;  /* 0x0000003002027981 */ /* 0x000362000c1e1900 */
[----:B------:R-:W-:Y:S05]  /*c320*/  BRA `(.L_x_182) ;  /* 0x0000000000107947 */ /* 0x000fea0003800000 */
.L_x_181:
[----:B------:R-:W-:Y:S05]  /*c330*/  @!P0 BRA `(.L_x_182) ;  /* 0x00000000000c8947 */ /* 0x000fea0003800000 */
[----:B------:R-:W2:Y:S04]  /*c340*/  LDG.E R3, desc[UR48][R4.64] ;  /* 0x0000003004037981 */ /* 0x000ea8000c1e1900 */
[----:B------:R-:W2:Y:S02]  /*c350*/  LDG.E R2, desc[UR48][R4.64+0x4] ;  /* 0x0000043004027981 */ /* 0x000ea4000c1e1900 */
[----:B--2---:R-:W-:-:S07]  /*c360*/  IMAD.IADD R2, R2, 0x1, -R3 ;  /* 0x0000000102027824 */ /* 0x004fce00078e0a03 */
.L_x_182:
[----:B-----5:R-:W-:Y:S02]  /*c370*/  IADD3 R2, R2, -UR4, RZ ;  /* 0x8000000402027c10 */ /* 0x020fe4000fffe0ff */
[----:B------:R-:W-:Y:S02]  /*c380*/  LOP3.LUT R26, R0, 0xff, RZ, 0xc0, !PT ;  /* 0x000000ff001a7812 */ /* 0x000fe400078ec0ff */
[C---:B------:R-:W-:Y:S01]  /*c390*/  ISETP.GE.AND P0, PT, R2.reuse, 0x1, PT ;  /* 0x000000010200780c */ /* 0x040fe20003f06270 */
[----:B-1----:R-:W-:-:S04]  /*c3a0*/  VIADD R3, R2, 0x9f ;  /* 0x0000009f02037836 */ /* 0x002fc80000000000 */
[----:B------:R-:W-:-:S05]  /*c3b0*/  IMAD.HI R3, R3, 0x66666667, RZ ;  /* 0x6666666703037827 */ /* 0x000fca00078e02ff */
[----:B------:R-:W-:-:S04]  /*c3c0*/  SHF.R.U32.HI R2, RZ, 0x1f, R3 ;  /* 0x0000001fff027819 */ /* 0x000fc80000011603 */
[----:B------:R-:W-:Y:S01]  /*c3d0*/  LEA.HI.SX32 R5, R3, R2, 0x1a ;  /* 0x0000000203057211 */ /* 0x000fe200078fd2ff */
[----:B------:R-:W-:Y:S01]  /*c3e0*/  IMAD.MOV.U32 R3, RZ, RZ, RZ ;  /* 0x000000ffff037224 */ /* 0x000fe200078e00ff */
[----:B------:R-:W-:Y:S06]  /*c3f0*/  @!P0 BRA `(.L_x_183) ;  /* 0x0000000000708947 */ /* 0x000fec0003800000 */
[----:B------:R-:W-:-:S04]  /*c400*/  SHF.R.U32.HI R0, RZ, 0x10, R0 ;  /* 0x00000010ff007819 */ /* 0x000fc80000011600 */
[----:B------:R-:W-:-:S13]  /*c410*/  ISETP.NE.AND P0, PT, R0, RZ, PT ;  /* 0x000000ff0000720c */ /* 0x000fda0003f05270 */
[----:B------:R-:W1:Y:S02]  /*c420*/  @!P0 LDC R0, c[0x0][0x9f0] ;  /* 0x00027c00ff008b82 */ /* 0x000e640000000800 */
[-C--:B-1----:R-:W-:Y:S02]  /*c430*/  IABS R4, R0.reuse ;  /* 0x0000000000047213 */ /* 0x082fe40000000000 */
[----:B------:R-:W-:Y:S02]  /*c440*/  IADD3 R7, R0, -0x1, R5 ;  /* 0xffffffff00077810 */ /* 0x000fe40007ffe005 */
[----:B------:R-:W1:Y:S02]  /*c450*/  I2F.RP R6, R4 ;  /* 0x0000000400067306 */ /* 0x000e640000209400 */
[----:B------:R-:W-:-:S04]  /*c460*/  LOP3.LUT R8, R7, R0, RZ, 0x3c, !PT ;  /* 0x0000000007087212 */ /* 0x000fc800078e3cff */
[----:B------:R-:W-:Y:S02]  /*c470*/  ISETP.GE.AND P2, PT, R8, RZ, PT ;  /* 0x000000ff0800720c */ /* 0x000fe40003f46270 */
[----:B-1----:R-:W1:Y:S02]  /*c480*/  MUFU.RCP R6, R6 ;  /* 0x0000000600067308 */ /* 0x002e640000001000 */
[----:B-1----:R-:W-:Y:S01]  /*c490*/  VIADD R2, R6, 0xffffffe ;  /* 0x0ffffffe06027836 */ /* 0x002fe20000000000 */
[----:B------:R-:W-:-:S05]  /*c4a0*/  IABS R6, R0 ;  /* 0x0000000000067213 */ /* 0x000fca0000000000 */
[----:B------:R1:W2:Y:S02]  /*c4b0*/  F2I.FTZ.U32.TRUNC.NTZ R3, R2 ;  /* 0x0000000200037305 */ /* 0x0002a4000021f000 */
[----:B-1----:R-:W-:Y:S02]  /*c4c0*/  IMAD.MOV.U32 R2, RZ, RZ, RZ ;  /* 0x000000ffff027224 */ /* 0x002fe400078e00ff */
[----:B--2---:R-:W-:-:S04]  /*c4d0*/  IMAD.MOV R9, RZ, RZ, -R3 ;  /* 0x000000ffff097224 */ /* 0x004fc800078e0a03 */
[----:B------:R-:W-:-:S04]  /*c4e0*/  IMAD R9, R9, R4, RZ ;  /* 0x0000000409097224 */ /* 0x000fc800078e02ff */
[----:B------:R-:W-:Y:S01]  /*c4f0*/  IMAD.HI.U32 R3, R3, R9, R2 ;  /* 0x0000000903037227 */ /* 0x000fe200078e0002 */
[----:B------:R-:W-:-:S03]  /*c500*/  IABS R2, R7 ;  /* 0x0000000700027213 */ /* 0x000fc60000000000 */
[----:B------:R-:W-:Y:S02]  /*c510*/  IMAD.MOV R7, RZ, RZ, -R6 ;  /* 0x000000ffff077224 */ /* 0x000fe400078e0a06 */
[----:B------:R-:W-:-:S04]  /*c520*/  IMAD.HI.U32 R3, R3, R2, RZ ;  /* 0x0000000203037227 */ /* 0x000fc800078e00ff */
[----:B------:R-:W-:-:S05]  /*c530*/  IMAD R7, R3, R7, R2 ;  /* 0x0000000703077224 */ /* 0x000fca00078e0202 */
[----:B------:R-:W-:-:S13]  /*c540*/  ISETP.GT.U32.AND P1, PT, R4, R7, PT ;  /* 0x000000070400720c */ /* 0x000fda0003f24070 */
[----:B------:R-:W-:Y:S02]  /*c550*/  @!P1 IMAD.IADD R7, R7, 0x1, -R4 ;  /* 0x0000000107079824 */ /* 0x000fe400078e0a04 */
[----:B------:R-:W-:Y:S01]  /*c560*/  @!P1 VIADD R3, R3, 0x1 ;  /* 0x0000000103039836 */ /* 0x000fe20000000000 */
[----:B------:R-:W-:Y:S02]  /*c570*/  ISETP.NE.AND P1, PT, R0, RZ, PT ;  /* 0x000000ff0000720c */ /* 0x000fe40003f25270 */
[----:B------:R-:W-:-:S13]  /*c580*/  ISETP.GE.U32.AND P0, PT, R7, R4, PT ;  /* 0x000000040700720c */ /* 0x000fda0003f06070 */
[----:B------:R-:W-:-:S04]  /*c590*/  @P0 VIADD R3, R3, 0x1 ;  /* 0x0000000103030836 */ /* 0x000fc80000000000 */
[----:B------:R-:W-:Y:S01]  /*c5a0*/  @!P2 IMAD.MOV R3, RZ, RZ, -R3 ;  /* 0x000000ffff03a224 */ /* 0x000fe200078e0a03 */
[----:B------:R-:W-:-:S07]  /*c5b0*/  @!P1 LOP3.LUT R3, RZ, R0, RZ, 0x33, !PT ;  /* 0x00000000ff039212 */ /* 0x000fce00078e33ff */
.L_x_183:
[-C--:B------:R-:W-:Y:S01]  /*c5c0*/  IMAD R26, R26, R3.reuse, RZ ;  /* 0x000000031a1a7224 */ /* 0x080fe200078e02ff */
[----:B------:R-:W-:Y:S04]  /*c5d0*/  BSSY B7, `(.L_x_184) ;  /* 0x000029d000077945 */ /* 0x000fe80003800000 */
[----:B------:R-:W-:-:S04]  /*c5e0*/  VIADDMNMX R0, R26, R3, R5, PT ;  /* 0x000000031a007246 */ /* 0x000fc80003800105 */
[----:B------:R-:W-:Y:S01]  /*c5f0*/  ISETP.GT.AND P0, PT, R0, R26, PT ;  /* 0x0000001a0000720c */ /* 0x000fe20003f04270 */
[----:B------:R1:W-:-:S12]  /*c600*/  STL [R1], R0 ;  /* 0x0000000001007387 */ /* 0x0003d80000100800 */
[----:B-1----:R-:W-:Y:S05]  /*c610*/  @P0 BRA `(.L_x_185) ;  /* 0x0000000000440947 */ /* 0x002fea0003800000 */
[----:B------:R-:W1:Y:S02]  /*c620*/  S2R R0, SR_TID.X ;  /* 0x0000000000007919 */ /* 0x000e640000002100 */
[----:B-1----:R-:W-:-:S04]  /*c630*/  LOP3.LUT R0, R0, 0x7f, RZ, 0xc0, !PT ;  /* 0x0000007f00007812 */ /* 0x002fc800078ec0ff */
[----:B------:R-:W-:-:S13]  /*c640*/  ISETP.NE.AND P0, PT, R0, RZ, PT ;  /* 0x000000ff0000720c */ /* 0x000fda0003f05270 */
[----:B------:R-:W-:Y:S05]  /*c650*/  @P0 BRA `(.L_x_186) ;  /* 0x0000002800500947 */ /* 0x000fea0003800000 */
[----:B------:R-:W1:Y:S01]  /*c660*/  S2R R5, SR_LANEID ;  /* 0x0000000000057919 */ /* 0x000e620000000000 */
[----:B------:R-:W-:Y:S01]  /*c670*/  VOTEU.ANY UR4, UPT, PT ;  /* 0x0000000000047886 */ /* 0x000fe200038e0100 */
[----:B------:R-:W2:Y:S01]  /*c680*/  LDC.64 R2, c[0x0][0xc60] ;  /* 0x00031800ff027b82 */ /* 0x000ea20000000a00 */
[----:B------:R-:W1:Y:S02]  /*c690*/  FLO.U32 R0, UR4 ;  /* 0x0000000400007d00 */ /* 0x000e6400080e0000 */
[----:B-1----:R-:W-:-:S06]  /*c6a0*/  ISETP.EQ.U32.AND P0, PT, R0, R5, PT ;  /* 0x000000050000720c */ /* 0x002fcc0003f02070 */
[----:B------:R-:W2:Y:S07]  /*c6b0*/  POPC R5, UR4 ;  /* 0x0000000400057d09 */ /* 0x000eae0008000000 */
[----:B--2---:R-:W2:Y:S01]  /*c6c0*/  @P0 ATOMG.E.ADD.STRONG.GPU PT, R3, desc[UR48][R2.64], R5 ;  /* 0x00000005020309a8 */ /* 0x004ea200081ee1f0 */
[----:B------:R-:W1:Y:S02]  /*c6d0*/  S2R R4, SR_LTMASK ;  /* 0x0000000000047919 */ /* 0x000e640000003900 */
[----:B-1----:R-:W-:-:S04]  /*c6e0*/  LOP3.LUT R4, R4, UR4, RZ, 0xc0, !PT ;  /* 0x0000000404047c12 */ /* 0x002fc8000f8ec0ff */
[----:B------:R-:W1:Y:S01]  /*c6f0*/  POPC R7, R4 ;  /* 0x0000000400077309 */ /* 0x000e620000000000 */
[----:B--2---:R-:W1:Y:S02]  /*c700*/  SHFL.IDX PT, R0, R3, R0, 0x1f ;  /* 0x00001f0003007589 */ /* 0x004e6400000e0000 */
[----:B-1----:R-:W-:Y:S01]  /*c710*/  IADD3 R24, R0, UR41, R7 ;  /* 0x0000002900187c10 */ /* 0x002fe2000fffe007 */
[----:B------:R-:W-:Y:S06]  /*c720*/  BRA `(.L_x_186) ;  /* 0x00000028001c7947 */ /* 0x000fec0003800000 */
.L_x_185:
[----:B------:R-:W-:Y:S01]  /*c730*/  VIADD R0, R16, 0xe000 ;  /* 0x0000e00010007836 */ /* 0x000fe20000000000 */
[----:B------:R-:W-:Y:S04]  /*c740*/  BSSY B6, `(.L_x_187) ;  /* 0x0000013000067945 */ /* 0x000fe80003800000 */
[----:B------:R-:W-:-:S13]  /*c750*/  LOP3.LUT P0, RZ, R0, 0x1bf, RZ, 0xc0, !PT ;  /* 0x000001bf00ff7812 */ /* 0x000fda000780c0ff */
[----:B------:R-:W-:Y:S05]  /*c760*/  @!P0 BRA `(.L_x_188) ;  /* 0x0000000000408947 */ /* 0x000fea0003800000 */
[----:B------:R-:W-:Y:S01]  /*c770*/  MOV R2, 0x0 ;  /* 0x0000000000027802 */ /* 0x000fe20000000f00 */
[----:B------:R-:W-:Y:S01]  /*c780*/  ULDC.64 UR6, c[0x4][0x98] ;  /* 0x0100260000067ab9 */ /* 0x000fe20000000a00 */
[----:B------:R-:W-:Y:S01]  /*c790*/  ULDC.64 UR8, c[0x4][0xa0] ;  /* 0x0100280000087ab9 */ /* 0x000fe20000000a00 */
[----:B------:R-:W-:Y:S01]  /*c7a0*/  ULDC.64 UR4, c[0x4][0x8] ;  /* 0x0100020000047ab9 */ /* 0x000fe20000000a00 */
[----:B------:R-:W-:Y:S01]  /*c7b0*/  IMAD.U32 R4, RZ, RZ, UR6 ;  /* 0x00000006ff047e24 */ /* 0x000fe2000f8e00ff */
[----:B------:R-:W-:Y:S01]  /*c7c0*/  MOV R7, UR9 ;  /* 0x0000000900077c02 */ /* 0x000fe20008000f00 */
[----:B------:R-:W1:Y:S01]  /*c7d0*/  LDC.64 R2, c[0x4][R2] ;  /* 0x0100000002027b82 */ /* 0x000e620000000a00 */
[----:B------:R-:W-:Y:S02]  /*c7e0*/  IMAD.U32 R5, RZ, RZ, UR7 ;  /* 0x00000007ff057e24 */ /* 0x000fe4000f8e00ff */
[----:B------:R-:W-:Y:S02]  /*c7f0*/  IMAD.U32 R6, RZ, RZ, UR8 ;  /* 0x00000008ff067e24 */ /* 0x000fe4000f8e00ff */
[----:B0-----:R-:W-:-:S02]  /*c800*/  IMAD.U32 R10, RZ, RZ, UR4 ;  /* 0x00000004ff0a7e24 */ /* 0x001fc4000f8e00ff */
[----:B------:R-:W-:Y:S02]  /*c810*/  IMAD.U32 R11, RZ, RZ, UR5 ;  /* 0x00000005ff0b7e24 */ /* 0x000fe4000f8e00ff */
[----:B------:R-:W-:Y:S02]  /*c820*/  IMAD.MOV.U32 R8, RZ, RZ, 0x70 ;  /* 0x00000070ff087424 */ /* 0x000fe400078e00ff */
[----:B------:R-:W-:Y:S02]  /*c830*/  IMAD.MOV.U32 R12, RZ, RZ, 0x1 ;  /* 0x00000001ff0c7424 */ /* 0x000fe400078e00ff */
[----:B------:R-:W-:-:S07]  /*c840*/  IMAD.MOV.U32 R13, RZ, RZ, RZ ;  /* 0x000000ffff0d7224 */ /* 0x000fce00078e00ff */
[----:B------:R-:W-:-:S07]  /*c850*/  LEPC R20, `(.L_x_188) ;  /* 0x000000001014794e */ /* 0x000fce0000000000 */
[----:B-1----:R-:W-:Y:S05]  /*c860*/  CALL.ABS.NOINC R2 ;  /* 0x0000000002007343 */ /* 0x002fea0003c00000 */
.L_x_188:
[----:B------:R-:W-:Y:S05]  /*c870*/  BSYNC B6 ;  /* 0x0000000000067941 */ /* 0x000fea0003800000 */
.L_x_187:
[----:B------:R-:W-:Y:S01]  /*c880*/  VIADD R0, R16, 0x6000 ;  /* 0x0000600010007836 */ /* 0x000fe20000000000 */
[----:B------:R-:W-:Y:S01]  /*c890*/  LOP3.LUT R23, R23, 0xfffffffe, RZ, 0xc0, !PT ;  /* 0xfffffffe17177812 */ /* 0x000fe200078ec0ff */
[----:B------:R-:W-:Y:S03]  /*c8a0*/  BSSY B6, `(.L_x_189) ;  /* 0x0000014000067945 */ /* 0x000fe60003800000 */
[----:B------:R-:W-:-:S13]  /*c8b0*/  LOP3.LUT P0, RZ, R0, 0x1bf, RZ, 0xc0, !PT ;  /* 0x000001bf00ff7812 */ /* 0x000fda000780c0ff */
[----:B------:R-:W-:Y:S01]  /*c8c0*/  @P0 LOP3.LUT R23, R23, 0x1, RZ, 0xfc, !PT ;  /* 0x0000000117170812 */ /* 0x000fe200078efcff */
[----:B------:R-:W-:Y:S06]  /*c8d0*/  @!P0 BRA `(.L_x_190) ;  /* 0x0000000000408947 */ /* 0x000fec0003800000 */
[----:B------:R-:W-:Y:S01]  /*c8e0*/  MOV R2, 0x0 ;  /* 0x0000000000027802 */ /* 0x000fe20000000f00 */
[----:B------:R-:W-:Y:S01]  /*c8f0*/  ULDC.64 UR6, c[0x4][0x98] ;  /* 0x0100260000067ab9 */ /* 0x000fe20000000a00 */
[----:B------:R-:W-:Y:S01]  /*c900*/  ULDC.64 UR8, c[0x4][0xa0] ;  /* 0x0100280000087ab9 */ /* 0x000fe20000000a00 */
[----:B------:R-:W-:Y:S01]  /*c910*/  ULDC.64 UR4, c[0x4][0x10] ;  /* 0x0100040000047ab9 */ /* 0x000fe20000000a00 */
[----:B------:R-:W-:Y:S01]  /*c920*/  IMAD.U32 R4, RZ, RZ, UR6 ;  /* 0x00000006ff047e24 */ /* 0x000fe2000f8e00ff */
[----:B------:R-:W-:Y:S01]  /*c930*/  MOV R13, RZ ;  /* 0x000000ff000d7202 */ /* 0x000fe20000000f00 */
[----:B------:R-:W1:Y:S01]  /*c940*/  LDC.64 R2, c[0x4][R2] ;  /* 0x0100000002027b82 */ /* 0x000e620000000a00 */
[----:B------:R-:W-:Y:S02]  /*c950*/  IMAD.U32 R5, RZ, RZ, UR7 ;  /* 0x00000007ff057e24 */ /* 0x000fe4000f8e00ff */
[----:B------:R-:W-:Y:S02]  /*c960*/  IMAD.U32 R6, RZ, RZ, UR8 ;  /* 0x00000008ff067e24 */ /* 0x000fe4000f8e00ff */
[----:B------:R-:W-:-:S02]  /*c970*/  IMAD.U32 R7, RZ, RZ, UR9 ;  /* 0x00000009ff077e24 */ /* 0x000fc4000f8e00ff */
[----:B0-----:R-:W-:Y:S02]  /*c980*/  IMAD.U32 R10, RZ, RZ, UR4 ;  /* 0x00000004ff0a7e24 */ /* 0x001fe4000f8e00ff */
[----:B------:R-:W-:Y:S02]  /*c990*/  IMAD.U32 R11, RZ, RZ, UR5 ;  /* 0x00000005ff0b7e24 */ /* 0x000fe4000f8e00ff */
[----:B------:R-:W-:Y:S02]  /*c9a0*/  IMAD.MOV.U32 R8, RZ, RZ, 0x70 ;  /* 0x00000070ff087424 */ /* 0x000fe400078e00ff */
[----:B------:R-:W-:-:S07]  /*c9b0*/  IMAD.MOV.U32 R12, RZ, RZ, 0x1 ;  /* 0x00000001ff0c7424 */ /* 0x000fce00078e00ff */
[----:B------:R-:W-:-:S07]  /*c9c0*/  LEPC R20, `(.L_x_190) ;  /* 0x000000001014794e */ /* 0x000fce0000000000 */
[----:B-1----:R-:W-:Y:S05]  /*c9d0*/  CALL.ABS.NOINC R2 ;  /* 0x0000000002007343 */ /* 0x002fea0003c00000 */
.L_x_190:
[----:B------:R-:W-:Y:S05]  /*c9e0*/  BSYNC B6 ;  /* 0x0000000000067941 */ /* 0x000fea0003800000 */
.L_x_189:
        /* <DEDUP_REMOVED lines=8> */
[----:B------:R-:W-:Y:S02]  /*ca70*/  IMAD.U32 R4, RZ, RZ, UR6 ;  /* 0x00000006ff047e24 */ /* 0x000fe4000f8e00ff */
[----:B------:R-:W1:Y:S01]  /*ca80*/  LDC.64 R2, c[0x4][R2] ;  /* 0x0100000002027b82 */ /* 0x000e620000000a00 */
[----:B------:R-:W-:Y:S02]  /*ca90*/  IMAD.U32 R5, RZ, RZ, UR7 ;  /* 0x00000007ff057e24 */ /* 0x000fe4000f8e00ff */
[----:B------:R-:W-:Y:S02]  /*caa0*/  IMAD.U32 R6, RZ, RZ, UR8 ;  /* 0x00000008ff067e24 */ /* 0x000fe4000f8e00ff */
[----:B------:R-:W-:-:S02]  /*cab0*/  IMAD.U32 R7, RZ, RZ, UR9 ;  /* 0x00000009ff077e24 */ /* 0x000fc4000f8e00ff */
[----:B0-----:R-:W-:Y:S02]  /*cac0*/  IMAD.U32 R10, RZ, RZ, UR4 ;  /* 0x00000004ff0a7e24 */ /* 0x001fe4000f8e00ff */
[----:B------:R-:W-:Y:S02]  /*cad0*/  IMAD.U32 R11, RZ, RZ, UR5 ;  /* 0x00000005ff0b7e24 */ /* 0x000fe4000f8e00ff */
[----:B------:R-:W-:Y:S02]  /*cae0*/  IMAD.MOV.U32 R8, RZ, RZ, 0x70 ;  /* 0x00000070ff087424 */ /* 0x000fe400078e00ff */
[----:B------:R-:W-:Y:S02]  /*caf0*/  IMAD.MOV.U32 R12, RZ, RZ, 0x1 ;  /* 0x00000001ff0c7424 */ /* 0x000fe400078e00ff */
[----:B------:R-:W-:-:S07]  /*cb00*/  IMAD.MOV.U32 R13, RZ, RZ, RZ ;  /* 0x000000ffff0d7224 */ /* 0x000fce00078e00ff */
[----:B------:R-:W-:-:S07]  /*cb10*/  LEPC R20, `(.L_x_192) ;  /* 0x000000001014794e */ /* 0x000fce0000000000 */
[----:B-1----:R-:W-:Y:S05]  /*cb20*/  CALL.ABS.NOINC R2 ;  /* 0x0000000002007343 */ /* 0x002fea0003c00000 */
.L_x_192:
[----:B------:R-:W-:Y:S05]  /*cb30*/  BSYNC B6 ;  /* 0x0000000000067941 */ /* 0x000fea0003800000 */
.L_x_191:
[----:B------:R-:W-:Y:S01]  /*cb40*/  LOP3.LUT P6, RZ, R23, 0x1, RZ, 0xc0, !PT ;  /* 0x0000000117ff7812 */ /* 0x000fe200078cc0ff */
[----:B------:R-:W-:-:S12]  /*cb50*/  BSSY B6, `(.L_x_193) ;  /* 0x0000012000067945 */ /* 0x000fd80003800000 */
[----:B------:R-:W-:Y:S05]  /*cb60*/  @!P6 BRA `(.L_x_194) ;  /* 0x000000000040e947 */ /* 0x000fea0003800000 */
[----:B------:R-:W-:Y:S01]  /*cb70*/  MOV R2, 0x0 ;  /* 0x0000000000027802 */ /* 0x000fe20000000f00 */
[----:B------:R-:W-:Y:S01]  /*cb80*/  ULDC.64 UR6, c[0x4][0x98] ;  /* 0x0100260000067ab9 */ /* 0x000fe20000000a00 */
[----:B------:R-:W-:Y:S01]  /*cb90*/  ULDC.64 UR8, c[0x4][0xa0] ;  /* 0x0100280000087ab9 */ /* 0x000fe20000000a00 */
[----:B------:R-:W-:Y:S01]  /*cba0*/  ULDC.64 UR4, c[0x4][0x20] ;  /* 0x0100080000047ab9 */ /* 0x000fe20000000a00 */
[----:B------:R-:W-:Y:S01]  /*cbb0*/  IMAD.U32 R4, RZ, RZ, UR6 ;  /* 0x00000006ff047e24 */ /* 0x000fe2000f8e00ff */
[----:B0-----:R-:W-:Y:S01]  /*cbc0*/  MOV R10, UR4 ;  /* 0x00000004000a7c02 */ /* 0x001fe20008000f00 */
[----:B------:R-:W0:Y:S01]  /*cbd0*/  LDC.64 R2, c[0x4][R2] ;  /* 0x0100000002027b82 */ /* 0x000e220000000a00 */
[----:B------:R-:W-:Y:S02]  /*cbe0*/  IMAD.U32 R5, RZ, RZ, UR7 ;  /* 0x00000007ff057e24 */ /* 0x000fe4000f8e00ff */
[----:B------:R-:W-:Y:S02]  /*cbf0*/  IMAD.U32 R6, RZ, RZ, UR8 ;  /* 0x00000008ff067e24 */ /* 0x000fe4000f8e00ff */
[----:B------:R-:W-:-:S02]  /*cc00*/  IMAD.U32 R7, RZ, RZ, UR9 ;  /* 0x00000009ff077e24 */ /* 0x000fc4000f8e00ff */
[----:B------:R-:W-:Y:S02]  /*cc10*/  IMAD.U32 R11, RZ, RZ, UR5 ;  /* 0x00000005ff0b7e24 */ /* 0x000fe4000f8e00ff */
[----:B------:R-:W-:Y:S02]  /*cc20*/  IMAD.MOV.U32 R8, RZ, RZ, 0x70 ;  /* 0x00000070ff087424 */ /* 0x000fe400078e00ff */
[----:B------:R-:W-:Y:S02]  /*cc30*/  IMAD.MOV.U32 R12, RZ, RZ, 0x1 ;  /* 0x00000001ff0c7424 */ /* 0x000fe400078e00ff */
[----:B------:R-:W-:-:S07]  /*cc40*/  IMAD.MOV.U32 R13, RZ, RZ, RZ ;  /* 0x000000ffff0d7224 */ /* 0x000fce00078e00ff */
[----:B------:R-:W-:-:S07]  /*cc50*/  LEPC R20, `(.L_x_194) ;  /* 0x000000001014794e */ /* 0x000fce0000000000 */
[----:B0-----:R-:W-:Y:S05]  /*cc60*/  CALL.ABS.NOINC R2 ;  /* 0x0000000002007343 */ /* 0x001fea0003c00000 */
.L_x_194:
[----:B------:R-:W-:Y:S05]  /*cc70*/  BSYNC B6 ;  /* 0x0000000000067941 */ /* 0x000fea0003800000 */
.L_x_193:
[----:B------:R-:W-:Y:S02]  /*cc80*/  ULDC.64 UR4, c[0x0][0x9f8] ;  /* 0x00027e0000047ab9 */ /* 0x000fe40000000a00 */
[----:B------:R-:W-:-:S04]  /*cc90*/  UISETP.NE.U32.AND UP0, UPT, UR4, URZ, UPT ;  /* 0x0000003f0400728c */ /* 0x000fc8000bf05070 */
[----:B------:R-:W-:-:S06]  /*cca0*/  UISETP.NE.AND.EX UP0, UPT, UR5, URZ, UPT, UP0 ;  /* 0x0000003f0500728c */ /* 0x000fcc000bf05300 */
[----:B------:R-:W-:-:S05]  /*ccb0*/  PLOP3.LUT P0, PT, PT, PT, UP0, 0x80, 0x0 ;  /* 0x000000000000781c */ /* 0x000fca0003f0f008 */
[----:B------:R-:W-:-:S04]  /*ccc0*/  @UP0 UIADD3 UR4, UP1, UR47, UR4, URZ ;  /* 0x000000042f040290 */ /* 0x000fc8000ff3e03f */
[----:B------:R-:W-:Y:S02]  /*ccd0*/  @UP0 UIADD3.X UR5, UR50, UR5, URZ, UP1, !UPT ;  /* 0x0000000532050290 */ /* 0x000fe40008ffe43f */
[----:B------:R-:W-:-:S04]  /*cce0*/  IMAD.U32 R2, RZ, RZ, UR4 ;  /* 0x00000004ff027e24 */ /* 0x000fc8000f8e00ff */
[----:B------:R-:W-:Y:S01]  /*ccf0*/  IMAD.U32 R3, RZ, RZ, UR5 ;  /* 0x00000005ff037e24 */ /* 0x000fe2000f8e00ff */
[----:B------:R-:W1:Y:S01]  /*cd00*/  S2R R17, SR_TID.X ;  /* 0x0000000000117919 */ /* 0x000e620000002100 */
[----:B------:R-:W-:-:S03]  /*cd10*/  ULDC.64 UR4, c[0x0][0xa08] ;  /* 0x0002820000047ab9 */ /* 0x000fc60000000a00 */
[----:B------:R2:W3:Y:S02]  /*cd20*/  @P0 LDG.E R22, desc[UR48][R2.64] ;  /* 0x0000003002160981 */ /* 0x0004e4000c1e1900 */
[----:B--2---:R-:W2:Y:S01]  /*cd30*/  LDC.64 R2, c[0x0][0x418] ;  /* 0x00010600ff027b82 */ /* 0x004ea20000000a00 */
[----:B-1----:R-:W-:-:S04]  /*cd40*/  SHF.R.U32.HI R20, RZ, 0x5, R17 ;  /* 0x00000005ff147819 */ /* 0x002fc80000011611 */
[----:B------:R-:W-:Y:S02]  /*cd50*/  LOP3.LUT R20, R20, 0x3, RZ, 0xc0, !PT ;  /* 0x0000000314147812 */ /* 0x000fe400078ec0ff */
[----:B--2---:R-:W-:Y:S01]  /*cd60*/  LOP3.LUT P0, RZ, R2, UR4, RZ, 0xfc, !PT ;  /* 0x0000000402ff7c12 */ /* 0x004fe2000f80fcff */
[----:B------:R-:W-:-:S03]  /*cd70*/  UMOV UR4, 0xffffffff ;  /* 0xffffffff00047882 */ /* 0x000fc60000000000 */
[----:B------:R-:W-:Y:S02]  /*cd80*/  LOP3.LUT P0, RZ, R3, UR5, RZ, 0xfc, P0 ;  /* 0x0000000503ff7c12 */ /* 0x000fe4000800fcff */
[----:B---3--:R-:W-:Y:S02]  /*cd90*/  SHF.R.S32.HI R27, RZ, 0x1f, R22 ;  /* 0x0000001fff1b7819 */ /* 0x008fe40000011416 */
[----:B------:R-:W-:Y:S01]  /*cda0*/  SEL R17, R22, RZ, !P0 ;  /* 0x000000ff16117207 */ /* 0x000fe20004000000 */
[----:B------:R-:W-:Y:S08]  /*cdb0*/  BRA.DIV UR4, `(.L_x_195) ;  /* 0x0000003204cc7947 */ /* 0x000ff0000b800000 */
[----:B------:R1:W2:Y:S02]  /*cdc0*/  SHFL.IDX PT, R14, R20, RZ, 0x1f ;  /* 0x00001fff140e7589 */ /* 0x0002a400000e0000 */
.L_x_264:
[----:B--2---:R-:W-:Y:S02]  /*cdd0*/  ISETP.NE.AND P0, PT, R14, RZ, PT ;  /* 0x000000ff0e00720c */ /* 0x004fe40003f05270 */
[----:B------:R-:W-:Y:S02]  /*cde0*/  PLOP3.LUT P1, PT, PT, PT, PT, 0x8, 0x0 ;  /* 0x000000000000781c */ /* 0x000fe40003f2e170 */
[----:B------:R-:W-:-:S11]  /*cdf0*/  LOP3.LUT R23, R23, 0xfffffffe, RZ, 0xc0, !PT ;  /* 0xfffffffe17177812 */ /* 0x000fd600078ec0ff */
[----:B------:R-:W-:Y:S01]  /*ce00*/  @P1 LOP3.LUT R23, R23, 0x1, RZ, 0xfc, !PT ;  /* 0x0000000117171812 */ /* 0x000fe200078efcff */
[----:B------:R-:W-:Y:S06]  /*ce10*/  @P0 BRA `(.L_x_196) ;  /* 0x00000004004c0947 */ /* 0x000fec0003800000 */
[----:B------:R-:W2:Y:S01]  /*ce20*/  LDL R0, [R1] ;  /* 0x0000000001007983 */ /* 0x000ea20000100800 */
[----:B------:R-:W-:Y:S01]  /*ce30*/  UMOV UR4, 0xffffffff ;  /* 0xffffffff00047882 */ /* 0x000fe20000000000 */
[----:B--2---:R-:W-:Y:S02]  /*ce40*/  VIADD R0, R0, 0xffffffff ;  /* 0xffffffff00007836 */ /* 0x004fe40000000000 */
[----:B------:R-:W-:Y:S05]  /*ce50*/  BRA.DIV UR4, `(.L_x_197) ;  /* 0x0000003204c47947 */ /* 0x000fea000b800000 */
[----:B------:R-:W-:-:S13]  /*ce60*/  ELECT P6, URZ, PT ;  /* 0x00000000003f782f */ /* 0x000fda00038c0000 */
.L_x_267:
[----:B------:R-:W-:Y:S05]  /*ce70*/  @!P6 BRA `(.L_x_196) ;  /* 0x000000040034e947 */ /* 0x000fea0003800000 */
[----:B------:R-:W-:-:S04]  /*ce80*/  ISETP.NE.U32.AND P0, PT, R2, RZ, PT ;  /* 0x000000ff0200720c */ /* 0x000fc80003f05070 */
[----:B------:R-:W-:-:S13]  /*ce90*/  ISETP.NE.AND.EX P0, PT, R3, RZ, PT, P0 ;  /* 0x000000ff0300720c */ /* 0x000fda0003f05300 */
[----:B------:R-:W-:Y:S05]  /*cea0*/  @!P0 BRA `(.L_x_198) ;  /* 0x0000000000448947 */ /* 0x000fea0003800000 */
[----:B------:R-:W2:Y:S01]  /*ceb0*/  LDC R7, c[0x0][0x43c] ;  /* 0x00010f00ff077b82 */ /* 0x000ea20000000800 */
[----:B------:R-:W-:Y:S01]  /*cec0*/  ULDC.64 UR4, c[0x0][0x428] ;  /* 0x00010a0000047ab9 */ /* 0x000fe20000000a00 */
[----:B--2---:R-:W-:-:S13]  /*ced0*/  ISETP.NE.AND P0, PT, R7, 0x1, PT ;  /* 0x000000010700780c */ /* 0x004fda0003f05270 */
[----:B------:R-:W2:Y:S02]  /*cee0*/  @P0 LDC.64 R4, c[0x0][0x440] ;  /* 0x00011000ff040b82 */ /* 0x000ea40000000a00 */
[----:B--2---:R-:W-:-:S04]  /*cef0*/  @P0 IMAD.HI.U32 R6, R0, R4, RZ ;  /* 0x0000000400060227 */ /* 0x004fc800078e00ff */
[----:B------:R-:W-:Y:S01]  /*cf00*/  IMAD.MOV.U32 R4, RZ, RZ, R0 ;  /* 0x000000ffff047224 */ /* 0x000fe200078e0000 */
[----:B------:R-:W-:-:S05]  /*cf10*/  @P0 SHF.R.U32.HI R4, RZ, R5, R6 ;  /* 0x00000005ff040219 */ /* 0x000fca0000011606 */
[----:B------:R-:W-:-:S04]  /*cf20*/  IMAD.MOV R5, RZ, RZ, -R4 ;  /* 0x000000ffff057224 */ /* 0x000fc800078e0a04 */
[----:B------:R-:W-:Y:S01]  /*cf30*/  IMAD R0, R7, R5, R0 ;  /* 0x0000000507007224 */ /* 0x000fe200078e0200 */
[--C-:B------:R-:W-:Y:S01]  /*cf40*/  SHF.R.S32.HI R5, RZ, 0x1f, R4.reuse ;  /* 0x0000001fff057819 */ /* 0x100fe20000011404 */
[----:B------:R-:W-:Y:S02]  /*cf50*/  IMAD R7, R27, UR4, RZ ;  /* 0x000000041b077c24 */ /* 0x000fe4000f8e02ff */
[----:B------:R-:W-:-:S04]  /*cf60*/  IMAD.WIDE.U32 R4, R22, UR4, R4 ;  /* 0x0000000416047c25 */ /* 0x000fc8000f8e0004 */
[----:B------:R-:W-:Y:S01]  /*cf70*/  IMAD R7, R22, UR5, R7 ;  /* 0x0000000516077c24 */ /* 0x000fe2000f8e0207 */
[----:B------:R-:W-:-:S03]  /*cf80*/  LEA R2, P0, R4, R2, 0x2 ;  /* 0x0000000204027211 */ /* 0x000fc600078010ff */
[----:B------:R-:W-:-:S05]  /*cf90*/  IMAD.IADD R5, R5, 0x1, R7 ;  /* 0x0000000105057824 */ /* 0x000fca00078e0207 */
[----:B------:R-:W-:-:S05]  /*cfa0*/  LEA.HI.X R3, R4, R3, R5, 0x2, P0 ;  /* 0x0000000304037211 */ /* 0x000fca00000f1405 */
[----:B------:R2:W5:Y:S02]  /*cfb0*/  LDG.E R17, desc[UR48][R2.64] ;  /* 0x0000003002117981 */ /* 0x000564000c1e1900 */
.L_x_198:
[----:B--2---:R-:W2:Y:S01]  /*cfc0*/  S2R R2, SR_TID.X ;  /* 0x0000000000027919 */ /* 0x004ea20000002100 */
[----:B------:R-:W-:Y:S02]  /*cfd0*/  SHF.L.U32 R3, R19, 0x1f, RZ ;  /* 0x0000001f13037819 */ /* 0x000fe400000006ff */
[----:B--2---:R-:W-:Y:S01]  /*cfe0*/  LOP3.LUT R4, R2, 0x7f, RZ, 0xc0, !PT ;  /* 0x0000007f02047812 */ /* 0x004fe200078ec0ff */
[----:B------:R-:W-:-:S03]  /*cff0*/  IMAD R2, R18, 0x8, R16 ;  /* 0x0000000812027824 */ /* 0x000fc600078e0210 */
[----:B------:R-:W-:Y:S01]  /*d000*/  ISETP.NE.AND P1, PT, R4, RZ, PT ;  /* 0x000000ff0400720c */ /* 0x000fe20003f25270 */
[----:B------:R-:W2:Y:S02]  /*d010*/  SYNCS.PHASECHK.TRANS64.TRYWAIT P0, [R2+URZ+0x13280], R3 ;  /* 0x01328003020075a7 */ /* 0x000ea4000800017f */
[----:B--2---:R-:W-:Y:S10]  /*d020*/  @!P0 BRA `(.L_x_199) ;  /* 0x0000003000708947 */ /* 0x004ff40003800000 */
.L_x_268:
[----:B------:R-:W-:Y:S05]  /*d030*/  @P1 BRA `(.L_x_200) ;  /* 0x00000000001c1947 */ /* 0x000fea0003800000 */
[----:B------:R-:W3:Y:S01]  /*d040*/  S2R R4, SR_TID.X ;  /* 0x0000000000047919 */ /* 0x000ee20000002100 */
[----:B------:R-:W-:-:S04]  /*d050*/  IMAD.MOV.U32 R5, RZ, RZ, 0x2800 ;  /* 0x00002800ff057424 */ /* 0x000fc800078e00ff */
[----:B------:R4:W-:Y:S01]  /*d060*/  SYNCS.ARRIVE.TRANS64 RZ, [R2+URZ+0x13270], R5 ;  /* 0x0132700502ff79a7 */ /* 0x0009e2000800003f */
[----:B---3--:R-:W-:-:S04]  /*d070*/  LOP3.LUT R4, R4, 0x1f, RZ, 0xc0, !PT ;  /* 0x0000001f04047812 */ /* 0x008fc800078ec0ff */
[----:B------:R-:W-:-:S13]  /*d080*/  ISETP.NE.AND P0, PT, R4, RZ, PT ;  /* 0x000000ff0400720c */ /* 0x000fda0003f05270 */
[----:B----4-:R-:W-:Y:S05]  /*d090*/  @!P0 BRA `(.L_x_200) ;  /* 0x0000000000048947 */ /* 0x010fea0003800000 */
[----:B------:R-:W-:Y:S01]  /*d0a0*/  BPT.TRAP 0x1 ;  /* 0x000000040000795c */ /* 0x000fe20000300000 */
.L_x_200:
[----:B------:R-:W-:Y:S01]  /*d0b0*/  IMAD R4, R18, 0x2800, R16 ;  /* 0x0000280012047824 */ /* 0x000fe200078e0210 */
[----:B------:R-:W-:Y:S01]  /*d0c0*/  R2UR UR33, R2 ;  /* 0x00000000022172ca */ /* 0x000fe200000e0000 */
[----:B------:R-:W-:Y:S01]  /*d0d0*/  IMAD.MOV.U32 R5, RZ, RZ, 0xa0 ;  /* 0x000000a0ff057424 */ /* 0x000fe200078e00ff */
[----:B-----5:R-:W-:Y:S01]  /*d0e0*/  R2UR UR37, R17 ;  /* 0x00000000112572ca */ /* 0x020fe200000e0000 */
[----:B------:R-:W-:Y:S01]  /*d0f0*/  UIADD3 UR4, UP0, UR52, 0x470, URZ ;  /* 0x0000047034047890 */ /* 0x000fe2000ff1e03f */
[----:B------:R-:W-:Y:S01]  /*d100*/  R2UR UR32, R4 ;  /* 0x00000000042072ca */ /* 0x000fe200000e0000 */
[----:B------:R-:W-:Y:S01]  /*d110*/  IMAD R0, R0, R5, UR40 ;  /* 0x0000002800007e24 */ /* 0x000fe2000f8e0205 */
[----:B------:R-:W-:Y:S01]  /*d120*/  UMOV UR6, 0x0 ;  /* 0x0000000000067882 */ /* 0x000fe20000000000 */
[----:B------:R-:W-:Y:S01]  /*d130*/  UIADD3.X UR5, URZ, UR53, URZ, UP0, !UPT ;  /* 0x000000353f057290 */ /* 0x000fe200087fe43f */
[----:B------:R-:W-:Y:S02]  /*d140*/  UMOV UR7, 0x14f00000 ;  /* 0x14f0000000077882 */ /* 0x000fe40000000000 */
[----:B------:R-:W-:Y:S01]  /*d150*/  R2UR UR35, R0 ;  /* 0x00000000002372ca */ /* 0x000fe200000e0000 */
[----:B------:R-:W-:-:S02]  /*d160*/  UMOV UR34, URZ ;  /* 0x0000003f00227c82 */ /* 0x000fc40008000000 */
[----:B------:R-:W-:-:S04]  /*d170*/  UIADD3 UR33, UR33, 0x13270, URZ ;  /* 0x0001327021217890 */ /* 0x000fc8000fffe03f */
[----:B------:R-:W-:-:S09]  /*d180*/  UIADD3 UR32, UR32, 0x6000, URZ ;  /* 0x0000600020207890 */ /* 0x000fd2000fffe03f */
[----:B------:R3:W-:Y:S01]  /*d190*/  UTMALDG.4D [UR32], [UR4], desc[UR6] ;  /* 0x00000620040075b4 */ /* 0x0007e20008019000 */
[----:B------:R-:W4:Y:S02]  /*d1a0*/  SYNCS.PHASECHK.TRANS64.TRYWAIT P0, [R2+URZ+0x13240], R3 ;  /* 0x01324003020075a7 */ /* 0x000f24000800017f */
[----:B---34-:R-:W-:Y:S05]  /*d1b0*/  @!P0 BRA `(.L_x_201) ;  /* 0x0000003000208947 */ /* 0x018fea0003800000 */
.L_x_269:
[----:B------:R-:W-:Y:S05]  /*d1c0*/  @P1 BRA `(.L_x_202) ;  /* 0x00000000001c1947 */ /* 0x000fea0003800000 */
[----:B------:R-:W4:Y:S01]  /*d1d0*/  S2R R5, SR_TID.X ;  /* 0x0000000000057919 */ /* 0x000f220000002100 */
[----:B--23--:R-:W-:-:S04]  /*d1e0*/  IMAD.MOV.U32 R3, RZ, RZ, 0x2800 ;  /* 0x00002800ff037424 */ /* 0x00cfc800078e00ff */
[----:B------:R2:W-:Y:S01]  /*d1f0*/  SYNCS.ARRIVE.TRANS64 RZ, [R2+URZ+0x13230], R3 ;  /* 0x0132300302ff79a7 */ /* 0x0005e2000800003f */
[----:B----4-:R-:W-:-:S04]  /*d200*/  LOP3.LUT R5, R5, 0x1f, RZ, 0xc0, !PT ;  /* 0x0000001f05057812 */ /* 0x010fc800078ec0ff */
[----:B------:R-:W-:-:S13]  /*d210*/  ISETP.NE.AND P0, PT, R5, RZ, PT ;  /* 0x000000ff0500720c */ /* 0x000fda0003f05270 */
[----:B--2---:R-:W-:Y:S05]  /*d220*/  @!P0 BRA `(.L_x_202) ;  /* 0x0000000000048947 */ /* 0x004fea0003800000 */
[----:B------:R-:W-:Y:S01]  /*d230*/  BPT.TRAP 0x1 ;  /* 0x000000040000795c */ /* 0x000fe20000300000 */
.L_x_202:
[----:B------:R-:W-:Y:S01]  /*d240*/  R2UR UR8, R4 ;  /* 0x00000000040872ca */ /* 0x000fe200000e0000 */
[----:B------:R-:W-:Y:S01]  /*d250*/  UIADD3 UR4, UP0, UR52, 0x370, URZ ;  /* 0x0000037034047890 */ /* 0x000fe2000ff1e03f */
[----:B------:R-:W-:Y:S01]  /*d260*/  R2UR UR9, R2 ;  /* 0x00000000020972ca */ /* 0x000fe200000e0000 */
[----:B------:R-:W-:Y:S01]  /*d270*/  UMOV UR6, 0x0 ;  /* 0x0000000000067882 */ /* 0x000fe20000000000 */
[----:B------:R-:W-:Y:S01]  /*d280*/  R2UR UR11, R0 ;  /* 0x00000000000b72ca */ /* 0x000fe200000e0000 */
[----:B------:R-:W-:Y:S01]  /*d290*/  UIADD3.X UR5, URZ, UR53, URZ, UP0, !UPT ;  /* 0x000000353f057290 */ /* 0x000fe200087fe43f */
[----:B------:R-:W-:Y:S01]  /*d2a0*/  R2UR UR13, R17 ;  /* 0x00000000110d72ca */ /* 0x000fe200000e0000 */
[----:B------:R-:W-:Y:S01]  /*d2b0*/  UMOV UR7, 0x14f00000 ;  /* 0x14f0000000077882 */ /* 0x000fe20000000000 */
[----:B------:R-:W-:Y:S01]  /*d2c0*/  UMOV UR10, URZ ;  /* 0x0000003f000a7c82 */ /* 0x000fe20008000000 */
[----:B------:R-:W-:Y:S01]  /*d2d0*/  UMOV UR12, UR36 ;  /* 0x00000024000c7c82 */ /* 0x000fe20008000000 */
[----:B------:R-:W-:-:S02]  /*d2e0*/  PLOP3.LUT P0, PT, PT, PT, PT, 0x80, 0x0 ;  /* 0x000000000000781c */ /* 0x000fc40003f0f070 */
[----:B------:R-:W-:Y:S01]  /*d2f0*/  LOP3.LUT R23, R23, 0xfffffffe, RZ, 0xc0, !PT ;  /* 0xfffffffe17177812 */ /* 0x000fe200078ec0ff */
[----:B------:R-:W-:Y:S02]  /*d300*/  UIADD3 UR8, UR8, 0xe000, URZ ;  /* 0x0000e00008087890 */ /* 0x000fe4000fffe03f */
[----:B------:R-:W-:-:S08]  /*d310*/  UIADD3 UR9, UR9, 0x13230, URZ ;  /* 0x0001323009097890 */ /* 0x000fd0000fffe03f */
[----:B------:R-:W-:Y:S01]  /*d320*/  @P0 LOP3.LUT R23, R23, 0x1, RZ, 0xfc, !PT ;  /* 0x0000000117170812 */ /* 0x000fe200078efcff */
[----:B------:R4:W-:Y:S02]  /*d330*/  UTMALDG.4D [UR8], [UR4], desc[UR6] ;  /* 0x00000608040075b4 */ /* 0x0009e40008019000 */
[----:B----4-:R-:W-:-:S04]  /*d340*/  NOP ;  /* 0x0000000000007918 */ /* 0x010fc80000000000 */
.L_x_196:
[----:B------:R-:W-:Y:S05]  /*d350*/  WARPSYNC.ALL ;  /* 0x0000000000007948 */ /* 0x000fea0003800000 */
[----:B------:R-:W-:Y:S01]  /*d360*/  IADD3 R0, R16, 0xb000, RZ ;  /* 0x0000b00010007810 */ /* 0x000fe20007ffe0ff */
[----:B------:R-:W-:Y:S01]  /*d370*/  USHF.R.S32.HI UR4, URZ, 0x1f, UR44 ;  /* 0x0000001f3f047899 */ /* 0x000fe2000801142c */
[----:B------:R-:W-:Y:S02]  /*d380*/  BAR.SYNC.DEFER_BLOCKING 0x8, 0x200 ;  /* 0x0208000000007b1d */ /* 0x000fe40000010000 */
[----:B------:R-:W-:-:S04]  /*d390*/  LOP3.LUT P0, RZ, R0, 0x1bf, RZ, 0xc0, !PT ;  /* 0x000001bf00ff7812 */ /* 0x000fc8000780c0ff */
[----:B------:R-:W-:Y:S01]  /*d3a0*/  ULDC.64 UR6, c[0x0][0x298] ;  /* 0x0000a60000067ab9 */ /* 0x000fe20000000a00 */
[----:B------:R-:W-:Y:S01]  /*d3b0*/  ULDC.64 UR8, c[0x0][0xa00] ;  /* 0x0002800000087ab9 */ /* 0x000fe20000000a00 */
[----:B------:R-:W-:Y:S01]  /*d3c0*/  UIMAD UR4, UR4, UR6, URZ ;  /* 0x00000006040472a4 */ /* 0x000fe2000f8e023f */
[----:B------:R-:W-:Y:S01]  /*d3d0*/  BSSY B6, `(.L_x_203) ;  /* 0x0000019000067945 */ /* 0x000fe20003800000 */
[----:B------:R-:W-:Y:S02]  /*d3e0*/  UISETP.NE.U32.AND UP0, UPT, UR8, URZ, UPT ;  /* 0x0000003f0800728c */ /* 0x000fe4000bf05070 */
[----:B------:R-:W-:Y:S02]  /*d3f0*/  UIMAD.WIDE.U32 UR50, UR44, UR6, URZ ;  /* 0x000000062c3272a5 */ /* 0x000fe4000f8e003f */
[----:B------:R-:W-:Y:S02]  /*d400*/  UIMAD UR4, UR44, UR7, UR4 ;  /* 0x000000072c0472a4 */ /* 0x000fe4000f8e0204 */
[----:B------:R-:W-:-:S02]  /*d410*/  UISETP.NE.AND.EX UP0, UPT, UR9, URZ, UPT, UP0 ;  /* 0x0000003f0900728c */ /* 0x000fc4000bf05300 */
[----:B------:R-:W-:Y:S02]  /*d420*/  UIADD3 UR37, UR51, UR4, URZ ;  /* 0x0000000433257290 */ /* 0x000fe4000fffe03f */
[----:B------:R-:W-:Y:S02]  /*d430*/  USEL UR45, UR45, URZ, !UP0 ;  /* 0x0000003f2d2d7287 */ /* 0x000fe4000c000000 */
[----:B------:R-:W-:Y:S01]  /*d440*/  USEL UR46, UR46, URZ, !UP0 ;  /* 0x0000003f2e2e7287 */ /* 0x000fe2000c000000 */
[----:B------:R-:W-:Y:S11]  /*d450*/  @!P0 BRA `(.L_x_204) ;  /* 0x0000000000408947 */ /* 0x000ff60003800000 */
[----:B--23--:R-:W-:Y:S01]  /*d460*/  MOV R2, 0x0 ;  /* 0x0000000000027802 */ /* 0x00cfe20000000f00 */
[----:B------:R-:W-:Y:S01]  /*d470*/  ULDC.64 UR6, c[0x4][0x98] ;  /* 0x0100260000067ab9 */ /* 0x000fe20000000a00 */
[----:B------:R-:W-:Y:S01]  /*d480*/  ULDC.64 UR8, c[0x4][0xa0] ;  /* 0x0100280000087ab9 */ /* 0x000fe20000000a00 */
[----:B------:R-:W-:Y:S01]  /*d490*/  ULDC.64 UR4, c[0x4][0x28] ;  /* 0x01000a0000047ab9 */ /* 0x000fe20000000a00 */
[----:B------:R-:W-:Y:S02]  /*d4a0*/  IMAD.U32 R4, RZ, RZ, UR6 ;  /* 0x00000006ff047e24 */ /* 0x000fe4000f8e00ff */
[----:B------:R-:W2:Y:S01]  /*d4b0*/  LDC.64 R2, c[0x4][R2] ;  /* 0x0100000002027b82 */ /* 0x000ea20000000a00 */
        /* <DEDUP_REMOVED lines=8> */
[----:B-1----:R-:W-:-:S07]  /*d540*/  LEPC R20, `(.L_x_204) ;  /* 0x000000001014794e */ /* 0x002fce0000000000 */
[----:B--2---:R-:W-:Y:S05]  /*d550*/  CALL.ABS.NOINC R2 ;  /* 0x0000000002007343 */ /* 0x004fea0003c00000 */
.L_x_204:
[----:B------:R-:W-:Y:S05]  /*d560*/  BSYNC B6 ;  /* 0x0000000000067941 */ /* 0x000fea0003800000 */
.L_x_203:
[----:B------:R-:W4:Y:S01]  /*d570*/  LDC R7, c[0x0][0x448] ;  /* 0x00011200ff077b82 */ /* 0x000f220000000800 */
[----:B--23--:R-:W1:Y:S01]  /*d580*/  S2R R2, SR_TID.X ;  /* 0x0000000000027919 */ /* 0x00ce620000002100 */
[----:B------:R-:W-:Y:S01]  /*d590*/  ULDC.64 UR6, c[0x0][0x2d8] ;  /* 0x0000b60000067ab9 */ /* 0x000fe20000000a00 */
[----:B------:R-:W-:Y:S01]  /*d5a0*/  UMOV UR4, UR50 ;  /* 0x0000003200047c82 */ /* 0x000fe20008000000 */
[----:B------:R-:W-:Y:S01]  /*d5b0*/  UMOV UR5, UR37 ;  /* 0x0000002500057c82 */ /* 0x000fe20008000000 */
[----:B------:R-:W-:Y:S01]  /*d5c0*/  ULDC.64 UR8, c[0x0][0x2e0] ;  /* 0x0000b80000087ab9 */ /* 0x000fe20000000a00 */
[----:B------:R-:W-:Y:S01]  /*d5d0*/  ULDC.64 UR10, c[0x0][0x280] ;  /* 0x0000a000000a7ab9 */ /* 0x000fe20000000a00 */
[----:B----4-:R-:W-:Y:S02]  /*d5e0*/  ISETP.NE.AND P0, PT, R7, 0x1, PT ;  /* 0x000000010700780c */ /* 0x010fe40003f05270 */
[C---:B-1----:R-:W-:Y:S01]  /*d5f0*/  LOP3.LUT R20, R2.reuse, 0x7f, RZ, 0xc0, !PT ;  /* 0x0000007f02147812 */ /* 0x042fe200078ec0ff */
[----:B------:R-:W-:-:S10]  /*d600*/  IMAD.SHL.U32 R2, R2, 0x20, RZ ;  /* 0x0000002002027824 */ /* 0x000fd400078e00ff */
[----:B------:R-:W1:Y:S01]  /*d610*/  @P0 LDC R3, c[0x0][0x44c] ;  /* 0x00011300ff030b82 */ /* 0x000e620000000800 */
[----:B------:R-:W-:-:S04]  /*d620*/  SHF.R.U32.HI R20, RZ, 0x2, R20 ;  /* 0x00000002ff147819 */ /* 0x000fc80000011614 */
[----:B------:R-:W-:Y:S01]  /*d630*/  LOP3.LUT R2, R20, 0x60, R2, 0xf8, !PT ;  /* 0x0000006014027812 */ /* 0x000fe200078ef802 */
[----:B------:R-:W-:Y:S01]  /*d640*/  UIMAD.WIDE.U32 UR4, UR36, UR6, UR4 ;  /* 0x00000006240472a5 */ /* 0x000fe2000f8e0004 */
[----:B------:R2:W5:Y:S01]  /*d650*/  LDL R20, [R1+0x8] ;  /* 0x0000080001147983 */ /* 0x0005620000100800 */
[----:B------:R-:W3:Y:S02]  /*d660*/  @P0 LDC R5, c[0x0][0x450] ;  /* 0x00011400ff050b82 */ /* 0x000ee40000000800 */
[----:B------:R-:W-:Y:S01]  /*d670*/  IMAD R6, R25, 0xc0, R2 ;  /* 0x000000c019067824 */ /* 0x000fe200078e0202 */
[----:B------:R-:W-:Y:S02]  /*d680*/  UIMAD UR6, UR46, UR8, URZ ;  /* 0x000000082e0672a4 */ /* 0x000fe4000f8e023f */
[----:B------:R-:W-:Y:S02]  /*d690*/  UIMAD UR5, UR36, UR7, UR5 ;  /* 0x00000007240572a4 */ /* 0x000fe4000f8e0205 */
[----:B------:R-:W-:-:S02]  /*d6a0*/  UIMAD UR6, UR45, UR9, UR6 ;  /* 0x000000092d0672a4 */ /* 0x000fc4000f8e0206 */
[----:B------:R-:W-:-:S03]  /*d6b0*/  UIMAD.WIDE.U32 UR4, UR45, UR8, UR4 ;  /* 0x000000082d0472a5 */ /* 0x000fc6000f8e0004 */
[----:B------:R-:W-:Y:S01]  /*d6c0*/  ULDC.64 UR8, c[0x0][0x2c8] ;  /* 0x0000b20000087ab9 */ /* 0x000fe20000000a00 */
[----:B-1----:R-:W-:-:S04]  /*d6d0*/  @P0 IMAD.HI.U32 R0, R6, R3, RZ ;  /* 0x0000000306000227 */ /* 0x002fc800078e00ff */
[----:B------:R-:W-:Y:S01]  /*d6e0*/  IMAD.MOV.U32 R3, RZ, RZ, R6 ;  /* 0x000000ffff037224 */ /* 0x000fe200078e0006 */
[----:B---3--:R-:W-:Y:S01]  /*d6f0*/  @P0 SHF.R.U32.HI R3, RZ, R5, R0 ;  /* 0x00000005ff030219 */ /* 0x008fe20000011600 */
[----:B------:R-:W-:-:S03]  /*d700*/  UIADD3 UR5, UR5, UR6, URZ ;  /* 0x0000000605057290 */ /* 0x000fc6000fffe03f */
[----:B------:R-:W-:Y:S01]  /*d710*/  SHF.R.S32.HI R0, RZ, 0x1f, R3 ;  /* 0x0000001fff007819 */ /* 0x000fe20000011403 */
[----:B------:R-:W-:-:S04]  /*d720*/  ULDC.64 UR6, c[0x0][0x2d0] ;  /* 0x0000b40000067ab9 */ /* 0x000fc80000000a00 */
[----:B------:R-:W-:Y:S02]  /*d730*/  IMAD R0, R0, UR6, RZ ;  /* 0x0000000600007c24 */ /* 0x000fe4000f8e02ff */
[----:B------:R-:W-:Y:S02]  /*d740*/  IMAD.U32 R4, RZ, RZ, UR6 ;  /* 0x00000006ff047e24 */ /* 0x000fe4000f8e00ff */
[C---:B------:R-:W-:Y:S02]  /*d750*/  IMAD R5, R3.reuse, UR7, R0 ;  /* 0x0000000703057c24 */ /* 0x040fe4000f8e0200 */
[----:B------:R-:W-:Y:S02]  /*d760*/  IMAD.MOV R0, RZ, RZ, -R3 ;  /* 0x000000ffff007224 */ /* 0x000fe400078e0a03 */
[----:B------:R-:W-:-:S04]  /*d770*/  IMAD.WIDE.U32 R2, R3, R4, UR4 ;  /* 0x0000000403027e25 */ /* 0x000fc8000f8e0004 */
[----:B------:R-:W-:Y:S02]  /*d780*/  IMAD R0, R7, R0, R6 ;  /* 0x0000000007007224 */ /* 0x000fe400078e0206 */
[----:B------:R-:W-:-:S03]  /*d790*/  IMAD.IADD R3, R3, 0x1, R5 ;  /* 0x0000000103037824 */ /* 0x000fc600078e0205 */
[----:B------:R-:W-:Y:S01]  /*d7a0*/  SHF.R.S32.HI R5, RZ, 0x1f, R0 ;  /* 0x0000001fff057819 */ /* 0x000fe20000011400 */
[----:B------:R-:W-:-:S04]  /*d7b0*/  IMAD.WIDE.U32 R2, R0, UR8, R2 ;  /* 0x0000000800027c25 */ /* 0x000fc8000f8e0002 */
[----:B------:R-:W-:-:S04]  /*d7c0*/  IMAD R5, R5, UR8, RZ ;  /* 0x0000000805057c24 */ /* 0x000fc8000f8e02ff */
[----:B------:R-:W-:Y:S01]  /*d7d0*/  IMAD R5, R0, UR9, R5 ;  /* 0x0000000900057c24 */ /* 0x000fe2000f8e0205 */
[----:B------:R-:W-:Y:S02]  /*d7e0*/  IADD3 R0, P1, R2, UR10, RZ ;  /* 0x0000000a02007c10 */ /* 0x000fe4000ff3e0ff */
[----:B------:R-:W1:Y:S02]  /*d7f0*/  @P0 LDC R2, c[0x0][0x44c] ;  /* 0x00011300ff020b82 */ /* 0x000e640000000800 */
[----:B------:R-:W-:-:S06]  /*d800*/  IADD3.X R5, R3, UR11, R5, P1, !PT ;  /* 0x0000000b03057c10 */ /* 0x000fcc0008ffe405 */
[----:B------:R-:W3:Y:S01]  /*d810*/  @P0 LDC R3, c[0x0][0x450] ;  /* 0x00011400ff030b82 */ /* 0x000ee20000000800 */
[----:B------:R-:W-:-:S05]  /*d820*/  IADD3 R6, R6, 0x80, RZ ;  /* 0x0000008006067810 */ /* 0x000fca0007ffe0ff */
[----:B-1----:R-:W-:-:S04]  /*d830*/  @P0 IMAD.HI.U32 R8, R6, R2, RZ ;  /* 0x0000000206080227 */ /* 0x002fc800078e00ff */
[----:B------:R-:W-:Y:S01]  /*d840*/  IMAD.MOV.U32 R2, RZ, RZ, R6 ;  /* 0x000000ffff027224 */ /* 0x000fe200078e0006 */
[----:B---3--:R-:W-:-:S05]  /*d850*/  @P0 SHF.R.U32.HI R2, RZ, R3, R8 ;  /* 0x00000003ff020219 */ /* 0x008fca0000011608 */
[----:B------:R-:W-:-:S04]  /*d860*/  IMAD.MOV R3, RZ, RZ, -R2 ;  /* 0x000000ffff037224 */ /* 0x000fc800078e0a02 */
[----:B------:R-:W-:Y:S01]  /*d870*/  IMAD R6, R7, R3, R6 ;  /* 0x0000000307067224 */ /* 0x000fe200078e0206 */
[----:B------:R-:W-:-:S05]  /*d880*/  SHF.R.S32.HI R3, RZ, 0x1f, R2 ;  /* 0x0000001fff037819 */ /* 0x000fca0000011402 */
[----:B------:R-:W-:-:S04]  /*d890*/  IMAD R3, R3, UR6, RZ ;  /* 0x0000000603037c24 */ /* 0x000fc8000f8e02ff */
[C---:B------:R-:W-:Y:S02]  /*d8a0*/  IMAD R8, R2.reuse, UR7, R3 ;  /* 0x0000000702087c24 */ /* 0x040fe4000f8e0203 */
[----:B------:R-:W-:Y:S01]  /*d8b0*/  IMAD.WIDE.U32 R2, R2, R4, UR4 ;  /* 0x0000000402027e25 */ /* 0x000fe2000f8e0004 */
[----:B------:R-:W-:Y:S01]  /*d8c0*/  SHF.R.S32.HI R4, RZ, 0x1f, R6 ;  /* 0x0000001fff047819 */ /* 0x000fe20000011406 */
[----:B0-----:R-:W0:Y:S01]  /*d8d0*/  S2R R10, SR_TID.X ;  /* 0x00000000000a7919 */ /* 0x001e220000002100 */
[----:B------:R-:W-:Y:S01]  /*d8e0*/  ULDC UR4, c[0x0][0x2b8] ;  /* 0x0000ae0000047ab9 */ /* 0x000fe20000000800 */
[----:B------:R-:W-:Y:S02]  /*d8f0*/  IMAD.IADD R3, R3, 0x1, R8 ;  /* 0x0000000103037824 */ /* 0x000fe400078e0208 */
[----:B------:R-:W-:Y:S02]  /*d900*/  IMAD R4, R4, UR8, RZ ;  /* 0x0000000804047c24 */ /* 0x000fe4000f8e02ff */
[----:B------:R-:W-:-:S04]  /*d910*/  IMAD.WIDE.U32 R2, R6, UR8, R2 ;  /* 0x0000000806027c25 */ /* 0x000fc8000f8e0002 */
[----:B------:R-:W-:Y:S01]  /*d920*/  IMAD R9, R6, UR9, R4 ;  /* 0x0000000906097c24 */ /* 0x000fe2000f8e0204 */
[----:B------:R-:W-:-:S04]  /*d930*/  IADD3 R4, P0, R2, UR10, RZ ;  /* 0x0000000a02047c10 */ /* 0x000fc8000ff1e0ff */
[----:B------:R-:W-:Y:S02]  /*d940*/  IADD3.X R6, R3, UR11, R9, P0, !PT ;  /* 0x0000000b03067c10 */ /* 0x000fe400087fe409 */
[----:B------:R2:W5:Y:S01]  /*d950*/  LDL R9, [R1+0x4] ;  /* 0x0000040001097983 */ /* 0x0005620000100800 */
[----:B0-----:R-:W-:-:S05]  /*d960*/  IMAD.SHL.U32 R21, R10, 0x10, RZ ;  /* 0x000000100a157824 */ /* 0x001fca00078e00ff */
[----:B------:R-:W-:Y:S02]  /*d970*/  LOP3.LUT R21, R21, 0x30, RZ, 0xc0, !PT ;  /* 0x0000003015157812 */ /* 0x000fe400078ec0ff */
[----:B------:R-:W-:Y:S02]  /*d980*/  LOP3.LUT R10, R10, 0x7f, RZ, 0xc0, !PT ;  /* 0x0000007f0a0a7812 */ /* 0x000fe400078ec0ff */
[----:B------:R-:W-:Y:S01]  /*d990*/  ISETP.GE.AND P0, PT, R21, UR4, PT ;  /* 0x0000000415007c0c */ /* 0x000fe2000bf06270 */
[----:B------:R-:W-:Y:S01]  /*d9a0*/  UMOV UR4, 0xffffffff ;  /* 0xffffffff00047882 */ /* 0x000fe20000000000 */
[----:B------:R-:W-:Y:S02]  /*d9b0*/  SHF.R.U32.HI R10, RZ, 0x2, R10 ;  /* 0x00000002ff0a7819 */ /* 0x000fe4000001160a */
[----:B--2---:R-:W-:Y:S09]  /*d9c0*/  BRA.DIV UR4, `(.L_x_205) ;  /* 0x0000002a04307947 */ /* 0x004ff2000b800000 */
[----:B------:R-:W0:Y:S01]  /*d9d0*/  SHFL.IDX PT, R14, R0, RZ, 0x1c1f ;  /* 0x001c1fff000e7589 */ /* 0x000e2200000e0000 */
[----:B-----5:R-:W-:Y:S02]  /*d9e0*/  IMAD R7, R9, R7, RZ ;  /* 0x0000000709077224 */ /* 0x020fe400078e02ff */
[----:B------:R-:W-:Y:S01]  /*d9f0*/  IMAD R25, R25, 0xc0, R10 ;  /* 0x000000c019197824 */ /* 0x000fe200078e020a */
[----:B------:R-:W1:Y:S03]  /*da00*/  SHFL.IDX PT, R2, R5, RZ, 0x1c1f ;  /* 0x001c1fff05027589 */ /* 0x000e6600000e0000 */
[C---:B------:R-:W-:Y:S01]  /*da10*/  VIADD R8, R25.reuse, 0x20 ;  /* 0x0000002019087836 */ /* 0x040fe20000000000 */
[C---:B------:R-:W-:Y:S01]  /*da20*/  ISETP.GE.AND P1, PT, R25.reuse, R7, PT ;  /* 0x000000071900720c */ /* 0x040fe20003f26270 */
[----:B------:R-:W-:-:S12]  /*da30*/  VIADD R10, R25, 0x80 ;  /* 0x00000080190a7836 */ /* 0x000fd80000000000 */
[----:B0-----:R-:W-:-:S05]  /*da40*/  @!P1 IADD3 R14, P2, R21, R14, RZ ;  /* 0x0000000e150e9210 */ /* 0x001fca0007f5e0ff */
[----:B-1----:R-:W-:Y:S02]  /*da50*/  @!P1 IMAD.X R3, RZ, RZ, R2, P2 ;  /* 0x000000ffff039224 */ /* 0x002fe400010e0602 */
[----:B------:R-:W-:Y:S02]  /*da60*/  @!P1 IMAD.MOV.U32 R2, RZ, RZ, R14 ;  /* 0x000000ffff029224 */ /* 0x000fe400078e000e */
[----:B------:R-:W0:Y:S04]  /*da70*/  SHFL.IDX PT, R14, R0, 0x1, 0x1c1f ;  /* 0x003c1f00000e7f89 */ /* 0x000e2800000e0000 */
[----:B------:R1:W-:Y:S01]  /*da80*/  @!P1 LDGSTS.E.BYPASS.LTC128B.128 [R20+0xb000], desc[UR48][R2.64], !P0 ;  /* 0x0b00000002149fae */ /* 0x0003e2000c101d70 */
[----:B------:R-:W-:Y:S01]  /*da90*/  ISETP.GE.AND P1, PT, R8, R7, PT ;  /* 0x000000070800720c */ /* 0x000fe20003f26270 */
[----:B------:R-:W-:-:S02]  /*daa0*/  VIADD R8, R25, 0x40 ;  /* 0x0000004019087836 */ /* 0x000fc40000000000 */
[----:B-1----:R-:W1:Y:S10]  /*dab0*/  SHFL.IDX PT, R2, R5, 0x1, 0x1c1f ;  /* 0x003c1f0005027f89 */ /* 0x002e7400000e0000 */
[----:B0-----:R-:W-:-:S05]  /*dac0*/  @!P1 IADD3 R14, P2, R21, R14, RZ ;  /* 0x0000000e150e9210 */ /* 0x001fca0007f5e0ff */
[----:B-1----:R-:W-:Y:S02]  /*dad0*/  @!P1 IMAD.X R3, RZ, RZ, R2, P2 ;  /* 0x000000ffff039224 */ /* 0x002fe400010e0602 */
[----:B------:R-:W-:Y:S02]  /*dae0*/  @!P1 IMAD.MOV.U32 R2, RZ, RZ, R14 ;  /* 0x000000ffff029224 */ /* 0x000fe400078e000e */
[----:B------:R-:W0:Y:S04]  /*daf0*/  SHFL.IDX PT, R14, R0, 0x2, 0x1c1f ;  /* 0x005c1f00000e7f89 */ /* 0x000e2800000e0000 */
[----:B------:R1:W-:Y:S01]  /*db00*/  @!P1 LDGSTS.E.BYPASS.LTC128B.128 [R20+0xb800], desc[UR48][R2.64], !P0 ;  /* 0x0b80000002149fae */ /* 0x0003e2000c101d70 */
[----:B------:R-:W-:-:S03]  /*db10*/  ISETP.GE.AND P1, PT, R8, R7, PT ;  /* 0x000000070800720c */ /* 0x000fc60003f26270 */
[----:B------:R-:W-:Y:S04]  /*db20*/  SHFL.IDX PT, R8, R0, 0x3, 0x1c1f ;  /* 0x007c1f0000087f89 */ /* 0x000fe800000e0000 */
[----:B------:R-:W-:Y:S04]  /*db30*/  SHFL.IDX PT, R0, R6, RZ, 0x1c1f ;  /* 0x001c1fff06007589 */ /* 0x000fe800000e0000 */
[----:B-1----:R-:W1:Y:S04]  /*db40*/  SHFL.IDX PT, R2, R5, 0x2, 0x1c1f ;  /* 0x005c1f0005027f89 */ /* 0x002e6800000e0000 */
[----:B------:R-:W2:Y:S01]  /*db50*/  SHFL.IDX PT, R5, R5, 0x3, 0x1c1f ;  /* 0x007c1f0005057f89 */ /* 0x000ea200000e0000 */
[----:B0-----:R-:W-:-:S03]  /*db60*/  @!P1 IADD3 R14, P2, R21, R14, RZ ;  /* 0x0000000e150e9210 */ /* 0x001fc60007f5e0ff */
[----:B------:R-:W-:Y:S02]  /*db70*/  SHFL.IDX PT, R6, R6, 0x1, 0x1c1f ;  /* 0x003c1f0006067f89 */ /* 0x000fe400000e0000 */
[----:B-1----:R-:W-:Y:S01]  /*db80*/  @!P1 IMAD.X R3, RZ, RZ, R2, P2 ;  /* 0x000000ffff039224 */ /* 0x002fe200010e0602 */
[-C--:B------:R-:W-:Y:S01]  /*db90*/  ISETP.GE.AND P2, PT, R10, R7.reuse, PT ;  /* 0x000000070a00720c */ /* 0x080fe20003f46270 */
[----:B------:R-:W-:Y:S02]  /*dba0*/  @!P1 IMAD.MOV.U32 R2, RZ, RZ, R14 ;  /* 0x000000ffff029224 */ /* 0x000fe400078e000e */
[----:B------:R-:W-:Y:S01]  /*dbb0*/  VIADD R10, R25, 0x60 ;  /* 0x00000060190a7836 */ /* 0x000fe20000000000 */
[----:B------:R-:W0:Y:S04]  /*dbc0*/  SHFL.IDX PT, R14, R4, RZ, 0x1c1f ;  /* 0x001c1fff040e7589 */ /* 0x000e2800000e0000 */
[----:B------:R1:W-:Y:S01]  /*dbd0*/  @!P1 LDGSTS.E.BYPASS.LTC128B.128 [R20+0xc000], desc[UR48][R2.64], !P0 ;  /* 0x0c00000002149fae */ /* 0x0003e2000c101d70 */
[----:B------:R-:W-:-:S13]  /*dbe0*/  ISETP.GE.AND P1, PT, R10, R7, PT ;  /* 0x000000070a00720c */ /* 0x000fda0003f26270 */
[----:B-1----:R-:W-:-:S04]  /*dbf0*/  @!P1 IADD3 R2, P3, R21, R8, RZ ;  /* 0x0000000815029210 */ /* 0x002fc80007f7e0ff */
[----:B--2---:R-:W-:-:S05]  /*dc00*/  @!P1 IADD3.X R3, RZ, R5, RZ, P3, !PT ;  /* 0x00000005ff039210 */ /* 0x004fca0001ffe4ff */
[----:B------:R0:W-:Y:S02]  /*dc10*/  @!P1 LDGSTS.E.BYPASS.LTC128B.128 [R20+0xc800], desc[UR48][R2.64], !P0 ;  /* 0x0c80000002149fae */ /* 0x0001e4000c101d70 */
[----:B0-----:R-:W-:Y:S02]  /*dc20*/  @!P2 IADD3 R2, P1, R21, R14, RZ ;  /* 0x0000000e1502a210 */ /* 0x001fe40007f3e0ff */
[----:B------:R0:W1:Y:S03]  /*dc30*/  SHFL.IDX PT, R14, R4, 0x1, 0x1c1f ;  /* 0x003c1f00040e7f89 */ /* 0x00006600000e0000 */
[----:B------:R-:W-:-:S05]  /*dc40*/  @!P2 IMAD.X R3, RZ, RZ, R0, P1 ;  /* 0x000000ffff03a224 */ /* 0x000fca00008e0600 */
[----:B------:R0:W-:Y:S03]  /*dc50*/  @!P2 LDGSTS.E.BYPASS.LTC128B.128 [R20+0xd000], desc[UR48][R2.64], !P0 ;  /* 0x0d0000000214afae */ /* 0x0001e6000c101d70 */
.L_x_282:
[----:B------:R-:W-:-:S05]  /*dc60*/  VIADD R0, R25, 0xa0 ;  /* 0x000000a019007836 */ /* 0x000fca0000000000 */
[----:B------:R-:W-:-:S13]  /*dc70*/  ISETP.GE.AND P1, PT, R0, R7, PT ;  /* 0x000000070000720c */ /* 0x000fda0003f26270 */
[----:B01----:R-:W-:-:S05]  /*dc80*/  @!P1 IADD3 R2, P2, R21, R14, RZ ;  /* 0x0000000e15029210 */ /* 0x003fca0007f5e0ff */
[----:B------:R-:W-:-:S05]  /*dc90*/  @!P1 IMAD.X R3, RZ, RZ, R6, P2 ;  /* 0x000000ffff039224 */ /* 0x000fca00010e0606 */
[----:B------:R-:W-:Y:S01]  /*dca0*/  @!PT LDS RZ, [RZ] ;  /* 0x00000000fffff984 */ /* 0x000fe20000000800 */
[----:B------:R-:W-:Y:S01]  /*dcb0*/  @!PT LDS RZ, [RZ] ;  /* 0x00000000fffff984 */ /* 0x000fe20000000800 */
[----:B------:R-:W-:Y:S01]  /*dcc0*/  @!PT LDS RZ, [RZ] ;  /* 0x00000000fffff984 */ /* 0x000fe20000000800 */
[----:B------:R0:W-:Y:S01]  /*dcd0*/  @!P1 LDGSTS.E.BYPASS.LTC128B.128 [R20+0xd800], desc[UR48][R2.64], !P0 ;  /* 0x0d80000002149fae */ /* 0x0001e2000c101d70 */
[----:B------:R-:W-:Y:S01]  /*dce0*/  PLOP3.LUT P0, PT, PT, PT, PT, 0x80, 0x0 ;  /* 0x000000000000781c */ /* 0x000fe20003f0f070 */
[----:B------:R-:W-:-:S12]  /*dcf0*/  NOP ;  /* 0x0000000000007918 */ /* 0x000fd80000000000 */
.L_x_206:
[----:B------:R-:W-:Y:S02]  /*dd00*/  PLOP3.LUT P1, PT, P1, P0, PT, 0xa2, 0x0 ;  /* 0x000000000000781c */ /* 0x000fe40000f21472 */
[----:B------:R-:W-:-:S08]  /*dd10*/  @P0 R2UR P1, UR4, R16 ;  /* 0x00000000100402ca */ /* 0x000fd00000020000 */
[----:B------:R-:W-:-:S05]  /*dd20*/  @P0 PLOP3.LUT P0, PT, P1, PT, PT, 0x80, 0x0 ;  /* 0x000000000000081c */ /* 0x000fca0000f0f070 */
[----:B------:R-:W-:Y:S01]  /*dd30*/  @!P1 SYNCS.ARRIVE.TRANS64.RED.A0T1 RZ, [UR4+0x13200], RZ ;  /* 0x013200ffffff99a7 */ /* 0x000fe20008200404 */
[----:B------:R-:W-:Y:S07]  /*dd40*/  @!P1 ARRIVES.LDGSTSBAR.64.TRANSCNT [UR4+0x13200] ;  /* 0x01320000ff0099b0 */ /* 0x000fee0008000a84 */
[----:B------:R-:W-:Y:S05]  /*dd50*/  @P0 BRA.U.ANY `(.L_x_206) ;  /* 0xfffffffd00e80947 */ /* 0x000fea000393ffff */
[----:B0-----:R-:W2:Y:S02]  /*dd60*/  LDL.LU R2, [R1+0xc] ;  /* 0x00000c0001027983 */ /* 0x001ea40000300800 */
[----:B--2---:R-:W-:-:S05]  /*dd70*/  VIADD R2, R2, 0x1 ;  /* 0x0000000102027836 */ /* 0x004fca0000000000 */
[----:B------:R0:W-:Y:S01]  /*dd80*/  STL [R1+0xc], R2 ;  /* 0x00000c0201007387 */ /* 0x0001e20000100800 */
[----:B------:R-:W-:-:S04]  /*dd90*/  LEA.HI R0, R2, R2, RZ, 0x1 ;  /* 0x0000000202007211 */ /* 0x000fc800078f08ff */
[----:B------:R-:W-:-:S05]  /*dda0*/  LOP3.LUT R0, R0, 0xfffffffe, RZ, 0xc0, !PT ;  /* 0xfffffffe00007812 */ /* 0x000fca00078ec0ff */
[----:B------:R-:W-:-:S05]  /*ddb0*/  IMAD.IADD R0, R2, 0x1, -R0 ;  /* 0x0000000102007824 */ /* 0x000fca00078e0a00 */
[----:B------:R-:W-:Y:S01]  /*ddc0*/  SHF.L.U32 R3, R0, 0x1f, RZ ;  /* 0x0000001f00037819 */ /* 0x000fe200000006ff */
[----:B------:R-:W-:Y:S01]  /*ddd0*/  NOP ;  /* 0x0000000000007918 */ /* 0x000fe20000000000 */
[----:B0-----:R-:W2:Y:S01]  /*dde0*/  LDL.LU R2, [R1] ;  /* 0x0000000001027983 */ /* 0x001ea20000300800 */
[----:B------:R0:W-:Y:S01]  /*ddf0*/  SYNCS.ARRIVE.TRANS64.A1T0 RZ, [R16+URZ+0x13200], RZ ;  /* 0x013200ff10ff79a7 */ /* 0x0001e2000810003f */
[----:B------:R-:W-:Y:S01]  /*de00*/  BSSY B0, `(.L_x_207) ;  /* 0x0000005000007945 */ /* 0x000fe20003800000 */
[----:B------:R-:W1:Y:S01]  /*de10*/  SYNCS.PHASECHK.TRANS64.TRYWAIT P0, [R16+URZ+0x13220], R3 ;  /* 0x01322003100075a7 */ /* 0x000e62000800017f */
[----:B--2---:R-:W-:-:S05]  /*de20*/  VIADD R0, R2, 0xfffffffe ;  /* 0xfffffffe02007836 */ /* 0x004fca0000000000 */
[----:B------:R-:W-:Y:S01]  /*de30*/  ISETP.GE.AND P1, PT, R0, R26, PT ;  /* 0x0000001a0000720c */ /* 0x000fe20003f26270 */
[----:B01----:R-:W-:-:S12]  /*de40*/  @!P0 BRA `(.L_x_208) ;  /* 0x0000002800c08947 */ /* 0x003fd80003800000 */
.L_x_283:
[----:B------:R-:W-:Y:S05]  /*de50*/  BSYNC B0 ;  /* 0x0000000000007941 */ /* 0x000fea0003800000 */
.L_x_207:
[----:B------:R-:W-:Y:S05]  /*de60*/  @!P1 BRA `(.L_x_209) ;  /* 0x0000000800e49947 */ /* 0x000fea0003800000 */
[----:B------:R-:W-:Y:S02]  /*de70*/  IMAD.MOV.U32 R7, RZ, RZ, R18 ;  /* 0x000000ffff077224 */ /* 0x000fe400078e0012 */
[----:B------:R-:W-:-:S07]  /*de80*/  IMAD.MOV.U32 R6, RZ, RZ, R19 ;  /* 0x000000ffff067224 */ /* 0x000fce00078e0013 */
.L_x_229:
[----:B------:R-:W-:Y:S01]  /*de90*/  LOP3.LUT P1, RZ, R23, 0x1, RZ, 0xc0, !PT ;  /* 0x0000000117ff7812 */ /* 0x000fe2000782c0ff */
[----:B------:R-:W-:Y:S01]  /*dea0*/  VIADD R18, R7, 0x1 ;  /* 0x0000000107127836 */ /* 0x000fe20000000000 */
[----:B------:R-:W-:Y:S05]  /*deb0*/  YIELD ;  /* 0x0000000000007946 */ /* 0x000fea0003800000 */
[----:B------:R-:W-:Y:S01]  /*dec0*/  ISETP.NE.AND P0, PT, R18, 0x2, PT ;  /* 0x000000021200780c */ /* 0x000fe20003f05270 */
[----:B------:R-:W-:Y:S03]  /*ded0*/  BSSY B0, `(.L_x_210) ;  /* 0x0000067000007945 */ /* 0x000fe60003800000 */
[----:B------:R-:W-:-:S02]  /*dee0*/  SEL R19, RZ, 0x1, P0 ;  /* 0x00000001ff137807 */ /* 0x000fc40000000000 */
[----:B------:R-:W-:Y:S02]  /*def0*/  SEL R18, R18, RZ, P0 ;  /* 0x000000ff12127207 */ /* 0x000fe40000000000 */
[----:B------:R-:W-:Y:S01]  /*df00*/  LOP3.LUT R19, R6, R19, RZ, 0x3c, !PT ;  /* 0x0000001306137212 */ /* 0x000fe200078e3cff */
[----:B0-----:R-:W-:Y:S06]  /*df10*/  @!P1 BRA `(.L_x_211) ;  /* 0x0000000400889947 */ /* 0x001fec0003800000 */
[----:B------:R-:W-:Y:S01]  /*df20*/  ULDC.64 UR4, c[0x0][0x418] ;  /* 0x0001060000047ab9 */ /* 0x000fe20000000a00 */
[----:B------:R-:W-:Y:S01]  /*df30*/  IMAD.MOV.U32 R8, RZ, RZ, R0 ;  /* 0x000000ffff087224 */ /* 0x000fe200078e0000 */
[----:B------:R-:W-:-:S04]  /*df40*/  ISETP.NE.U32.AND P0, PT, RZ, UR4, PT ;  /* 0x00000004ff007c0c */ /* 0x000fc8000bf05070 */
[----:B------:R-:W-:-:S13]  /*df50*/  ISETP.NE.AND.EX P0, PT, RZ, UR5, PT, P0 ;  /* 0x00000005ff007c0c */ /* 0x000fda000bf05300 */
[----:B------:R-:W-:Y:S05]  /*df60*/  @!P0 BRA `(.L_x_212) ;  /* 0x0000000000488947 */ /* 0x000fea0003800000 */
[----:B------:R-:W1:Y:S01]  /*df70*/  LDC R8, c[0x0][0x43c] ;  /* 0x00010f00ff087b82 */ /* 0x000e620000000800 */
[----:B------:R-:W-:Y:S01]  /*df80*/  IMAD.MOV.U32 R9, RZ, RZ, R0 ;  /* 0x000000ffff097224 */ /* 0x000fe200078e0000 */
[----:B------:R-:W-:Y:S02]  /*df90*/  ULDC.64 UR6, c[0x0][0x428] ;  /* 0x00010a0000067ab9 */ /* 0x000fe40000000a00 */
[----:B------:R-:W-:-:S04]  /*dfa0*/  IMAD R5, R27, UR6, RZ ;  /* 0x000000061b057c24 */ /* 0x000fc8000f8e02ff */
[----:B------:R-:W-:Y:S01]  /*dfb0*/  IMAD R5, R22, UR7, R5 ;  /* 0x0000000716057c24 */ /* 0x000fe2000f8e0205 */
[----:B-1----:R-:W-:-:S13]  /*dfc0*/  ISETP.NE.AND P0, PT, R8, 0x1, PT ;  /* 0x000000010800780c */ /* 0x002fda0003f05270 */
[----:B0-----:R-:W0:Y:S02]  /*dfd0*/  @P0 LDC.64 R2, c[0x0][0x440] ;  /* 0x00011000ff020b82 */ /* 0x001e240000000a00 */
[----:B0-----:R-:W-:-:S05]  /*dfe0*/  @P0 IMAD.HI.U32 R2, R0, R2, RZ ;  /* 0x0000000200020227 */ /* 0x001fca00078e00ff */
[----:B------:R-:W-:-:S04]  /*dff0*/  @P0 SHF.R.U32.HI R9, RZ, R3, R2 ;  /* 0x00000003ff090219 */ /* 0x000fc80000011602 */
[--C-:B------:R-:W-:Y:S01]  /*e000*/  SHF.R.S32.HI R3, RZ, 0x1f, R9.reuse ;  /* 0x0000001fff037819 */ /* 0x100fe20000011409 */
[----:B------:R-:W-:-:S04]  /*e010*/  IMAD.MOV.U32 R2, RZ, RZ, R9 ;  /* 0x000000ffff027224 */ /* 0x000fc800078e0009 */
[----:B------:R-:W-:-:S04]  /*e020*/  IMAD.WIDE.U32 R2, R22, UR6, R2 ;  /* 0x0000000616027c25 */ /* 0x000fc8000f8e0002 */
[----:B------:R-:W-:Y:S01]  /*e030*/  IMAD.IADD R3, R5, 0x1, R3 ;  /* 0x0000000105037824 */ /* 0x000fe200078e0203 */
[----:B------:R-:W-:-:S04]  /*e040*/  LEA R4, P0, R2, UR4, 0x2 ;  /* 0x0000000402047c11 */ /* 0x000fc8000f8010ff */
[----:B------:R-:W-:-:S05]  /*e050*/  LEA.HI.X R5, R2, UR5, R3, 0x2, P0 ;  /* 0x0000000502057c11 */ /* 0x000fca00080f1403 */
[----:B------:R1:W5:Y:S01]  /*e060*/  LDG.E R17, desc[UR48][R4.64] ;  /* 0x0000003004117981 */ /* 0x000362000c1e1900 */
[----:B------:R-:W-:-:S04]  /*e070*/  IMAD.MOV R3, RZ, RZ, -R9 ;  /* 0x000000ffff037224 */ /* 0x000fc800078e0a09 */
[----:B------:R-:W-:-:S07]  /*e080*/  IMAD R8, R8, R3, R0 ;  /* 0x0000000308087224 */ /* 0x000fce00078e0200 */
.L_x_212:
[----:B-1----:R-:W-:Y:S01]  /*e090*/  LEA R4, R18, R16, 0x3 ;  /* 0x0000001012047211 */ /* 0x002fe200078e18ff */
[----:B------:R-:W1:Y:S01]  /*e0a0*/  S2R R2, SR_TID.X ;  /* 0x0000000000027919 */ /* 0x000e620000002100 */
[----:B0-----:R-:W-:Y:S01]  /*e0b0*/  SHF.L.U32 R3, R19, 0x1f, RZ ;  /* 0x0000001f13037819 */ /* 0x001fe200000006ff */
[----:B------:R-:W-:Y:S03]  /*e0c0*/  BSSY B1, `(.L_x_213) ;  /* 0x0000005000017945 */ /* 0x000fe60003800000 */
[----:B------:R-:W0:Y:S01]  /*e0d0*/  SYNCS.PHASECHK.TRANS64.TRYWAIT P0, [R4+URZ+0x13280], R3 ;  /* 0x01328003040075a7 */ /* 0x000e22000800017f */
[----:B-1----:R-:W-:-:S04]  /*e0e0*/  LOP3.LUT R2, R2, 0x7f, RZ, 0xc0, !PT ;  /* 0x0000007f02027812 */ /* 0x002fc800078ec0ff */
[----:B------:R-:W-:Y:S01]  /*e0f0*/  ISETP.NE.AND P1, PT, R2, RZ, PT ;  /* 0x000000ff0200720c */ /* 0x000fe20003f25270 */
[----:B0-----:R-:W-:-:S12]  /*e100*/  @!P0 BRA `(.L_x_214) ;  /* 0x0000002800248947 */ /* 0x001fd80003800000 */
.L_x_284:
[----:B------:R-:W-:Y:S05]  /*e110*/  BSYNC B1 ;  /* 0x0000000000017941 */ /* 0x000fea0003800000 */
.L_x_213:
[----:B------:R-:W-:Y:S04]  /*e120*/  BSSY B1, `(.L_x_215) ;  /* 0x0000009000017945 */ /* 0x000fe80003800000 */
[----:B------:R-:W-:Y:S05]  /*e130*/  @P1 BRA `(.L_x_216) ;  /* 0x00000000001c1947 */ /* 0x000fea0003800000 */
[----:B------:R-:W1:Y:S01]  /*e140*/  S2R R2, SR_TID.X ;  /* 0x0000000000027919 */ /* 0x000e620000002100 */
[----:B------:R-:W-:-:S04]  /*e150*/  IMAD.MOV.U32 R5, RZ, RZ, 0x2800 ;  /* 0x00002800ff057424 */ /* 0x000fc800078e00ff */
[----:B------:R2:W-:Y:S01]  /*e160*/  SYNCS.ARRIVE.TRANS64 RZ, [R4+URZ+0x13270], R5 ;  /* 0x0132700504ff79a7 */ /* 0x0005e2000800003f */
[----:B-1----:R-:W-:-:S04]  /*e170*/  LOP3.LUT R2, R2, 0x1f, RZ, 0xc0, !PT ;  /* 0x0000001f02027812 */ /* 0x002fc800078ec0ff */
[----:B------:R-:W-:-:S13]  /*e180*/  ISETP.NE.AND P0, PT, R2, RZ, PT ;  /* 0x000000ff0200720c */ /* 0x000fda0003f05270 */
[----:B--2---:R-:W-:Y:S05]  /*e190*/  @!P0 BRA `(.L_x_216) ;  /* 0x0000000000048947 */ /* 0x004fea0003800000 */
[----:B------:R-:W-:Y:S01]  /*e1a0*/  BPT.TRAP 0x1 ;  /* 0x000000040000795c */ /* 0x000fe20000300000 */
.L_x_216:
[----:B------:R-:W-:Y:S05]  /*e1b0*/  BSYNC B1 ;  /* 0x0000000000017941 */ /* 0x000fea0003800000 */
.L_x_215:
[----:B------:R-:W-:Y:S01]  /*e1c0*/  IMAD.MOV.U32 R9, RZ, RZ, RZ ;  /* 0x000000ffff097224 */ /* 0x000fe200078e00ff */
[----:B------:R-:W-:Y:S01]  /*e1d0*/  UIADD3 UR4, UP0, UR52, 0x470, URZ ;  /* 0x0000047034047890 */ /* 0x000fe2000ff1e03f */
[----:B------:R-:W-:Y:S01]  /*e1e0*/  IMAD.MOV.U32 R5, RZ, RZ, 0xa0 ;  /* 0x000000a0ff057424 */ /* 0x000fe200078e00ff */
[----:B------:R-:W-:Y:S01]  /*e1f0*/  PLOP3.LUT P0, PT, PT, PT, PT, 0x80, 0x0 ;  /* 0x000000000000781c */ /* 0x000fe20003f0f070 */
[----:B------:R-:W-:Y:S01]  /*e200*/  VIADD R10, R4, 0x13270 ;  /* 0x00013270040a7836 */ /* 0x000fe20000000000 */
[----:B------:R-:W-:Y:S01]  /*e210*/  R2UR UR10, R9 ;  /* 0x00000000090a72ca */ /* 0x000fe200000e0000 */
[----:B------:R-:W-:Y:S01]  /*e220*/  IMAD R5, R8, R5, UR40 ;  /* 0x0000002808057e24 */ /* 0x000fe2000f8e0205 */
[----:B------:R-:W-:Y:S01]  /*e230*/  UIADD3.X UR5, URZ, UR53, URZ, UP0, !UPT ;  /* 0x000000353f057290 */ /* 0x000fe200087fe43f */
[----:B------:R-:W-:Y:S01]  /*e240*/  IMAD R8, R18, 0x2800, R16 ;  /* 0x0000280012087824 */ /* 0x000fe200078e0210 */
[----:B------:R-:W-:Y:S01]  /*e250*/  UMOV UR6, 0x0 ;  /* 0x0000000000067882 */ /* 0x000fe20000000000 */
[----:B------:R-:W-:-:S02]  /*e260*/  UMOV UR7, 0x14f00000 ;  /* 0x14f0000000077882 */ /* 0x000fc40000000000 */
[----:B------:R-:W-:-:S08]  /*e270*/  VIADD R2, R8, 0x6000 ;  /* 0x0000600008027836 */ /* 0x000fd00000000000 */
.L_x_217:
[----:B------:R-:W-:-:S13]  /*e280*/  @P0 ELECT P2, URZ, PT ;  /* 0x00000000003f082f */ /* 0x000fda0003840000 */
[----:B-----5:R-:W-:Y:S01]  /*e290*/  @P2 R2UR UR13, R17 ;  /* 0x00000000110d22ca */ /* 0x020fe200000e0000 */
[----:B------:R-:W-:Y:S01]  /*e2a0*/  UMOV UR12, UR36 ;  /* 0x00000024000c7c82 */ /* 0x000fe20008000000 */
[----:B------:R-:W-:Y:S02]  /*e2b0*/  @P2 R2UR UR11, R5 ;  /* 0x00000000050b22ca */ /* 0x000fe400000e0000 */
[----:B------:R-:W-:Y:S02]  /*e2c0*/  @P2 R2UR UR9, R10 ;  /* 0x000000000a0922ca */ /* 0x000fe400000e0000 */
[----:B------:R-:W-:Y:S02]  /*e2d0*/  @P2 R2UR UR8, R2 ;  /* 0x00000000020822ca */ /* 0x000fe400000e0000 */
[----:B------:R-:W-:Y:S02]  /*e2e0*/  @P2 PLOP3.LUT P0, PT, P2, PT, PT, 0x8, 0x0 ;  /* 0x000000000000281c */ /* 0x000fe4000170e170 */
[----:B------:R-:W-:-:S09]  /*e2f0*/  PLOP3.LUT P2, PT, PT, PT, PT, 0x8, 0x0 ;  /* 0x000000000000781c */ /* 0x000fd20003f4e170 */
[----:B------:R1:W-:Y:S02]  /*e300*/  UTMALDG.4D [UR8], [UR4], desc[UR6] ;  /* 0x00000608040075b4 */ /* 0x0003e40008019000 */
[----:B-1----:R-:W-:Y:S05]  /*e310*/  @P0 BRA.U.ANY `(.L_x_217) ;  /* 0xfffffffd00d80947 */ /* 0x002fea000393ffff */
[----:B------:R-:W1:Y:S01]  /*e320*/  SYNCS.PHASECHK.TRANS64.TRYWAIT P0, [R4+URZ+0x13240], R3 ;  /* 0x01324003040075a7 */ /* 0x000e62000800017f */
[----:B------:R-:W-:Y:S04]  /*e330*/  BSSY B1, `(.L_x_218) ;  /* 0x0000002000017945 */ /* 0x000fe80003800000 */
[----:B-1----:R-:W-:Y:S05]  /*e340*/  @!P0 BRA `(.L_x_219) ;  /* 0x0000002400a88947 */ /* 0x002fea0003800000 */
.L_x_285:
[----:B------:R-:W-:Y:S05]  /*e350*/  BSYNC B1 ;  /* 0x0000000000017941 */ /* 0x000fea0003800000 */
.L_x_218:
[----:B------:R-:W-:Y:S01]  /*e360*/  BSSY B1, `(.L_x_220) ;  /* 0x000000b000017945 */ /* 0x000fe20003800000 */
[----:B------:R-:W-:Y:S02]  /*e370*/  IMAD.MOV.U32 R2, RZ, RZ, 0x0 ;  /* 0x00000000ff027424 */ /* 0x000fe400078e00ff */
[----:B01----:R-:W-:Y:S01]  /*e380*/  IMAD.MOV.U32 R3, RZ, RZ, 0x14f00000 ;  /* 0x14f00000ff037424 */ /* 0x003fe200078e00ff */
[----:B------:R-:W-:Y:S06]  /*e390*/  @P1 BRA `(.L_x_221) ;  /* 0x00000000001c1947 */ /* 0x000fec0003800000 */
[----:B------:R-:W0:Y:S01]  /*e3a0*/  S2R R10, SR_TID.X ;  /* 0x00000000000a7919 */ /* 0x000e220000002100 */
[----:B------:R-:W-:-:S04]  /*e3b0*/  IMAD.MOV.U32 R11, RZ, RZ, 0x2800 ;  /* 0x00002800ff0b7424 */ /* 0x000fc800078e00ff */
[----:B------:R1:W-:Y:S01]  /*e3c0*/  SYNCS.ARRIVE.TRANS64 RZ, [R4+URZ+0x13230], R11 ;  /* 0x0132300b04ff79a7 */ /* 0x0003e2000800003f */
[----:B0-----:R-:W-:-:S04]  /*e3d0*/  LOP3.LUT R10, R10, 0x1f, RZ, 0xc0, !PT ;  /* 0x0000001f0a0a7812 */ /* 0x001fc800078ec0ff */
[----:B------:R-:W-:-:S13]  /*e3e0*/  ISETP.NE.AND P0, PT, R10, RZ, PT ;  /* 0x000000ff0a00720c */ /* 0x000fda0003f05270 */
[----:B-1----:R-:W-:Y:S05]  /*e3f0*/  @!P0 BRA `(.L_x_221) ;  /* 0x0000000000048947 */ /* 0x002fea0003800000 */
[----:B------:R-:W-:Y:S01]  /*e400*/  BPT.TRAP 0x1 ;  /* 0x000000040000795c */ /* 0x000fe20000300000 */
.L_x_221:
[----:B------:R-:W-:Y:S05]  /*e410*/  BSYNC B1 ;  /* 0x0000000000017941 */ /* 0x000fea0003800000 */
.L_x_220:
[----:B------:R-:W-:Y:S01]  /*e420*/  R2UR UR6, R2 ;  /* 0x00000000020672ca */ /* 0x000fe200000e0000 */
[----:B------:R-:W-:Y:S01]  /*e430*/  UIADD3 UR4, UP0, UR52, 0x370, URZ ;  /* 0x0000037034047890 */ /* 0x000fe2000ff1e03f */
[----:B------:R-:W-:Y:S01]  /*e440*/  R2UR UR7, R3 ;  /* 0x00000000030772ca */ /* 0x000fe200000e0000 */
[----:B------:R-:W-:Y:S01]  /*e450*/  VIADD R8, R8, 0xe000 ;  /* 0x0000e00008087836 */ /* 0x000fe20000000000 */
[----:B------:R-:W-:Y:S01]  /*e460*/  R2UR UR10, R9 ;  /* 0x00000000090a72ca */ /* 0x000fe200000e0000 */
[----:B------:R-:W-:Y:S01]  /*e470*/  VIADD R4, R4, 0x13230 ;  /* 0x0001323004047836 */ /* 0x000fe20000000000 */
[----:B------:R-:W-:Y:S01]  /*e480*/  PLOP3.LUT P0, PT, PT, PT, PT, 0x80, 0x0 ;  /* 0x000000000000781c */ /* 0x000fe20003f0f070 */
[----:B------:R-:W-:-:S12]  /*e490*/  UIADD3.X UR5, URZ, UR53, URZ, UP0, !UPT ;  /* 0x000000353f057290 */ /* 0x000fd800087fe43f */
.L_x_222:
[----:B------:R-:W-:-:S13]  /*e4a0*/  @P0 ELECT P1, URZ, PT ;  /* 0x00000000003f082f */ /* 0x000fda0003820000 */
[----:B------:R-:W-:Y:S01]  /*e4b0*/  @P1 R2UR UR13, R17 ;  /* 0x00000000110d12ca */ /* 0x000fe200000e0000 */
        /* <DEDUP_REMOVED lines=8> */
.L_x_211:
[----:B------:R-:W-:Y:S05]  /*e540*/  BSYNC B0 ;  /* 0x0000000000007941 */ /* 0x000fea0003800000 */
.L_x_210:
[----:B------:R-:W-:-:S06]  /*e550*/  UISETP.NE.AND UP0, UPT, UR39, 0x3, UPT ;  /* 0x000000032700788c */ /* 0x000fcc000bf05270 */
[----:B------:R-:W-:-:S13]  /*e560*/  PLOP3.LUT P0, PT, PT, PT, UP0, 0x80, 0x0 ;  /* 0x000000000000781c */ /* 0x000fda0003f0f008 */
[----:B------:R-:W-:Y:S05]  /*e570*/  @!P0 BRA `(.L_x_223) ;  /* 0x0000000000048947 */ /* 0x000fea0003800000 */
[----:B------:R-:W-:Y:S01]  /*e580*/  BPT.TRAP 0x1 ;  /* 0x000000040000795c */ /* 0x000fe20000300000 */
.L_x_223:
[----:B------:R-:W-:Y:S01]  /*e590*/  LOP3.LUT R2, R6, 0x1, RZ, 0x3c, !PT ;  /* 0x0000000106027812 */ /* 0x000fe200078e3cff */
[----:B0-----:R-:W-:Y:S01]  /*e5a0*/  IMAD R3, R7, 0x8, R16 ;  /* 0x0000000807037824 */ /* 0x001fe200078e0210 */
[----:B------:R-:W-:Y:S01]  /*e5b0*/  BSSY B0, `(.L_x_224) ;  /* 0x0000006000007945 */ /* 0x000fe20003800000 */
[----:B------:R-:W-:Y:S01]  /*e5c0*/  IMAD.U32 R4, RZ, RZ, UR42 ;  /* 0x0000002aff047e24 */ /* 0x000fe2000f8e00ff */
[----:B------:R-:W-:-:S04]  /*e5d0*/  SHF.L.U32 R2, R2, 0x1f, RZ ;  /* 0x0000001f02027819 */ /* 0x000fc800000006ff */
[----:B------:R-:W0:Y:S01]  /*e5e0*/  SYNCS.PHASECHK.TRANS64.TRYWAIT P0, [R3+URZ+0x13270], R2 ;  /* 0x01327002030075a7 */ /* 0x000e22000800017f */
[----:B------:R-:W-:Y:S01]  /*e5f0*/  ISETP.NE.AND P1, PT, R4, 0x3, PT ;  /* 0x000000030400780c */ /* 0x000fe20003f25270 */
[----:B0-----:R-:W-:-:S12]  /*e600*/  @!P0 BRA `(.L_x_225) ;  /* 0x00000024000c8947 */ /* 0x001fd80003800000 */
.L_x_286:
[----:B------:R-:W-:Y:S05]  /*e610*/  BSYNC B0 ;  /* 0x0000000000007941 */ /* 0x000fea0003800000 */
.L_x_224:
[----:B------:R-:W-:Y:S05]  /*e620*/  @!P1 BRA `(.L_x_226) ;  /* 0x0000000000049947 */ /* 0x000fea0003800000 */
[----:B------:R-:W-:Y:S01]  /*e630*/  BPT.TRAP 0x1 ;  /* 0x000000040000795c */ /* 0x000fe20000300000 */
.L_x_226:
[----:B0-----:R-:W-:Y:S01]  /*e640*/  SHF.L.U32 R2, R6, 0x1f, RZ ;  /* 0x0000001f06027819 */ /* 0x001fe200000006ff */
[----:B------:R-:W-:-:S03]  /*e650*/  IMAD R10, R7, 0x2800, RZ ;  /* 0x00002800070a7824 */ /* 0x000fc600078e02ff */
[----:B------:R-:W0:Y:S02]  /*e660*/  SYNCS.PHASECHK.TRANS64.TRYWAIT P0, [R3+URZ+0x13260], R2 ;  /* 0x01326002030075a7 */ /* 0x000e24000800017f */
[----:B0-----:R-:W-:Y:S05]  /*e670*/  @!P0 BRA `(.L_x_227) ;  /* 0x0000002400048947 */ /* 0x001fea0003800000 */
.L_x_287:
[----:B------:R-:W-:Y:S01]  /*e680*/  LOP3.LUT R5, R10, R29, RZ, 0xfc, !PT ;  /* 0x0000001d0a057212 */ /* 0x000fe200078efcff */
[----:B------:R-:W-:Y:S05]  /*e690*/  WARPSYNC.ALL ;  /* 0x0000000000007948 */ /* 0x000fea0003800000 */
[----:B0-----:R-:W-:-:S05]  /*e6a0*/  IMAD.IADD R2, R16, 0x1, R5 ;  /* 0x0000000110027824 */ /* 0x001fca00078e0205 */
[----:B------:R-:W0:Y:S02]  /*e6b0*/  LDSM.16.MT88.4 R4, [R2+0x6000] ;  /* 0x006000000204783b */ /* 0x000e240000004200 */
[C-C-:B0-----:R-:W-:Y:S02]  /*e6c0*/  PRMT R8, R4.reuse, 0x6420, R5.reuse ;  /* 0x0000642004087816 */ /* 0x141fe40000000005 */
[----:B------:R-:W-:Y:S02]  /*e6d0*/  PRMT R9, R4, 0x7531, R5 ;  /* 0x0000753104097816 */ /* 0x000fe40000000005 */
[----:B------:R-:W-:Y:S02]  /*e6e0*/  LOP3.LUT R5, R10, R28, RZ, 0xfc, !PT ;  /* 0x0000001c0a057212 */ /* 0x000fe400078efcff */
[C-C-:B------:R-:W-:Y:S02]  /*e6f0*/  PRMT R10, R6.reuse, 0x6420, R7.reuse ;  /* 0x00006420060a7816 */ /* 0x140fe40000000007 */
[----:B------:R-:W-:Y:S01]  /*e700*/  PRMT R11, R6, 0x7531, R7 ;  /* 0x00007531060b7816 */ /* 0x000fe20000000007 */
[----:B------:R-:W-:-:S05]  /*e710*/  IMAD.IADD R12, R16, 0x1, R5 ;  /* 0x00000001100c7824 */ /* 0x000fca00078e0205 */
[----:B------:R-:W-:Y:S04]  /*e720*/  STSM.16.M88.4 [R12+0x1000], R8 ;  /* 0x001000080c007844 */ /* 0x000fe80000000200 */
[----:B------:R-:W0:Y:S02]  /*e730*/  LDSM.16.MT88.4 R4, [R2+0x6800] ;  /* 0x006800000204783b */ /* 0x000e240000004200 */
[C-C-:B0-----:R-:W-:Y:S02]  /*e740*/  PRMT R8, R4.reuse, 0x6420, R5.reuse ;  /* 0x0000642004087816 */ /* 0x141fe40000000005 */
[----:B------:R-:W-:Y:S02]  /*e750*/  PRMT R9, R4, 0x7531, R5 ;  /* 0x0000753104097816 */ /* 0x000fe40000000005 */
[----:B------:R-:W-:-:S02]  /*e760*/  PRMT R10, R6, 0x6420, R7 ;  /* 0x00006420060a7816 */ /* 0x000fc40000000007 */
[----:B------:R-:W-:-:S05]  /*e770*/  PRMT R11, R6, 0x7531, R7 ;  /* 0x00007531060b7816 */ /* 0x000fca0000000007 */
        /* <DEDUP_REMOVED lines=27> */
.L_x_228:
[----:B------:R-:W2:Y:S01]  /*e930*/  S2R R2, SR_TID.X ;  /* 0x0000000000027919 */ /* 0x000ea20000002100 */
[----:B-1----:R1:W-:Y:S01]  /*e940*/  SYNCS.ARRIVE.TRANS64.A1T0 RZ, [R3+URZ+0x13250], RZ ;  /* 0x013250ff03ff79a7 */ /* 0x0023e2000810003f */
[----:B------:R-:W-:Y:S02]  /*e950*/  IMAD.MOV.U32 R7, RZ, RZ, R18 ;  /* 0x000000ffff077224 */ /* 0x000fe400078e0012 */
[----:B------:R-:W-:Y:S01]  /*e960*/  IMAD.MOV.U32 R6, RZ, RZ, R19 ;  /* 0x000000ffff067224 */ /* 0x000fe200078e0013 */
[----:B--2---:R-:W-:Y:S01]  /*e970*/  LOP3.LUT R2, R2, 0x7f, RZ, 0xc0, !PT ;  /* 0x0000007f02027812 */ /* 0x004fe200078ec0ff */
[----:B------:R-:W-:Y:S03]  /*e980*/  BAR.SYNC.DEFER_BLOCKING 0x2, 0x80 ;  /* 0x0082000000007b1d */ /* 0x000fe60000010000 */
[----:B------:R-:W-:-:S13]  /*e990*/  ISETP.NE.AND P0, PT, R2, RZ, PT ;  /* 0x000000ff0200720c */ /* 0x000fda0003f05270 */
[----:B------:R-:W-:-:S04]  /*e9a0*/  @!P0 IADD3 R2, R3, 0x13280, RZ ;  /* 0x0001328003028810 */ /* 0x000fc80007ffe0ff */
[----:B------:R-:W-:-:S04]  /*e9b0*/  @!P0 PRMT R2, RZ, 0x654, R2 ;  /* 0x00000654ff028816 */ /* 0x000fc80000000002 */
[----:B------:R1:W-:Y:S01]  /*e9c0*/  @!P0 SYNCS.ARRIVE.TRANS64.RED.A1T0 RZ, [R2+URZ], RZ ;  /* 0x000000ff02ff89a7 */ /* 0x0003e2000810043f */
[C---:B------:R-:W-:Y:S01]  /*e9d0*/  ISETP.GT.AND P0, PT, R0.reuse, R26, PT ;  /* 0x0000001a0000720c */ /* 0x040fe20003f04270 */
[----:B------:R-:W-:-:S12]  /*e9e0*/  VIADD R0, R0, 0xffffffff ;  /* 0xffffffff00007836 */ /* 0x000fd80000000000 */
[----:B-1----:R-:W-:Y:S05]  /*e9f0*/  @P0 BRA `(.L_x_229) ;  /* 0xfffffff400240947 */ /* 0x002fea000383ffff */
.L_x_209:
[----:B------:R-:W1:Y:S01]  /*ea00*/  S2R R2, SR_TID.X ;  /* 0x0000000000027919 */ /* 0x000e620000002100 */
[----:B------:R-:W-:Y:S01]  /*ea10*/  BSSY B0, `(.L_x_230) ;  /* 0x0000010000007945 */ /* 0x000fe20003800000 */
[----:B-1----:R-:W-:-:S04]  /*ea20*/  LOP3.LUT R2, R2, 0x7f, RZ, 0xc0, !PT ;  /* 0x0000007f02027812 */ /* 0x002fc800078ec0ff */
[----:B------:R-:W-:-:S13]  /*ea30*/  ISETP.NE.AND P0, PT, R2, RZ, PT ;  /* 0x000000ff0200720c */ /* 0x000fda0003f05270 */
[----:B------:R-:W-:Y:S05]  /*ea40*/  @P0 BRA `(.L_x_231) ;  /* 0x0000000000300947 */ /* 0x000fea0003800000 */
[----:B------:R-:W1:Y:S01]  /*ea50*/  S2R R5, SR_LANEID ;  /* 0x0000000000057919 */ /* 0x000e620000000000 */
[----:B------:R-:W-:Y:S01]  /*ea60*/  VOTEU.ANY UR4, UPT, PT ;  /* 0x0000000000047886 */ /* 0x000fe200038e0100 */
[----:B0-----:R-:W0:Y:S01]  /*ea70*/  LDC.64 R2, c[0x0][0xc60] ;  /* 0x00031800ff027b82 */ /* 0x001e220000000a00 */
[----:B------:R-:W1:Y:S02]  /*ea80*/  FLO.U32 R0, UR4 ;  /* 0x0000000400007d00 */ /* 0x000e6400080e0000 */
[----:B-1----:R-:W-:-:S06]  /*ea90*/  ISETP.EQ.U32.AND P1, PT, R0, R5, PT ;  /* 0x000000050000720c */ /* 0x002fcc0003f22070 */
[----:B------:R-:W0:Y:S07]  /*eaa0*/  POPC R5, UR4 ;  /* 0x0000000400057d09 */ /* 0x000e2e0008000000 */
[----:B0-----:R-:W2:Y:S01]  /*eab0*/  @P1 ATOMG.E.ADD.STRONG.GPU PT, R3, desc[UR48][R2.64], R5 ;  /* 0x00000005020319a8 */ /* 0x001ea200081ee1f0 */
[----:B------:R-:W0:Y:S02]  /*eac0*/  S2R R4, SR_LTMASK ;  /* 0x0000000000047919 */ /* 0x000e240000003900 */
[----:B0-----:R-:W-:-:S04]  /*ead0*/  LOP3.LUT R4, R4, UR4, RZ, 0xc0, !PT ;  /* 0x0000000404047c12 */ /* 0x001fc8000f8ec0ff */
[----:B------:R-:W0:Y:S01]  /*eae0*/  POPC R7, R4 ;  /* 0x0000000400077309 */ /* 0x000e220000000000 */
[----:B--2---:R-:W0:Y:S02]  /*eaf0*/  SHFL.IDX PT, R0, R3, R0, 0x1f ;  /* 0x00001f0003007589 */ /* 0x004e2400000e0000 */
[----:B0-----:R-:W-:-:S07]  /*eb00*/  IADD3 R24, R0, UR41, R7 ;  /* 0x0000002900187c10 */ /* 0x001fce000fffe007 */
.L_x_231:
[----:B------:R-:W-:Y:S05]  /*eb10*/  BSYNC B0 ;  /* 0x0000000000007941 */ /* 0x000fea0003800000 */
.L_x_230:
[----:B------:R-:W-:-:S06]  /*eb20*/  UISETP.NE.AND UP0, UPT, UR39, 0x3, UPT ;  /* 0x000000032700788c */ /* 0x000fcc000bf05270 */
[----:B------:R-:W-:-:S13]  /*eb30*/  PLOP3.LUT P1, PT, PT, PT, UP0, 0x80, 0x0 ;  /* 0x000000000000781c */ /* 0x000fda0003f2f008 */
[----:B------:R-:W-:Y:S05]  /*eb40*/  @!P1 BRA `(.L_x_232) ;  /* 0x0000000000049947 */ /* 0x000fea0003800000 */
[----:B------:R-:W-:Y:S01]  /*eb50*/  BPT.TRAP 0x1 ;  /* 0x000000040000795c */ /* 0x000fe20000300000 */
.L_x_232:
[----:B0-----:R-:W-:Y:S01]  /*eb60*/  LOP3.LUT R3, R19, 0x1, RZ, 0x3c, !PT ;  /* 0x0000000113037812 */ /* 0x001fe200078e3cff */
[----:B------:R-:W-:Y:S01]  /*eb70*/  IMAD R2, R18, 0x8, R16 ;  /* 0x0000000812027824 */ /* 0x000fe200078e0210 */
[----:B------:R-:W-:Y:S01]  /*eb80*/  BSSY B0, `(.L_x_233) ;  /* 0x0000006000007945 */ /* 0x000fe20003800000 */
[----:B------:R-:W-:Y:S01]  /*eb90*/  IMAD.U32 R0, RZ, RZ, UR42 ;  /* 0x0000002aff007e24 */ /* 0x000fe2000f8e00ff */
[----:B------:R-:W-:-:S04]  /*eba0*/  SHF.L.U32 R3, R3, 0x1f, RZ ;  /* 0x0000001f03037819 */ /* 0x000fc800000006ff */
[----:B------:R-:W0:Y:S01]  /*ebb0*/  SYNCS.PHASECHK.TRANS64.TRYWAIT P1, [R2+URZ+0x13270], R3 ;  /* 0x01327003020075a7 */ /* 0x000e22000802017f */
[----:B------:R-:W-:Y:S01]  /*ebc0*/  ISETP.NE.AND P2, PT, R0, 0x3, PT ;  /* 0x000000030000780c */ /* 0x000fe20003f45270 */
[----:B0-----:R-:W-:-:S12]  /*ebd0*/  @!P1 BRA `(.L_x_234) ;  /* 0x0000001c00c09947 */ /* 0x001fd80003800000 */
.L_x_288:
[----:B------:R-:W-:Y:S05]  /*ebe0*/  BSYNC B0 ;  /* 0x0000000000007941 */ /* 0x000fea0003800000 */
.L_x_233:
[----:B------:R-:W-:Y:S05]  /*ebf0*/  @!P2 BRA `(.L_x_235) ;  /* 0x000000000004a947 */ /* 0x000fea0003800000 */
[----:B------:R-:W-:Y:S01]  /*ec00*/  BPT.TRAP 0x1 ;  /* 0x000000040000795c */ /* 0x000fe20000300000 */
.L_x_235:
[----:B------:R-:W-:Y:S01]  /*ec10*/  SHF.L.U32 R5, R19, 0x1f, RZ ;  /* 0x0000001f13057819 */ /* 0x000fe200000006ff */
[----:B0-----:R-:W-:-:S03]  /*ec20*/  IMAD R3, R18, 0x2800, RZ ;  /* 0x0000280012037824 */ /* 0x001fc600078e02ff */
[----:B------:R-:W0:Y:S02]  /*ec30*/  SYNCS.PHASECHK.TRANS64.TRYWAIT P1, [R2+URZ+0x13260], R5 ;  /* 0x01326005020075a7 */ /* 0x000e24000802017f */
[----:B0-----:R-:W-:Y:S05]  /*ec40*/  @!P1 BRA `(.L_x_236) ;  /* 0x0000001c00b89947 */ /* 0x001fea0003800000 */
.L_x_289:
[C---:B0-----:R-:W-:Y:S01]  /*ec50*/  LOP3.LUT R5, R3.reuse, R29, RZ, 0xfc, !PT ;  /* 0x0000001d03057212 */ /* 0x041fe200078efcff */
[----:B------:R-:W-:Y:S05]  /*ec60*/  WARPSYNC.ALL ;  /* 0x0000000000007948 */ /* 0x000fea0003800000 */
[----:B------:R-:W-:Y:S01]  /*ec70*/  IMAD.IADD R0, R16, 0x1, R5 ;  /* 0x0000000110007824 */ /* 0x000fe200078e0205 */
[----:B------:R-:W-:-:S04]  /*ec80*/  LOP3.LUT R3, R3, R28, RZ, 0xfc, !PT ;  /* 0x0000001c03037212 */ /* 0x000fc800078efcff */
[----:B------:R-:W0:Y:S01]  /*ec90*/  LDSM.16.MT88.4 R4, [R0+0x6000] ;  /* 0x006000000004783b */ /* 0x000e220000004200 */
[----:B------:R-:W-:Y:S01]  /*eca0*/  IMAD.IADD R3, R16, 0x1, R3 ;  /* 0x0000000110037824 */ /* 0x000fe200078e0203 */
[C-C-:B0-----:R-:W-:Y:S02]  /*ecb0*/  PRMT R8, R4.reuse, 0x6420, R5.reuse ;  /* 0x0000642004087816 */ /* 0x141fe40000000005 */
[----:B------:R-:W-:Y:S02]  /*ecc0*/  PRMT R9, R4, 0x7531, R5 ;  /* 0x0000753104097816 */ /* 0x000fe40000000005 */
[C-C-:B------:R-:W-:Y:S02]  /*ecd0*/  PRMT R10, R6.reuse, 0x6420, R7.reuse ;  /* 0x00006420060a7816 */ /* 0x140fe40000000007 */
        /* <DEDUP_REMOVED lines=34> */
.L_x_237:
[----:B-1----:R-:W-:Y:S01]  /*ef00*/  SYNCS.ARRIVE.TRANS64.A1T0 RZ, [R2+URZ+0x13250], RZ ;  /* 0x013250ff02ff79a7 */ /* 0x002fe2000810003f */
[----:B------:R-:W-:Y:S02]  /*ef10*/  @!P0 VIADD R0, R2, 0x13280 ;  /* 0x0001328002008836 */ /* 0x000fe40000000000 */
[----:B------:R-:W-:-:S03]  /*ef20*/  VIADD R18, R18, 0x1 ;  /* 0x0000000112127836 */ /* 0x000fc60000000000 */
[----:B------:R-:W-:Y:S01]  /*ef30*/  @!P0 PRMT R0, RZ, 0x654, R0 ;  /* 0x00000654ff008816 */ /* 0x000fe20000000000 */
[----:B------:R-:W-:Y:S06]  /*ef40*/  BAR.SYNC.DEFER_BLOCKING 0x2, 0x80 ;  /* 0x0082000000007b1d */ /* 0x000fec0000010000 */
[----:B------:R1:W-:Y:S01]  /*ef50*/  @!P0 SYNCS.ARRIVE.TRANS64.RED.A1T0 RZ, [R0+URZ], RZ ;  /* 0x000000ff00ff89a7 */ /* 0x0003e2000810043f */
[----:B------:R-:W-:-:S04]  /*ef60*/  ISETP.NE.AND P0, PT, R18, 0x2, PT ;  /* 0x000000021200780c */ /* 0x000fc80003f05270 */
[----:B------:R-:W-:Y:S02]  /*ef70*/  SEL R18, R18, RZ, P0 ;  /* 0x000000ff12127207 */ /* 0x000fe40000000000 */
[----:B-1----:R-:W-:-:S04]  /*ef80*/  SEL R0, RZ, 0x1, P0 ;  /* 0x00000001ff007807 */ /* 0x002fc80000000000 */
[----:B------:R-:W-:-:S07]  /*ef90*/  LOP3.LUT R19, R19, R0, RZ, 0x3c, !PT ;  /* 0x0000000013137212 */ /* 0x000fce00078e3cff */
.L_x_186:
[----:B------:R-:W-:Y:S05]  /*efa0*/  BSYNC B7 ;  /* 0x0000000000077941 */ /* 0x000fea0003800000 */
.L_x_184:
[----:B------:R-:W-:-:S13]  /*efb0*/  LOP3.LUT P0, RZ, R23, 0x2, RZ, 0xc0, !PT ;  /* 0x0000000217ff7812 */ /* 0x000fda000780c0ff */
[----:B------:R-:W-:Y:S05]  /*efc0*/  @!P0 BRA `(.L_x_238) ;  /* 0x0000000000248947 */ /* 0x000fea0003800000 */
[----:B------:R-:W1:Y:S08]  /*efd0*/  S2UR UR5, SR_CgaCtaId ;  /* 0x00000000000579c3 */ /* 0x000e700000008800 */
[----:B------:R-:W-:Y:S06]  /*efe0*/  BAR.SYNC.DEFER_BLOCKING 0x5, 0x200 ;  /* 0x0148000000007b1d */ /* 0x000fec0000010000 */
[----:B------:R-:W-:-:S02]  /*eff0*/  UMOV UR4, 0x400 ;  /* 0x0000040000047882 */ /* 0x000fc40000000000 */
[----:B-1----:R-:W-:-:S06]  /*f000*/  ULEA UR4, UR5, UR4, 0x18 ;  /* 0x0000000405047291 */ /* 0x002fcc000f8ec03f */
[----:B------:R-:W-:-:S05]  /*f010*/  IMAD.U32 R16, RZ, RZ, UR4 ;  /* 0x00000004ff107e24 */ /* 0x000fca000f8e00ff */
[----:B------:R-:W1:Y:S02]  /*f020*/  LDS.128 R24, [R16+0x132d0] ;  /* 0x0132d00010187984 */ /* 0x000e640000000c00 */
[----:B-1----:R-:W-:Y:S01]  /*f030*/  R2UR UR43, R27 ;  /* 0x000000001b2b72ca */ /* 0x002fe200000e0000 */
[----:B------:R-:W-:Y:S06]  /*f040*/  BAR.ARV 0x4, 0x200 ;  /* 0x0108000000007b1d */ /* 0x000fec0000002000 */
[----:B------:R-:W-:Y:S08]  /*f050*/  BRA `(.L_x_239) ;  /* 0x0000000800a87947 */ /* 0x000ff00003800000 */
.L_x_238:
[----:B------:R-:W0:Y:S01]  /*f060*/  S2R R0, SR_TID.X ;  /* 0x0000000000007919 */ /* 0x000e220000002100 */
[----:B------:R-:W-:Y:S01]  /*f070*/  ULDC UR4, c[0x0][0xc3c] ;  /* 0x00030f0000047ab9 */ /* 0x000fe20000000800 */
[----:B0-----:R-:W-:Y:S01]  /*f080*/  LOP3.LUT R10, R0, 0x1f, RZ, 0xc0, !PT ;  /* 0x0000001f000a7812 */ /* 0x001fe200078ec0ff */
[----:B------:R-:W-:-:S03]  /*f090*/  IMAD.MOV.U32 R0, RZ, RZ, RZ ;  /* 0x000000ffff007224 */ /* 0x000fc600078e00ff */
[C---:B------:R-:W-:Y:S01]  /*f0a0*/  ISETP.NE.AND P0, PT, R10.reuse, 0x1f, PT ;  /* 0x0000001f0a00780c */ /* 0x040fe20003f05270 */
[----:B------:R-:W-:-:S05]  /*f0b0*/  VIADD R7, R10, UR43 ;  /* 0x0000002b0a077c36 */ /* 0x000fca0008000000 */
[----:B------:R-:W-:Y:S01]  /*f0c0*/  ISETP.GE.OR P1, PT, R7, UR4, !P0 ;  /* 0x0000000407007c0c */ /* 0x000fe2000c726670 */
[----:B------:R-:W-:-:S12]  /*f0d0*/  ULDC UR4, c[0x0][0xc3c] ;  /* 0x00030f0000047ab9 */ /* 0x000fd80000000800 */
[----:B------:R-:W0:Y:S08]  /*f0e0*/  @!P1 LDC.64 R2, c[0x0][0xc80] ;  /* 0x00032000ff029b82 */ /* 0x000e300000000a00 */
[----:B------:R-:W1:Y:S01]  /*f0f0*/  @!P1 LDC.64 R4, c[0x0][0xc78] ;  /* 0x00031e00ff049b82 */ /* 0x000e620000000a00 */
[----:B0-----:R-:W-:-:S05]  /*f100*/  @!P1 IMAD.WIDE R2, R7, 0x4, R2 ;  /* 0x0000000407029825 */ /* 0x001fca00078e0202 */
[----:B------:R1:W2:Y:S02]  /*f110*/  @!P1 LDG.E R0, desc[UR48][R2.64] ;  /* 0x0000003002009981 */ /* 0x0002a4000c1e1900 */
[----:B-1----:R-:W-:-:S04]  /*f120*/  @!P1 IMAD.WIDE R2, R7, 0x4, R4 ;  /* 0x0000000407029825 */ /* 0x002fc800078e0204 */
[----:B------:R-:W-:-:S06]  /*f130*/  IMAD.MOV.U32 R5, RZ, RZ, RZ ;  /* 0x000000ffff057224 */ /* 0x000fcc00078e00ff */
[----:B------:R-:W2:Y:S01]  /*f140*/  @!P1 LDG.E R5, desc[UR48][R2.64] ;  /* 0x0000003002059981 */ /* 0x000ea2000c1e1900 */
[C---:B------:R-:W-:Y:S02]  /*f150*/  ISETP.NE.AND P1, PT, R10.reuse, RZ, PT ;  /* 0x000000ff0a00720c */ /* 0x040fe40003f25270 */
[C---:B------:R-:W-:Y:S02]  /*f160*/  ISETP.GE.U32.AND P2, PT, R10.reuse, 0x2, PT ;  /* 0x000000020a00780c */ /* 0x040fe40003f46070 */
[C---:B------:R-:W-:Y:S02]  /*f170*/  ISETP.GE.U32.AND P3, PT, R10.reuse, 0x4, PT ;  /* 0x000000040a00780c */ /* 0x040fe40003f66070 */
[C---:B------:R-:W-:Y:S02]  /*f180*/  ISETP.GE.U32.AND P4, PT, R10.reuse, 0x8, PT ;  /* 0x000000080a00780c */ /* 0x040fe40003f86070 */
[----:B------:R-:W-:Y:S01]  /*f190*/  ISETP.GE.U32.AND P5, PT, R10, 0x10, PT ;  /* 0x000000100a00780c */ /* 0x000fe20003fa6070 */
[----:B--2---:R-:W-:-:S05]  /*f1a0*/  IMAD R4, R5, R0, RZ ;  /* 0x0000000005047224 */ /* 0x004fca00078e02ff */
[----:B------:R-:W0:Y:S02]  /*f1b0*/  SHFL.UP PT, R6, R4, 0x1, RZ ;  /* 0x0420000004067989 */ /* 0x000e2400000e00ff */
[----:B0-----:R-:W-:-:S05]  /*f1c0*/  SEL R7, R6, RZ, P1 ;  /* 0x000000ff06077207 */ /* 0x001fca0000800000 */
[----:B------:R-:W-:-:S05]  /*f1d0*/  IMAD.IADD R7, R4, 0x1, R7 ;  /* 0x0000000104077824 */ /* 0x000fca00078e0207 */
[----:B------:R-:W0:Y:S02]  /*f1e0*/  SHFL.UP PT, R6, R7, 0x2, RZ ;  /* 0x0440000007067989 */ /* 0x000e2400000e00ff */
[----:B0-----:R-:W-:-:S04]  /*f1f0*/  SEL R6, R6, RZ, P2 ;  /* 0x000000ff06067207 */ /* 0x001fc80001000000 */
[----:B------:R-:W-:Y:S02]  /*f200*/  IADD3 R6, R7, R6, RZ ;  /* 0x0000000607067210 */ /* 0x000fe40007ffe0ff */
[----:B------:R-:W-:Y:S04]  /*f210*/  SHFL.IDX PT, R7, R24, RZ, 0x1f ;  /* 0x00001fff18077589 */ /* 0x000fe800000e0000 */
[----:B------:R-:W0:Y:S02]  /*f220*/  SHFL.UP PT, R8, R6, 0x4, RZ ;  /* 0x0480000006087989 */ /* 0x000e2400000e00ff */
[----:B0-----:R-:W-:Y:S02]  /*f230*/  SEL R3, R8, RZ, P3 ;  /* 0x000000ff08037207 */ /* 0x001fe40001800000 */
[----:B------:R-:W-:Y:S03]  /*f240*/  SHFL.IDX PT, R8, R24, 0x1, 0x1f ;  /* 0x00201f0018087f89 */ /* 0x000fe600000e0000 */
[----:B------:R-:W-:-:S05]  /*f250*/  IMAD.IADD R4, R6, 0x1, R3 ;  /* 0x0000000106047824 */ /* 0x000fca00078e0203 */
[----:B------:R-:W0:Y:S02]  /*f260*/  SHFL.UP PT, R2, R4, 0x8, RZ ;  /* 0x0500000004027989 */ /* 0x000e2400000e00ff */
[----:B0-----:R-:W-:-:S05]  /*f270*/  SEL R3, R2, RZ, P4 ;  /* 0x000000ff02037207 */ /* 0x001fca0002000000 */
[----:B------:R-:W-:Y:S02]  /*f280*/  IMAD.IADD R9, R4, 0x1, R3 ;  /* 0x0000000104097824 */ /* 0x000fe400078e0203 */
[----:B------:R-:W0:Y:S03]  /*f290*/  LDC R3, c[0x0][0xc38] ;  /* 0x00030e00ff037b82 */ /* 0x000e260000000800 */
[----:B------:R-:W1:Y:S02]  /*f2a0*/  SHFL.UP PT, R2, R9, 0x10, RZ ;  /* 0x0600000009027989 */ /* 0x000e6400000e00ff */
[----:B-1----:R-:W-:-:S05]  /*f2b0*/  SEL R2, R2, RZ, P5 ;  /* 0x000000ff02027207 */ /* 0x002fca0002800000 */
[----:B------:R-:W-:-:S05]  /*f2c0*/  IMAD.IADD R2, R9, 0x1, R2 ;  /* 0x0000000109027824 */ /* 0x000fca00078e0202 */
[----:B------:R-:W0:Y:S02]  /*f2d0*/  SHFL.IDX PT, R6, R2, 0x1f, 0x1f ;  /* 0x03e01f0002067f89 */ /* 0x000e2400000e0000 */
[----:B0-----:R-:W-:Y:S02]  /*f2e0*/  IMAD R11, R6, R3, RZ ;  /* 0x00000003060b7224 */ /* 0x001fe400078e02ff */
[----:B------:R-:W-:Y:S02]  /*f2f0*/  IMAD.MOV.U32 R6, RZ, RZ, RZ ;  /* 0x000000ffff067224 */ /* 0x000fe400078e00ff */
[----:B------:R-:W-:-:S05]  /*f300*/  IMAD.IADD R8, R8, 0x1, R11 ;  /* 0x0000000108087824 */ /* 0x000fca00078e020b */
[----:B------:R-:W-:-:S13]  /*f310*/  ISETP.GT.AND P6, PT, R8, R7, PT ;  /* 0x000000070800720c */ /* 0x000fda0003fc4270 */
[----:B------:R-:W-:Y:S05]  /*f320*/  @P6 BRA `(.L_x_240) ;  /* 0x0000000000986947 */ /* 0x000fea0003800000 */
.L_x_242:
[----:B------:R-:W-:-:S04]  /*f330*/  UIADD3 UR43, UR43, 0x1f, URZ ;  /* 0x0000001f2b2b7890 */ /* 0x000fc8000fffe03f */
[----:B------:R-:W-:-:S06]  /*f340*/  UISETP.GE.AND UP0, UPT, UR43, UR4, UPT ;  /* 0x000000042b00728c */ /* 0x000fcc000bf06270 */
[----:B------:R-:W-:-:S13]  /*f350*/  PLOP3.LUT P6, PT, PT, PT, UP0, 0x40, 0x0 ;  /* 0x000000000000781c */ /* 0x000fda0003fce808 */
[----:B------:R-:W-:Y:S05]  /*f360*/  @!P6 BRA `(.L_x_241) ;  /* 0x0000000400ace947 */ /* 0x000fea0003800000 */
[----:B------:R-:W0:Y:S02]  /*f370*/  S2R R0, SR_TID.X ;  /* 0x0000000000007919 */ /* 0x000e240000002100 */
[----:B0-----:R-:W-:-:S05]  /*f380*/  LOP3.LUT R0, R0, 0x1f, RZ, 0xc0, !PT ;  /* 0x0000001f00007812 */ /* 0x001fca00078ec0ff */
[----:B------:R-:W-:Y:S02]  /*f390*/  VIADD R9, R0, UR43 ;  /* 0x0000002b00097c36 */ /* 0x000fe40008000000 */
[----:B------:R-:W-:-:S03]  /*f3a0*/  IMAD.MOV.U32 R0, RZ, RZ, RZ ;  /* 0x000000ffff007224 */ /* 0x000fc600078e00ff */
[----:B------:R-:W-:-:S13]  /*f3b0*/  ISETP.GE.OR P6, PT, R9, UR4, !P0 ;  /* 0x0000000409007c0c */ /* 0x000fda000c7c6670 */
[----:B------:R-:W0:Y:S08]  /*f3c0*/  @!P6 LDC.64 R2, c[0x0][0xc80] ;  /* 0x00032000ff02eb82 */ /* 0x000e300000000a00 */
[----:B------:R-:W1:Y:S01]  /*f3d0*/  @!P6 LDC.64 R4, c[0x0][0xc78] ;  /* 0x00031e00ff04eb82 */ /* 0x000e620000000a00 */
[----:B0-----:R-:W-:-:S05]  /*f3e0*/  @!P6 IMAD.WIDE R2, R9, 0x4, R2 ;  /* 0x000000040902e825 */ /* 0x001fca00078e0202 */
[----:B------:R1:W2:Y:S02]  /*f3f0*/  @!P6 LDG.E R0, desc[UR48][R2.64] ;  /* 0x000000300200e981 */ /* 0x0002a4000c1e1900 */
[----:B-1----:R-:W-:-:S04]  /*f400*/  @!P6 IMAD.WIDE R2, R9, 0x4, R4 ;  /* 0x000000040902e825 */ /* 0x002fc800078e0204 */
[----:B------:R-:W-:-:S06]  /*f410*/  IMAD.MOV.U32 R5, RZ, RZ, RZ ;  /* 0x000000ffff057224 */ /* 0x000fcc00078e00ff */
[----:B------:R-:W2:Y:S02]  /*f420*/  @!P6 LDG.E R5, desc[UR48][R2.64] ;  /* 0x000000300205e981 */ /* 0x000ea4000c1e1900 */
[----:B--2---:R-:W-:-:S05]  /*f430*/  IMAD R11, R5, R0, RZ ;  /* 0x00000000050b7224 */ /* 0x004fca00078e02ff */
        /* <DEDUP_REMOVED lines=14> */
[----:B------:R-:W-:Y:S02]  /*f520*/  IMAD.IADD R2, R2, 0x1, R3 ;  /* 0x0000000102027824 */ /* 0x000fe400078e0203 */
[----:B------:R-:W0:Y:S03]  /*f530*/  LDC R3, c[0x0][0xc38] ;  /* 0x00030e00ff037b82 */ /* 0x000e260000000800 */
[----:B------:R-:W0:Y:S02]  /*f540*/  SHFL.IDX PT, R4, R2, 0x1f, 0x1f ;  /* 0x03e01f0002047f89 */ /* 0x000e2400000e0000 */
[----:B0-----:R-:W-:-:S04]  /*f550*/  IMAD R11, R4, R3, RZ ;  /* 0x00000003040b7224 */ /* 0x001fc800078e02ff */
[----:B------:R-:W-:-:S05]  /*f560*/  IMAD.IADD R8, R11, 0x1, R8 ;  /* 0x000000010b087824 */ /* 0x000fca00078e0208 */
[----:B------:R-:W-:-:S13]  /*f570*/  ISETP.GT.AND P6, PT, R8, R7, PT ;  /* 0x000000070800720c */ /* 0x000fda0003fc4270 */
[----:B------:R-:W-:Y:S05]  /*f580*/  @!P6 BRA `(.L_x_242) ;  /* 0xfffffffc0068e947 */ /* 0x000fea000383ffff */
.L_x_240:
[----:B------:R-:W-:-:S05]  /*f590*/  IADD3 R8, -R11, R8, RZ ;  /* 0x000000080b087210 */ /* 0x000fca0007ffe1ff */
[----:B------:R-:W-:-:S05]  /*f5a0*/  IMAD R4, R2, R3, R8 ;  /* 0x0000000302047224 */ /* 0x000fca00078e0208 */
[----:B------:R-:W-:-:S13]  /*f5b0*/  ISETP.GT.AND P0, PT, R4, R7, PT ;  /* 0x000000070400720c */ /* 0x000fda0003f04270 */
[----:B------:R-:W-:Y:S02]  /*f5c0*/  VOTEU.ANY UR5, UPT, !P0 ;  /* 0x0000000000057886 */ /* 0x000fe400040e0100 */
[----:B------:R-:W-:Y:S02]  /*f5d0*/  UPOPC UR4, UR5 ;  /* 0x00000005000472bf */ /* 0x000fe40008000000 */
[----:B------:R-:W-:-:S04]  /*f5e0*/  ISETP.NE.AND P0, PT, RZ, UR5, PT ;  /* 0x00000005ff007c0c */ /* 0x000fc8000bf05270 */
[----:B------:R-:W-:Y:S02]  /*f5f0*/  IMAD.U32 R11, RZ, RZ, UR4 ;  /* 0x00000004ff0b7e24 */ /* 0x000fe4000f8e00ff */
[----:B------:R-:W-:-:S03]  /*f600*/  IMAD.U32 R12, RZ, RZ, UR4 ;  /* 0x00000004ff0c7e24 */ /* 0x000fc6000f8e00ff */
[----:B------:R-:W0:Y:S04]  /*f610*/  SHFL.IDX PT, R0, R0, R11, 0x1f ;  /* 0x00001f0b00007589 */ /* 0x000e2800000e0000 */
[----:B------:R1:W2:Y:S01]  /*f620*/  SHFL.IDX PT, R5, R5, R12, 0x1f ;  /* 0x00001f0c05057589 */ /* 0x0002a200000e0000 */
[----:B0-----:R-:W-:-:S04]  /*f630*/  IABS R4, R0 ;  /* 0x0000000000047213 */ /* 0x001fc80000000000 */
[----:B------:R-:W0:Y:S08]  /*f640*/  I2F.RP R10, R4 ;  /* 0x00000004000a7306 */ /* 0x000e300000209400 */
[----:B0-----:R-:W0:Y:S02]  /*f650*/  MUFU.RCP R10, R10 ;  /* 0x0000000a000a7308 */ /* 0x001e240000001000 */
[----:B0-----:R-:W-:-:S06]  /*f660*/  VIADD R9, R10, 0xffffffe ;  /* 0x0ffffffe0a097836 */ /* 0x001fcc0000000000 */
[----:B------:R-:W0:Y:S01]  /*f670*/  F2I.FTZ.U32.TRUNC.NTZ R9, R9 ;  /* 0x0000000900097305 */ /* 0x000e22000021f000 */
[----:B-12---:R-:W-:Y:S05]  /*f680*/  @!P0 BRA `(.L_x_243) ;  /* 0x00000000000c8947 */ /* 0x006fea0003800000 */
[----:B------:R-:W-:-:S06]  /*f690*/  UIADD3 UR5, UR4, -0x1, URZ ;  /* 0xffffffff04057890 */ /* 0x000fcc000fffe03f */
[----:B------:R-:W-:-:S05]  /*f6a0*/  IMAD.U32 R11, RZ, RZ, UR5 ;  /* 0x00000005ff0b7e24 */ /* 0x000fca000f8e00ff */
[----:B------:R1:W2:Y:S02]  /*f6b0*/  SHFL.IDX PT, R6, R2, R11, 0x1f ;  /* 0x00001f0b02067589 */ /* 0x0002a400000e0000 */
.L_x_243:
[----:B--2---:R-:W-:Y:S01]  /*f6c0*/  IMAD R24, R6, R3, R8 ;  /* 0x0000000306187224 */ /* 0x004fe200078e0208 */
[----:B------:R-:W-:Y:S01]  /*f6d0*/  IABS R6, R5 ;  /* 0x0000000500067213 */ /* 0x000fe20000000000 */
[--C-:B0-----:R-:W-:Y:S01]  /*f6e0*/  IMAD.MOV R3, RZ, RZ, -R9.reuse ;  /* 0x000000ffff037224 */ /* 0x101fe200078e0a09 */
[----:B------:R-:W-:Y:S01]  /*f6f0*/  UIADD3 UR43, UR4, UR43, URZ ;  /* 0x0000002b042b7290 */ /* 0x000fe2000fffe03f */
[----:B-1----:R-:W-:Y:S01]  /*f700*/  IMAD.MOV.U32 R2, RZ, RZ, RZ ;  /* 0x000000ffff027224 */ /* 0x002fe200078e00ff */
[----:B------:R-:W0:Y:S01]  /*f710*/  I2F.RP R8, R6 ;  /* 0x0000000600087306 */ /* 0x000e220000209400 */
[----:B------:R-:W-:Y:S02]  /*f720*/  IMAD R10, R3, R4, RZ ;  /* 0x00000004030a7224 */ /* 0x000fe400078e02ff */
[----:B------:R-:W-:Y:S02]  /*f730*/  IMAD.MOV.U32 R3, RZ, RZ, R9 ;  /* 0x000000ffff037224 */ /* 0x000fe400078e0009 */
[----:B------:R-:W-:-:S02]  /*f740*/  IMAD.IADD R25, R7, 0x1, -R24 ;  /* 0x0000000107197824 */ /* 0x000fc400078e0a18 */
[----:B------:R-:W-:Y:S01]  /*f750*/  IMAD.HI.U32 R9, R9, R10, R2 ;  /* 0x0000000a09097227 */ /* 0x000fe200078e0002 */
[----:B------:R-:W-:Y:S02]  /*f760*/  IABS R3, R0 ;  /* 0x0000000000037213 */ /* 0x000fe40000000000 */
[----:B------:R-:W-:-:S03]  /*f770*/  IABS R2, R25 ;  /* 0x0000001900027213 */ /* 0x000fc60000000000 */
[----:B------:R-:W-:Y:S01]  /*f780*/  IMAD.MOV R3, RZ, RZ, -R3 ;  /* 0x000000ffff037224 */ /* 0x000fe200078e0a03 */
[----:B0-----:R-:W0:Y:S01]  /*f790*/  MUFU.RCP R8, R8 ;  /* 0x0000000800087308 */ /* 0x001e220000001000 */
[----:B------:R-:W-:-:S04]  /*f7a0*/  IMAD.HI.U32 R7, R9, R2, RZ ;  /* 0x0000000209077227 */ /* 0x000fc800078e00ff */
[----:B------:R-:W-:Y:S02]  /*f7b0*/  IMAD R9, R7, R3, R2 ;  /* 0x0000000307097224 */ /* 0x000fe400078e0202 */
[----:B------:R-:W-:-:S03]  /*f7c0*/  IMAD.MOV.U32 R2, RZ, RZ, RZ ;  /* 0x000000ffff027224 */ /* 0x000fc600078e00ff */
[----:B------:R-:W-:Y:S01]  /*f7d0*/  ISETP.GT.U32.AND P1, PT, R4, R9, PT ;  /* 0x000000090400720c */ /* 0x000fe20003f24070 */
[----:B0-----:R-:W-:-:S06]  /*f7e0*/  VIADD R3, R8, 0xffffffe ;  /* 0x0ffffffe08037836 */ /* 0x001fcc0000000000 */
[----:B------:R-:W0:Y:S06]  /*f7f0*/  F2I.FTZ.U32.TRUNC.NTZ R3, R3 ;  /* 0x0000000300037305 */ /* 0x000e2c000021f000 */
[----:B------:R-:W-:Y:S02]  /*f800*/  @!P1 IMAD.IADD R9, R9, 0x1, -R4 ;  /* 0x0000000109099824 */ /* 0x000fe400078e0a04 */
[----:B------:R-:W-:Y:S01]  /*f810*/  @!P1 VIADD R7, R7, 0x1 ;  /* 0x0000000107079836 */ /* 0x000fe20000000000 */
[----:B------:R-:W-:Y:S02]  /*f820*/  ISETP.NE.AND P1, PT, R0, RZ, PT ;  /* 0x000000ff0000720c */ /* 0x000fe40003f25270 */
[----:B------:R-:W-:Y:S01]  /*f830*/  ISETP.GE.U32.AND P0, PT, R9, R4, PT ;  /* 0x000000040900720c */ /* 0x000fe20003f06070 */
[----:B0-----:R-:W-:-:S04]  /*f840*/  IMAD.MOV R9, RZ, RZ, -R3 ;  /* 0x000000ffff097224 */ /* 0x001fc800078e0a03 */
[----:B------:R-:W-:-:S08]  /*f850*/  IMAD R9, R9, R6, RZ ;  /* 0x0000000609097224 */ /* 0x000fd000078e02ff */
[----:B------:R-:W-:Y:S01]  /*f860*/  @P0 IADD3 R7, R7, 0x1, RZ ;  /* 0x0000000107070810 */ /* 0x000fe20007ffe0ff */
[----:B------:R-:W-:Y:S01]  /*f870*/  IMAD.HI.U32 R4, R3, R9, R2 ;  /* 0x0000000903047227 */ /* 0x000fe200078e0002 */
[----:B------:R-:W-:-:S04]  /*f880*/  LOP3.LUT R2, R25, R0, RZ, 0x3c, !PT ;  /* 0x0000000019027212 */ /* 0x000fc800078e3cff */
[----:B------:R-:W-:Y:S02]  /*f890*/  ISETP.GE.AND P2, PT, R2, RZ, PT ;  /* 0x000000ff0200720c */ /* 0x000fe40003f46270 */
[----:B------:R-:W-:-:S05]  /*f8a0*/  IABS R2, R5 ;  /* 0x0000000500027213 */ /* 0x000fca0000000000 */
[----:B------:R-:W-:-:S06]  /*f8b0*/  IMAD.MOV R2, RZ, RZ, -R2 ;  /* 0x000000ffff027224 */ /* 0x000fcc00078e0a02 */
[----:B------:R-:W-:Y:S01]  /*f8c0*/  @!P2 IMAD.MOV R7, RZ, RZ, -R7 ;  /* 0x000000ffff07a224 */ /* 0x000fe200078e0a07 */
[----:B------:R-:W-:-:S04]  /*f8d0*/  @!P1 LOP3.LUT R7, RZ, R0, RZ, 0x33, !PT ;  /* 0x00000000ff079212 */ /* 0x000fc800078e33ff */
[-C--:B------:R-:W-:Y:S01]  /*f8e0*/  IABS R3, R7.reuse ;  /* 0x0000000700037213 */ /* 0x080fe20000000000 */
[----:B------:R-:W-:-:S04]  /*f8f0*/  IMAD R0, R0, R7, RZ ;  /* 0x0000000700007224 */ /* 0x000fc800078e02ff */
[----:B------:R-:W-:-:S04]  /*f900*/  IMAD.HI.U32 R4, R4, R3, RZ ;  /* 0x0000000304047227 */ /* 0x000fc800078e00ff */
[----:B------:R-:W-:Y:S01]  /*f910*/  IMAD R3, R4, R2, R3 ;  /* 0x0000000204037224 */ /* 0x000fe200078e0203 */
[----:B------:R-:W-:Y:S01]  /*f920*/  LOP3.LUT R2, R7, R5, RZ, 0x3c, !PT ;  /* 0x0000000507027212 */ /* 0x000fe200078e3cff */
[----:B------:R-:W-:-:S03]  /*f930*/  IMAD.IADD R25, R25, 0x1, -R0 ;  /* 0x0000000119197824 */ /* 0x000fc600078e0a00 */
[----:B------:R-:W-:Y:S02]  /*f940*/  ISETP.GT.U32.AND P1, PT, R6, R3, PT ;  /* 0x000000030600720c */ /* 0x000fe40003f24070 */
        /* <DEDUP_REMOVED lines=8> */
[--C-:B------:R-:W-:Y:S02]  /*f9d0*/  IMAD.MOV R2, RZ, RZ, -R4.reuse ;  /* 0x000000ffff027224 */ /* 0x100fe400078e0a04 */
[C---:B------:R-:W-:Y:S02]  /*f9e0*/  IMAD R4, R5.reuse, 0x1000000, R4 ;  /* 0x0100000005047824 */ /* 0x040fe400078e0204 */
[----:B------:R-:W-:-:S04]  /*f9f0*/  IMAD R7, R5, R2, R7 ;  /* 0x0000000205077224 */ /* 0x000fc800078e0207 */
[----:B------:R-:W-:Y:S01]  /*fa00*/  IMAD R26, R7, 0x10000, R4 ;  /* 0x00010000071a7824 */ /* 0x000fe200078e0204 */
[----:B------:R-:W-:Y:S06]  /*fa10*/  BRA `(.L_x_244) ;  /* 0x0000000000107947 */ /* 0x000fec0003800000 */
.L_x_241:
[----:B------:R-:W-:Y:S01]  /*fa20*/  IMAD.MOV.U32 R24, RZ, RZ, R7 ;  /* 0x000000ffff187224 */ /* 0x000fe200078e0007 */
[----:B------:R-:W-:Y:S01]  /*fa30*/  ULDC UR43, c[0x0][0xc3c] ;  /* 0x00030f00002b7ab9 */ /* 0x000fe20000000800 */
[----:B------:R-:W-:Y:S02]  /*fa40*/  IMAD.MOV.U32 R25, RZ, RZ, RZ ;  /* 0x000000ffff197224 */ /* 0x000fe400078e00ff */
[----:B------:R-:W-:-:S07]  /*fa50*/  IMAD.MOV.U32 R26, RZ, RZ, RZ ;  /* 0x000000ffff1a7224 */ /* 0x000fce00078e00ff */
.L_x_244:
[----:B------:R-:W0:Y:S01]  /*fa60*/  S2R R0, SR_TID.X ;  /* 0x0000000000007919 */ /* 0x000e220000002100 */
[----:B------:R-:W-:Y:S01]  /*fa70*/  IMAD.U32 R27, RZ, RZ, UR43 ;  /* 0x0000002bff1b7e24 */ /* 0x000fe2000f8e00ff */
[----:B------:R-:W-:Y:S01]  /*fa80*/  BAR.SYNC.DEFER_BLOCKING 0x4, 0x200 ;  /* 0x0108000000007b1d */ /* 0x000fe20000010000 */
[----:B0-----:R-:W-:-:S04]  /*fa90*/  LOP3.LUT R0, R0, 0x1f, RZ, 0xc0, !PT ;  /* 0x0000001f00007812 */ /* 0x001fc800078ec0ff */
[----:B------:R-:W-:-:S13]  /*faa0*/  ISETP.NE.AND P0, PT, R0, RZ, PT ;  /* 0x000000ff0000720c */ /* 0x000fda0003f05270 */
[----:B------:R-:W0:Y:S01]  /*fab0*/  @!P0 S2R R3, SR_CgaCtaId ;  /* 0x0000000000038919 */ /* 0x000e220000008800 */
[----:B------:R-:W-:-:S04]  /*fac0*/  @!P0 MOV R0, 0x400 ;  /* 0x0000040000008802 */ /* 0x000fc80000000f00 */
[----:B0-----:R-:W-:-:S05]  /*fad0*/  @!P0 LEA R16, R3, R0, 0x18 ;  /* 0x0000000003108211 */ /* 0x001fca00078ec0ff */
[----:B------:R1:W-:Y:S01]  /*fae0*/  @!P0 STS.128 [R16+0x132d0], R24 ;  /* 0x0132d01810008388 */ /* 0x0003e20000000c00 */
[----:B------:R-:W-:Y:S06]  /*faf0*/  BAR.ARV 0x5, 0x200 ;  /* 0x0148000000007b1d */ /* 0x000fec0000002000 */
.L_x_239:
[----:B------:R-:W-:Y:S02]  /*fb00*/  ULDC UR4, c[0x0][0xc3c] ;  /* 0x00030f0000047ab9 */ /* 0x000fe40000000800 */
[----:B------:R-:W-:-:S06]  /*fb10*/  UISETP.GE.AND UP0, UPT, UR43, UR4, UPT ;  /* 0x000000042b00728c */ /* 0x000fcc000bf06270 */
[----:B------:R-:W-:-:S13]  /*fb20*/  PLOP3.LUT P0, PT, PT, PT, UP0, 0x80, 0x0 ;  /* 0x000000000000781c */ /* 0x000fda0003f0f008 */
[----:B------:R-:W-:Y:S05]  /*fb30*/  @!P0 BRA `(.L_x_245) ;  /* 0xffffffc000b08947 */ /* 0x000fea000383ffff */
.L_x_179:
[----:B0-----:R-:W2:Y:S01]  /*fb40*/  LDL.LU R0, [R1+0xc] ;  /* 0x00000c0001007983 */ /* 0x001ea20000300800 */
[----:B------:R-:W-:Y:S01]  /*fb50*/  BSSY B0, `(.L_x_246) ;  /* 0x000000b000007945 */ /* 0x000fe20003800000 */
[----:B------:R-:W0:Y:S01]  /*fb60*/  S2R R5, SR_CgaCtaId ;  /* 0x0000000000057919 */ /* 0x000e220000008800 */
[----:B--2---:R-:W-:-:S04]  /*fb70*/  IADD3 R0, R0, 0x1, RZ ;  /* 0x0000000100007810 */ /* 0x004fc80007ffe0ff */
[----:B------:R-:W-:-:S04]  /*fb80*/  LEA.HI R2, R0, R0, RZ, 0x1 ;  /* 0x0000000000027211 */ /* 0x000fc800078f08ff */
[----:B------:R-:W-:Y:S02]  /*fb90*/  LOP3.LUT R3, R2, 0xfffffffe, RZ, 0xc0, !PT ;  /* 0xfffffffe02037812 */ /* 0x000fe400078ec0ff */
[----:B------:R-:W-:-:S03]  /*fba0*/  MOV R2, 0x400 ;  /* 0x0000040000027802 */ /* 0x000fc60000000f00 */
[----:B------:R-:W-:Y:S01]  /*fbb0*/  IMAD.IADD R0, R0, 0x1, -R3 ;  /* 0x0000000100007824 */ /* 0x000fe200078e0a03 */
[----:B0-----:R-:W-:-:S04]  /*fbc0*/  LEA R7, R5, R2, 0x18 ;  /* 0x0000000205077211 */ /* 0x001fc800078ec0ff */
[----:B------:R-:W-:-:S04]  /*fbd0*/  SHF.L.U32 R0, R0, 0x1f, RZ ;  /* 0x0000001f00007819 */ /* 0x000fc800000006ff */
[----:B------:R-:W0:Y:S02]  /*fbe0*/  SYNCS.PHASECHK.TRANS64.TRYWAIT P0, [R7+URZ+0x13220], R0 ;  /* 0x01322000070075a7 */ /* 0x000e24000800017f */
[----:B0-----:R-:W-:Y:S05]  /*fbf0*/  @!P0 BRA `(.L_x_247) ;  /* 0x0000000c00e08947 */ /* 0x001fea0003800000 */
.L_x_290:
[----:B------:R-:W-:Y:S05]  /*fc00*/  BSYNC B0 ;  /* 0x0000000000007941 */ /* 0x000fea0003800000 */
.L_x_246:
[----:B------:R-:W-:-:S03]  /*fc10*/  UMOV UR4, 0xffffffff ;  /* 0xffffffff00047882 */ /* 0x000fc60000000000 */
[----:B------:R-:W-:Y:S05]  /*fc20*/  BRA.DIV UR4, `(.L_x_248) ;  /* 0x0000000e04e87947 */ /* 0x000fea000b800000 */
[----:B0-----:R-:W0:Y:S02]  /*fc30*/  S2R R0, SR_TID.X ;  /* 0x0000000000007919 */ /* 0x001e240000002100 */
[----:B0-----:R-:W-:-:S04]  /*fc40*/  SHF.R.U32.HI R0, RZ, 0x5, R0 ;  /* 0x00000005ff007819 */ /* 0x001fc80000011600 */
[----:B------:R-:W-:-:S05]  /*fc50*/  LOP3.LUT R0, R0, 0x3, RZ, 0xc0, !PT ;  /* 0x0000000300007812 */ /* 0x000fca00078ec0ff */
[----:B------:R0:W2:Y:S02]  /*fc60*/  SHFL.IDX PT, R14, R0, RZ, 0x1f ;  /* 0x00001fff000e7589 */ /* 0x0000a400000e0000 */
.L_x_293:
[----:B--2---:R-:W-:Y:S01]  /*fc70*/  ISETP.NE.AND P0, PT, R14, RZ, PT ;  /* 0x000000ff0e00720c */ /* 0x004fe20003f05270 */
[----:B------:R-:W-:-:S12]  /*fc80*/  BSSY B0, `(.L_x_249) ;  /* 0x000002b000007945 */ /* 0x000fd80003800000 */
[----:B------:R-:W-:Y:S05]  /*fc90*/  @P0 BRA `(.L_x_250) ;  /* 0x0000000000a40947 */ /* 0x000fea0003800000 */
[----:B------:R-:W-:-:S03]  /*fca0*/  UMOV UR4, 0xffffffff ;  /* 0xffffffff00047882 */ /* 0x000fc60000000000 */
[----:B------:R-:W-:Y:S05]  /*fcb0*/  BRA.DIV UR4, `(.L_x_251) ;  /* 0x0000000e04f87947 */ /* 0x000fea000b800000 */
[----:B------:R-:W-:-:S13]  /*fcc0*/  ELECT P6, URZ, PT ;  /* 0x00000000003f782f */ /* 0x000fda00038c0000 */
.L_x_296:
[----:B------:R-:W-:Y:S05]  /*fcd0*/  @!P6 BRA `(.L_x_250) ;  /* 0x000000000094e947 */ /* 0x000fea0003800000 */
[----:B------:R-:W-:-:S06]  /*fce0*/  ULOP3.LUT UR4, UR38, 0x2, URZ, 0xfc, !UPT ;  /* 0x0000000226047892 */ /* 0x000fcc000f8efc3f */
[----:B0-----:R-:W-:-:S05]  /*fcf0*/  IMAD.U32 R0, RZ, RZ, UR4 ;  /* 0x00000004ff007e24 */ /* 0x001fca000f8e00ff */
[----:B------:R-:W-:-:S13]  /*fd00*/  ISETP.NE.AND P0, PT, R0, 0x3, PT ;  /* 0x000000030000780c */ /* 0x000fda0003f05270 */
[----:B------:R-:W-:Y:S05]  /*fd10*/  @!P0 BRA `(.L_x_252) ;  /* 0x0000000000048947 */ /* 0x000fea0003800000 */
[----:B------:R-:W-:Y:S01]  /*fd20*/  BPT.TRAP 0x1 ;  /* 0x000000040000795c */ /* 0x000fe20000300000 */
.L_x_252:
[----:B------:R-:W-:Y:S01]  /*fd30*/  VIADD R3, R7, 0x13240 ;  /* 0x0001324007037836 */ /* 0x000fe20000000000 */
[----:B------:R-:W-:Y:S01]  /*fd40*/  SHF.L.U32 R4, R19, 0x1f, RZ ;  /* 0x0000001f13047819 */ /* 0x000fe200000006ff */
        /* <DEDUP_REMOVED lines=10> */
.L_x_297:
[----:B------:R-:W2:Y:S02]  /*fdf0*/  SYNCS.PHASECHK.TRANS64.TRYWAIT P1, [R3+URZ], R0 ;  /* 0x00000000030075a7 */ /* 0x000ea4000802017f */
[----:B--2---:R-:W-:Y:S05]  /*fe00*/  @!P1 BRA `(.L_x_254) ;  /* 0x0000000c00d89947 */ /* 0x004fea0003800000 */
.L_x_298:
[----:B------:R-:W-:Y:S05]  /*fe10*/  @!P0 BRA `(.L_x_255) ;  /* 0x0000000000048947 */ /* 0x000fea0003800000 */
[----:B------:R-:W-:Y:S01]  /*fe20*/  BPT.TRAP 0x1 ;  /* 0x000000040000795c */ /* 0x000fe20000300000 */
.L_x_255:
[----:B--2---:R-:W-:-:S04]  /*fe30*/  IMAD R3, R18, 0x8, R7 ;  /* 0x0000000812037824 */ /* 0x004fc800078e0207 */
[----:B------:R-:W2:Y:S02]  /*fe40*/  SYNCS.PHASECHK.TRANS64.TRYWAIT P1, [R3+URZ+0x13260], R4 ;  /* 0x01326004030075a7 */ /* 0x000ea4000802017f */
[----:B--2---:R-:W-:Y:S05]  /*fe50*/  @!P1 BRA `(.L_x_256) ;  /* 0x0000000c00d89947 */ /* 0x004fea0003800000 */
.L_x_299:
[----:B------:R-:W-:Y:S05]  /*fe60*/  @!P0 BRA `(.L_x_257) ;  /* 0x0000000000048947 */ /* 0x000fea0003800000 */
[----:B------:R-:W-:Y:S01]  /*fe70*/  BPT.TRAP 0x1 ;  /* 0x000000040000795c */ /* 0x000fe20000300000 */
.L_x_257:
[----:B0-----:R-:W-:-:S04]  /*fe80*/  IMAD R5, R6, 0x8, R7 ;  /* 0x0000000806057824 */ /* 0x001fc800078e0207 */
[----:B------:R-:W0:Y:S02]  /*fe90*/  SYNCS.PHASECHK.TRANS64.TRYWAIT P1, [R5+URZ+0x13260], R0 ;  /* 0x01326000050075a7 */ /* 0x000e24000802017f */
[----:B0-----:R-:W-:Y:S05]  /*fea0*/  @!P1 BRA `(.L_x_258) ;  /* 0x0000000c00d89947 */ /* 0x001fea0003800000 */
.L_x_300:
[----:B------:R-:W-:Y:S05]  /*feb0*/  @!P0 BRA `(.L_x_259) ;  /* 0x0000000000048947 */ /* 0x000fea0003800000 */
[----:B------:R-:W-:Y:S01]  /*fec0*/  BPT.TRAP 0x1 ;  /* 0x000000040000795c */ /* 0x000fe20000300000 */
.L_x_259:
[----:B------:R-:W3:Y:S02]  /*fed0*/  SYNCS.PHASECHK.TRANS64.TRYWAIT P0, [R3+URZ+0x13280], R4 ;  /* 0x01328004030075a7 */ /* 0x000ee4000800017f */
[----:B---3--:R-:W-:Y:S05]  /*fee0*/  @!P0 BRA `(.L_x_260) ;  /* 0x0000000c00dc8947 */ /* 0x008fea0003800000 */
.L_x_261:
[----:B----4-:R4:W0:Y:S02]  /*fef0*/  SYNCS.PHASECHK.TRANS64.TRYWAIT P0, [R5+URZ+0x13280], R0 ;  /* 0x01328000050075a7 */ /* 0x010824000800017f */
[----:B0-----:R-:W-:Y:S05]  /*ff00*/  @!P0 NANOSLEEP.SYNCS 0x989680 ;  /* 0x009896800000895d */ /* 0x001fea0003900000 */
[----:B------:R-:W0:Y:S02]  /*ff10*/  @!P0 SYNCS.PHASECHK.TRANS64 P0, [R5+URZ+0x13280], R0 ;  /* 0x01328000050085a7 */ /* 0x000e24000800007f */
[----:B0-----:R-:W-:Y:S05]  /*ff20*/  @!P0 BRA `(.L_x_261) ;  /* 0xfffffffc00f08947 */ /* 0x001fea000383ffff */
.L_x_250:
[----:B------:R-:W-:Y:S05]  /*ff30*/  BSYNC B0 ;  /* 0x0000000000007941 */ /* 0x000fea0003800000 */
.L_x_249:
[----:B------:R-:W-:Y:S05]  /*ff40*/  EXIT ;  /* 0x000000000000794d */ /* 0x000fea0003800000 */
.L_x_140:
[----:B0-----:R0:W1:Y:S02]  /*ff50*/  SYNCS.PHASECHK.TRANS64.TRYWAIT P1, [R2+URZ+0x13200], R11 ;  /* 0x0132000b020075a7 */ /* 0x001064000802017f */
[----:B-1----:R-:W-:Y:S05]  /*ff60*/  @!P1 NANOSLEEP.SYNCS 0x989680 ;  /* 0x009896800000995d */ /* 0x002fea0003900000 */
[----:B------:R-:W1:Y:S02]  /*ff70*/  @!P1 SYNCS.PHASECHK.TRANS64 P1, [R2+URZ+0x13200], R11 ;  /* 0x0132000b020095a7 */ /* 0x000e64000802007f */
[----:B-1----:R-:W-:Y:S05]  /*ff80*/  @!P1 BRA `(.L_x_140) ;  /* 0xfffffffc00f09947 */ /* 0x002fea000383ffff */
[----:B------:R-:W-:Y:S05]  /*ff90*/  BRA `(.L_x_262) ;  /* 0xffffff1c00287947 */ /* 0x000fea000383ffff */
.L_x_144:
[----:B--2---:R2:W3:Y:S02]  /*ffa0*/  SYNCS.PHASECHK.TRANS64.TRYWAIT P2, [R6+URZ+0x13230], R7 ;  /* 0x01323007060075a7 */ /* 0x0044e4000804017f */
[----:B---3--:R-:W-:Y:S05]  /*ffb0*/  @!P2 NANOSLEEP.SYNCS 0x989680 ;  /* 0x009896800000a95d */ /* 0x008fea0003900000 */
[----:B------:R-:W3:Y:S02]  /*ffc0*/  @!P2 SYNCS.PHASECHK.TRANS64 P2, [R6+URZ+0x13230], R7 ;  /* 0x013230070600a5a7 */ /* 0x000ee4000804007f */
[----:B---3--:R-:W-:Y:S05]  /*ffd0*/  @!P2 BRA `(.L_x_144) ;  /* 0xfffffffc00f0a947 */ /* 0x008fea000383ffff */
[----:B------:R-:W-:Y:S05]  /*ffe0*/  BRA `(.L_x_143) ;  /* 0xffffff1c00587947 */ /* 0x000fea000383ffff */
.L_x_149:
[----:B-1----:R1:W2:Y:S02]  /*fff0*/  SYNCS.PHASECHK.TRANS64.TRYWAIT P1, [R10+URZ+0x13230], R11 ;  /* 0x0132300b0a0075a7 */ /* 0x0022a4000802017f */
[----:B--2---:R-:W-:Y:S05]  /*10000*/  @!P1 NANOSLEEP.SYNCS 0x989680 ;  /* 0x009896800000995d */ /* 0x004fea0003900000 */
[----:B------:R-:W2:Y:S02]  /*10010*/  @!P1 SYNCS.PHASECHK.TRANS64 P1, [R10+URZ+0x13230], R11 ;  /* 0x0132300b0a0095a7 */ /* 0x000ea4000802007f */
[----:B--2---:R-:W-:Y:S05]  /*10020*/  @!P1 BRA `(.L_x_149) ;  /* 0xfffffffc00f09947 */ /* 0x004fea000383ffff */
[----:B------:R-:W-:Y:S05]  /*10030*/  BRA `(.L_x_148) ;  /* 0xffffff4c00d87947 */ /* 0x000fea000383ffff */
.L_x_153:
[----:B-1----:R-:W-:-:S04]  /*10040*/  IMAD.U32 R12, RZ, RZ, UR11 ;  /* 0x0000000bff0c7e24 */ /* 0x002fc8000f8e00ff */
[----:B------:R1:W2:Y:S03]  /*10050*/  SYNCS.PHASECHK.TRANS64.TRYWAIT P1, [R12+URZ+0x13250], R11 ;  /* 0x0132500b0c0075a7 */ /* 0x0002a6000802017f */
[----:B--2---:R-:W-:Y:S05]  /*10060*/  @!P1 NANOSLEEP.SYNCS 0x989680 ;  /* 0x009896800000995d */ /* 0x004fea0003900000 */
[----:B------:R-:W2:Y:S02]  /*10070*/  @!P1 SYNCS.PHASECHK.TRANS64 P1, [R12+URZ+0x13250], R11 ;  /* 0x0132500b0c0095a7 */ /* 0x000ea4000802007f */
[----:B--2---:R-:W-:Y:S05]  /*10080*/  @!P1 BRA `(.L_x_153) ;  /* 0xfffffffc00ec9947 */ /* 0x004fea000383ffff */
[----:B------:R-:W-:Y:S05]  /*10090*/  BRA `(.L_x_152) ;  /* 0xffffff5000e87947 */ /* 0x000fea000383ffff */
.L_x_159:
[----:B-1----:R1:W2:Y:S02]  /*100a0*/  SYNCS.PHASECHK.TRANS64.TRYWAIT P1, [R13+URZ+0x13250], R0 ;  /* 0x013250000d0075a7 */ /* 0x0022a4000802017f */
[----:B--2---:R-:W-:Y:S05]  /*100b0*/  @!P1 NANOSLEEP.SYNCS 0x989680 ;  /* 0x009896800000995d */ /* 0x004fea0003900000 */
[----:B------:R-:W2:Y:S02]  /*100c0*/  @!P1 SYNCS.PHASECHK.TRANS64 P1, [R13+URZ+0x13250], R0 ;  /* 0x013250000d0095a7 */ /* 0x000ea4000802007f */
[----:B--2---:R-:W-:Y:S05]  /*100d0*/  @!P1 BRA `(.L_x_159) ;  /* 0xfffffffc00f09947 */ /* 0x004fea000383ffff */
[----:B------:R-:W-:Y:S05]  /*100e0*/  BRA `(.L_x_158) ;  /* 0xffffff7800b47947 */ /* 0x000fea000383ffff */
.L_x_195:
[----:B------:R-:W-:Y:S02]  /*100f0*/  IMAD.MOV.U32 R13, RZ, RZ, R20 ;  /* 0x000000ffff0d7224 */ /* 0x000fe400078e0014 */
[----:B------:R-:W-:Y:S02]  /*10100*/  IMAD.MOV.U32 R12, RZ, RZ, RZ ;  /* 0x000000ffff0c7224 */ /* 0x000fe400078e00ff */
[----:B------:R-:W-:Y:S02]  /*10110*/  IMAD.MOV.U32 R11, RZ, RZ, 0x1f ;  /* 0x0000001fff0b7424 */ /* 0x000fe400078e00ff */
[----:B------:R-:W-:-:S07]  /*10120*/  IMAD.MOV.U32 R15, RZ, RZ, -0x1 ;  /* 0xffffffffff0f7424 */ /* 0x000fce00078e00ff */
[----:B0-----:R-:W-:Y:S05]  /*10130*/  WARPSYNC.COLLECTIVE R15, `(.L_x_263) ;  /* 0x000000000f087348 */ /* 0x001fea0003c00000 */
[----:B------:R1:W2:Y:S02]  /*10140*/  SHFL.IDX P6, R14, R13, R12, R11 ;  /* 0x0000000c0d0e7389 */ /* 0x0002a400000c000b */
[----:B012---:R-:W-:Y:S01]  /*10150*/  ENDCOLLECTIVE ;  /* 0x000000000000791b */ /* 0x007fe20003800000 */
.L_x_263:
[----:B------:R-:W-:Y:S05]  /*10160*/  BRA `(.L_x_264) ;  /* 0xffffffcc00187947 */ /* 0x000fea000383ffff */
.L_x_197:
[----:B------:R-:W-:Y:S01]  /*10170*/  BSSY B0, `(.L_x_265) ;  /* 0x0000006000007945 */ /* 0x000fe20003800000 */
[----:B------:R-:W-:-:S07]  /*10180*/  IMAD.MOV.U32 R15, RZ, RZ, -0x1 ;  /* 0xffffffffff0f7424 */ /* 0x000fce00078e00ff */
[----:B01----:R-:W-:Y:S05]  /*10190*/  WARPSYNC.COLLECTIVE R15, `(.L_x_266) ;  /* 0x000000000f0c7348 */ /* 0x003fea0003c00000 */
[----:B------:R-:W-:Y:S02]  /*101a0*/  ELECT P6, UR62, PT ;  /* 0x00000000003e782f */ /* 0x000fe400038c0000 */
[----:B------:R-:W-:Y:S01]  /*101b0*/  MOV R14, UR62 ;  /* 0x0000003e000e7c02 */ /* 0x000fe20008000f00 */
[----:B01----:R-:W-:Y:S10]  /*101c0*/  ENDCOLLECTIVE ;  /* 0x000000000000791b */ /* 0x003ff40003800000 */
.L_x_266:
[----:B------:R-:W-:Y:S05]  /*101d0*/  BSYNC B0 ;  /* 0x0000000000007941 */ /* 0x000fea0003800000 */
.L_x_265:
[----:B------:R-:W-:Y:S05]  /*101e0*/  BRA `(.L_x_267) ;  /* 0xffffffcc00207947 */ /* 0x000fea000383ffff */
.L_x_199:
[----:B--2---:R2:W3:Y:S02]  /*101f0*/  SYNCS.PHASECHK.TRANS64.TRYWAIT P0, [R2+URZ+0x13280], R3 ;  /* 0x01328003020075a7 */ /* 0x0044e4000800017f */
[----:B---3--:R-:W-:Y:S05]  /*10200*/  @!P0 NANOSLEEP.SYNCS 0x989680 ;  /* 0x009896800000895d */ /* 0x008fea0003900000 */
[----:B------:R-:W3:Y:S02]  /*10210*/  @!P0 SYNCS.PHASECHK.TRANS64 P0, [R2+URZ+0x13280], R3 ;  /* 0x01328003020085a7 */ /* 0x000ee4000800007f */
[----:B---3--:R-:W-:Y:S05]  /*10220*/  @!P0 BRA `(.L_x_199) ;  /* 0xfffffffc00f08947 */ /* 0x008fea000383ffff */
[----:B------:R-:W-:Y:S05]  /*10230*/  BRA `(.L_x_268) ;  /* 0xffffffcc007c7947 */ /* 0x000fea000383ffff */
.L_x_201:
[----:B---3--:R3:W4:Y:S02]  /*10240*/  SYNCS.PHASECHK.TRANS64.TRYWAIT P0, [R2+URZ+0x13240], R3 ;  /* 0x01324003020075a7 */ /* 0x008724000800017f */
[----:B----4-:R-:W-:Y:S05]  /*10250*/  @!P0 NANOSLEEP.SYNCS 0x989680 ;  /* 0x009896800000895d */ /* 0x010fea0003900000 */
[----:B------:R-:W4:Y:S02]  /*10260*/  @!P0 SYNCS.PHASECHK.TRANS64 P0, [R2+URZ+0x13240], R3 ;  /* 0x01324003020085a7 */ /* 0x000f24000800007f */
[----:B----4-:R-:W-:Y:S05]  /*10270*/  @!P0 BRA `(.L_x_201) ;  /* 0xfffffffc00f08947 */ /* 0x010fea000383ffff */
[----:B------:R-:W-:Y:S05]  /*10280*/  BRA `(.L_x_269) ;  /* 0xffffffcc00cc7947 */ /* 0x000fea000383ffff */
.L_x_205:
[----:B------:R-:W-:Y:S01]  /*10290*/  MOV R13, R5 ;  /* 0x00000005000d7202 */ /* 0x000fe20000000f00 */
[----:B------:R-:W-:Y:S02]  /*102a0*/  IMAD.MOV.U32 R12, RZ, RZ, RZ ;  /* 0x000000ffff0c7224 */ /* 0x000fe400078e00ff */
[----:B------:R-:W-:Y:S02]  /*102b0*/  IMAD.MOV.U32 R11, RZ, RZ, 0x1c1f ;  /* 0x00001c1fff0b7424 */ /* 0x000fe400078e00ff */
[----:B------:R-:W-:Y:S02]  /*102c0*/  IMAD.MOV.U32 R15, RZ, RZ, -0x1 ;  /* 0xffffffffff0f7424 */ /* 0x000fe400078e00ff */
[----:B-----5:R-:W-:Y:S02]  /*102d0*/  IMAD R7, R9, R7, RZ ;  /* 0x0000000709077224 */ /* 0x020fe400078e02ff */
[----:B------:R-:W-:-:S07]  /*102e0*/  IMAD R25, R25, 0xc0, R10 ;  /* 0x000000c019197824 */ /* 0x000fce00078e020a */
[----:B------:R-:W-:Y:S05]  /*102f0*/  WARPSYNC.COLLECTIVE R15, `(.L_x_270) ;  /* 0x000000000f087348 */ /* 0x000fea0003c00000 */
[----:B------:R0:W1:Y:S02]  /*10300*/  SHFL.IDX P6, R14, R13, R12, R11 ;  /* 0x0000000c0d0e7389 */ /* 0x00006400000c000b */
[----:B01----:R-:W-:Y:S01]  /*10310*/  ENDCOLLECTIVE ;  /* 0x000000000000791b */ /* 0x003fe20003800000 */
.L_x_270:
[C---:B------:R-:W-:Y:S01]  /*10320*/  VIADD R8, R25.reuse, 0x20 ;  /* 0x0000002019087836 */ /* 0x040fe20000000000 */
[----:B------:R-:W-:Y:S01]  /*10330*/  ISETP.GE.AND P1, PT, R25, R7, PT ;  /* 0x000000071900720c */ /* 0x000fe20003f26270 */
[----:B------:R-:W-:Y:S02]  /*10340*/  IMAD.MOV.U32 R13, RZ, RZ, R0 ;  /* 0x000000ffff0d7224 */ /* 0x000fe400078e0000 */
[----:B------:R-:W-:-:S10]  /*10350*/  IMAD.MOV.U32 R2, RZ, RZ, R14 ;  /* 0x000000ffff027224 */ /* 0x000fd400078e000e */
[----:B------:R-:W-:Y:S05]  /*10360*/  WARPSYNC.COLLECTIVE R15, `(.L_x_271) ;  /* 0x000000000f087348 */ /* 0x000fea0003c00000 */
[----:B------:R0:W1:Y:S02]  /*10370*/  SHFL.IDX P6, R14, R13, R12, R11 ;  /* 0x0000000c0d0e7389 */ /* 0x00006400000c000b */
[----:B01----:R-:W-:Y:S01]  /*10380*/  ENDCOLLECTIVE ;  /* 0x000000000000791b */ /* 0x003fe20003800000 */
.L_x_271:
[----:B------:R-:W-:Y:S02]  /*10390*/  IMAD.MOV.U32 R13, RZ, RZ, R5 ;  /* 0x000000ffff0d7224 */ /* 0x000fe400078e0005 */
[----:B------:R-:W-:Y:S01]  /*103a0*/  IMAD.MOV.U32 R12, RZ, RZ, 0x1 ;  /* 0x00000001ff0c7424 */ /* 0x000fe200078e00ff */
[----:B------:R-:W-:-:S05]  /*103b0*/  @!P1 IADD3 R14, P2, R21, R14, RZ ;  /* 0x0000000e150e9210 */ /* 0x000fca0007f5e0ff */
[----:B------:R-:W-:Y:S02]  /*103c0*/  @!P1 IMAD.X R3, RZ, RZ, R2, P2 ;  /* 0x000000ffff039224 */ /* 0x000fe400010e0602 */
[----:B------:R-:W-:-:S07]  /*103d0*/  @!P1 IMAD.MOV.U32 R2, RZ, RZ, R14 ;  /* 0x000000ffff029224 */ /* 0x000fce00078e000e */
[----:B------:R-:W-:Y:S05]  /*103e0*/  WARPSYNC.COLLECTIVE R15, `(.L_x_272) ;  /* 0x000000000f087348 */ /* 0x000fea0003c00000 */
[----:B------:R0:W1:Y:S02]  /*103f0*/  SHFL.IDX P6, R14, R13, R12, R11 ;  /* 0x0000000c0d0e7389 */ /* 0x00006400000c000b */
[----:B01----:R-:W-:Y:S01]  /*10400*/  ENDCOLLECTIVE ;  /* 0x000000000000791b */ /* 0x003fe20003800000 */
.L_x_272:
[----:B------:R-:W-:Y:S01]  /*10410*/  @!PT LDS RZ, [RZ] ;  /* 0x00000000fffff984 */ /* 0x000fe20000000800 */
[----:B------:R-:W-:Y:S01]  /*10420*/  @!PT LDS RZ, [RZ] ;  /* 0x00000000fffff984 */ /* 0x000fe20000000800 */
[----:B------:R-:W-:Y:S01]  /*10430*/  @!PT LDS RZ, [RZ] ;  /* 0x00000000fffff984 */ /* 0x000fe20000000800 */
[----:B------:R0:W-:Y:S01]  /*10440*/  @!P1 LDGSTS.E.BYPASS.LTC128B.128 [R20+0xb000], desc[UR48][R2.64], !P0 ;  /* 0x0b00000002149fae */ /* 0x0001e2000c101d70 */
[----:B------:R-:W-:Y:S02]  /*10450*/  ISETP.GE.AND P1, PT, R8, R7, PT ;  /* 0x000000070800720c */ /* 0x000fe40003f26270 */
[----:B------:R-:W-:Y:S01]  /*10460*/  IADD3 R8, R25, 0x40, RZ ;  /* 0x0000004019087810 */ /* 0x000fe20007ffe0ff */
[----:B------:R-:W-:Y:S02]  /*10470*/  IMAD.MOV.U32 R13, RZ, RZ, R0 ;  /* 0x000000ffff0d7224 */ /* 0x000fe400078e0000 */
[----:B0-----:R-:W-:-:S08]  /*10480*/  IMAD.MOV.U32 R2, RZ, RZ, R14 ;  /* 0x000000ffff027224 */ /* 0x001fd000078e000e */
[----:B------:R-:W-:Y:S05]  /*10490*/  WARPSYNC.COLLECTIVE R15, `(.L_x_273) ;  /* 0x000000000f087348 */ /* 0x000fea0003c00000 */
[----:B------:R0:W1:Y:S02]  /*104a0*/  SHFL.IDX P6, R14, R13, R12, R11 ;  /* 0x0000000c0d0e7389 */ /* 0x00006400000c000b */
[----:B01----:R-:W-:Y:S01]  /*104b0*/  ENDCOLLECTIVE ;  /* 0x000000000000791b */ /* 0x003fe20003800000 */
.L_x_273:
        /* <DEDUP_REMOVED lines=8> */
.L_x_274:
[----:B------:R-:W-:Y:S01]  /*10540*/  @!PT LDS RZ, [RZ] ;  /* 0x00000000fffff984 */ /* 0x000fe20000000800 */
[----:B------:R-:W-:Y:S01]  /*10550*/  @!PT LDS RZ, [RZ] ;  /* 0x00000000fffff984 */ /* 0x000fe20000000800 */
[----:B------:R-:W-:Y:S01]  /*10560*/  @!PT LDS RZ, [RZ] ;  /* 0x00000000fffff984 */ /* 0x000fe20000000800 */
[----:B------:R0:W-:Y:S01]  /*10570*/  @!P1 LDGSTS.E.BYPASS.LTC128B.128 [R20+0xb800], desc[UR48][R2.64], !P0 ;  /* 0x0b80000002149fae */ /* 0x0001e2000c101d70 */
[----:B------:R-:W-:Y:S01]  /*10580*/  ISETP.GE.AND P1, PT, R8, R7, PT ;  /* 0x000000070800720c */ /* 0x000fe20003f26270 */
[----:B------:R-:W-:Y:S02]  /*10590*/  IMAD.MOV.U32 R13, RZ, RZ, R0 ;  /* 0x000000ffff0d7224 */ /* 0x000fe400078e0000 */
[----:B0-----:R-:W-:-:S10]  /*105a0*/  IMAD.MOV.U32 R2, RZ, RZ, R14 ;  /* 0x000000ffff027224 */ /* 0x001fd400078e000e */
[----:B------:R-:W-:Y:S05]  /*105b0*/  WARPSYNC.COLLECTIVE R15, `(.L_x_275) ;  /* 0x000000000f087348 */ /* 0x000fea0003c00000 */
[----:B------:R0:W1:Y:S02]  /*105c0*/  SHFL.IDX P6, R14, R13, R12, R11 ;  /* 0x0000000c0d0e7389 */ /* 0x00006400000c000b */
[----:B01----:R-:W-:Y:S01]  /*105d0*/  ENDCOLLECTIVE ;  /* 0x000000000000791b */ /* 0x003fe20003800000 */
.L_x_275:
        /* <DEDUP_REMOVED lines=8> */
.L_x_276:
[----:B------:R-:W-:Y:S01]  /*10660*/  @!PT LDS RZ, [RZ] ;  /* 0x00000000fffff984 */ /* 0x000fe20000000800 */
[----:B------:R-:W-:Y:S01]  /*10670*/  @!PT LDS RZ, [RZ] ;  /* 0x00000000fffff984 */ /* 0x000fe20000000800 */
[----:B------:R-:W-:Y:S01]  /*10680*/  @!PT LDS RZ, [RZ] ;  /* 0x00000000fffff984 */ /* 0x000fe20000000800 */
[----:B------:R0:W-:Y:S01]  /*10690*/  @!P1 LDGSTS.E.BYPASS.LTC128B.128 [R20+0xc000], desc[UR48][R2.64], !P0 ;  /* 0x0c00000002149fae */ /* 0x0001e2000c101d70 */
[----:B------:R-:W-:Y:S02]  /*106a0*/  IMAD.MOV.U32 R13, RZ, RZ, R0 ;  /* 0x000000ffff0d7224 */ /* 0x000fe400078e0000 */
[----:B------:R-:W-:-:S05]  /*106b0*/  VIADD R0, R25, 0x60 ;  /* 0x0000006019007836 */ /* 0x000fca0000000000 */
[----:B------:R-:W-:Y:S01]  /*106c0*/  ISETP.GE.AND P1, PT, R0, R7, PT ;  /* 0x000000070000720c */ /* 0x000fe20003f26270 */
[----:B------:R-:W-:-:S12]  /*106d0*/  IMAD.MOV.U32 R5, RZ, RZ, R14 ;  /* 0x000000ffff057224 */ /* 0x000fd800078e000e */
[----:B0-----:R-:W-:Y:S05]  /*106e0*/  WARPSYNC.COLLECTIVE R15, `(.L_x_277) ;  /* 0x000000000f087348 */ /* 0x001fea0003c00000 */
[----:B------:R1:W2:Y:S02]  /*106f0*/  SHFL.IDX P6, R14, R13, R12, R11 ;  /* 0x0000000c0d0e7389 */ /* 0x0002a400000c000b */
[----:B012---:R-:W-:Y:S01]  /*10700*/  ENDCOLLECTIVE ;  /* 0x000000000000791b */ /* 0x007fe20003800000 */
.L_x_277:
[----:B------:R-:W-:Y:S01]  /*10710*/  IMAD.MOV.U32 R13, RZ, RZ, R6 ;  /* 0x000000ffff0d7224 */ /* 0x000fe200078e0006 */
[----:B------:R-:W-:Y:S01]  /*10720*/  MOV R12, RZ ;  /* 0x000000ff000c7202 */ /* 0x000fe20000000f00 */
[----:B------:R-:W-:-:S07]  /*10730*/  IMAD.MOV.U32 R8, RZ, RZ, R14 ;  /* 0x000000ffff087224 */ /* 0x000fce00078e000e */
[----:B------:R-:W-:Y:S05]  /*10740*/  WARPSYNC.COLLECTIVE R15, `(.L_x_278) ;  /* 0x000000000f087348 */ /* 0x000fea0003c00000 */
[----:B------:R0:W1:Y:S02]  /*10750*/  SHFL.IDX P6, R14, R13, R12, R11 ;  /* 0x0000000c0d0e7389 */ /* 0x00006400000c000b */
[----:B01----:R-:W-:Y:S01]  /*10760*/  ENDCOLLECTIVE ;  /* 0x000000000000791b */ /* 0x003fe20003800000 */
.L_x_278:
        /* <DEDUP_REMOVED lines=11> */
.L_x_279:
[----:B------:R-:W-:-:S05]  /*10820*/  VIADD R2, R25, 0x80 ;  /* 0x0000008019027836 */ /* 0x000fca0000000000 */
[----:B------:R-:W-:Y:S01]  /*10830*/  ISETP.GE.AND P2, PT, R2, R7, PT ;  /* 0x000000070200720c */ /* 0x000fe20003f46270 */
[----:B------:R-:W-:Y:S02]  /*10840*/  IMAD.MOV.U32 R13, RZ, RZ, R6 ;  /* 0x000000ffff0d7224 */ /* 0x000fe400078e0006 */
[----:B------:R-:W-:-:S10]  /*10850*/  IMAD.MOV.U32 R12, RZ, RZ, 0x1 ;  /* 0x00000001ff0c7424 */ /* 0x000fd400078e00ff */
[----:B------:R-:W-:-:S13]  /*10860*/  @!P2 IADD3 R2, P1, R21, R14, RZ ;  /* 0x0000000e1502a210 */ /* 0x000fda0007f3e0ff */
[----:B------:R-:W-:Y:S05]  /*10870*/  WARPSYNC.COLLECTIVE R15, `(.L_x_280) ;  /* 0x000000000f087348 */ /* 0x000fea0003c00000 */
[----:B------:R0:W1:Y:S02]  /*10880*/  SHFL.IDX P6, R14, R13, R12, R11 ;  /* 0x0000000c0d0e7389 */ /* 0x00006400000c000b */
[----:B01----:R-:W-:Y:S01]  /*10890*/  ENDCOLLECTIVE ;  /* 0x000000000000791b */ /* 0x003fe20003800000 */
.L_x_280:
        /* <DEDUP_REMOVED lines=10> */
.L_x_281:
[----:B------:R-:W-:Y:S05]  /*10940*/  BRA `(.L_x_282) ;  /* 0xffffffd000c47947 */ /* 0x000fea000383ffff */
.L_x_208:
[----:B0-----:R0:W1:Y:S02]  /*10950*/  SYNCS.PHASECHK.TRANS64.TRYWAIT P0, [R16+URZ+0x13220], R3 ;  /* 0x01322003100075a7 */ /* 0x001064000800017f */
[----:B-1----:R-:W-:Y:S05]  /*10960*/  @!P0 NANOSLEEP.SYNCS 0x989680 ;  /* 0x009896800000895d */ /* 0x002fea0003900000 */
[----:B------:R-:W1:Y:S02]  /*10970*/  @!P0 SYNCS.PHASECHK.TRANS64 P0, [R16+URZ+0x13220], R3 ;  /* 0x01322003100085a7 */ /* 0x000e64000800007f */
[----:B-1----:R-:W-:Y:S05]  /*10980*/  @!P0 BRA `(.L_x_208) ;  /* 0xfffffffc00f08947 */ /* 0x002fea000383ffff */
[----:B------:R-:W-:Y:S05]  /*10990*/  BRA `(.L_x_283) ;  /* 0xffffffd4002c7947 */ /* 0x000fea000383ffff */
.L_x_214:
[----:B0-----:R0:W1:Y:S02]  /*109a0*/  SYNCS.PHASECHK.TRANS64.TRYWAIT P0, [R4+URZ+0x13280], R3 ;  /* 0x01328003040075a7 */ /* 0x001064000800017f */
[----:B-1----:R-:W-:Y:S05]  /*109b0*/  @!P0 NANOSLEEP.SYNCS 0x989680 ;  /* 0x009896800000895d */ /* 0x002fea0003900000 */
[----:B------:R-:W1:Y:S02]  /*109c0*/  @!P0 SYNCS.PHASECHK.TRANS64 P0, [R4+URZ+0x13280], R3 ;  /* 0x01328003040085a7 */ /* 0x000e64000800007f */
[----:B-1----:R-:W-:Y:S05]  /*109d0*/  @!P0 BRA `(.L_x_214) ;  /* 0xfffffffc00f08947 */ /* 0x002fea000383ffff */
[----:B------:R-:W-:Y:S05]  /*109e0*/  BRA `(.L_x_284) ;  /* 0xffffffd400c87947 */ /* 0x000fea000383ffff */
.L_x_219:
[----:B-1----:R1:W2:Y:S02]  /*109f0*/  SYNCS.PHASECHK.TRANS64.TRYWAIT P0, [R4+URZ+0x13240], R3 ;  /* 0x01324003040075a7 */ /* 0x0022a4000800017f */
[----:B--2---:R-:W-:Y:S05]  /*10a00*/  @!P0 NANOSLEEP.SYNCS 0x989680 ;  /* 0x009896800000895d */ /* 0x004fea0003900000 */
[----:B------:R-:W2:Y:S02]  /*10a10*/  @!P0 SYNCS.PHASECHK.TRANS64 P0, [R4+URZ+0x13240], R3 ;  /* 0x01324003040085a7 */ /* 0x000ea4000800007f */
[----:B--2---:R-:W-:Y:S05]  /*10a20*/  @!P0 BRA `(.L_x_219) ;  /* 0xfffffffc00f08947 */ /* 0x004fea000383ffff */
[----:B------:R-:W-:Y:S05]  /*10a30*/  BRA `(.L_x_285) ;  /* 0xffffffd800447947 */ /* 0x000fea000383ffff */
.L_x_225:
[----:B0-----:R0:W1:Y:S02]  /*10a40*/  SYNCS.PHASECHK.TRANS64.TRYWAIT P0, [R3+URZ+0x13270], R2 ;  /* 0x01327002030075a7 */ /* 0x001064000800017f */
[----:B-1----:R-:W-:Y:S05]  /*10a50*/  @!P0 NANOSLEEP.SYNCS 0x989680 ;  /* 0x009896800000895d */ /* 0x002fea0003900000 */
[----:B------:R-:W1:Y:S02]  /*10a60*/  @!P0 SYNCS.PHASECHK.TRANS64 P0, [R3+URZ+0x13270], R2 ;  /* 0x01327002030085a7 */ /* 0x000e64000800007f */
[----:B-1----:R-:W-:Y:S05]  /*10a70*/  @!P0 BRA `(.L_x_225) ;  /* 0xfffffffc00f08947 */ /* 0x002fea000383ffff */
[----:B------:R-:W-:Y:S05]  /*10a80*/  BRA `(.L_x_286) ;  /* 0xffffffd800e07947 */ /* 0x000fea000383ffff */
.L_x_227:
[----:B0-----:R0:W1:Y:S02]  /*10a90*/  SYNCS.PHASECHK.TRANS64.TRYWAIT P0, [R3+URZ+0x13260], R2 ;  /* 0x01326002030075a7 */ /* 0x001064000800017f */
[----:B-1----:R-:W-:Y:S05]  /*10aa0*/  @!P0 NANOSLEEP.SYNCS 0x989680 ;  /* 0x009896800000895d */ /* 0x002fea0003900000 */
[----:B------:R-:W1:Y:S02]  /*10ab0*/  @!P0 SYNCS.PHASECHK.TRANS64 P0, [R3+URZ+0x13260], R2 ;  /* 0x01326002030085a7 */ /* 0x000e64000800007f */
[----:B-1----:R-:W-:Y:S05]  /*10ac0*/  @!P0 BRA `(.L_x_227) ;  /* 0xfffffffc00f08947 */ /* 0x002fea000383ffff */
[----:B------:R-:W-:Y:S05]  /*10ad0*/  BRA `(.L_x_287) ;  /* 0xffffffd800e87947 */ /* 0x000fea000383ffff */
.L_x_234:
[----:B0-----:R0:W1:Y:S02]  /*10ae0*/  SYNCS.PHASECHK.TRANS64.TRYWAIT P1, [R2+URZ+0x13270], R3 ;  /* 0x01327003020075a7 */ /* 0x001064000802017f */
[----:B-1----:R-:W-:Y:S05]  /*10af0*/  @!P1 NANOSLEEP.SYNCS 0x989680 ;  /* 0x009896800000995d */ /* 0x002fea0003900000 */
[----:B------:R-:W1:Y:S02]  /*10b00*/  @!P1 SYNCS.PHASECHK.TRANS64 P1, [R2+URZ+0x13270], R3 ;  /* 0x01327003020095a7 */ /* 0x000e64000802007f */
[----:B-1----:R-:W-:Y:S05]  /*10b10*/  @!P1 BRA `(.L_x_234) ;  /* 0xfffffffc00f09947 */ /* 0x002fea000383ffff */
[----:B------:R-:W-:Y:S05]  /*10b20*/  BRA `(.L_x_288) ;  /* 0xffffffe0002c7947 */ /* 0x000fea000383ffff */
.L_x_236:
[----:B0-----:R0:W1:Y:S02]  /*10b30*/  SYNCS.PHASECHK.TRANS64.TRYWAIT P1, [R2+URZ+0x13260], R5 ;  /* 0x01326005020075a7 */ /* 0x001064000802017f */
[----:B-1----:R-:W-:Y:S05]  /*10b40*/  @!P1 NANOSLEEP.SYNCS 0x989680 ;  /* 0x009896800000995d */ /* 0x002fea0003900000 */
[----:B------:R-:W1:Y:S02]  /*10b50*/  @!P1 SYNCS.PHASECHK.TRANS64 P1, [R2+URZ+0x13260], R5 ;  /* 0x01326005020095a7 */ /* 0x000e64000802007f */
[----:B-1----:R-:W-:Y:S05]  /*10b60*/  @!P1 BRA `(.L_x_236) ;  /* 0xfffffffc00f09947 */ /* 0x002fea000383ffff */
[----:B------:R-:W-:Y:S05]  /*10b70*/  BRA `(.L_x_289) ;  /* 0xffffffe000347947 */ /* 0x000fea000383ffff */
.L_x_247:
[----:B0-----:R0:W2:Y:S02]  /*10b80*/  SYNCS.PHASECHK.TRANS64.TRYWAIT P0, [R7+URZ+0x13220], R0 ;  /* 0x01322000070075a7 */ /* 0x0010a4000800017f */
[----:B--2---:R-:W-:Y:S05]  /*10b90*/  @!P0 NANOSLEEP.SYNCS 0x989680 ;  /* 0x009896800000895d */ /* 0x004fea0003900000 */
[----:B------:R-:W2:Y:S02]  /*10ba0*/  @!P0 SYNCS.PHASECHK.TRANS64 P0, [R7+URZ+0x13220], R0 ;  /* 0x01322000070085a7 */ /* 0x000ea4000800007f */
[----:B--2---:R-:W-:Y:S05]  /*10bb0*/  @!P0 BRA `(.L_x_247) ;  /* 0xfffffffc00f08947 */ /* 0x004fea000383ffff */
[----:B------:R-:W-:Y:S05]  /*10bc0*/  BRA `(.L_x_290) ;  /* 0xfffffff0000c7947 */ /* 0x000fea000383ffff */
.L_x_248:
[----:B------:R-:W2:Y:S01]  /*10bd0*/  S2R R2, SR_TID.X ;  /* 0x0000000000027919 */ /* 0x000ea20000002100 */
[----:B------:R-:W-:Y:S01]  /*10be0*/  BSSY B0, `(.L_x_291) ;  /* 0x000000a000007945 */ /* 0x000fe20003800000 */
[----:B------:R-:W-:Y:S02]  /*10bf0*/  IMAD.MOV.U32 R12, RZ, RZ, RZ ;  /* 0x000000ffff0c7224 */ /* 0x000fe400078e00ff */
[----:B------:R-:W-:Y:S02]  /*10c00*/  IMAD.MOV.U32 R11, RZ, RZ, 0x1f ;  /* 0x0000001fff0b7424 */ /* 0x000fe400078e00ff */
[----:B------:R-:W-:Y:S01]  /*10c10*/  IMAD.MOV.U32 R15, RZ, RZ, -0x1 ;  /* 0xffffffffff0f7424 */ /* 0x000fe200078e00ff */
[----:B--2---:R-:W-:-:S04]  /*10c20*/  SHF.R.U32.HI R2, RZ, 0x5, R2 ;  /* 0x00000005ff027819 */ /* 0x004fc80000011602 */
[----:B------:R-:W-:-:S05]  /*10c30*/  LOP3.LUT R2, R2, 0x3, RZ, 0xc0, !PT ;  /* 0x0000000302027812 */ /* 0x000fca00078ec0ff */
[----:B------:R-:W-:-:S07]  /*10c40*/  IMAD.MOV.U32 R13, RZ, RZ, R2 ;  /* 0x000000ffff0d7224 */ /* 0x000fce00078e0002 */
[----:B01----:R-:W-:Y:S05]  /*10c50*/  WARPSYNC.COLLECTIVE R15, `(.L_x_292) ;  /* 0x000000000f087348 */ /* 0x003fea0003c00000 */
[----:B------:R2:W3:Y:S02]  /*10c60*/  SHFL.IDX P6, R14, R13, R12, R11 ;  /* 0x0000000c0d0e7389 */ /* 0x0004e400000c000b */
[----:B0123--:R-:W-:Y:S01]  /*10c70*/  ENDCOLLECTIVE ;  /* 0x000000000000791b */ /* 0x00ffe20003800000 */
.L_x_292:
[----:B------:R-:W-:Y:S05]  /*10c80*/  BSYNC B0 ;  /* 0x0000000000007941 */ /* 0x000fea0003800000 */
.L_x_291:
[----:B------:R-:W-:Y:S05]  /*10c90*/  BRA `(.L_x_293) ;  /* 0xffffffec00f47947 */ /* 0x000fea000383ffff */
.L_x_251:
[----:B------:R-:W-:Y:S01]  /*10ca0*/  BSSY B1, `(.L_x_294) ;  /* 0x0000006000017945 */ /* 0x000fe20003800000 */
[----:B------:R-:W-:-:S07]  /*10cb0*/  IMAD.MOV.U32 R15, RZ, RZ, -0x1 ;  /* 0xffffffffff0f7424 */ /* 0x000fce00078e00ff */
[----:B01----:R-:W-:Y:S05]  /*10cc0*/  WARPSYNC.COLLECTIVE R15, `(.L_x_295) ;  /* 0x000000000f0c7348 */ /* 0x003fea0003c00000 */
[----:B------:R-:W-:Y:S02]  /*10cd0*/  ELECT P6, UR62, PT ;  /* 0x00000000003e782f */ /* 0x000fe400038c0000 */
[----:B------:R-:W-:Y:S01]  /*10ce0*/  MOV R14, UR62 ;  /* 0x0000003e000e7c02 */ /* 0x000fe20008000f00 */
[----:B01----:R-:W-:Y:S10]  /*10cf0*/  ENDCOLLECTIVE ;  /* 0x000000000000791b */ /* 0x003ff40003800000 */
.L_x_295:
[----:B------:R-:W-:Y:S05]  /*10d00*/  BSYNC B1 ;  /* 0x0000000000017941 */ /* 0x000fea0003800000 */
.L_x_294:
[----:B------:R-:W-:Y:S05]  /*10d10*/  BRA `(.L_x_296) ;  /* 0xffffffec00ec7947 */ /* 0x000fea000383ffff */
.L_x_253:
[----:B0-----:R0:W2:Y:S02]  /*10d20*/  SYNCS.PHASECHK.TRANS64.TRYWAIT P1, [R5+URZ], R4 ;  /* 0x00000004050075a7 */ /* 0x0010a4000802017f */
[----:B--2---:R-:W-:Y:S05]  /*10d30*/  @!P1 NANOSLEEP.SYNCS 0x989680 ;  /* 0x009896800000995d */ /* 0x004fea0003900000 */
[----:B------:R-:W2:Y:S02]  /*10d40*/  @!P1 SYNCS.PHASECHK.TRANS64 P1, [R5+URZ], R4 ;  /* 0x00000004050095a7 */ /* 0x000ea4000802007f */
[----:B--2---:R-:W-:Y:S05]  /*10d50*/  @!P1 BRA `(.L_x_253) ;  /* 0xfffffffc00f09947 */ /* 0x004fea000383ffff */
[----:B------:R-:W-:Y:S05]  /*10d60*/  BRA `(.L_x_297) ;  /* 0xfffffff000207947 */ /* 0x000fea000383ffff */
.L_x_254:
[----:B--2---:R2:W3:Y:S02]  /*10d70*/  SYNCS.PHASECHK.TRANS64.TRYWAIT P1, [R3+URZ], R0 ;  /* 0x00000000030075a7 */ /* 0x0044e4000802017f */
[----:B---3--:R-:W-:Y:S05]  /*10d80*/  @!P1 NANOSLEEP.SYNCS 0x989680 ;  /* 0x009896800000995d */ /* 0x008fea0003900000 */
[----:B------:R-:W3:Y:S02]  /*10d90*/  @!P1 SYNCS.PHASECHK.TRANS64 P1, [R3+URZ], R0 ;  /* 0x00000000030095a7 */ /* 0x000ee4000802007f */
[----:B---3--:R-:W-:Y:S05]  /*10da0*/  @!P1 BRA `(.L_x_254) ;  /* 0xfffffffc00f09947 */ /* 0x008fea000383ffff */
[----:B------:R-:W-:Y:S05]  /*10db0*/  BRA `(.L_x_298) ;  /* 0xfffffff000147947 */ /* 0x000fea000383ffff */
.L_x_256:
[----:B--2---:R2:W3:Y:S02]  /*10dc0*/  SYNCS.PHASECHK.TRANS64.TRYWAIT P1, [R3+URZ+0x13260], R4 ;  /* 0x01326004030075a7 */ /* 0x0044e4000802017f */
[----:B---3--:R-:W-:Y:S05]  /*10dd0*/  @!P1 NANOSLEEP.SYNCS 0x989680 ;  /* 0x009896800000995d */ /* 0x008fea0003900000 */
[----:B------:R-:W3:Y:S02]  /*10de0*/  @!P1 SYNCS.PHASECHK.TRANS64 P1, [R3+URZ+0x13260], R4 ;  /* 0x01326004030095a7 */ /* 0x000ee4000802007f */
[----:B---3--:R-:W-:Y:S05]  /*10df0*/  @!P1 BRA `(.L_x_256) ;  /* 0xfffffffc00f09947 */ /* 0x008fea000383ffff */
[----:B------:R-:W-:Y:S05]  /*10e00*/  BRA `(.L_x_299) ;  /* 0xfffffff000147947 */ /* 0x000fea000383ffff */
.L_x_258:
[----:B0-----:R0:W3:Y:S02]  /*10e10*/  SYNCS.PHASECHK.TRANS64.TRYWAIT P1, [R5+URZ+0x13260], R0 ;  /* 0x01326000050075a7 */ /* 0x0010e4000802017f */
[----:B---3--:R-:W-:Y:S05]  /*10e20*/  @!P1 NANOSLEEP.SYNCS 0x989680 ;  /* 0x009896800000995d */ /* 0x008fea0003900000 */
[----:B------:R-:W3:Y:S02]  /*10e30*/  @!P1 SYNCS.PHASECHK.TRANS64 P1, [R5+URZ+0x13260], R0 ;  /* 0x01326000050095a7 */ /* 0x000ee4000802007f */
[----:B---3--:R-:W-:Y:S05]  /*10e40*/  @!P1 BRA `(.L_x_258) ;  /* 0xfffffffc00f09947 */ /* 0x008fea000383ffff */
[----:B------:R-:W-:Y:S05]  /*10e50*/  BRA `(.L_x_300) ;  /* 0xfffffff000147947 */ /* 0x000fea000383ffff */
.L_x_260:
[----:B---3--:R3:W4:Y:S02]  /*10e60*/  SYNCS.PHASECHK.TRANS64.TRYWAIT P0, [R3+URZ+0x13280], R4 ;  /* 0x01328004030075a7 */ /* 0x008724000800017f */
[----:B----4-:R-:W-:Y:S05]  /*10e70*/  @!P0 NANOSLEEP.SYNCS 0x989680 ;  /* 0x009896800000895d */ /* 0x010fea0003900000 */
[----:B------:R-:W4:Y:S02]  /*10e80*/  @!P0 SYNCS.PHASECHK.TRANS64 P0, [R3+URZ+0x13280], R4 ;  /* 0x01328004030085a7 */ /* 0x000f24000800007f */
[----:B----4-:R-:W-:Y:S05]  /*10e90*/  @!P0 BRA `(.L_x_260) ;  /* 0xfffffffc00f08947 */ /* 0x010fea000383ffff */
[----:B------:R-:W-:Y:S05]  /*10ea0*/  BRA `(.L_x_261) ;  /* 0xfffffff000107947 */ /* 0x000fea000383ffff */
.L_x_301:
        /* <DEDUP_REMOVED lines=13> */
.L_x_2188:


//--------------------- .text._ZN7cutlass13device_kernelIN5flash11enable_sm90INS1_16FlashAttnFwdSm90INS1_25CollectiveMainloopFwdSm90ILi2EN4cute5tupleIJNS5_1CILi1EEES8_S8_EEENS6_IJNS7_ILi192EEENS7_ILi160EEENS7_ILi64EEEEEELi64ENS_12float_e4m3_tEfNS_4arch4Sm90ELb0ELb0ELb1ELb1ELb0ELb1ELb0ELb1ELb1ELb1ELb1ELb0EEENS1_21CollectiveEpilogueFwdINS6_IJSA_SC_SB_EEES9_NS_10bfloat16_tESG_Li384ELb1ELb1ELb1ELb1EEENS1_36VarlenDynamicPersistentTileSchedulerILi192ELi160ELi384ELi128ELb1ELb1ELb1ELb0ELb1ELb1EEEEEEEEEvNT_6ParamsE --------------------------
	.section	.text._ZN7cutlass13device_kernelIN5flash11enable_sm90INS1_16FlashAttnFwdSm90INS1_25CollectiveMainloopFwdSm90ILi2EN4cute5tupleIJNS5_1CILi1EEES8_S8_EEENS6_IJNS7_ILi192EEENS7_ILi160EEENS7_ILi64EEEEEELi64ENS_12float_e4m3_tEfNS_4arch4Sm90ELb0ELb0ELb1ELb1ELb0ELb1ELb0ELb1ELb1ELb1ELb1ELb0EEENS1_21CollectiveEpilogueFwdINS6_IJSA_SC_SB_EEES9_NS_10bfloat16_tESG_Li384ELb1ELb1ELb1ELb1EEENS1_36VarlenDynamicPersistentTileSchedulerILi192ELi160ELi384ELi128ELb1ELb1ELb1ELb0ELb1ELb1EEEEEEEEEvNT_6ParamsE,"ax",@progbits
	.align	128
.text._ZN7cutlass13device_kernelIN5flash11enable_sm90INS1_16FlashAttnFwdSm90INS1_25CollectiveMainloopFwdSm90ILi2EN4cute5tupleIJNS5_1CILi1EEES8_S8_EEENS6_IJNS7_ILi192EEENS7_ILi160EEENS7_ILi64EEEEEELi64ENS_12float_e4m3_tEfNS_4arch4Sm90ELb0ELb0ELb1ELb1ELb0ELb1ELb0ELb1ELb1ELb1ELb1ELb0EEENS1_21CollectiveEpilogueFwdINS6_IJSA_SC_SB_EEES9_NS_10bfloat16_tESG_Li384ELb1ELb1ELb1ELb1EEENS1_36VarlenDynamicPersistentTileSchedulerILi192ELi160ELi384ELi128ELb1ELb1ELb1ELb0ELb1ELb1EEEEEEEEEvNT_6ParamsE:
        .type           _ZN7cutlass13device_kernelIN5flash11enable_sm90INS1_16FlashAttnFwdSm90INS1_25CollectiveMainloopFwdSm90ILi2EN4cute5tupleIJNS5_1CILi1EEES8_S8_EEENS6_IJNS7_ILi192EEENS7_ILi160EEENS7_ILi64EEEEEELi64ENS_12float_e4m3_tEfNS_4arch4Sm90ELb0ELb0ELb1ELb1ELb0ELb1ELb0ELb1ELb1ELb1ELb1ELb0EEENS1_21CollectiveEpilogueFwdINS6_IJSA_SC_SB_EEES9_NS_10bfloat16_tESG_Li384ELb1ELb1ELb1ELb1EEENS1_36VarlenDynamicPersistentTileSchedulerILi192ELi160ELi384ELi128ELb1ELb1ELb1ELb0ELb1ELb1EEEEEEEEEvNT_6ParamsE,@function
        .size           _ZN7cutlass13device_kernelIN5flash11enable_sm90INS1_16FlashAttnFwdSm90INS1_25CollectiveMainloopFwdSm90ILi2EN4cute5tupleIJNS5_1CILi1EEES8_S8_EEENS6_IJNS7_ILi192EEENS7_ILi160EEENS7_ILi64EEEEEELi64ENS_12float_e4m3_tEfNS_4arch4Sm90ELb0ELb0ELb1ELb1ELb0ELb1ELb0ELb1ELb1ELb1ELb1ELb0EEENS1_21CollectiveEpilogueFwdINS6_IJSA_SC_SB_EEES9_NS_10bfloat16_tESG_Li384ELb1ELb1ELb1ELb1EEENS1_36VarlenDynamicPersistentTileSchedulerILi192ELi160ELi384ELi128ELb1ELb1ELb1ELb0ELb1ELb1EEEEEEEEEvNT_6ParamsE,(.L_x_2189 - _ZN7cutlass13device_kernelIN5flash11enable_sm90INS1_16FlashAttnFwdSm90INS1_25CollectiveMainloopFwdSm90ILi2EN4cute5tupleIJNS5_1CILi1EEES8_S8_EEENS6_IJNS7_ILi192EEENS7_ILi160EEENS7_ILi64EEEEEELi64ENS_12float_e4m3_tEfNS_4arch4Sm90ELb0ELb0ELb1ELb1ELb0ELb1ELb0ELb1ELb1ELb1ELb1ELb0EEENS1_21CollectiveEpilogueFwdINS6_IJSA_SC_SB_EEES9_NS_10bfloat16_tESG_Li384ELb1ELb1ELb1ELb1EEENS1_36VarlenDynamicPersistentTileSchedulerILi192ELi160ELi384ELi128ELb1ELb1ELb1ELb0ELb1ELb1EEEEEEEEEvNT_6ParamsE)
        .other          _ZN7cutlass13device_kernelIN5flash11enable_sm90INS1_16FlashAttnFwdSm90INS1_25CollectiveMainloopFwdSm90ILi2EN4cute5tupleIJNS5_1CILi1EEES8_S8_EEENS6_IJNS7_ILi192EEENS7_ILi160EEENS7_ILi64EEEEEELi64ENS_12float_e4m3_tEfNS_4arch4Sm90ELb0ELb0ELb1ELb1ELb0ELb1ELb0ELb1ELb1ELb1ELb1ELb0EEENS1_21CollectiveEpilogueFwdINS6_IJSA_SC_SB_EEES9_NS_10bfloat16_tESG_Li384ELb1ELb1ELb1ELb1EEENS1_36VarlenDynamicPersistentTileSchedulerILi192ELi160ELi384ELi128ELb1ELb1ELb1ELb0ELb1ELb1EEEEEEEEEvNT_6ParamsE,@"STO_CUDA_ENTRY STV_DEFAULT"
_ZN7cutlass13device_kernelIN5flash11enable_sm90INS1_16FlashAttnFwdSm90INS1_25CollectiveMainloopFwdSm90ILi2EN4cute5tupleIJNS5_1CILi1EEES8_S8_EEENS6_IJNS7_ILi192EEENS7_ILi160EEENS7_ILi64EEEEEELi64ENS_12float_e4m3_tEfNS_4arch4Sm90ELb0ELb0ELb1ELb1ELb0ELb1ELb0ELb1ELb1ELb1ELb1ELb0EEENS1_21CollectiveEpilogueFwdINS6_IJSA_SC_SB_EEES9_NS_10bfloat16_tESG_Li384ELb1ELb1ELb1ELb1EEENS1_36VarlenDynamicPersistentTileSchedulerILi192ELi160ELi384ELi128ELb1ELb1ELb1ELb0ELb1ELb1EEEEEEEEEvNT_6ParamsE:
[----:B------:R-:W0:Y:S02]  /*0000*/  LDC R1, c[0x0][0x28] ;  /* 0x00000a00ff017b82 */ /* 0x000e240000000800 */
[----:B0-----:R-:W-:Y:S01]  /*0010*/  VIADD R1, R1, 0xffffff68 ;  /* 0xffffff6801017836 */ /* 0x001fe20000000000 */
[----:B------:R-:W0:Y:S01]  /*0020*/  S2R R3, SR_TID.X ;  /* 0x0000000000037919 */ /* 0x000e220000002100 */
[----:B------:R-:W-:Y:S01]  /*0030*/  ELECT P0, URZ, PT ;  /* 0x00000000003f782f */ /* 0x000fe20003800000 */
[----:B------:R-:W-:Y:S01]  /*0040*/  BSSY B0, `(.L_x_302) ;  /* 0x0000013000007945 */ /* 0x000fe20003800000 */
[----:B0-----:R-:W-:-:S05]  /*0050*/  SHF.R.U32.HI R0, RZ, 0x5, R3 ;  /* 0x00000005ff007819 */ /* 0x001fca0000011603 */
[----:B------:R-:W0:Y:S02]  /*0060*/  SHFL.IDX PT, R2, R0, RZ, 0x1f ;  /* 0x00001fff00027589 */ /* 0x000e2400000e0000 */
[----:B0-----:R-:W-:-:S13]  /*0070*/  ISETP.EQ.AND P0, PT, R2, RZ, P0 ;  /* 0x000000ff0200720c */ /* 0x001fda0000702270 */
[----:B------:R-:W-:Y:S05]  /*0080*/  @!P0 BRA `(.L_x_303) ;  /* 0x0000000000388947 */ /* 0x000fea0003800000 */
[----:B------:R-:W-:Y:S02]  /*0090*/  ULDC.64 UR4, c[0x0][0x198] ;  /* 0x0000660000047ab9 */ /* 0x000fe40000000a00 */
[----:B------:R-:W-:Y:S02]  /*00a0*/  UIADD3 UR6, UP0, UR4, 0x370, URZ ;  /* 0x0000037004067890 */ /* 0x000fe4000ff1e03f */
[----:B------:R-:W-:Y:S02]  /*00b0*/  UIADD3 UR8, UP1, UR4, 0x470, URZ ;  /* 0x0000047004087890 */ /* 0x000fe4000ff3e03f */
[----:B------:R-:W-:Y:S02]  /*00c0*/  UIADD3 UR10, UP2, UR4, 0x570, URZ ;  /* 0x00000570040a7890 */ /* 0x000fe4000ff5e03f */
[----:B------:R-:W-:Y:S02]  /*00d0*/  UIADD3 UR4, UP3, UR4, 0x670, URZ ;  /* 0x0000067004047890 */ /* 0x000fe4000ff7e03f */
[----:B------:R-:W-:-:S02]  /*00e0*/  UIADD3.X UR7, URZ, UR5, URZ, UP0, !UPT ;  /* 0x000000053f077290 */ /* 0x000fc400087fe43f */
[----:B------:R-:W-:Y:S02]  /*00f0*/  UIADD3.X UR9, URZ, UR5, URZ, UP1, !UPT ;  /* 0x000000053f097290 */ /* 0x000fe40008ffe43f */
[----:B------:R-:W-:Y:S02]  /*0100*/  UIADD3.X UR11, URZ, UR5, URZ, UP2, !UPT ;  /* 0x000000053f0b7290 */ /* 0x000fe400097fe43f */
[----:B------:R-:W-:-:S03]  /*0110*/  UIADD3.X UR5, URZ, UR5, URZ, UP3, !UPT ;  /* 0x000000053f057290 */ /* 0x000fc60009ffe43f */
[----:B------:R0:W-:Y:S02]  /*0120*/  UTMACCTL.PF [UR6] ;  /* 0x00000000060079b9 */ /* 0x0001e40008040000 */
[----:B------:R0:W-:Y:S02]  /*0130*/  UTMACCTL.PF [UR8] ;  /* 0x00000000080079b9 */ /* 0x0001e40008040000 */
[----:B------:R0:W-:Y:S02]  /*0140*/  UTMACCTL.PF [UR10] ;  /* 0x000000000a0079b9 */ /* 0x0001e40008040000 */
[----:B------:R0:W-:Y:S02]  /*0150*/  UTMACCTL.PF [UR4] ;  /* 0x00000000040079b9 */ /* 0x0001e40008040000 */
[----:B0-----:R-:W-:Y:S01]  /*0160*/  NOP ;  /* 0x0000000000007918 */ /* 0x001fe20000000000 */
.L_x_303:
[----:B------:R-:W-:Y:S05]  /*0170*/  BSYNC B0 ;  /* 0x0000000000007941 */ /* 0x000fea0003800000 */
.L_x_302:
[----:B------:R-:W-:Y:S01]  /*0180*/  VOTEU.ANY UP0, P0 ;  /* 0x00000000003f7886 */ /* 0x000fe20000000100 */
[----:B------:R-:W0:Y:S01]  /*0190*/  SHFL.IDX PT, R2, R0, RZ, 0x1f ;  /* 0x00001fff00027589 */ /* 0x000e2200000e0000 */
[----:B------:R-:W-:Y:S01]  /*01a0*/  UMOV UR4, 0x80 ;  /* 0x0000008000047882 */ /* 0x000fe20000000000 */
[----:B------:R-:W-:Y:S01]  /*01b0*/  UMOV UR7, 0x180 ;  /* 0x0000018000077882 */ /* 0x000fe20000000000 */
[----:B------:R-:W-:Y:S01]  /*01c0*/  SHF.R.U32.HI R3, RZ, 0x7, R3 ;  /* 0x00000007ff037819 */ /* 0x000fe20000011603 */
[----:B------:R-:W1:Y:S01]  /*01d0*/  @UP0 S2UR UR8, SR_CgaCtaId ;  /* 0x00000000000809c3 */ /* 0x000e620000008800 */
[----:B------:R-:W-:Y:S01]  /*01e0*/  @UP0 UMOV UR6, 0x400 ;  /* 0x0000040000060882 */ /* 0x000fe20000000000 */
[----:B------:R-:W-:-:S04]  /*01f0*/  @UP0 UIADD3 UR4, -UR4, 0x100000, URZ ;  /* 0x0010000004040890 */ /* 0x000fc8000fffe13f */
[----:B------:R-:W-:Y:S02]  /*0200*/  @UP0 USHF.L.U32 UR5, UR4, 0xb, URZ ;  /* 0x0000000b04050899 */ /* 0x000fe4000800063f */
[----:B------:R-:W-:Y:S01]  /*0210*/  @UP0 USHF.L.U32 UR4, UR4, 0x1, URZ ;  /* 0x0000000104040899 */ /* 0x000fe2000800063f */
[----:B------:R-:W-:Y:S01]  /*0220*/  VOTEU.ANY UP1, P0 ;  /* 0x00000000003f7886 */ /* 0x000fe20000020100 */
[----:B0-----:R-:W-:Y:S02]  /*0230*/  ISETP.NE.AND P1, PT, R2, RZ, PT ;  /* 0x000000ff0200720c */ /* 0x001fe40003f25270 */
[----:B------:R0:W2:Y:S01]  /*0240*/  SHFL.IDX PT, R2, R3, RZ, 0x1f ;  /* 0x00001fff03027589 */ /* 0x0000a200000e0000 */
[----:B-1----:R-:W-:Y:S02]  /*0250*/  @UP0 ULEA UR8, UR8, UR6, 0x18 ;  /* 0x0000000608080291 */ /* 0x002fe4000f8ec03f */
[----:B------:R-:W-:-:S04]  /*0260*/  @UP0 UIADD3 UR6, -UR7, 0x100000, URZ ;  /* 0x0010000007060890 */ /* 0x000fc8000fffe13f */
[----:B------:R-:W-:Y:S02]  /*0270*/  @UP0 USHF.L.U32 UR7, UR6, 0xb, URZ ;  /* 0x0000000b06070899 */ /* 0x000fe4000800063f */
[----:B------:R-:W-:Y:S01]  /*0280*/  @UP0 USHF.L.U32 UR6, UR6, 0x1, URZ ;  /* 0x0000000106060899 */ /* 0x000fe2000800063f */
[----:B------:R-:W-:Y:S01]  /*0290*/  VOTEU.ANY UP0, P0 ;  /* 0x00000000003f7886 */ /* 0x000fe20000000100 */
[----:B------:R-:W1:Y:S04]  /*02a0*/  FENCE.VIEW.ASYNC.S ;  /* 0x00000000000073c6 */ /* 0x000e680000000000 */
[----:B-1----:R0:W1:Y:S06]  /*02b0*/  @UP0 SYNCS.EXCH.64 URZ, [UR8+0x13200], UR4 ;  /* 0x01320004083f05b2 */ /* 0x00206c0008000100 */
[----:B------:R0:W3:Y:S02]  /*02c0*/  @UP1 SYNCS.EXCH.64 URZ, [UR8+0x13220], UR6 ;  /* 0x01322006083f15b2 */ /* 0x0000e40008000100 */
[----:B0-----:R-:W-:Y:S05]  /*02d0*/  @P1 BRA `(.L_x_304) ;  /* 0x0000000000481947 */ /* 0x001fea0003800000 */
[----:B------:R-:W0:Y:S01]  /*02e0*/  S2UR UR5, SR_CgaCtaId ;  /* 0x00000000000579c3 */ /* 0x000e220000008800 */
        /* <DEDUP_REMOVED lines=15> */
[----:B------:R0:W0:Y:S01]  /*03e0*/  SYNCS.EXCH.64 URZ, [UR8+0x13248], UR6 ;  /* 0x01324806083f75b2 */ /* 0x0000220008000100 */
[----:B------:R-:W-:Y:S01]  /*03f0*/  NOP ;  /* 0x0000000000007918 */ /* 0x000fe20000000000 */
.L_x_304:
[----:B------:R-:W5:Y:S01]  /*0400*/  SHFL.IDX PT, R3, R0, RZ, 0x1f ;  /* 0x00001fff00037589 */ /* 0x000f6200000e0000 */
[----:B------:R-:W-:Y:S01]  /*0410*/  NOP ;  /* 0x0000000000007918 */ /* 0x000fe20000000000 */
[----:B-----5:R-:W-:-:S13]  /*0420*/  ISETP.NE.AND P0, PT, R3, RZ, PT ;  /* 0x000000ff0300720c */ /* 0x020fda0003f05270 */
        /* <DEDUP_REMOVED lines=17> */
[----:B------:R0:W0:Y:S01]  /*0540*/  SYNCS.EXCH.64 URZ, [UR8+0x13268], UR6 ;  /* 0x01326806083f75b2 */ /* 0x0000220008000100 */
[----:B------:R-:W-:Y:S01]  /*0550*/  NOP ;  /* 0x0000000000007918 */ /* 0x000fe20000000000 */
.L_x_305:
[----:B------:R-:W5:Y:S01]  /*0560*/  SHFL.IDX PT, R3, R0, RZ, 0x1f ;  /* 0x00001fff00037589 */ /* 0x000f6200000e0000 */
[----:B------:R-:W-:Y:S01]  /*0570*/  NOP ;  /* 0x0000000000007918 */ /* 0x000fe20000000000 */
[----:B-----5:R-:W-:-:S13]  /*0580*/  ISETP.NE.AND P0, PT, R3, RZ, PT ;  /* 0x000000ff0300720c */ /* 0x020fda0003f05270 */
        /* <DEDUP_REMOVED lines=13> */
[----:B------:R0:W0:Y:S01]  /*0660*/  SYNCS.EXCH.64 URZ, [UR6+0x13288], UR4 ;  /* 0x01328804063f75b2 */ /* 0x0000220008000100 */
[----:B------:R-:W-:Y:S01]  /*0670*/  NOP ;  /* 0x0000000000007918 */ /* 0x000fe20000000000 */
.L_x_306:
        /* <DEDUP_REMOVED lines=22> */
.L_x_307:
        /* <DEDUP_REMOVED lines=22> */
.L_x_308:
[----:B--2---:R-:W-:Y:S01]  /*0940*/  ISETP.NE.AND P0, PT, R2, RZ, PT ;  /* 0x000000ff0200720c */ /* 0x004fe20003f05270 */
[----:B------:R-:W-:Y:S01]  /*0950*/  IMAD.MOV.U32 R2, RZ, RZ, 0x1 ;  /* 0x00000001ff027424 */ /* 0x000fe200078e00ff */
[----:B------:R-:W-:Y:S01]  /*0960*/  NOP ;  /* 0x0000000000007918 */ /* 0x000fe20000000000 */
[----:B------:R-:W-:Y:S01]  /*0970*/  ULDC.64 UR40, c[0x0][0x208] ;  /* 0x0000820000287ab9 */ /* 0x000fe20000000a00 */
[----:B------:R-:W-:Y:S02]  /*0980*/  BSSY B8, `(.L_x_309) ;  /* 0x0001704000087945 */ /* 0x000fe40003800000 */
[----:B------:R-:W-:-:S05]  /*0990*/  SEL R2, R2, 0x2, !P0 ;  /* 0x0000000202027807 */ /* 0x000fca0004000000 */
[----:B------:R2:W-:Y:S01]  /*09a0*/  STL [R1+0x38], R2 ;  /* 0x0000380201007387 */ /* 0x0005e20000100800 */
[----:B01-34-:R-:W-:Y:S06]  /*09b0*/  BAR.SYNC.DEFER_BLOCKING 0x0 ;  /* 0x0000000000007b1d */ /* 0x01bfec0000010000 */
[----:B------:R-:W-:Y:S05]  /*09c0*/  @!P0 BRA `(.L_x_310) ;  /* 0x0000010c00a08947 */ /* 0x000fea0003800000 */
.L_x_311:
[----:B------:R-:W-:-:S08]  /*09d0*/  NOP ;  /* 0x0000000000007918 */ /* 0x000fd00000000000 */
[----:B------:R-:W0:Y:S02]  /*09e0*/  USETMAXREG.TRY_ALLOC.CTAPOOL UP0, 0xa0 ;  /* 0x000000a0000079c8 */ /* 0x000e240008000600 */
[----:B0-----:R-:W-:-:S13]  /*09f0*/  PLOP3.LUT P0, PT, PT, PT, UP0, 0x80, 0x0 ;  /* 0x000000000000781c */ /* 0x001fda0003f0f008 */
[----:B------:R-:W-:Y:S05]  /*0a00*/  @!P0 BRA `(.L_x_311) ;  /* 0xfffffffc00f08947 */ /* 0x000fea000383ffff */
[----:B------:R-:W0:Y:S08]  /*0a10*/  S2UR UR4, SR_CgaCtaId ;  /* 0x00000000000479c3 */ /* 0x000e300000008800 */
[----:B------:R-:W-:Y:S06]  /*0a20*/  BAR.ARV 0x8, 0x200 ;  /* 0x0208000000007b1d */ /* 0x000fec0000002000 */
[----:B------:R-:W-:-:S02]  /*0a30*/  MOV R16, 0x400 ;  /* 0x0000040000107802 */ /* 0x000fc40000000f00 */
[----:B------:R-:W-:Y:S01]  /*0a40*/  BAR.SYNC.DEFER_BLOCKING 0x5, 0x200 ;  /* 0x0148000000007b1d */ /* 0x000fe20000010000 */
[----:B0-----:R-:W-:-:S05]  /*0a50*/  IMAD.U32 R0, RZ, RZ, UR4 ;  /* 0x00000004ff007e24 */ /* 0x001fca000f8e00ff */
[----:B------:R-:W-:Y:S01]  /*0a60*/  ULDC UR4, c[0x0][0xc3c] ;  /* 0x00030f0000047ab9 */ /* 0x000fe20000000800 */
[----:B------:R-:W-:Y:S01]  /*0a70*/  LEA R16, R0, R16, 0x18 ;  /* 0x0000001000107211 */ /* 0x000fe200078ec0ff */
[----:B------:R-:W-:Y:S04]  /*0a80*/  STL [R1+0x20], R0 ;  /* 0x0000200001007387 */ /* 0x000fe80000100800 */
[----:B------:R-:W0:Y:S01]  /*0a90*/  LDS.128 R24, [R16+0x132d0] ;  /* 0x0132d00010187984 */ /* 0x000e220000000c00 */
[----:B------:R-:W-:Y:S06]  /*0aa0*/  BAR.ARV 0x4, 0x200 ;  /* 0x0108000000007b1d */ /* 0x000fec0000002000 */
[----:B0-----:R-:W-:-:S13]  /*0ab0*/  ISETP.GE.AND P0, PT, R27, UR4, PT ;  /* 0x000000041b007c0c */ /* 0x001fda000bf06270 */
[----:B------:R-:W-:Y:S05]  /*0ac0*/  @P0 BRA `(.L_x_312) ;  /* 0x0000016c00bc0947 */ /* 0x000fea0003800000 */
[----:B------:R-:W3:Y:S01]  /*0ad0*/  LDL R17, [R1+0x38] ;  /* 0x0000380001117983 */ /* 0x000ee20000100800 */
[----:B------:R-:W0:Y:S02]  /*0ae0*/  S2R R0, SR_TID.X ;  /* 0x0000000000007919 */ /* 0x000e240000002100 */
[----:B0-----:R-:W-:-:S05]  /*0af0*/  VIADD R15, R0, 0xffffff80 ;  /* 0xffffff80000f7836 */ /* 0x001fca0000000000 */
[----:B------:R-:W-:Y:S02]  /*0b00*/  SHF.R.S32.HI R0, RZ, 0x1f, R15 ;  /* 0x0000001fff007819 */ /* 0x000fe4000001140f */
[-C--:B------:R-:W-:Y:S02]  /*0b10*/  LEA.HI R4, R15, R15.reuse, RZ, 0x1 ;  /* 0x0000000f0f047211 */ /* 0x080fe400078f08ff */
[CC--:B--2---:R-:W-:Y:S02]  /*0b20*/  LEA.HI R2, R0.reuse, R15.reuse, RZ, 0x7 ;  /* 0x0000000f00027211 */ /* 0x0c4fe400078f38ff */
[CC--:B------:R-:W-:Y:S02]  /*0b30*/  LEA.HI R3, R0.reuse, R15.reuse, RZ, 0x5 ;  /* 0x0000000f00037211 */ /* 0x0c0fe400078f28ff */
[----:B------:R-:W-:Y:S02]  /*0b40*/  LEA.HI R5, R0, R15, RZ, 0x4 ;  /* 0x0000000f00057211 */ /* 0x000fe400078f20ff */
[----:B------:R-:W-:-:S02]  /*0b50*/  SHF.R.S32.HI R23, RZ, 0x1, R4 ;  /* 0x00000001ff177819 */ /* 0x000fc40000011404 */
[----:B------:R-:W-:Y:S01]  /*0b60*/  LOP3.LUT R10, R2, 0xffffff80, RZ, 0xc0, !PT ;  /* 0xffffff80020a7812 */ /* 0x000fe200078ec0ff */
[----:B------:R-:W-:Y:S01]  /*0b70*/  IMAD.SHL.U32 R6, R3, 0x20, RZ ;  /* 0x0000002003067824 */ /* 0x000fe200078e00ff */
[----:B------:R-:W-:Y:S02]  /*0b80*/  LOP3.LUT R8, R5, 0x3fffff0, RZ, 0xc0, !PT ;  /* 0x03fffff005087812 */ /* 0x000fe400078ec0ff */
[----:B------:R-:W-:Y:S01]  /*0b90*/  LEA.HI R3, R4, R23, RZ, 0x1 ;  /* 0x0000001704037211 */ /* 0x000fe200078f08ff */
[C---:B------:R-:W-:Y:S01]  /*0ba0*/  IMAD.IADD R14, R15.reuse, 0x1, -R10 ;  /* 0x000000010f0e7824 */ /* 0x040fe200078e0a0a */
[----:B------:R-:W-:Y:S02]  /*0bb0*/  SHF.R.S32.HI R7, RZ, 0x4, R5 ;  /* 0x00000004ff077819 */ /* 0x000fe40000011405 */
[----:B------:R-:W-:Y:S01]  /*0bc0*/  LOP3.LUT R9, R6, 0xfffffc00, RZ, 0xc0, !PT ;  /* 0xfffffc0006097812 */ /* 0x000fe200078ec0ff */
[----:B------:R-:W-:Y:S01]  /*0bd0*/  IMAD.IADD R8, R15, 0x1, -R8 ;  /* 0x000000010f087824 */ /* 0x000fe200078e0a08 */
[----:B------:R-:W-:-:S02]  /*0be0*/  LOP3.LUT R6, R3, 0x3fffffe, RZ, 0xc0, !PT ;  /* 0x03fffffe03067812 */ /* 0x000fc400078ec0ff */
[----:B------:R-:W-:Y:S02]  /*0bf0*/  LEA.HI R5, R5, R7, RZ, 0x1 ;  /* 0x0000000705057211 */ /* 0x000fe400078f08ff */
[----:B------:R-:W-:Y:S01]  /*0c00*/  SHF.R.S32.HI R11, RZ, 0x1f, R14 ;  /* 0x0000001fff0b7819 */ /* 0x000fe2000001140e */
[----:B------:R-:W-:Y:S01]  /*0c10*/  IMAD.IADD R6, R23, 0x1, -R6 ;  /* 0x0000000117067824 */ /* 0x000fe200078e0a06 */
[----:B------:R-:W-:Y:S01]  /*0c20*/  LOP3.LUT R10, R5, 0x1ffffffe, RZ, 0xc0, !PT ;  /* 0x1ffffffe050a7812 */ /* 0x000fe200078ec0ff */
[----:B------:R-:W-:Y:S01]  /*0c30*/  IMAD R9, R8, 0x40, R9 ;  /* 0x0000004008097824 */ /* 0x000fe200078e0209 */
[----:B------:R-:W-:Y:S01]  /*0c40*/  LEA.HI R8, R11, R14, RZ, 0x2 ;  /* 0x0000000e0b087211 */ /* 0x000fe200078f10ff */
[C---:B------:R-:W-:Y:S01]  /*0c50*/  IMAD R13, R7.reuse, 0x8, R6 ;  /* 0x00000008070d7824 */ /* 0x040fe200078e0206 */
[----:B------:R-:W-:Y:S02]  /*0c60*/  IADD3 R10, R7, -R10, RZ ;  /* 0x8000000a070a7210 */ /* 0x000fe40007ffe0ff */
[----:B------:R-:W-:-:S02]  /*0c70*/  LEA.HI R3, R0, R15, RZ, 0x2 ;  /* 0x0000000f00037211 */ /* 0x000fc400078f10ff */
[--C-:B------:R-:W-:Y:S02]  /*0c80*/  SHF.R.S32.HI R6, RZ, 0x2, R8.reuse ;  /* 0x00000002ff067819 */ /* 0x100fe40000011408 */
[----:B------:R-:W-:Y:S02]  /*0c90*/  SHF.R.S32.HI R7, RZ, 0x1f, R8 ;  /* 0x0000001fff077819 */ /* 0x000fe40000011408 */
[----:B------:R-:W-:Y:S02]  /*0ca0*/  SHF.R.S32.HI R18, RZ, 0x7, R2 ;  /* 0x00000007ff127819 */ /* 0x000fe40000011402 */
[--C-:B------:R-:W-:Y:S02]  /*0cb0*/  SHF.R.S32.HI R2, RZ, 0x2, R3.reuse ;  /* 0x00000002ff027819 */ /* 0x100fe40000011403 */
[----:B------:R-:W-:Y:S02]  /*0cc0*/  SHF.R.S32.HI R5, RZ, 0x1f, R3 ;  /* 0x0000001fff057819 */ /* 0x000fe40000011403 */
[----:B------:R-:W-:-:S02]  /*0cd0*/  LEA.HI R7, R7, R6, RZ, 0x3 ;  /* 0x0000000607077211 */ /* 0x000fc400078f18ff */
[----:B------:R-:W-:Y:S01]  /*0ce0*/  LOP3.LUT R12, R3, 0xfffffffc, RZ, 0xc0, !PT ;  /* 0xfffffffc030c7812 */ /* 0x000fe200078ec0ff */
[----:B------:R-:W-:Y:S01]  /*0cf0*/  IMAD.HI R3, R18, 0x55555556, RZ ;  /* 0x5555555612037827 */ /* 0x000fe200078e02ff */
[----:B------:R-:W-:Y:S02]  /*0d00*/  LEA.HI R5, R5, R2, RZ, 0x2 ;  /* 0x0000000205057211 */ /* 0x000fe400078f10ff */
[----:B------:R-:W-:Y:S02]  /*0d10*/  LOP3.LUT R7, R7, 0xfffffff8, RZ, 0xc0, !PT ;  /* 0xfffffff807077812 */ /* 0x000fe400078ec0ff */
[----:B------:R-:W-:Y:S02]  /*0d20*/  LEA.HI R11, R11, R14, RZ, 0x5 ;  /* 0x0000000e0b0b7211 */ /* 0x000fe400078f28ff */
[----:B------:R-:W-:Y:S02]  /*0d30*/  LEA.HI R3, R3, R3, RZ, 0x1 ;  /* 0x0000000303037211 */ /* 0x000fe400078f08ff */
[----:B------:R-:W-:Y:S01]  /*0d40*/  LOP3.LUT R5, R5, 0xfffffffc, RZ, 0xc0, !PT ;  /* 0xfffffffc05057812 */ /* 0x000fe200078ec0ff */
[----:B------:R-:W-:Y:S01]  /*0d50*/  IMAD.IADD R6, R6, 0x1, -R7 ;  /* 0x0000000106067824 */ /* 0x000fe200078e0a07 */
[----:B------:R-:W-:Y:S01]  /*0d60*/  SHF.R.S32.HI R11, RZ, 0x5, R11 ;  /* 0x00000005ff0b7819 */ /* 0x000fe2000001140b */
[----:B------:R-:W-:-:S02]  /*0d70*/  IMAD R3, R3, -0x3, R18 ;  /* 0xfffffffd03037824 */ /* 0x000fc400078e0212 */
[----:B------:R-:W-:Y:S02]  /*0d80*/  IMAD.IADD R18, R2, 0x1, -R5 ;  /* 0x0000000102127824 */ /* 0x000fe400078e0a05 */
[----:B------:R-:W-:Y:S02]  /*0d90*/  IMAD R6, R11, 0x10, R6 ;  /* 0x000000100b067824 */ /* 0x000fe400078e0206 */
[----:B------:R-:W-:Y:S01]  /*0da0*/  IMAD R2, R10, 0x8, R9 ;  /* 0x000000080a027824 */ /* 0x000fe200078e0209 */
[----:B------:R-:W-:Y:S01]  /*0db0*/  LOP3.LUT R4, R4, 0xfffffffe, RZ, 0xc0, !PT ;  /* 0xfffffffe04047812 */ /* 0x000fe200078ec0ff */
[----:B------:R-:W-:-:S03]  /*0dc0*/  IMAD R5, R3, 0x40, R6 ;  /* 0x0000004003057824 */ /* 0x000fc600078e0206 */
[----:B------:R3:W-:Y:S01]  /*0dd0*/  STL [R1+0x90], R2 ;  /* 0x0000900201007387 */ /* 0x0007e20000100800 */
[----:B------:R-:W-:Y:S01]  /*0de0*/  LEA.HI R0, R0, R15, RZ, 0x3 ;  /* 0x0000000f00007211 */ /* 0x000fe200078f18ff */
[----:B------:R-:W-:Y:S02]  /*0df0*/  IMAD.IADD R4, R15, 0x1, -R4 ;  /* 0x000000010f047824 */ /* 0x000fe400078e0a04 */
[----:B------:R-:W-:Y:S01]  /*0e00*/  STL [R1+0x70], R18 ;  /* 0x0000701201007387 */ /* 0x000fe20000100800 */
[----:B------:R-:W-:-:S03]  /*0e10*/  SHF.R.S32.HI R6, RZ, 0x3, R0 ;  /* 0x00000003ff067819 */ /* 0x000fc60000011400 */
[----:B------:R-:W-:Y:S04]  /*0e20*/  STL [R1+0x88], R5 ;  /* 0x0000880501007387 */ /* 0x000fe80000100800 */
[----:B------:R-:W-:Y:S01]  /*0e30*/  STL [R1+0x48], RZ ;  /* 0x000048ff01007387 */ /* 0x000fe20000100800 */
[----:B------:R-:W-:Y:S01]  /*0e40*/  IMAD.SHL.U32 R156, R4, 0x8, RZ ;  /* 0x00000008049c7824 */ /* 0x000fe200078e00ff */
[----:B------:R-:W-:Y:S02]  /*0e50*/  LOP3.LUT R8, R8, 0x7ffffffc, RZ, 0xc0, !PT ;  /* 0x7ffffffc08087812 */ /* 0x000fe400078ec0ff */
[----:B------:R-:W-:-:S03]  /*0e60*/  SHF.R.S32.HI R3, RZ, 0x1f, R23 ;  /* 0x0000001fff037819 */ /* 0x000fc60000011417 */
[----:B------:R-:W-:-:S04]  /*0e70*/  IMAD.IADD R8, R14, 0x1, -R8 ;  /* 0x000000010e087824 */ /* 0x000fc800078e0a08 */
[----:B------:R-:W-:Y:S02]  /*0e80*/  IMAD.SHL.U32 R10, R8, 0x2, RZ ;  /* 0x00000002080a7824 */ /* 0x000fe400078e00ff */
[----:B------:R-:W-:Y:S02]  /*0e90*/  IMAD.SHL.U32 R9, R13, 0x40, RZ ;  /* 0x000000400d097824 */ /* 0x000fe400078e00ff */
[----:B------:R-:W-:Y:S02]  /*0ea0*/  IMAD.IADD R12, R15, 0x1, -R12 ;  /* 0x000000010f0c7824 */ /* 0x000fe400078e0a0c */
[----:B------:R-:W-:-:S03]  /*0eb0*/  VIADD R8, R10, 0x20 ;  /* 0x000000200a087836 */ /* 0x000fc60000000000 */
[----:B------:R-:W-:-:S04]  /*0ec0*/  LEA.HI R7, R12, R12, RZ, 0x1 ;  /* 0x0000000c0c077211 */ /* 0x000fc800078f08ff */
[----:B------:R-:W-:-:S05]  /*0ed0*/  LOP3.LUT R7, R7, 0x1ffffffe, RZ, 0xc0, !PT ;  /* 0x1ffffffe07077812 */ /* 0x000fca00078ec0ff */
[----:B------:R-:W-:Y:S01]  /*0ee0*/  IMAD.IADD R7, R12, 0x1, -R7 ;  /* 0x000000010c077824 */ /* 0x000fe200078e0a07 */
[----:B---3--:R-:W-:-:S05]  /*0ef0*/  LOP3.LUT R2, R17, 0x1, RZ, 0xfc, !PT ;  /* 0x0000000111027812 */ /* 0x008fca00078efcff */
[----:B------:R0:W-:Y:S02]  /*0f00*/  STL [R1+0x8], R2 ;  /* 0x0000080201007387 */ /* 0x0001e40000100800 */
[----:B0-----:R-:W-:Y:S02]  /*0f10*/  LOP3.LUT R2, R0, 0xfffffff8, RZ, 0xc0, !PT ;  /* 0xfffffff800027812 */ /* 0x001fe400078ec0ff */
[----:B------:R-:W-:Y:S01]  /*0f20*/  SHF.L.U32 R0, R18, 0x7, RZ ;  /* 0x0000000712007819 */ /* 0x000fe200000006ff */
[----:B------:R-:W-:Y:S01]  /*0f30*/  STL [R1+0xc], RZ ;  /* 0x00000cff01007387 */ /* 0x000fe20000100800 */
[----:B------:R-:W-:Y:S02]  /*0f40*/  IMAD.SHL.U32 R18, R4, 0x10, RZ ;  /* 0x0000001004127824 */ /* 0x000fe400078e00ff */
[----:B------:R-:W-:Y:S01]  /*0f50*/  LOP3.LUT R6, R0, 0x180, RZ, 0xc0, !PT ;  /* 0x0000018000067812 */ /* 0x000fe200078ec0ff */
[----:B------:R-:W-:Y:S01]  /*0f60*/  VIADD R0, R156, 0x10 ;  /* 0x000000109c007836 */ /* 0x000fe20000000000 */
[----:B------:R-:W-:Y:S01]  /*0f70*/  STL [R1+0x4], RZ ;  /* 0x000004ff01007387 */ /* 0x000fe20000100800 */
[----:B------:R-:W-:Y:S01]  /*0f80*/  IMAD.IADD R2, R15, 0x1, -R2 ;  /* 0x000000010f027824 */ /* 0x000fe200078e0a02 */
[----:B------:R-:W-:-:S02]  /*0f90*/  SHF.R.U32.HI R3, RZ, 0x3, R6 ;  /* 0x00000003ff037819 */ /* 0x000fc40000011606 */
[----:B------:R-:W-:Y:S01]  /*0fa0*/  STL [R1], RZ ;  /* 0x000000ff01007387 */ /* 0x000fe20000100800 */
[----:B------:R-:W-:-:S03]  /*0fb0*/  LOP3.LUT R2, R6, 0x30, R18, 0xf8, !PT ;  /* 0x0000003006027812 */ /* 0x000fc600078ef812 */
[----:B------:R-:W-:Y:S04]  /*0fc0*/  STL [R1+0x28], R6 ;  /* 0x0000280601007387 */ /* 0x000fe80000100800 */
[----:B------:R0:W-:Y:S04]  /*0fd0*/  STL [R1+0x10], R0 ;  /* 0x0000100001007387 */ /* 0x0001e80000100800 */
[----:B------:R1:W-:Y:S01]  /*0fe0*/  STL [R1+0x2c], R3 ;  /* 0x00002c0301007387 */ /* 0x0003e20000100800 */
[----:B0-----:R-:W-:-:S04]  /*0ff0*/  LOP3.LUT R0, R6, 0x10, R18, 0xf8, !PT ;  /* 0x0000001006007812 */ /* 0x001fc800078ef812 */
[-C--:B------:R-:W-:Y:S02]  /*1000*/  LOP3.LUT R0, R0, R3.reuse, RZ, 0x3c, !PT ;  /* 0x0000000300007212 */ /* 0x080fe400078e3cff */
[----:B-1----:R-:W-:Y:S01]  /*1010*/  LOP3.LUT R3, R2, R3, RZ, 0x3c, !PT ;  /* 0x0000000302037212 */ /* 0x002fe200078e3cff */
[C---:B------:R-:W-:Y:S01]  /*1020*/  VIADD R2, R10.reuse, 0x18 ;  /* 0x000000180a027836 */ /* 0x040fe20000000000 */
[----:B------:R-:W-:Y:S01]  /*1030*/  STL [R1+0x54], R10 ;  /* 0x0000540a01007387 */ /* 0x000fe20000100800 */
[C---:B------:R-:W-:Y:S01]  /*1040*/  IADD3 R6, R10.reuse, 0x28, RZ ;  /* 0x000000280a067810 */ /* 0x040fe20007ffe0ff */
[C---:B------:R-:W-:Y:S02]  /*1050*/  VIADD R4, R10.reuse, 0x30 ;  /* 0x000000300a047836 */ /* 0x040fe40000000000 */
[----:B------:R-:W-:Y:S04]  /*1060*/  STL [R1+0x30], R9 ;  /* 0x0000300901007387 */ /* 0x000fe80000100800 */
[----:B------:R0:W-:Y:S04]  /*1070*/  STL [R1+0x5c], R2 ;  /* 0x00005c0201007387 */ /* 0x0001e80000100800 */
[----:B------:R-:W-:Y:S01]  /*1080*/  STL [R1+0x6c], R8 ;  /* 0x00006c0801007387 */ /* 0x000fe20000100800 */
[----:B0-----:R-:W-:-:S02]  /*1090*/  VIADD R2, R10, 0x38 ;  /* 0x000000380a027836 */ /* 0x001fc40000000000 */
[----:B------:R-:W-:Y:S01]  /*10a0*/  IMAD.IADD R10, R9, 0x1, R0 ;  /* 0x00000001090a7824 */ /* 0x000fe200078e0200 */
[----:B------:R-:W-:Y:S01]  /*10b0*/  IADD3 R0, R16, R9, R3 ;  /* 0x0000000910007210 */ /* 0x000fe20007ffe003 */
[----:B------:R-:W-:Y:S01]  /*10c0*/  STL [R1+0x68], R6 ;  /* 0x0000680601007387 */ /* 0x000fe20000100800 */
[----:B------:R-:W-:-:S03]  /*10d0*/  SHF.R.S32.HI R3, RZ, 0x1f, R8 ;  /* 0x0000001fff037819 */ /* 0x000fc60000011408 */
[----:B------:R-:W-:Y:S04]  /*10e0*/  STL [R1+0x14], R10 ;  /* 0x0000140a01007387 */ /* 0x000fe80000100800 */
[----:B------:R-:W-:Y:S04]  /*10f0*/  STL [R1+0x64], R4 ;  /* 0x0000640401007387 */ /* 0x000fe80000100800 */
[----:B------:R0:W-:Y:S04]  /*1100*/  STL [R1+0x84], R0 ;  /* 0x0000840001007387 */ /* 0x0001e80000100800 */
[----:B------:R1:W-:Y:S01]  /*1110*/  STL [R1+0x60], R2 ;  /* 0x0000600201007387 */ /* 0x0003e20000100800 */
[----:B0-----:R-:W-:-:S03]  /*1120*/  SHF.R.S32.HI R0, RZ, 0x1f, R6 ;  /* 0x0000001fff007819 */ /* 0x001fc60000011406 */
[----:B------:R0:W-:Y:S04]  /*1130*/  STL [R1+0x80], R3 ;  /* 0x0000800301007387 */ /* 0x0001e80000100800 */
[----:B------:R2:W-:Y:S01]  /*1140*/  STL [R1+0x7c], R0 ;  /* 0x00007c0001007387 */ /* 0x0005e20000100800 */
[----:B-1----:R-:W-:Y:S02]  /*1150*/  SHF.R.S32.HI R2, RZ, 0x1f, R2 ;  /* 0x0000001fff027819 */ /* 0x002fe40000011402 */
[----:B0-----:R-:W-:Y:S01]  /*1160*/  SHF.R.S32.HI R3, RZ, 0x1f, R4 ;  /* 0x0000001fff037819 */ /* 0x001fe20000011404 */
[----:B--2---:R-:W-:-:S04]  /*1170*/  IMAD R0, R7, 0x8, R5 ;  /* 0x0000000807007824 */ /* 0x004fc800078e0205 */
[----:B------:R0:W-:Y:S04]  /*1180*/  STL [R1+0x78], R3 ;  /* 0x0000780301007387 */ /* 0x0001e80000100800 */
[----:B------:R0:W-:Y:S04]  /*1190*/  STL [R1+0x8c], R0 ;  /* 0x00008c0001007387 */ /* 0x0001e80000100800 */
[----:B------:R0:W-:Y:S01]  /*11a0*/  STL [R1+0x74], R2 ;  /* 0x0000740201007387 */ /* 0x0001e20000100800 */
[----:B------:R-:W-:-:S07]  /*11b0*/  IMAD.MOV.U32 R17, RZ, RZ, RZ ;  /* 0x000000ffff117224 */ /* 0x000fce00078e00ff */
.L_x_416:
[----:B012---:R-:W0:Y:S01]  /*11c0*/  LDC.64 R2, c[0x0][0xc88] ;  /* 0x00032200ff027b82 */ /* 0x007e220000000a00 */
[----:B------:R-:W-:Y:S01]  /*11d0*/  ULDC.64 UR4, c[0x0][0xa28] ;  /* 0x00028a0000047ab9 */ /* 0x000fe20000000a00 */
[----:B------:R-:W-:Y:S01]  /*11e0*/  ULDC.64 UR8, c[0x0][0xa18] ;  /* 0x0002860000087ab9 */ /* 0x000fe20000000a00 */
[----:B------:R-:W-:Y:S01]  /*11f0*/  ULDC.64 UR6, c[0x0][0xa08] ;  /* 0x0002820000067ab9 */ /* 0x000fe20000000a00 */
[----:B0-----:R-:W-:-:S05]  /*1200*/  IMAD.WIDE R2, R27, 0x4, R2 ;  /* 0x000000041b027825 */ /* 0x001fca00078e0202 */
[----:B------:R-:W2:Y:S01]  /*1210*/  LDG.E R31, desc[UR40][R2.64] ;  /* 0x00000028021f7981 */ /* 0x000ea2000c1e1900 */
[----:B------:R-:W-:Y:S01]  /*1220*/  ISETP.NE.U32.AND P2, PT, RZ, UR4, PT ;  /* 0x00000004ff007c0c */ /* 0x000fe2000bf45070 */
[----:B------:R-:W-:Y:S01]  /*1230*/  IMAD.MOV.U32 R8, RZ, RZ, RZ ;  /* 0x000000ffff087224 */ /* 0x000fe200078e00ff */
[----:B------:R-:W-:Y:S01]  /*1240*/  ISETP.NE.U32.AND P1, PT, RZ, UR8, PT ;  /* 0x00000008ff007c0c */ /* 0x000fe2000bf25070 */
[----:B------:R-:W-:Y:S01]  /*1250*/  IMAD.MOV.U32 R28, RZ, RZ, RZ ;  /* 0x000000ffff1c7224 */ /* 0x000fe200078e00ff */
[----:B------:R-:W-:Y:S02]  /*1260*/  ISETP.NE.AND.EX P2, PT, RZ, UR5, PT, P2 ;  /* 0x00000005ff007c0c */ /* 0x000fe4000bf45320 */
[----:B------:R-:W-:Y:S02]  /*1270*/  ISETP.NE.AND.EX P1, PT, RZ, UR9, PT, P1 ;  /* 0x00000009ff007c0c */ /* 0x000fe4000bf25310 */
[----:B------:R-:W-:-:S04]  /*1280*/  ISETP.NE.U32.AND P0, PT, RZ, UR6, PT ;  /* 0x00000006ff007c0c */ /* 0x000fc8000bf05070 */
[----:B------:R-:W-:Y:S02]  /*1290*/  ISETP.NE.AND.EX P0, PT, RZ, UR7, PT, P0 ;  /* 0x00000007ff007c0c */ /* 0x000fe4000bf05300 */
[----:B--2---:R-:W-:Y:S01]  /*12a0*/  SHF.R.S32.HI R0, RZ, 0x1f, R31 ;  /* 0x0000001fff007819 */ /* 0x004fe2000001141f */
[C---:B------:R-:W-:Y:S02]  /*12b0*/  IMAD.SHL.U32 R34, R31.reuse, 0x4, RZ ;  /* 0x000000041f227824 */ /* 0x040fe400078e00ff */
[C---:B------:R-:W-:Y:S01]  /*12c0*/  @P2 LEA R2, P3, R31.reuse, UR4, 0x2 ;  /* 0x000000041f022c11 */ /* 0x040fe2000f8610ff */
[----:B------:R-:W-:Y:S01]  /*12d0*/  STL [R1+0x34], R31 ;  /* 0x0000341f01007387 */ /* 0x000fe20000100800 */
[C-C-:B------:R-:W-:Y:S02]  /*12e0*/  SHF.L.U64.HI R33, R31.reuse, 0x2, R0.reuse ;  /* 0x000000021f217819 */ /* 0x140fe40000010200 */
[----:B------:R-:W-:Y:S01]  /*12f0*/  @P2 LEA.HI.X R3, R31, UR5, R0, 0x2, P3 ;  /* 0x000000051f032c11 */ /* 0x000fe200098f1400 */
[----:B------:R-:W-:Y:S01]  /*1300*/  ULDC UR4, c[0x0][0x288] ;  /* 0x0000a20000047ab9 */ /* 0x000fe20000000800 */
[C---:B-----5:R-:W-:Y:S01]  /*1310*/  IADD3 R6, P4, R34.reuse, UR6, RZ ;  /* 0x0000000622067c10 */ /* 0x060fe2000ff9e0ff */
[----:B------:R0:W-:Y:S04]  /*1320*/  STL [R1+0x4c], R0 ;  /* 0x00004c0001007387 */ /* 0x0001e80000100800 */
[----:B------:R1:W5:Y:S01]  /*1330*/  @P2 LDG.E R8, desc[UR40][R2.64] ;  /* 0x0000002802082981 */ /* 0x000362000c1e1900 */
[----:B----4-:R-:W-:Y:S01]  /*1340*/  @P1 IADD3 R4, P2, R34, UR8, RZ ;  /* 0x0000000822041c10 */ /* 0x010fe2000ff5e0ff */
[----:B------:R-:W-:Y:S01]  /*1350*/  IMAD.U32 R24, RZ, RZ, UR4 ;  /* 0x00000004ff187e24 */ /* 0x000fe2000f8e00ff */
[C---:B------:R-:W-:Y:S01]  /*1360*/  IADD3.X R7, R33.reuse, UR7, RZ, P4, !PT ;  /* 0x0000000721077c10 */ /* 0x040fe2000a7fe4ff */
[----:B------:R2:W-:Y:S01]  /*1370*/  STL [R1+0x40], R34 ;  /* 0x0000402201007387 */ /* 0x0005e20000100800 */
[----:B---3--:R-:W-:Y:S01]  /*1380*/  @P1 IADD3.X R5, R33, UR9, RZ, P2, !PT ;  /* 0x0000000921051c10 */ /* 0x008fe200097fe4ff */
[----:B------:R-:W-:Y:S01]  /*1390*/  ULDC.64 UR4, c[0x0][0x418] ;  /* 0x0001060000047ab9 */ /* 0x000fe20000000a00 */
[----:B------:R-:W-:Y:S01]  /*13a0*/  LOP3.LUT R30, R26, 0xffff, RZ, 0xc0, !PT ;  /* 0x0000ffff1a1e7812 */ /* 0x000fe200078ec0ff */
[----:B------:R2:W5:Y:S01]  /*13b0*/  @P0 LDG.E R28, desc[UR40][R6.64] ;  /* 0x00000028061c0981 */ /* 0x000562000c1e1900 */
[----:B------:R-:W-:-:S03]  /*13c0*/  ULDC.64 UR8, c[0x0][0xa20] ;  /* 0x0002880000087ab9 */ /* 0x000fc60000000a00 */
[----:B------:R2:W5:Y:S04]  /*13d0*/  @P1 LDG.E R24, desc[UR40][R4.64] ;  /* 0x0000002804181981 */ /* 0x000568000c1e1900 */
[----:B------:R2:W-:Y:S04]  /*13e0*/  STL [R1+0x44], R33 ;  /* 0x0000442101007387 */ /* 0x0005e80000100800 */
[----:B------:R2:W-:Y:S04]  /*13f0*/  STL [R1+0x50], R25 ;  /* 0x0000501901007387 */ /* 0x0005e80000100800 */
[----:B------:R2:W-:Y:S01]  /*1400*/  STL [R1+0x18], R30 ;  /* 0x0000181e01007387 */ /* 0x0005e20000100800 */
[----:B------:R-:W-:Y:S01]  /*1410*/  UISETP.NE.U32.AND UP0, UPT, UR4, URZ, UPT ;  /* 0x0000003f0400728c */ /* 0x000fe2000bf05070 */
[----:B-1----:R-:W-:-:S02]  /*1420*/  LOP3.LUT R2, R26, 0xff000000, RZ, 0xc0, !PT ;  /* 0xff0000001a027812 */ /* 0x002fc400078ec0ff */
[----:B------:R-:W-:Y:S01]  /*1430*/  ULDC UR4, c[0x0][0x424] ;  /* 0x0001090000047ab9 */ /* 0x000fe20000000800 */
[----:B------:R-:W-:Y:S01]  /*1440*/  UISETP.NE.AND.EX UP0, UPT, UR5, URZ, UPT, UP0 ;  /* 0x0000003f0500728c */ /* 0x000fe2000bf05300 */
[----:B------:R-:W-:Y:S02]  /*1450*/  ISETP.NE.U32.AND P2, PT, RZ, UR8, PT ;  /* 0x00000008ff007c0c */ /* 0x000fe4000bf45070 */
[----:B------:R-:W-:Y:S01]  /*1460*/  ULDC UR5, c[0x0][0x2f0] ;  /* 0x0000bc0000057ab9 */ /* 0x000fe20000000800 */
[----:B------:R-:W-:Y:S01]  /*1470*/  USEL UR4, UR4, 0x1, UP0 ;  /* 0x0000000104047887 */ /* 0x000fe20008000000 */
[----:B0-----:R-:W-:Y:S02]  /*1480*/  LOP3.LUT R0, R26, 0xff0000, RZ, 0xc0, !PT ;  /* 0x00ff00001a007812 */ /* 0x001fe400078ec0ff */
[----:B------:R-:W-:Y:S01]  /*1490*/  SHF.R.U32.HI R3, RZ, 0x8, R2 ;  /* 0x00000008ff037819 */ /* 0x000fe20000011602 */
[----:B------:R-:W-:Y:S01]  /*14a0*/  UIMAD UR4, UR4, UR5, URZ ;  /* 0x00000005040472a4 */ /* 0x000fe2000f8e023f */
[----:B------:R-:W-:-:S02]  /*14b0*/  ISETP.NE.AND.EX P2, PT, RZ, UR9, PT, P2 ;  /* 0x00000009ff007c0c */ /* 0x000fc4000bf45320 */
[----:B------:R-:W-:Y:S01]  /*14c0*/  ULDC UR5, c[0x0][0x348] ;  /* 0x0000d20000057ab9 */ /* 0x000fe20000000800 */
[----:B------:R-:W-:Y:S01]  /*14d0*/  LEA.HI R9, R0, R3, RZ, 0x10 ;  /* 0x0000000300097211 */ /* 0x000fe200078f80ff */
[----:B--2---:R-:W-:Y:S09]  /*14e0*/  @P1 BRA `(.L_x_313) ;  /* 0x0000000000241947 */ /* 0x004ff20003800000 */
[----:B------:R-:W-:Y:S02]  /*14f0*/  ULDC.64 UR6, c[0x0][0xa00] ;  /* 0x0002800000067ab9 */ /* 0x000fe40000000a00 */
[----:B------:R-:W-:-:S04]  /*1500*/  ISETP.NE.U32.AND P1, PT, RZ, UR6, PT ;  /* 0x00000006ff007c0c */ /* 0x000fc8000bf25070 */
[----:B------:R-:W-:-:S13]  /*1510*/  ISETP.NE.AND.EX P1, PT, RZ, UR7, PT, P1 ;  /* 0x00000007ff007c0c */ /* 0x000fda000bf25310 */
[----:B------:R-:W-:Y:S05]  /*1520*/  @!P1 BRA `(.L_x_313) ;  /* 0x0000000000149947 */ /* 0x000fea0003800000 */
[----:B------:R-:W0:Y:S02]  /*1530*/  LDC.64 R2, c[0x0][0xa00] ;  /* 0x00028000ff027b82 */ /* 0x000e240000000a00 */
[----:B0-----:R-:W-:-:S05]  /*1540*/  IMAD.WIDE R2, R31, 0x4, R2 ;  /* 0x000000041f027825 */ /* 0x001fca00078e0202 */
[----:B-----5:R-:W2:Y:S04]  /*1550*/  LDG.E R24, desc[UR40][R2.64] ;  /* 0x0000002802187981 */ /* 0x020ea8000c1e1900 */
[----:B------:R-:W2:Y:S02]  /*1560*/  LDG.E R5, desc[UR40][R2.64+0x4] ;  /* 0x0000042802057981 */ /* 0x000ea4000c1e1900 */
[----:B--2---:R-:W-:-:S07]  /*1570*/  IMAD.IADD R24, R5, 0x1, -R24 ;  /* 0x0000000105187824 */ /* 0x004fce00078e0a18 */
.L_x_313:
[----:B------:R-:W-:Y:S01]  /*1580*/  MOV R32, UR5 ;  /* 0x0000000500207c02 */ /* 0x000fe20008000f00 */
[----:B------:R-:W-:Y:S01]  /*1590*/  IMAD.U32 R29, RZ, RZ, UR4 ;  /* 0x00000004ff1d7e24 */ /* 0x000fe2000f8e00ff */
[----:B------:R-:W-:Y:S06]  /*15a0*/  @!P2 BRA `(.L_x_314) ;  /* 0x000000000010a947 */ /* 0x000fec0003800000 */
[----:B------:R-:W-:-:S04]  /*15b0*/  IADD3 R2, P0, R34, UR8, RZ ;  /* 0x0000000822027c10 */ /* 0x000fc8000ff1e0ff */
[----:B------:R-:W-:-:S05]  /*15c0*/  IADD3.X R3, R33, UR9, RZ, P0, !PT ;  /* 0x0000000921037c10 */ /* 0x000fca00087fe4ff */
[----:B------:R0:W5:Y:S01]  /*15d0*/  LDG.E R29, desc[UR40][R2.64] ;  /* 0x00000028021d7981 */ /* 0x000162000c1e1900 */
[----:B------:R-:W-:Y:S05]  /*15e0*/  BRA `(.L_x_315) ;  /* 0x0000000000107947 */ /* 0x000fea0003800000 */
.L_x_314:
[----:B------:R-:W-:Y:S05]  /*15f0*/  @!P0 BRA `(.L_x_315) ;  /* 0x00000000000c8947 */ /* 0x000fea0003800000 */
[----:B------:R-:W2:Y:S04]  /*1600*/  LDG.E R0, desc[UR40][R6.64] ;  /* 0x0000002806007981 */ /* 0x000ea8000c1e1900 */
[----:B------:R-:W2:Y:S02]  /*1610*/  LDG.E R29, desc[UR40][R6.64+0x4] ;  /* 0x00000428061d7981 */ /* 0x000ea4000c1e1900 */
[----:B--2---:R-:W-:-:S07]  /*1620*/  IMAD.IADD R29, R29, 0x1, -R0 ;  /* 0x000000011d1d7824 */ /* 0x004fce00078e0a00 */
.L_x_315:
[----:B------:R-:W-:Y:S02]  /*1630*/  ULDC.64 UR4, c[0x0][0xa10] ;  /* 0x0002840000047ab9 */ /* 0x000fe40000000a00 */
[----:B------:R-:W-:-:S04]  /*1640*/  ISETP.NE.U32.AND P0, PT, RZ, UR4, PT ;  /* 0x00000004ff007c0c */ /* 0x000fc8000bf05070 */
[----:B------:R-:W-:Y:S01]  /*1650*/  ISETP.NE.AND.EX P0, PT, RZ, UR5, PT, P0 ;  /* 0x00000005ff007c0c */ /* 0x000fe2000bf05300 */
[----:B------:R-:W-:-:S12]  /*1660*/  ULDC.64 UR4, c[0x0][0xa30] ;  /* 0x00028c0000047ab9 */ /* 0x000fd80000000a00 */
[----:B0-----:R-:W0:Y:S01]  /*1670*/  @P0 LDC.64 R2, c[0x0][0xa10] ;  /* 0x00028400ff020b82 */ /* 0x001e220000000a00 */
[----:B------:R-:W-:-:S04]  /*1680*/  ISETP.NE.U32.AND P1, PT, RZ, UR4, PT ;  /* 0x00000004ff007c0c */ /* 0x000fc8000bf25070 */
[----:B------:R-:W-:Y:S01]  /*1690*/  ISETP.NE.AND.EX P1, PT, RZ, UR5, PT, P1 ;  /* 0x00000005ff007c0c */ /* 0x000fe2000bf25310 */
[----:B0-----:R-:W-:-:S05]  /*16a0*/  @P0 IMAD.WIDE R2, R31, 0x4, R2 ;  /* 0x000000041f020825 */ /* 0x001fca00078e0202 */
[----:B------:R-:W2:Y:S04]  /*16b0*/  @P0 LDG.E R0, desc[UR40][R2.64] ;  /* 0x0000002802000981 */ /* 0x000ea8000c1e1900 */
[----:B------:R-:W2:Y:S03]  /*16c0*/  @P0 LDG.E R7, desc[UR40][R2.64+0x4] ;  /* 0x0000042802070981 */ /* 0x000ea6000c1e1900 */
[----:B------:R-:W-:Y:S01]  /*16d0*/  @P1 IADD3 R4, P2, R34, UR4, RZ ;  /* 0x0000000422041c10 */ /* 0x000fe2000ff5e0ff */
[----:B-----5:R-:W-:-:S03]  /*16e0*/  IMAD.MOV.U32 R26, RZ, RZ, R29 ;  /* 0x000000ffff1a7224 */ /* 0x020fc600078e001d */
[----:B------:R-:W-:-:S05]  /*16f0*/  @P1 IADD3.X R5, R33, UR5, RZ, P2, !PT ;  /* 0x0000000521051c10 */ /* 0x000fca00097fe4ff */
[----:B------:R0:W5:Y:S01]  /*1700*/  @P1 LDG.E R26, desc[UR40][R4.64] ;  /* 0x00000028041a1981 */ /* 0x000162000c1e1900 */
[----:B------:R-:W-:Y:S01]  /*1710*/  LOP3.LUT R10, R9, 0xff, RZ, 0xc0, !PT ;  /* 0x000000ff090a7812 */ /* 0x000fe200078ec0ff */
[----:B------:R-:W-:Y:S01]  /*1720*/  IMAD.IADD R11, R29, 0x1, -R8 ;  /* 0x000000011d0b7824 */ /* 0x000fe200078e0a08 */
[----:B------:R-:W-:Y:S01]  /*1730*/  SHF.R.U32.HI R6, RZ, 0x10, R9 ;  /* 0x00000010ff067819 */ /* 0x000fe20000011609 */
[----:B------:R-:W-:Y:S01]  /*1740*/  BSSY B0, `(.L_x_316) ;  /* 0x000002b000007945 */ /* 0x000fe20003800000 */
[----:B------:R-:W-:Y:S01]  /*1750*/  LOP3.LUT R22, R22, 0xfffffff7, RZ, 0xc0, !PT ;  /* 0xfffffff716167812 */ /* 0x000fe200078ec0ff */
[----:B------:R0:W-:Y:S04]  /*1760*/  STL [R1+0x58], R10 ;  /* 0x0000580a01007387 */ /* 0x0001e80000100800 */
[----:B------:R0:W-:Y:S01]  /*1770*/  STL [R1+0x3c], R6 ;  /* 0x00003c0601007387 */ /* 0x0001e20000100800 */
[----:B--2---:R-:W-:-:S04]  /*1780*/  @P0 IMAD.IADD R32, R7, 0x1, -R0 ;  /* 0x0000000107200824 */ /* 0x004fc800078e0a00 */
[----:B------:R-:W-:-:S04]  /*1790*/  IMAD.IADD R105, R11, 0x1, R32 ;  /* 0x000000010b697824 */ /* 0x000fc800078e0220 */
[C---:B------:R-:W-:Y:S01]  /*17a0*/  VIADD R0, R105.reuse, 0x9f ;  /* 0x0000009f69007836 */ /* 0x040fe20000000000 */
[----:B------:R-:W-:-:S03]  /*17b0*/  ISETP.GE.AND P3, PT, R105, 0x1, PT ;  /* 0x000000016900780c */ /* 0x000fc60003f66270 */
[----:B------:R-:W-:-:S05]  /*17c0*/  IMAD.HI R0, R0, 0x66666667, RZ ;  /* 0x6666666700007827 */ /* 0x000fca00078e02ff */
[----:B------:R-:W-:-:S04]  /*17d0*/  SHF.R.U32.HI R3, RZ, 0x1f, R0 ;  /* 0x0000001fff037819 */ /* 0x000fc80000011600 */
[----:B------:R-:W-:Y:S01]  /*17e0*/  LEA.HI.SX32 R104, R0, R3, 0x1a ;  /* 0x0000000300687211 */ /* 0x000fe200078fd2ff */
[----:B------:R-:W-:Y:S01]  /*17f0*/  IMAD.MOV.U32 R3, RZ, RZ, RZ ;  /* 0x000000ffff037224 */ /* 0x000fe200078e00ff */
[----:B------:R-:W-:Y:S01]  /*1800*/  @P3 LOP3.LUT R22, R22, 0x8, RZ, 0xfc, !PT ;  /* 0x0000000816163812 */ /* 0x000fe200078efcff */
[----:B0-----:R-:W-:Y:S06]  /*1810*/  @!P3 BRA `(.L_x_317) ;  /* 0x000000000074b947 */ /* 0x001fec0003800000 */
[----:B------:R-:W-:Y:S01]  /*1820*/  ISETP.NE.AND P0, PT, R6, RZ, PT ;  /* 0x000000ff0600720c */ /* 0x000fe20003f05270 */
[----:B------:R-:W-:-:S03]  /*1830*/  ULDC UR4, c[0x0][0x9f0] ;  /* 0x00027c0000047ab9 */ /* 0x000fc60000000800 */
[----:B------:R-:W-:-:S04]  /*1840*/  SEL R9, R6, UR4, P0 ;  /* 0x0000000406097c07 */ /* 0x000fc80008000000 */
[-C--:B------:R-:W-:Y:S02]  /*1850*/  IABS R5, R9.reuse ;  /* 0x0000000900057213 */ /* 0x080fe40000000000 */
[----:B------:R-:W-:Y:S02]  /*1860*/  IADD3 R0, R104, -0x1, R9 ;  /* 0xffffffff68007810 */ /* 0x000fe40007ffe009 */
[----:B------:R-:W0:Y:S01]  /*1870*/  I2F.RP R4, R5 ;  /* 0x0000000500047306 */ /* 0x000e220000209400 */
[----:B------:R-:W-:-:S05]  /*1880*/  IABS R8, R9 ;  /* 0x0000000900087213 */ /* 0x000fca0000000000 */
[----:B------:R-:W-:Y:S02]  /*1890*/  IMAD.MOV R8, RZ, RZ, -R8 ;  /* 0x000000ffff087224 */ /* 0x000fe400078e0a08 */
[----:B0-----:R-:W0:Y:S02]  /*18a0*/  MUFU.RCP R4, R4 ;  /* 0x0000000400047308 */ /* 0x001e240000001000 */
[----:B0-----:R-:W-:Y:S01]  /*18b0*/  VIADD R2, R4, 0xffffffe ;  /* 0x0ffffffe04027836 */ /* 0x001fe20000000000 */
[----:B------:R-:W-:Y:S02]  /*18c0*/  IABS R4, R0 ;  /* 0x0000000000047213 */ /* 0x000fe40000000000 */
[----:B------:R-:W-:-:S03]  /*18d0*/  LOP3.LUT R0, R0, R9, RZ, 0x3c, !PT ;  /* 0x0000000900007212 */ /* 0x000fc600078e3cff */
[----:B------:R0:W1:Y:S01]  /*18e0*/  F2I.FTZ.U32.TRUNC.NTZ R3, R2 ;  /* 0x0000000200037305 */ /* 0x000062000021f000 */
[----:B------:R-:W-:Y:S01]  /*18f0*/  ISETP.GE.AND P2, PT, R0, RZ, PT ;  /* 0x000000ff0000720c */ /* 0x000fe20003f46270 */
[----:B0-----:R-:W-:Y:S01]  /*1900*/  IMAD.MOV.U32 R2, RZ, RZ, RZ ;  /* 0x000000ffff027224 */ /* 0x001fe200078e00ff */
[----:B-1----:R-:W-:-:S05]  /*1910*/  IADD3 R6, RZ, -R3, RZ ;  /* 0x80000003ff067210 */ /* 0x002fca0007ffe0ff */
[----:B------:R-:W-:-:S04]  /*1920*/  IMAD R7, R6, R5, RZ ;  /* 0x0000000506077224 */ /* 0x000fc800078e02ff */
[----:B------:R-:W-:-:S04]  /*1930*/  IMAD.HI.U32 R3, R3, R7, R2 ;  /* 0x0000000703037227 */ /* 0x000fc800078e0002 */
[----:B------:R-:W-:Y:S02]  /*1940*/  IMAD.MOV.U32 R2, RZ, RZ, R8 ;  /* 0x000000ffff027224 */ /* 0x000fe400078e0008 */
        /* <DEDUP_REMOVED lines=10> */
.L_x_317:
[----:B------:R-:W-:Y:S05]  /*19f0*/  BSYNC B0 ;  /* 0x0000000000007941 */ /* 0x000fea0003800000 */
.L_x_316:
[----:B------:R-:W-:-:S05]  /*1a00*/  IMAD R0, R10, R3, RZ ;  /* 0x000000030a007224 */ /* 0x000fca00078e02ff */
[C---:B------:R-:W-:Y:S01]  /*1a10*/  VIADDMNMX R3, R0.reuse, R3, R104, PT ;  /* 0x0000000300037246 */ /* 0x040fe20003800168 */
[----:B------:R-:W-:-:S04]  /*1a20*/  IMAD R0, R0, 0xa0, -R11 ;  /* 0x000000a000007824 */ /* 0x000fc800078e0a0b */
[----:B------:R-:W-:Y:S01]  /*1a30*/  IMAD R3, R3, 0xa0, -R11 ;  /* 0x000000a003037824 */ /* 0x000fe200078e0a0b */
[----:B------:R-:W-:-:S04]  /*1a40*/  VIMNMX R0, RZ, R0, !PT ;  /* 0x00000000ff007248 */ /* 0x000fc80007fe0100 */
[----:B------:R-:W-:Y:S01]  /*1a50*/  VIMNMX R5, R3, R32, PT ;  /* 0x0000002003057248 */ /* 0x000fe20003fe0100 */
[----:B------:R-:W-:-:S03]  /*1a60*/  IMAD.WIDE.U32 R2, R0, -0x33333333, RZ ;  /* 0xcccccccd00027825 */ /* 0x000fc600078e00ff */
[----:B------:R-:W-:Y:S02]  /*1a70*/  ISETP.GT.AND P0, PT, R5, R0, PT ;  /* 0x000000000500720c */ /* 0x000fe40003f04270 */
[----:B------:R-:W-:-:S05]  /*1a80*/  SHF.R.U32.HI R27, RZ, 0x7, R3 ;  /* 0x00000007ff1b7819 */ /* 0x000fca0000011603 */
[----:B------:R-:W-:-:S06]  /*1a90*/  IMAD.MOV.U32 R2, RZ, RZ, R27 ;  /* 0x000000ffff027224 */ /* 0x000fcc00078e001b */
[----:B------:R-:W-:-:S04]  /*1aa0*/  @P0 VIADD R0, R5, 0x9f ;  /* 0x0000009f05000836 */ /* 0x000fc80000000000 */
[----:B------:R-:W-:-:S05]  /*1ab0*/  @P0 IMAD.HI R0, R0, 0x66666667, RZ ;  /* 0x6666666700000827 */ /* 0x000fca00078e02ff */
[----:B------:R-:W-:-:S04]  /*1ac0*/  @P0 SHF.R.U32.HI R3, RZ, 0x1f, R0 ;  /* 0x0000001fff030819 */ /* 0x000fc80000011600 */
[----:B------:R-:W-:Y:S02]  /*1ad0*/  @P0 LEA.HI.SX32 R2, R0, R3, 0x1a ;  /* 0x0000000300020211 */ /* 0x000fe400078fd2ff */
[----:B------:R-:W-:Y:S02]  /*1ae0*/  PLOP3.LUT P0, PT, PT, PT, PT, 0x80, 0x0 ;  /* 0x000000000000781c */ /* 0x000fe40003f0f070 */
[----:B------:R-:W-:-:S13]  /*1af0*/  ISETP.GT.AND P1, PT, R2, R27, PT ;  /* 0x0000001b0200720c */ /* 0x000fda0003f24270 */
[----:B------:R-:W-:Y:S05]  /*1b00*/  @!P1 BRA `(.L_x_318) ;  /* 0x0000003000dc9947 */ /* 0x000fea0003800000 */
[----:B------:R-:W-:Y:S01]  /*1b10*/  IADD3 R0, R16, 0xe000, RZ ;  /* 0x0000e00010007810 */ /* 0x000fe20007ffe0ff */
[----:B------:R-:W-:Y:S03]  /*1b20*/  BSSY B6, `(.L_x_319) ;  /* 0x0000013000067945 */ /* 0x000fe60003800000 */
[----:B------:R-:W-:-:S13]  /*1b30*/  LOP3.LUT P0, RZ, R0, 0x1bf, RZ, 0xc0, !PT ;  /* 0x000001bf00ff7812 */ /* 0x000fda000780c0ff */
[----:B------:R-:W-:Y:S05]  /*1b40*/  @!P0 BRA `(.L_x_320) ;  /* 0x0000000000408947 */ /* 0x000fea0003800000 */
[----:B------:R-:W-:Y:S01]  /*1b50*/  MOV R0, 0x0 ;  /* 0x0000000000007802 */ /* 0x000fe20000000f00 */
[----:B------:R-:W-:Y:S01]  /*1b60*/  ULDC.64 UR4, c[0x4][0x98] ;  /* 0x0100260000047ab9 */ /* 0x000fe20000000a00 */
[----:B------:R-:W-:Y:S01]  /*1b70*/  ULDC.64 UR6, c[0x4][0x20] ;  /* 0x0100080000067ab9 */ /* 0x000fe20000000a00 */
[----:B------:R-:W-:Y:S01]  /*1b80*/  IMAD.U32 R4, RZ, RZ, UR4 ;  /* 0x00000004ff047e24 */ /* 0x000fe2000f8e00ff */
        /* <DEDUP_REMOVED lines=11> */
[----:B-1---5:R-:W-:Y:S05]  /*1c40*/  CALL.ABS.NOINC R14 ;  /* 0x000000000e007343 */ /* 0x022fea0003c00000 */
.L_x_320:
[----:B------:R-:W-:Y:S05]  /*1c50*/  BSYNC B6 ;  /* 0x0000000000067941 */ /* 0x000fea0003800000 */
.L_x_319:
        /* <DEDUP_REMOVED lines=20> */
.L_x_322:
[----:B------:R-:W-:Y:S05]  /*1da0*/  BSYNC B6 ;  /* 0x0000000000067941 */ /* 0x000fea0003800000 */
.L_x_321:
[----:B------:R-:W-:Y:S01]  /*1db0*/  ULDC.64 UR4, c[0x0][0x9f8] ;  /* 0x00027e0000047ab9 */ /* 0x000fe20000000a00 */
[----:B------:R-:W-:Y:S01]  /*1dc0*/  MOV R0, R31 ;  /* 0x0000001f00007202 */ /* 0x000fe20000000f00 */
[----:B------:R-:W0:Y:S01]  /*1dd0*/  LDC.64 R46, c[0x0][0x300] ;  /* 0x0000c000ff2e7b82 */ /* 0x000e220000000a00 */
[----:B------:R-:W-:Y:S01]  /*1de0*/  ISETP.NE.U32.AND P0, PT, RZ, UR4, PT ;  /* 0x00000004ff007c0c */ /* 0x000fe2000bf05070 */
[----:B------:R-:W-:Y:S01]  /*1df0*/  IMAD.IADD R28, R28, 0x1, R29 ;  /* 0x000000011c1c7824 */ /* 0x000fe200078e021d */
[----:B------:R-:W-:Y:S01]  /*1e00*/  SHF.R.S32.HI R19, RZ, 0x1f, R18 ;  /* 0x0000001fff137819 */ /* 0x000fe20000011412 */
[----:B------:R-:W2:Y:S01]  /*1e10*/  LDL R14, [R1+0x28] ;  /* 0x00002800010e7983 */ /* 0x000ea20000100800 */
[----:B------:R-:W-:Y:S01]  /*1e20*/  ISETP.NE.AND.EX P0, PT, RZ, UR5, PT, P0 ;  /* 0x00000005ff007c0c */ /* 0x000fe2000bf05300 */
[----:B------:R-:W-:Y:S02]  /*1e30*/  ULDC.64 UR6, c[0x0][0x330] ;  /* 0x0000cc0000067ab9 */ /* 0x000fe40000000a00 */
[----:B------:R-:W3:Y:S01]  /*1e40*/  LDL R12, [R1+0x2c] ;  /* 0x00002c00010c7983 */ /* 0x000ee20000100800 */
[----:B------:R-:W1:Y:S03]  /*1e50*/  LDC R55, c[0x0][0x3f4] ;  /* 0x0000fd00ff377b82 */ /* 0x000e660000000800 */
[----:B------:R-:W4:Y:S05]  /*1e60*/  LDL R10, [R1+0x30] ;  /* 0x00003000010a7983 */ /* 0x000f2a0000100800 */
[----:B------:R-:W1:Y:S01]  /*1e70*/  LDC.64 R40, c[0x0][0x3f8] ;  /* 0x0000fe00ff287b82 */ /* 0x000e620000000a00 */
[----:B------:R-:W-:-:S04]  /*1e80*/  @P0 IADD3 R4, P1, R34, UR4, RZ ;  /* 0x0000000422040c10 */ /* 0x000fc8000ff3e0ff */
[----:B------:R-:W-:Y:S01]  /*1e90*/  @P0 IADD3.X R5, R33, UR5, RZ, P1, !PT ;  /* 0x0000000521050c10 */ /* 0x000fe20008ffe4ff */
[----:B------:R-:W-:Y:S01]  /*1ea0*/  ULDC.64 UR4, c[0x0][0xa08] ;  /* 0x0002820000047ab9 */ /* 0x000fe20000000a00 */
[----:B------:R-:W-:Y:S01]  /*1eb0*/  SHF.R.S32.HI R11, RZ, 0x1f, R28 ;  /* 0x0000001fff0b7819 */ /* 0x000fe2000001141c */
[-C--:B0-----:R-:W-:Y:S01]  /*1ec0*/  IMAD.WIDE.U32 R6, R28, R46.reuse, RZ ;  /* 0x0000002e1c067225 */ /* 0x081fe200078e00ff */
[----:B------:R-:W0:Y:S01]  /*1ed0*/  LDC.64 R34, c[0x0][0x408] ;  /* 0x00010200ff227b82 */ /* 0x000e220000000a00 */
[----:B------:R1:W2:Y:S01]  /*1ee0*/  @P0 LDG.E R0, desc[UR40][R4.64] ;  /* 0x0000002804000981 */ /* 0x0002a2000c1e1900 */
[----:B------:R-:W-:Y:S01]  /*1ef0*/  ISETP.NE.U32.AND P0, PT, RZ, UR4, PT ;  /* 0x00000004ff007c0c */ /* 0x000fe2000bf05070 */
[----:B------:R-:W-:Y:S02]  /*1f00*/  IMAD R3, R11, R46, RZ ;  /* 0x0000002e0b037224 */ /* 0x000fe400078e02ff */
[----:B------:R-:W-:Y:S01]  /*1f10*/  IMAD.WIDE.U32 R8, R30, UR6, R18 ;  /* 0x000000061e087c25 */ /* 0x000fe2000f8e0012 */
[----:B------:R-:W-:Y:S01]  /*1f20*/  ISETP.NE.AND.EX P0, PT, RZ, UR5, PT, P0 ;  /* 0x00000005ff007c0c */ /* 0x000fe2000bf05300 */
[----:B------:R-:W-:-:S02]  /*1f30*/  ULDC.64 UR4, c[0x0][0x308] ;  /* 0x0000c20000047ab9 */ /* 0x000fc40000000a00 */
[----:B------:R-:W-:Y:S02]  /*1f40*/  IMAD R3, R28, R47, R3 ;  /* 0x0000002f1c037224 */ /* 0x000fe400078e0203 */
[C---:B------:R-:W-:Y:S01]  /*1f50*/  IMAD R9, R30.reuse, UR7, R9 ;  /* 0x000000071e097c24 */ /* 0x040fe2000f8e0209 */
[----:B------:R-:W-:Y:S01]  /*1f60*/  SHF.R.S32.HI R15, RZ, 0x1f, R23 ;  /* 0x0000001fff0f7819 */ /* 0x000fe20000011417 */
[----:B------:R-:W-:Y:S01]  /*1f70*/  IMAD.IADD R7, R7, 0x1, R3 ;  /* 0x0000000107077824 */ /* 0x000fe200078e0203 */
[----:B------:R-:W-:Y:S01]  /*1f80*/  ULDC.64 UR6, c[0x0][0x338] ;  /* 0x0000ce0000067ab9 */ /* 0x000fe20000000a00 */
[----:B-1----:R-:W-:-:S04]  /*1f90*/  IMAD.WIDE.U32 R4, R30, UR4, R6 ;  /* 0x000000041e047c25 */ /* 0x002fc8000f8e0006 */
[----:B------:R-:W-:Y:S01]  /*1fa0*/  IMAD R5, R30, UR5, R5 ;  /* 0x000000051e057c24 */ /* 0x000fe2000f8e0205 */
[----:B------:R-:W-:Y:S01]  /*1fb0*/  ULDC.64 UR4, c[0x0][0x310] ;  /* 0x0000c40000047ab9 */ /* 0x000fe20000000a00 */
[----:B------:R-:W4:Y:S01]  /*1fc0*/  LDL R30, [R1+0x70] ;  /* 0x00007000011e7983 */ /* 0x000f220000100800 */
[C---:B------:R-:W-:Y:S01]  /*1fd0*/  IMAD.WIDE.U32 R20, R23.reuse, R46, R18 ;  /* 0x0000002e17147225 */ /* 0x040fe200078e0012 */
[----:B------:R-:W1:Y:S01]  /*1fe0*/  S2R R31, SR_TID.X ;  /* 0x00000000001f7919 */ /* 0x000e620000002100 */
[----:B------:R-:W-:Y:S02]  /*1ff0*/  ISETP.GE.AND P2, PT, R18, R55, PT ;  /* 0x000000371200720c */ /* 0x000fe40003f46270 */
[----:B------:R-:W-:Y:S01]  /*2000*/  SHF.R.S32.HI R157, RZ, 0x1f, R156 ;  /* 0x0000001fff9d7819 */ /* 0x000fe2000001149c */
[----:B------:R-:W-:-:S04]  /*2010*/  IMAD.WIDE.U32 R42, R23, R40, R18 ;  /* 0x00000028172a7225 */ /* 0x000fc800078e0012 */
[----:B------:R-:W-:-:S04]  /*2020*/  IMAD.WIDE.U32 R44, R23, R40, R156 ;  /* 0x00000028172c7225 */ /* 0x000fc800078e009c */
[----:B0-----:R-:W-:-:S04]  /*2030*/  IMAD.WIDE.U32 R38, R23, R34, R156 ;  /* 0x0000002217267225 */ /* 0x001fc800078e009c */
[----:B------:R-:W-:Y:S01]  /*2040*/  IMAD.WIDE.U32 R36, R23, R34, R18 ;  /* 0x0000002217247225 */ /* 0x000fe200078e0012 */
[----:B------:R-:W-:-:S03]  /*2050*/  LOP3.LUT R22, R22, 0xfffffffb, RZ, 0xc0, !PT ;  /* 0xfffffffb16167812 */ /* 0x000fc600078ec0ff */
[----:B------:R-:W-:Y:S02]  /*2060*/  IMAD R57, R41, 0xa0, RZ ;  /* 0x000000a029397824 */ /* 0x000fe400078e02ff */
[----:B------:R-:W-:Y:S01]  /*2070*/  VIADD R33, R18, 0x20 ;  /* 0x0000002012217836 */ /* 0x000fe20000000000 */
[----:B------:R-:W-:Y:S02]  /*2080*/  @P2 LOP3.LUT R22, R22, 0x4, RZ, 0xfc, !PT ;  /* 0x0000000416162812 */ /* 0x000fe400078efcff */
[----:B-1----:R-:W-:-:S04]  /*2090*/  SHF.R.U32.HI R29, RZ, 0x7, R31 ;  /* 0x00000007ff1d7819 */ /* 0x002fc8000001161f */
[----:B------:R-:W-:Y:S02]  /*20a0*/  IADD3 R54, R29, 0x8, RZ ;  /* 0x000000081d367810 */ /* 0x000fe40007ffe0ff */
[----:B--2---:R-:W-:-:S04]  /*20b0*/  SHF.R.S32.HI R3, RZ, 0x1f, R0 ;  /* 0x0000001fff037819 */ /* 0x004fc80000011400 */
[----:B------:R-:W-:Y:S02]  /*20c0*/  SEL R6, R3, RZ, !P0 ;  /* 0x000000ff03067207 */ /* 0x000fe40004000000 */
[----:B------:R-:W-:-:S03]  /*20d0*/  SEL R3, R0, RZ, !P0 ;  /* 0x000000ff00037207 */ /* 0x000fc60004000000 */
[C---:B------:R-:W-:Y:S02]  /*20e0*/  IMAD R0, R6.reuse, UR4, RZ ;  /* 0x0000000406007c24 */ /* 0x040fe4000f8e02ff */
[----:B------:R-:W-:Y:S02]  /*20f0*/  IMAD R6, R6, UR6, RZ ;  /* 0x0000000606067c24 */ /* 0x000fe4000f8e02ff */
[C---:B------:R-:W-:Y:S02]  /*2100*/  IMAD R7, R3.reuse, UR5, R0 ;  /* 0x0000000503077c24 */ /* 0x040fe4000f8e0200 */
[----:B------:R-:W-:Y:S01]  /*2110*/  IMAD.WIDE.U32 R50, R3, UR4, R4 ;  /* 0x0000000403327c25 */ /* 0x000fe2000f8e0004 */
[----:B------:R-:W-:-:S03]  /*2120*/  ULDC UR4, c[0x0][0x2f4] ;  /* 0x0000bd0000047ab9 */ /* 0x000fc60000000800 */
[----:B------:R-:W-:Y:S02]  /*2130*/  IMAD R0, R15, R46, RZ ;  /* 0x0000002e0f007224 */ /* 0x000fe400078e02ff */
[----:B------:R-:W-:-:S04]  /*2140*/  IMAD.WIDE.U32 R48, R3, UR6, R8 ;  /* 0x0000000603307c25 */ /* 0x000fc8000f8e0008 */
[----:B------:R-:W-:Y:S02]  /*2150*/  IMAD R13, R3, UR7, R6 ;  /* 0x00000007030d7c24 */ /* 0x000fe4000f8e0206 */
[----:B------:R-:W-:Y:S01]  /*2160*/  IMAD R5, R23, R47, R0 ;  /* 0x0000002f17057224 */ /* 0x000fe200078e0200 */
[----:B------:R-:W-:Y:S01]  /*2170*/  IADD3 R0, P0, R50, R20, RZ ;  /* 0x0000001432007210 */ /* 0x000fe20007f1e0ff */
[----:B------:R-:W-:Y:S02]  /*2180*/  IMAD.IADD R3, R51, 0x1, R7 ;  /* 0x0000000133037824 */ /* 0x000fe400078e0207 */
[----:B------:R-:W-:-:S03]  /*2190*/  IMAD R4, R15, R40, RZ ;  /* 0x000000280f047224 */ /* 0x000fc600078e02ff */
[----:B------:R-:W-:Y:S02]  /*21a0*/  IADD3.X R20, R3, R21, R5, P0, !PT ;  /* 0x0000001503147210 */ /* 0x000fe400007fe405 */
[----:B------:R-:W-:Y:S01]  /*21b0*/  SEL R5, R55, RZ, P2 ;  /* 0x000000ff37057207 */ /* 0x000fe20001000000 */
[----:B------:R-:W-:Y:S02]  /*21c0*/  IMAD R7, R23, R41, R4 ;  /* 0x0000002917077224 */ /* 0x000fe400078e0204 */
[----:B------:R-:W-:Y:S02]  /*21d0*/  IMAD R4, R15, R34, RZ ;  /* 0x000000220f047224 */ /* 0x000fe400078e02ff */
[----:B------:R-:W-:Y:S02]  /*21e0*/  IMAD.IADD R5, R18, 0x1, R5 ;  /* 0x0000000112057824 */ /* 0x000fe400078e0205 */
[----:B------:R-:W-:Y:S02]  /*21f0*/  IMAD.IADD R45, R45, 0x1, R7 ;  /* 0x000000012d2d7824 */ /* 0x000fe400078e0207 */
[----:B------:R-:W-:Y:S01]  /*2200*/  IMAD R9, R23, R35, R4 ;  /* 0x0000002317097224 */ /* 0x000fe200078e0204 */
[----:B------:R-:W-:Y:S01]  /*2210*/  SHF.R.S32.HI R4, RZ, 0x1f, R5 ;  /* 0x0000001fff047819 */ /* 0x000fe20000011405 */
[----:B------:R-:W-:Y:S01]  /*2220*/  IMAD.IADD R43, R7, 0x1, R43 ;  /* 0x00000001072b7824 */ /* 0x000fe200078e022b */
[----:B-----5:R-:W-:-:S02]  /*2230*/  SHF.R.S32.HI R7, RZ, 0x1f, R26 ;  /* 0x0000001fff077819 */ /* 0x020fc4000001141a */
[----:B------:R-:W-:Y:S01]  /*2240*/  LEA.HI R21, R4, R5, RZ, 0x4 ;  /* 0x0000000504157211 */ /* 0x000fe200078f20ff */
[----:B------:R-:W-:Y:S02]  /*2250*/  IMAD.IADD R39, R39, 0x1, R9 ;  /* 0x0000000127277824 */ /* 0x000fe400078e0209 */
[C---:B------:R-:W-:Y:S02]  /*2260*/  IMAD R6, R7.reuse, R40, RZ ;  /* 0x0000002807067224 */ /* 0x040fe400078e02ff */
[----:B------:R-:W-:Y:S01]  /*2270*/  IMAD R7, R7, R34, RZ ;  /* 0x0000002207077224 */ /* 0x000fe200078e02ff */
[----:B------:R-:W-:Y:S01]  /*2280*/  LOP3.LUT R4, R14, 0x30, R21, 0xf8, !PT ;  /* 0x000000300e047812 */ /* 0x000fe200078ef815 */
[----:B------:R-:W-:Y:S01]  /*2290*/  IMAD.IADD R37, R9, 0x1, R37 ;  /* 0x0000000109257824 */ /* 0x000fe200078e0225 */
[----:B------:R-:W-:Y:S01]  /*22a0*/  IADD3 R52, P0, R23, R28, RZ ;  /* 0x0000001c17347210 */ /* 0x000fe20007f1e0ff */
[----:B------:R-:W-:Y:S01]  /*22b0*/  IMAD R69, R26, R35, R7 ;  /* 0x000000231a457224 */ /* 0x000fe200078e0207 */
[----:B------:R-:W-:Y:S01]  /*22c0*/  LOP3.LUT R61, R21, 0xfffffff0, RZ, 0xc0, !PT ;  /* 0xfffffff0153d7812 */ /* 0x000fe200078ec0ff */
[----:B------:R-:W-:Y:S01]  /*22d0*/  IMAD R5, R47, 0xa0, RZ ;  /* 0x000000a02f057824 */ /* 0x000fe200078e02ff */
[----:B---3--:R-:W-:Y:S01]  /*22e0*/  LOP3.LUT R4, R4, R12, RZ, 0x3c, !PT ;  /* 0x0000000c04047212 */ /* 0x008fe200078e3cff */
[----:B------:R-:W-:-:S02]  /*22f0*/  IMAD R9, R26, R41, R6 ;  /* 0x000000291a097224 */ /* 0x000fc400078e0206 */
[----:B------:R-:W-:-:S04]  /*2300*/  IMAD.WIDE.U32 R44, R26, R40, R44 ;  /* 0x000000281a2c7225 */ /* 0x000fc800078e002c */
[----:B------:R-:W-:-:S04]  /*2310*/  IMAD.WIDE.U32 R42, R26, R40, R42 ;  /* 0x000000281a2a7225 */ /* 0x000fc800078e002a */
[----:B------:R-:W-:Y:S02]  /*2320*/  IMAD R7, R35, 0xa0, RZ ;  /* 0x000000a023077824 */ /* 0x000fe400078e02ff */
[----:B------:R-:W-:-:S04]  /*2330*/  IMAD.WIDE.U32 R38, R26, R34, R38 ;  /* 0x000000221a267225 */ /* 0x000fc800078e0026 */
[----:B------:R-:W-:-:S04]  /*2340*/  IMAD.WIDE.U32 R36, R26, R34, R36 ;  /* 0x000000221a247225 */ /* 0x000fc800078e0024 */
[----:B------:R-:W-:-:S04]  /*2350*/  IMAD.WIDE.U32 R46, R46, 0xa0, RZ ;  /* 0x000000a02e2e7825 */ /* 0x000fc800078e00ff */
[----:B------:R-:W-:-:S04]  /*2360*/  IMAD.WIDE.U32 R40, R40, 0xa0, RZ ;  /* 0x000000a028287825 */ /* 0x000fc800078e00ff */
[----:B------:R-:W-:Y:S01]  /*2370*/  IMAD.WIDE.U32 R34, R34, 0xa0, RZ ;  /* 0x000000a022227825 */ /* 0x000fe200078e00ff */
[----:B----4-:R-:W-:Y:S02]  /*2380*/  LOP3.LUT P4, RZ, R30, 0x2, RZ, 0xc0, !PT ;  /* 0x000000021eff7812 */ /* 0x010fe4000788c0ff */
[----:B------:R-:W-:Y:S01]  /*2390*/  ISETP.GE.AND P3, PT, R18, UR4, PT ;  /* 0x0000000412007c0c */ /* 0x000fe2000bf66270 */
[----:B------:R-:W-:Y:S01]  /*23a0*/  IMAD.IADD R68, R39, 0x1, R69 ;  /* 0x0000000127447824 */ /* 0x000fe200078e0245 */
[----:B------:R-:W-:Y:S01]  /*23b0*/  ISETP.GE.AND P2, PT, R33, UR4, PT ;  /* 0x0000000421007c0c */ /* 0x000fe2000bf46270 */
[----:B------:R-:W-:Y:S01]  /*23c0*/  IMAD.SHL.U32 R55, R55, 0x2, RZ ;  /* 0x0000000237377824 */ /* 0x000fe200078e00ff */
[----:B------:R-:W-:Y:S01]  /*23d0*/  SHF.R.S32.HI R70, RZ, 0x1f, R61 ;  /* 0x0000001fff467819 */ /* 0x000fe2000001143d */
[----:B------:R-:W-:Y:S01]  /*23e0*/  IMAD.X R53, R15, 0x1, R11, P0 ;  /* 0x000000010f357824 */ /* 0x000fe200000e060b */
[----:B------:R-:W-:Y:S01]  /*23f0*/  IADD3 R71, R10, R4, RZ ;  /* 0x000000040a477210 */ /* 0x000fe20007ffe0ff */
[----:B------:R-:W-:-:S02]  /*2400*/  IMAD.IADD R56, R47, 0x1, R5 ;  /* 0x000000012f387824 */ /* 0x000fc400078e0205 */
[----:B------:R-:W-:Y:S02]  /*2410*/  IMAD.IADD R57, R41, 0x1, R57 ;  /* 0x0000000129397824 */ /* 0x000fe400078e0239 */
[----:B------:R-:W-:Y:S02]  /*2420*/  IMAD.IADD R58, R35, 0x1, R7 ;  /* 0x00000001233a7824 */ /* 0x000fe400078e0207 */
[----:B------:R-:W-:Y:S02]  /*2430*/  IMAD.IADD R59, R45, 0x1, R9 ;  /* 0x000000012d3b7824 */ /* 0x000fe400078e0209 */
[----:B------:R-:W-:Y:S02]  /*2440*/  IMAD.IADD R60, R9, 0x1, R43 ;  /* 0x00000001093c7824 */ /* 0x000fe400078e022b */
[----:B------:R-:W-:Y:S02]  /*2450*/  IMAD.IADD R69, R69, 0x1, R37 ;  /* 0x0000000145457824 */ /* 0x000fe400078e0225 */
[----:B------:R-:W-:-:S07]  /*2460*/  IMAD.IADD R72, R49, 0x1, R13 ;  /* 0x0000000131487824 */ /* 0x000fce00078e020d */
.L_x_352:
[----:B------:R-:W2:Y:S01]  /*2470*/  LDL R4, [R1+0x14] ;  /* 0x0000140001047983 */ /* 0x000ea20000100800 */
[----:B0---4-:R-:W0:Y:S01]  /*2480*/  LDC.64 R62, c[0x0][0x2e8] ;  /* 0x0000ba00ff3e7b82 */ /* 0x011e220000000a00 */
[----:B------:R-:W-:Y:S01]  /*2490*/  VIADD R2, R2, 0xffffffff ;  /* 0xffffffff02027836 */ /* 0x000fe20000000000 */
[----:B------:R-:W-:Y:S01]  /*24a0*/  LOP3.LUT R22, R22, 0xfffffffd, RZ, 0xc0, !PT ;  /* 0xfffffffd16167812 */ /* 0x000fe200078ec0ff */
[----:B------:R-:W-:Y:S05]  /*24b0*/  YIELD ;  /* 0x0000000000007946 */ /* 0x000fea0003800000 */
[----:B------:R-:W-:Y:S01]  /*24c0*/  SHF.R.S32.HI R11, RZ, 0x1f, R2 ;  /* 0x0000001fff0b7819 */ /* 0x000fe20000011402 */
[-C--:B------:R-:W-:Y:S01]  /*24d0*/  IMAD R5, R56, R2.reuse, RZ ;  /* 0x0000000238057224 */ /* 0x080fe200078e02ff */
[----:B------:R-:W1:Y:S01]  /*24e0*/  LDC R31, c[0x0][0x3f4] ;  /* 0x0000fd00ff1f7b82 */ /* 0x000e620000000800 */
[----:B---3--:R-:W-:Y:S01]  /*24f0*/  IMAD.WIDE.U32 R14, R46, R2, RZ ;  /* 0x000000022e0e7225 */ /* 0x008fe200078e00ff */
[----:B------:R-:W-:Y:S03]  /*2500*/  BSSY B0, `(.L_x_323) ;  /* 0x0000259000007945 */ /* 0x000fe60003800000 */
[----:B------:R-:W-:-:S04]  /*2510*/  IMAD R7, R11, R46, R5 ;  /* 0x0000002e0b077224 */ /* 0x000fc800078e0205 */
[----:B------:R-:W-:Y:S01]  /*2520*/  IMAD.IADD R65, R15, 0x1, R7 ;  /* 0x000000010f417824 */ /* 0x000fe200078e0207 */
[----:B0-----:R-:W-:-:S04]  /*2530*/  IADD3 R12, P0, P1, R14, R62, R0 ;  /* 0x0000003e0e0c7210 */ /* 0x001fc8000791e000 */
[----:B------:R-:W-:Y:S02]  /*2540*/  IADD3.X R13, R65, R63, R20, P0, P1 ;  /* 0x0000003f410d7210 */ /* 0x000fe400007e2414 */
[----:B------:R-:W-:-:S13]  /*2550*/  ISETP.GT.AND P0, PT, R2, R27, PT ;  /* 0x0000001b0200720c */ /* 0x000fda0003f04270 */
[----:B------:R-:W-:Y:S02]  /*2560*/  @P0 LOP3.LUT R22, R22, 0x2, RZ, 0xfc, !PT ;  /* 0x0000000216160812 */ /* 0x000fe400078efcff */
[----:B-1----:R-:W-:Y:S01]  /*2570*/  ISETP.GE.AND P0, PT, R31, 0x1, PT ;  /* 0x000000011f00780c */ /* 0x002fe20003f06270 */
[----:B--2---:R-:W-:-:S04]  /*2580*/  IMAD R5, R17, 0x2800, R4 ;  /* 0x0000280011057824 */ /* 0x004fc800078e0204 */
[C---:B------:R-:W-:Y:S02]  /*2590*/  VIADD R73, R5.reuse, 0x20 ;  /* 0x0000002005497836 */ /* 0x040fe40000000000 */
[----:B------:R-:W-:Y:S02]  /*25a0*/  @P4 VIADD R73, R5, 0xffffffe0 ;  /* 0xffffffe005494836 */ /* 0x000fe40000000000 */
[C---:B------:R-:W-:Y:S02]  /*25b0*/  IMAD.IADD R74, R16.reuse, 0x1, R5 ;  /* 0x00000001104a7824 */ /* 0x040fe400078e0205 */
[----:B------:R-:W-:Y:S02]  /*25c0*/  IMAD.IADD R73, R16, 0x1, R73 ;  /* 0x0000000110497824 */ /* 0x000fe400078e0249 */
[----:B------:R-:W-:Y:S05]  /*25d0*/  @!P0 BRA `(.L_x_324) ;  /* 0x0000002000e08947 */ /* 0x000fea0003800000 */
[----:B------:R-:W-:Y:S01]  /*25e0*/  ULDC.U8 UR4, c[0x0][0x410] ;  /* 0x0001040000047ab9 */ /* 0x000fe20000000000 */
[-C--:B------:R-:W-:Y:S01]  /*25f0*/  IMAD R5, R57, R2.reuse, RZ ;  /* 0x0000000239057224 */ /* 0x080fe200078e02ff */
[----:B------:R-:W-:Y:S01]  /*2600*/  ISETP.NE.AND P0, PT, RZ, UR4, PT ;  /* 0x00000004ff007c0c */ /* 0x000fe2000bf05270 */
[----:B------:R-:W-:Y:S02]  /*2610*/  IMAD R7, R58, R2, RZ ;  /* 0x000000023a077224 */ /* 0x000fe400078e02ff */
[C---:B------:R-:W-:Y:S02]  /*2620*/  IMAD R9, R11.reuse, R40, R5 ;  /* 0x000000280b097224 */ /* 0x040fe400078e0205 */
[----:B------:R-:W-:Y:S02]  /*2630*/  IMAD R11, R11, R34, R7 ;  /* 0x000000220b0b7224 */ /* 0x000fe400078e0207 */
[----:B------:R-:W-:-:S04]  /*2640*/  IMAD.WIDE.U32 R4, R40, R2, RZ ;  /* 0x0000000228047225 */ /* 0x000fc800078e00ff */
[----:B------:R-:W-:-:S04]  /*2650*/  IMAD.WIDE.U32 R6, R34, R2, RZ ;  /* 0x0000000222067225 */ /* 0x000fc800078e00ff */
[----:B------:R-:W-:Y:S02]  /*2660*/  IMAD.IADD R30, R5, 0x1, R9 ;  /* 0x00000001051e7824 */ /* 0x000fe400078e0209 */
[----:B------:R-:W-:Y:S01]  /*2670*/  IMAD.IADD R64, R7, 0x1, R11 ;  /* 0x0000000107407824 */ /* 0x000fe200078e020b */
[----:B------:R-:W-:Y:S06]  /*2680*/  @!P0 BRA `(.L_x_325) ;  /* 0x00000010003c8947 */ /* 0x000fec0003800000 */
[----:B------:R-:W-:Y:S01]  /*2690*/  IMAD R8, R2, -0xa0, R32 ;  /* 0xffffff6002087824 */ /* 0x000fe200078e0220 */
[----:B------:R-:W-:Y:S01]  /*26a0*/  BSSY B1, `(.L_x_326) ;  /* 0x0000017000017945 */ /* 0x000fe20003800000 */
[----:B------:R-:W-:Y:S02]  /*26b0*/  CS2R R14, SRZ ;  /* 0x00000000000e7805 */ /* 0x000fe4000001ff00 */
[----:B------:R-:W-:Y:S02]  /*26c0*/  CS2R R10, SRZ ;  /* 0x00000000000a7805 */ /* 0x000fe4000001ff00 */
[----:B------:R-:W-:Y:S02]  /*26d0*/  CS2R R28, SRZ ;  /* 0x00000000001c7805 */ /* 0x000fe4000001ff00 */
[----:B------:R-:W-:-:S04]  /*26e0*/  VIMNMX R8, R8, 0xa0, PT ;  /* 0x000000a008087848 */ /* 0x000fc80003fe0100 */
[----:B------:R-:W-:Y:S02]  /*26f0*/  ISETP.GE.AND P1, PT, R23, R8, PT ;  /* 0x000000081700720c */ /* 0x000fe40003f26270 */
[----:B------:R-:W-:-:S11]  /*2700*/  CS2R R8, SRZ ;  /* 0x0000000000087805 */ /* 0x000fd6000001ff00 */
[----:B------:R-:W-:Y:S05]  /*2710*/  @P1 BRA `(.L_x_327) ;  /* 0x00000000003c1947 */ /* 0x000fea0003800000 */
[----:B------:R-:W2:Y:S01]  /*2720*/  LDL R66, [R1+0x10] ;  /* 0x0000100001427983 */ /* 0x000ea20000100800 */
[----:B------:R-:W-:Y:S02]  /*2730*/  ULDC.64 UR4, c[0x0][0x3e8] ;  /* 0x0000fa0000047ab9 */ /* 0x000fe40000000a00 */
[----:B------:R-:W-:-:S04]  /*2740*/  IADD3 R4, P0, P5, R44, UR4, R4 ;  /* 0x000000042c047c10 */ /* 0x000fc8000fd1e004 */
[----:B------:R-:W-:Y:S01]  /*2750*/  IADD3.X R5, R59, UR5, R30, P0, P5 ;  /* 0x000000053b057c10 */ /* 0x000fe200087ea41e */
[----:B------:R-:W-:Y:S02]  /*2760*/  ULDC.64 UR4, c[0x0][0x400] ;  /* 0x0001000000047ab9 */ /* 0x000fe40000000a00 */
[----:B------:R-:W-:-:S04]  /*2770*/  IADD3 R6, P0, P5, R38, UR4, R6 ;  /* 0x0000000426067c10 */ /* 0x000fc8000fd1e006 */
[----:B------:R-:W-:Y:S02]  /*2780*/  IADD3.X R7, R68, UR5, R64, P0, P5 ;  /* 0x0000000544077c10 */ /* 0x000fe400087ea440 */
[----:B------:R-:W-:Y:S02]  /*2790*/  ISETP.GE.AND P0, PT, R156, R31, PT ;  /* 0x0000001f9c00720c */ /* 0x000fe40003f06270 */
[----:B------:R-:W-:Y:S02]  /*27a0*/  CS2R R8, SRZ ;  /* 0x0000000000087805 */ /* 0x000fe4000001ff00 */
[----:B------:R-:W-:-:S09]  /*27b0*/  CS2R R10, SRZ ;  /* 0x00000000000a7805 */ /* 0x000fd2000001ff00 */
[----:B------:R0:W5:Y:S04]  /*27c0*/  @!P0 LDG.E.64 R14, desc[UR40][R4.64] ;  /* 0x00000028040e8981 */ /* 0x000168000c1e1b00 */
[----:B------:R0:W5:Y:S01]  /*27d0*/  @!P0 LDG.E.64 R28, desc[UR40][R6.64] ;  /* 0x00000028061c8981 */ /* 0x000162000c1e1b00 */
[----:B--2---:R-:W-:-:S13]  /*27e0*/  ISETP.GE.AND P0, PT, R66, R31, PT ;  /* 0x0000001f4200720c */ /* 0x004fda0003f06270 */
[----:B------:R0:W5:Y:S04]  /*27f0*/  @!P0 LDG.E.64 R8, desc[UR40][R4.64+0x10] ;  /* 0x0000102804088981 */ /* 0x000168000c1e1b00 */
[----:B------:R0:W5:Y:S02]  /*2800*/  @!P0 LDG.E.64 R10, desc[UR40][R6.64+0x10] ;  /* 0x00001028060a8981 */ /* 0x000164000c1e1b00 */
.L_x_327:
[----:B------:R-:W-:Y:S05]  /*2810*/  BSYNC B1 ;  /* 0x0000000000017941 */ /* 0x000fea0003800000 */
.L_x_326:
[----:B0-----:R-:W2:Y:S01]  /*2820*/  LDL R4, [R1+0x8] ;  /* 0x0000080001047983 */ /* 0x001ea20000100800 */
[----:B-----5:R-:W-:Y:S01]  /*2830*/  MOV R30, R8 ;  /* 0x00000008001e7202 */ /* 0x020fe20000000f00 */
[----:B------:R-:W-:Y:S02]  /*2840*/  IMAD.MOV.U32 R63, RZ, RZ, R14 ;  /* 0x000000ffff3f7224 */ /* 0x000fe400078e000e */
[----:B------:R-:W-:Y:S02]  /*2850*/  IMAD.MOV.U32 R62, RZ, RZ, R10 ;  /* 0x000000ffff3e7224 */ /* 0x000fe400078e000a */
[----:B------:R-:W-:Y:S01]  /*2860*/  IMAD.MOV.U32 R81, RZ, RZ, R28 ;  /* 0x000000ffff517224 */ /* 0x000fe200078e001c */
[----:B--2---:R-:W-:-:S13]  /*2870*/  ISETP.NE.AND P0, PT, R4, 0x3, PT ;  /* 0x000000030400780c */ /* 0x004fda0003f05270 */
[----:B------:R-:W-:Y:S05]  /*2880*/  @!P0 BRA `(.L_x_328) ;  /* 0x0000000000048947 */ /* 0x000fea0003800000 */
[----:B------:R-:W-:Y:S01]  /*2890*/  BPT.TRAP 0x1 ;  /* 0x000000040000795c */ /* 0x000fe20000300000 */
.L_x_328:
[----:B------:R-:W2:Y:S01]  /*28a0*/  LDL R4, [R1] ;  /* 0x0000000001047983 */ /* 0x000ea20000100800 */
[----:B------:R-:W-:Y:S01]  /*28b0*/  IMAD R75, R17, 0x8, R16 ;  /* 0x00000008114b7824 */ /* 0x000fe200078e0210 */
[----:B------:R-:W-:Y:S01]  /*28c0*/  BSSY B1, `(.L_x_329) ;  /* 0x0000004000017945 */ /* 0x000fe20003800000 */
[----:B--2---:R-:W-:-:S04]  /*28d0*/  SHF.L.U32 R76, R4, 0x1f, RZ ;  /* 0x0000001f044c7819 */ /* 0x004fc800000006ff */
[----:B------:R-:W0:Y:S02]  /*28e0*/  SYNCS.PHASECHK.TRANS64.TRYWAIT P5, [R75+URZ+0x13290], R76 ;  /* 0x0132904c4b0075a7 */ /* 0x000e2400080a017f */
[----:B0-----:R-:W-:Y:S05]  /*28f0*/  @!P5 BRA `(.L_x_330) ;  /* 0x000001500038d947 */ /* 0x001fea0003800000 */
.L_x_543:
[----:B------:R-:W-:Y:S05]  /*2900*/  BSYNC B1 ;  /* 0x0000000000017941 */ /* 0x000fea0003800000 */
.L_x_329:
[----:B------:R-:W-:Y:S05]  /*2910*/  @P1 BRA `(.L_x_331) ;  /* 0x00000020005c1947 */ /* 0x000fea0003800000 */
[----:B------:R-:W-:Y:S04]  /*2920*/  BSSY B1, `(.L_x_332) ;  /* 0x000006f000017945 */ /* 0x000fe80003800000 */
[----:B------:R-:W-:Y:S05]  /*2930*/  @P3 BRA `(.L_x_333) ;  /* 0x0000000400b43947 */ /* 0x000fea0003800000 */
[----:B------:R1:W2:Y:S01]  /*2940*/  LDS.128 R4, [R74+0xe000] ;  /* 0x00e000004a047984 */ /* 0x0002a20000000c00 */
[----:B------:R-:W-:Y:S01]  /*2950*/  ISETP.GE.AND P5, PT, R156, R31, PT ;  /* 0x0000001f9c00720c */ /* 0x000fe20003fa6270 */
[----:B------:R-:W-:-:S12]  /*2960*/  BSSY B2, `(.L_x_334) ;  /* 0x0000069000027945 */ /* 0x000fd80003800000 */
[----:B-1----:R-:W-:Y:S05]  /*2970*/  @P5 BRA `(.L_x_335) ;  /* 0x00000004009c5947 */ /* 0x002fea0003800000 */
[----:B------:R-:W-:Y:S02]  /*2980*/  SHF.R.U32.HI R14, RZ, 0x8, R15 ;  /* 0x00000008ff0e7819 */ /* 0x000fe4000001160f */
[----:B------:R-:W-:Y:S02]  /*2990*/  SHF.R.U32.HI R28, RZ, 0x8, R29 ;  /* 0x00000008ff1c7819 */ /* 0x000fe4000001161d */
[----:B------:R-:W-:Y:S01]  /*29a0*/  SHF.R.U32.HI R67, RZ, 0x10, R15 ;  /* 0x00000010ff437819 */ /* 0x000fe2000001160f */
[----:B------:R-:W-:Y:S01]  /*29b0*/  IMAD.SHL.U32 R14, R14, 0x100, RZ ;  /* 0x000001000e0e7824 */ /* 0x000fe200078e00ff */
[----:B------:R-:W-:Y:S02]  /*29c0*/  SHF.R.U32.HI R65, RZ, 0x10, R29 ;  /* 0x00000010ff417819 */ /* 0x000fe4000001161d */
[----:B------:R-:W-:Y:S01]  /*29d0*/  LOP3.LUT R64, R29, 0xff0000ff, RZ, 0xc0, !PT ;  /* 0xff0000ff1d407812 */ /* 0x000fe200078ec0ff */
[----:B------:R-:W-:Y:S01]  /*29e0*/  IMAD.SHL.U32 R29, R28, 0x100, RZ ;  /* 0x000001001c1d7824 */ /* 0x000fe200078e00ff */
[----:B------:R-:W-:Y:S01]  /*29f0*/  LOP3.LUT R15, R15, 0xff0000ff, RZ, 0xc0, !PT ;  /* 0xff0000ff0f0f7812 */ /* 0x000fe200078ec0ff */
[----:B--2---:R-:W-:Y:S01]  /*2a00*/  IMAD.MOV.U32 R28, RZ, RZ, R4 ;  /* 0x000000ffff1c7224 */ /* 0x004fe200078e0004 */
[----:B------:R-:W-:-:S02]  /*2a10*/  F2FP.F16.E4M3.UNPACK_B R4, R5 ;  /* 0x00000005ff04723e */ /* 0x000fc400020006ff */
[----:B------:R-:W-:Y:S01]  /*2a20*/  LOP3.LUT R15, R15, 0xff00, R14, 0xf8, !PT ;  /* 0x0000ff000f0f7812 */ /* 0x000fe200078ef80e */
[----:B------:R-:W-:Y:S01]  /*2a30*/  IMAD.U32 R14, R67, 0x10000, RZ ;  /* 0x00010000430e7824 */ /* 0x000fe200078e00ff */
[----:B------:R-:W-:Y:S01]  /*2a40*/  LOP3.LUT R66, R64, 0xff00, R29, 0xf8, !PT ;  /* 0x0000ff0040427812 */ /* 0x000fe200078ef81d */
[----:B------:R-:W-:Y:S01]  /*2a50*/  IMAD.U32 R29, R65, 0x10000, RZ ;  /* 0x00010000411d7824 */ /* 0x000fe200078e00ff */
[----:B------:R-:W-:Y:S02]  /*2a60*/  F2FP.F16.E4M3.UNPACK_B R64, R81.H1 ;  /* 0x00000051ff40723e */ /* 0x000fe400030006ff */
[----:B------:R-:W-:Y:S02]  /*2a70*/  LOP3.LUT R14, R15, 0xff0000, R14, 0xf8, !PT ;  /* 0x00ff00000f0e7812 */ /* 0x000fe400078ef80e */
[----:B------:R-:W-:Y:S01]  /*2a80*/  LOP3.LUT R15, R66, 0xff0000, R29, 0xf8, !PT ;  /* 0x00ff0000420f7812 */ /* 0x000fe200078ef81d */
[----:B------:R-:W-:Y:S01]  /*2a90*/  HADD2.F32 R77, -RZ, R64.H0_H0 ;  /* 0x20000040ff4d7230 */ /* 0x000fe20000004100 */
[----:B------:R-:W-:Y:S01]  /*2aa0*/  F2FP.F16.E4M3.UNPACK_B R66, R63.H1 ;  /* 0x0000003fff42723e */ /* 0x000fe200030006ff */
[--C-:B------:R-:W-:Y:S01]  /*2ab0*/  HADD2.F32 R29, -RZ, R4.reuse.H1_H1 ;  /* 0x30000004ff1d7230 */ /* 0x100fe20000004100 */
[----:B------:R-:W-:Y:S01]  /*2ac0*/  F2FP.F16.E4M3.UNPACK_B R5, R5.H1 ;  /* 0x00000005ff05723e */ /* 0x000fe200030006ff */
[----:B------:R-:W-:-:S02]  /*2ad0*/  HADD2.F32 R4, -RZ, R4.H0_H0 ;  /* 0x20000004ff047230 */ /* 0x000fc40000004100 */
[----:B------:R-:W-:Y:S02]  /*2ae0*/  HADD2.F32 R67, -RZ, R66.H0_H0 ;  /* 0x20000042ff437230 */ /* 0x000fe40000004100 */
[CC--:B------:R-:W-:Y:S01]  /*2af0*/  FMUL.FTZ R79, R29.reuse, R77.reuse ;  /* 0x0000004d1d4f7220 */ /* 0x0c0fe20000410000 */
[----:B------:R-:W-:Y:S02]  /*2b00*/  HADD2.F32 R78, -RZ, R64.H1_H1 ;  /* 0x30000040ff4e7230 */ /* 0x000fe40000004100 */
[C---:B------:R-:W-:Y:S01]  /*2b10*/  FMUL.FTZ R80, R4.reuse, R77 ;  /* 0x0000004d04507220 */ /* 0x040fe20000410000 */
[--C-:B------:R-:W-:Y:S02]  /*2b20*/  HADD2.F32 R65, -RZ, R5.reuse.H1_H1 ;  /* 0x30000005ff417230 */ /* 0x100fe40000004100 */
[-C--:B------:R-:W-:Y:S01]  /*2b30*/  FFMA.FTZ R4, R4, R67.reuse, -R79 ;  /* 0x0000004304047223 */ /* 0x080fe2000001084f */
[----:B------:R-:W-:Y:S02]  /*2b40*/  HADD2.F32 R64, -RZ, R5.H0_H0 ;  /* 0x20000005ff407230 */ /* 0x000fe40000004100 */
[----:B------:R-:W-:Y:S01]  /*2b50*/  FFMA.FTZ R5, R29, R67, R80 ;  /* 0x000000431d057223 */ /* 0x000fe20000010050 */
[----:B------:R-:W-:-:S02]  /*2b60*/  HADD2.F32 R66, -RZ, R66.H1_H1 ;  /* 0x30000042ff427230 */ /* 0x000fc40000004100 */
[CC--:B------:R-:W-:Y:S01]  /*2b70*/  FMUL.FTZ R79, R65.reuse, R78.reuse ;  /* 0x0000004e414f7220 */ /* 0x0c0fe20000410000 */
[----:B------:R-:W-:Y:S01]  /*2b80*/  F2FP.F16.E4M3.UNPACK_B R77, R81 ;  /* 0x00000051ff4d723e */ /* 0x000fe200020006ff */
[C---:B------:R-:W-:Y:S01]  /*2b90*/  FMUL.FTZ R78, R64.reuse, R78 ;  /* 0x0000004e404e7220 */ /* 0x040fe20000410000 */
[----:B------:R-:W-:Y:S01]  /*2ba0*/  F2FP.F16.E4M3.UNPACK_B R29, R28.H1 ;  /* 0x0000001cff1d723e */ /* 0x000fe200030006ff */
[----:B------:R-:W-:Y:S01]  /*2bb0*/  FFMA.FTZ R79, R64, R66, -R79 ;  /* 0x00000042404f7223 */ /* 0x000fe2000001084f */
[----:B------:R-:W-:Y:S01]  /*2bc0*/  F2FP.F16.E4M3.UNPACK_B R28, R28 ;  /* 0x0000001cff1c723e */ /* 0x000fe200020006ff */
[----:B------:R-:W-:Y:S01]  /*2bd0*/  FFMA.FTZ R84, R65, R66, R78 ;  /* 0x0000004241547223 */ /* 0x000fe2000001004e */
[----:B------:R-:W-:Y:S01]  /*2be0*/  F2FP.F16.E4M3.UNPACK_B R66, R63 ;  /* 0x0000003fff42723e */ /* 0x000fe200020006ff */
[----:B------:R-:W-:Y:S01]  /*2bf0*/  HADD2.F32 R67, -RZ, R77.H1_H1 ;  /* 0x3000004dff437230 */ /* 0x000fe20000004100 */
[----:B------:R-:W-:Y:S01]  /*2c00*/  F2FP.F16.E4M3.UNPACK_B R81, R15.H1 ;  /* 0x0000000fff51723e */ /* 0x000fe200030006ff */
[----:B------:R-:W-:-:S02]  /*2c10*/  HADD2.F32 R64, -RZ, R29.H0_H0 ;  /* 0x2000001dff407230 */ /* 0x000fc40000004100 */
[----:B------:R-:W-:Y:S02]  /*2c20*/  HADD2.F32 R65, -RZ, R29.H1_H1 ;  /* 0x3000001dff417230 */ /* 0x000fe40000004100 */
[----:B------:R-:W-:Y:S02]  /*2c30*/  HADD2.F32 R78, -RZ, R77.H0_H0 ;  /* 0x2000004dff4e7230 */ /* 0x000fe40000004100 */
[-C--:B------:R-:W-:Y:S01]  /*2c40*/  FMUL.FTZ R82, R64, R67.reuse ;  /* 0x0000004340527220 */ /* 0x080fe20000410000 */
[--C-:B------:R-:W-:Y:S02]  /*2c50*/  HADD2.F32 R63, -RZ, R28.reuse.H1_H1 ;  /* 0x3000001cff3f7230 */ /* 0x100fe40000004100 */
[----:B------:R-:W-:Y:S01]  /*2c60*/  FMUL.FTZ R77, R65, R67 ;  /* 0x00000043414d7220 */ /* 0x000fe20000410000 */
[----:B------:R-:W-:Y:S02]  /*2c70*/  HADD2.F32 R29, -RZ, R28.H0_H0 ;  /* 0x2000001cff1d7230 */ /* 0x000fe40000004100 */
[----:B------:R-:W-:-:S02]  /*2c80*/  HADD2.F32 R28, -RZ, R66.H1_H1 ;  /* 0x30000042ff1c7230 */ /* 0x000fc40000004100 */
[-C--:B------:R-:W-:Y:S01]  /*2c90*/  FMUL.FTZ R80, R63, R78.reuse ;  /* 0x0000004e3f507220 */ /* 0x080fe20000410000 */
[----:B------:R-:W-:Y:S02]  /*2ca0*/  HADD2.F32 R66, -RZ, R66.H0_H0 ;  /* 0x20000042ff427230 */ /* 0x000fe40000004100 */
[----:B------:R-:W-:Y:S01]  /*2cb0*/  FMUL.FTZ R78, R29, R78 ;  /* 0x0000004e1d4e7220 */ /* 0x000fe20000410000 */
[--C-:B------:R-:W-:Y:S02]  /*2cc0*/  HADD2.F32 R83, -RZ, R81.reuse.H1_H1 ;  /* 0x30000051ff537230 */ /* 0x100fe40000004100 */
[-C--:B------:R-:W-:Y:S01]  /*2cd0*/  FFMA.FTZ R64, R64, R28.reuse, -R77 ;  /* 0x0000001c40407223 */ /* 0x080fe2000001084d */
[----:B------:R-:W-:Y:S01]  /*2ce0*/  FFMA.FTZ R65, R65, R28, R82 ;  /* 0x0000001c41417223 */ /* 0x000fe20000010052 */
[-C--:B------:R-:W-:Y:S01]  /*2cf0*/  FFMA.FTZ R28, R29, R66.reuse, -R80 ;  /* 0x000000421d1c7223 */ /* 0x080fe20000010850 */
[----:B------:R-:W-:Y:S01]  /*2d00*/  FFMA.FTZ R29, R63, R66, R78 ;  /* 0x000000423f1d7223 */ /* 0x000fe2000001004e */
[----:B------:R-:W-:Y:S01]  /*2d10*/  F2FP.F16.E4M3.UNPACK_B R66, R7.H1 ;  /* 0x00000007ff42723e */ /* 0x000fe200030006ff */
[----:B------:R-:W-:Y:S01]  /*2d20*/  HADD2.F32 R81, -RZ, R81.H0_H0 ;  /* 0x20000051ff517230 */ /* 0x000fe20000004100 */
[----:B------:R-:W-:-:S02]  /*2d30*/  F2FP.SATFINITE.E4M3.F32.PACK_AB_MERGE_C R64, R65, R64, RZ ;  /* 0x000000404140723e */ /* 0x000fc400048070ff */
[----:B------:R-:W-:Y:S01]  /*2d40*/  F2FP.F16.E4M3.UNPACK_B R78, R14.H1 ;  /* 0x0000000eff4e723e */ /* 0x000fe200030006ff */
[--C-:B------:R-:W-:Y:S01]  /*2d50*/  HADD2.F32 R67, -RZ, R66.reuse.H0_H0 ;  /* 0x20000042ff437230 */ /* 0x100fe20000004100 */
[----:B------:R-:W-:Y:S01]  /*2d60*/  F2FP.F16.E4M3.UNPACK_B R65, R6.H1 ;  /* 0x00000006ff41723e */ /* 0x000fe200030006ff */
[----:B------:R-:W-:Y:S01]  /*2d70*/  HADD2.F32 R66, -RZ, R66.H1_H1 ;  /* 0x30000042ff427230 */ /* 0x000fe20000004100 */
[----:B------:R-:W-:Y:S02]  /*2d80*/  F2FP.F16.E4M3.UNPACK_B R80, R15 ;  /* 0x0000000fff50723e */ /* 0x000fe400020006ff */
[----:B------:R-:W-:Y:S01]  /*2d90*/  F2FP.SATFINITE.E4M3.F32.PACK_AB_MERGE_C R63, R84, R79, RZ ;  /* 0x0000004f543f723e */ /* 0x000fe200048070ff */
[----:B------:R-:W-:Y:S01]  /*2da0*/  HADD2.F32 R79, -RZ, R78.H1_H1 ;  /* 0x3000004eff4f7230 */ /* 0x000fe20000004100 */
[----:B------:R-:W-:Y:S01]  /*2db0*/  F2FP.F16.E4M3.UNPACK_B R77, R14 ;  /* 0x0000000eff4d723e */ /* 0x000fe200020006ff */
[----:B------:R-:W-:Y:S02]  /*2dc0*/  HADD2.F32 R15, -RZ, R65.H1_H1 ;  /* 0x30000041ff0f7230 */ /* 0x000fe40000004100 */
[----:B------:R-:W-:Y:S01]  /*2dd0*/  FMUL.FTZ R14, R66, R83 ;  /* 0x00000053420e7220 */ /* 0x000fe20000410000 */
[----:B------:R-:W-:-:S02]  /*2de0*/  HADD2.F32 R82, -RZ, R80.H1_H1 ;  /* 0x30000050ff527230 */ /* 0x000fc40000004100 */
[C---:B------:R-:W-:Y:S01]  /*2df0*/  FMUL.FTZ R85, R67.reuse, R83 ;  /* 0x0000005343557220 */ /* 0x040fe20000410000 */
[----:B------:R-:W-:Y:S02]  /*2e00*/  HADD2.F32 R65, -RZ, R65.H0_H0 ;  /* 0x20000041ff417230 */ /* 0x000fe40000004100 */
[----:B------:R-:W-:Y:S01]  /*2e10*/  FFMA.FTZ R83, R67, R79, -R14 ;  /* 0x0000004f43537223 */ /* 0x000fe2000001080e */
[----:B------:R-:W-:Y:S02]  /*2e20*/  HADD2.F32 R14, -RZ, R77.H1_H1 ;  /* 0x3000004dff0e7230 */ /* 0x000fe40000004100 */
[-C--:B------:R-:W-:Y:S01]  /*2e30*/  FMUL.FTZ R84, R15, R82.reuse ;  /* 0x000000520f547220 */ /* 0x080fe20000410000 */
[----:B------:R-:W-:Y:S01]  /*2e40*/  F2FP.F16.E4M3.UNPACK_B R7, R7 ;  /* 0x00000007ff07723e */ /* 0x000fe200020006ff */
[C---:B------:R-:W-:Y:S01]  /*2e50*/  FMUL.FTZ R82, R65.reuse, R82 ;  /* 0x0000005241527220 */ /* 0x040fe20000410000 */
[----:B------:R-:W-:Y:S01]  /*2e60*/  F2FP.F16.E4M3.UNPACK_B R6, R6 ;  /* 0x00000006ff06723e */ /* 0x000fe200020006ff */
[----:B------:R-:W-:Y:S01]  /*2e70*/  FFMA.FTZ R84, R65, R14, -R84 ;  /* 0x0000000e41547223 */ /* 0x000fe20000010854 */
[----:B------:R-:W-:-:S02]  /*2e80*/  HADD2.F32 R80, -RZ, R80.H0_H0 ;  /* 0x20000050ff507230 */ /* 0x000fc40000004100 */
[----:B------:R-:W-:Y:S01]  /*2e90*/  FFMA.FTZ R67, R15, R14, R82 ;  /* 0x0000000e0f437223 */ /* 0x000fe20000010052 */
[--C-:B------:R-:W-:Y:S02]  /*2ea0*/  HADD2.F32 R14, -RZ, R7.reuse.H0_H0 ;  /* 0x20000007ff0e7230 */ /* 0x100fe40000004100 */
[----:B------:R-:W-:Y:S01]  /*2eb0*/  FFMA.FTZ R86, R66, R79, R85 ;  /* 0x0000004f42567223 */ /* 0x000fe20000010055 */
[----:B------:R-:W-:Y:S01]  /*2ec0*/  HADD2.F32 R15, -RZ, R7.H1_H1 ;  /* 0x30000007ff0f7230 */ /* 0x000fe20000004100 */
[----:B------:R-:W-:Y:S01]  /*2ed0*/  F2FP.SATFINITE.E4M3.F32.PACK_AB_MERGE_C R5, R5, R4, R63 ;  /* 0x000000040505723e */ /* 0x000fe2000480703f */
[--C-:B------:R-:W-:Y:S02]  /*2ee0*/  HADD2.F32 R7, -RZ, R6.reuse.H0_H0 ;  /* 0x20000006ff077230 */ /* 0x100fe40000004100 */
[-C--:B------:R-:W-:Y:S01]  /*2ef0*/  FMUL.FTZ R82, R14, R81.reuse ;  /* 0x000000510e527220 */ /* 0x080fe20000410000 */
[----:B------:R-:W-:Y:S02]  /*2f00*/  HADD2.F32 R6, -RZ, R6.H1_H1 ;  /* 0x30000006ff067230 */ /* 0x000fe40000004100 */
[----:B------:R-:W-:Y:S01]  /*2f10*/  FMUL.FTZ R79, R15, R81 ;  /* 0x000000510f4f7220 */ /* 0x000fe20000410000 */
[----:B------:R-:W-:-:S02]  /*2f20*/  HADD2.F32 R78, -RZ, R78.H0_H0 ;  /* 0x2000004eff4e7230 */ /* 0x000fc40000004100 */
[-C--:B------:R-:W-:Y:S01]  /*2f30*/  FMUL.FTZ R65, R7, R80.reuse ;  /* 0x0000005007417220 */ /* 0x080fe20000410000 */
[----:B------:R-:W-:Y:S02]  /*2f40*/  HADD2.F32 R77, -RZ, R77.H0_H0 ;  /* 0x2000004dff4d7230 */ /* 0x000fe40000004100 */
[----:B------:R-:W-:Y:S01]  /*2f50*/  FMUL.FTZ R66, R6, R80 ;  /* 0x0000005006427220 */ /* 0x000fe20000410000 */
[----:B------:R-:W-:Y:S01]  /*2f60*/  F2FP.SATFINITE.E4M3.F32.PACK_AB_MERGE_C R67, R67, R84, RZ ;  /* 0x000000544343723e */ /* 0x000fe200048070ff */
[-C--:B------:R-:W-:Y:S01]  /*2f70*/  FFMA.FTZ R79, R14, R78.reuse, -R79 ;  /* 0x0000004e0e4f7223 */ /* 0x080fe2000001084f */
[----:B------:R-:W-:Y:S01]  /*2f80*/  FFMA.FTZ R82, R15, R78, R82 ;  /* 0x0000004e0f527223 */ /* 0x000fe20000010052 */
[-C--:B------:R-:W-:Y:S01]  /*2f90*/  FFMA.FTZ R66, R7, R77.reuse, -R66 ;  /* 0x0000004d07427223 */ /* 0x080fe20000010842 */
[----:B------:R-:W-:Y:S01]  /*2fa0*/  FFMA.FTZ R65, R6, R77, R65 ;  /* 0x0000004d06417223 */ /* 0x000fe20000010041 */
[----:B------:R-:W-:Y:S02]  /*2fb0*/  F2FP.SATFINITE.E4M3.F32.PACK_AB_MERGE_C R83, R86, R83, RZ ;  /* 0x000000535653723e */ /* 0x000fe400048070ff */
[----:B------:R-:W-:-:S02]  /*2fc0*/  F2FP.SATFINITE.E4M3.F32.PACK_AB_MERGE_C R4, R29, R28, R64 ;  /* 0x0000001c1d04723e */ /* 0x000fc40004807040 */
[----:B------:R-:W-:Y:S02]  /*2fd0*/  F2FP.SATFINITE.E4M3.F32.PACK_AB_MERGE_C R6, R65, R66, R67 ;  /* 0x000000424106723e */ /* 0x000fe40004807043 */
[----:B------:R-:W-:-:S07]  /*2fe0*/  F2FP.SATFINITE.E4M3.F32.PACK_AB_MERGE_C R7, R82, R79, R83 ;  /* 0x0000004f5207723e */ /* 0x000fce0004807053 */
.L_x_335:
[----:B------:R-:W-:Y:S05]  /*2ff0*/  BSYNC B2 ;  /* 0x0000000000027941 */ /* 0x000fea0003800000 */
.L_x_334:
[----:B--2---:R1:W-:Y:S02]  /*3000*/  STG.E.128 desc[UR40][R12.64], R4 ;  /* 0x000000040c007986 */ /* 0x0043e4000c101d28 */
.L_x_333:
[----:B------:R-:W-:Y:S05]  /*3010*/  BSYNC B1 ;  /* 0x0000000000017941 */ /* 0x000fea0003800000 */
.L_x_332:
[----:B------:R-:W-:Y:S05]  /*3020*/  @P2 BRA `(.L_x_331) ;  /* 0x0000001800982947 */ /* 0x000fea0003800000 */
[----:B-1----:R-:W2:Y:S04]  /*3030*/  LDL R6, [R1+0x14] ;  /* 0x0000140001067983 */ /* 0x002ea80000100800 */
[----:B------:R-:W3:Y:S01]  /*3040*/  LDL R14, [R1+0x10] ;  /* 0x00001000010e7983 */ /* 0x000ee20000100800 */
[----:B------:R-:W-:Y:S01]  /*3050*/  MOV R5, 0x20 ;  /* 0x0000002000057802 */ /* 0x000fe20000000f00 */
[----:B------:R-:W-:Y:S01]  /*3060*/  IMAD R4, R17, 0x2800, RZ ;  /* 0x0000280011047824 */ /* 0x000fe200078e02ff */
[----:B------:R-:W-:Y:S02]  /*3070*/  BSSY B1, `(.L_x_336) ;  /* 0x000006e000017945 */ /* 0x000fe40003800000 */
[----:B------:R-:W-:-:S04]  /*3080*/  SEL R5, R5, 0xffffffe0, !P4 ;  /* 0xffffffe005057807 */ /* 0x000fc80006000000 */
[----:B--2---:R-:W-:Y:S02]  /*3090*/  IADD3 R5, R5, R6, R4 ;  /* 0x0000000605057210 */ /* 0x004fe40007ffe004 */
[----:B---3--:R-:W-:-:S03]  /*30a0*/  ISETP.GE.AND P5, PT, R14, R31, PT ;  /* 0x0000001f0e00720c */ /* 0x008fc60003fa6270 */
[----:B------:R-:W-:-:S06]  /*30b0*/  IMAD.IADD R4, R16, 0x1, R5 ;  /* 0x0000000110047824 */ /* 0x000fcc00078e0205 */
[----:B------:R-:W1:Y:S04]  /*30c0*/  LDS.128 R4, [R4+0xe000] ;  /* 0x00e0000004047984 */ /* 0x000e680000000c00 */
[----:B------:R-:W-:Y:S05]  /*30d0*/  @P5 BRA `(.L_x_337) ;  /* 0x00000004009c5947 */ /* 0x000fea0003800000 */
[----:B------:R-:W-:Y:S02]  /*30e0*/  SHF.R.U32.HI R29, RZ, 0x8, R9 ;  /* 0x00000008ff1d7819 */ /* 0x000fe40000011609 */
[----:B------:R-:W-:Y:S02]  /*30f0*/  SHF.R.U32.HI R10, RZ, 0x8, R11 ;  /* 0x00000008ff0a7819 */ /* 0x000fe4000001160b */
[----:B------:R-:W-:Y:S02]  /*3100*/  LOP3.LUT R8, R9, 0xff0000ff, RZ, 0xc0, !PT ;  /* 0xff0000ff09087812 */ /* 0x000fe400078ec0ff */
[----:B------:R-:W-:Y:S01]  /*3110*/  SHF.R.U32.HI R15, RZ, 0x10, R9 ;  /* 0x00000010ff0f7819 */ /* 0x000fe20000011609 */
[----:B------:R-:W-:Y:S01]  /*3120*/  IMAD.SHL.U32 R9, R29, 0x100, RZ ;  /* 0x000001001d097824 */ /* 0x000fe200078e00ff */
[----:B------:R-:W-:Y:S02]  /*3130*/  LOP3.LUT R14, R11, 0xff0000ff, RZ, 0xc0, !PT ;  /* 0xff0000ff0b0e7812 */ /* 0x000fe400078ec0ff */
[----:B------:R-:W-:Y:S01]  /*3140*/  SHF.R.U32.HI R28, RZ, 0x10, R11 ;  /* 0x00000010ff1c7819 */ /* 0x000fe2000001160b */
[----:B------:R-:W-:Y:S01]  /*3150*/  IMAD.SHL.U32 R11, R10, 0x100, RZ ;  /* 0x000001000a0b7824 */ /* 0x000fe200078e00ff */
[----:B------:R-:W-:Y:S01]  /*3160*/  LOP3.LUT R8, R8, 0xff00, R9, 0xf8, !PT ;  /* 0x0000ff0008087812 */ /* 0x000fe200078ef809 */
[----:B------:R-:W-:-:S02]  /*3170*/  IMAD.U32 R9, R15, 0x10000, RZ ;  /* 0x000100000f097824 */ /* 0x000fc400078e00ff */
[----:B-1----:R-:W-:Y:S01]  /*3180*/  IMAD.MOV.U32 R10, RZ, RZ, R4 ;  /* 0x000000ffff0a7224 */ /* 0x002fe200078e0004 */
[----:B------:R-:W-:Y:S01]  /*3190*/  LOP3.LUT R11, R14, 0xff00, R11, 0xf8, !PT ;  /* 0x0000ff000e0b7812 */ /* 0x000fe200078ef80b */
[----:B------:R-:W-:Y:S01]  /*31a0*/  IMAD.U32 R28, R28, 0x10000, RZ ;  /* 0x000100001c1c7824 */ /* 0x000fe200078e00ff */
[-C--:B------:R-:W-:Y:S02]  /*31b0*/  F2FP.F16.E4M3.UNPACK_B R4, R5.reuse ;  /* 0x00000005ff04723e */ /* 0x080fe400020006ff */
[----:B------:R-:W-:Y:S02]  /*31c0*/  F2FP.F16.E4M3.UNPACK_B R14, R62.H1 ;  /* 0x0000003eff0e723e */ /* 0x000fe400030006ff */
[----:B------:R-:W-:Y:S02]  /*31d0*/  LOP3.LUT R8, R8, 0xff0000, R9, 0xf8, !PT ;  /* 0x00ff000008087812 */ /* 0x000fe400078ef809 */
[----:B------:R-:W-:Y:S01]  /*31e0*/  LOP3.LUT R9, R11, 0xff0000, R28, 0xf8, !PT ;  /* 0x00ff00000b097812 */ /* 0x000fe200078ef81c */
[----:B------:R-:W-:Y:S01]  /*31f0*/  HADD2.F32 R11, -RZ, R4.H1_H1 ;  /* 0x30000004ff0b7230 */ /* 0x000fe20000004100 */
[----:B------:R-:W-:Y:S01]  /*3200*/  F2FP.F16.E4M3.UNPACK_B R28, R30.H1 ;  /* 0x0000001eff1c723e */ /* 0x000fe200030006ff */
[----:B------:R-:W-:Y:S01]  /*3210*/  HADD2.F32 R31, -RZ, R14.H0_H0 ;  /* 0x2000000eff1f7230 */ /* 0x000fe20000004100 */
[----:B------:R-:W-:Y:S01]  /*3220*/  F2FP.F16.E4M3.UNPACK_B R5, R5.H1 ;  /* 0x00000005ff05723e */ /* 0x000fe200030006ff */
[----:B------:R-:W-:Y:S01]  /*3230*/  HADD2.F32 R4, -RZ, R4.H0_H0 ;  /* 0x20000004ff047230 */ /* 0x000fe20000004100 */
[----:B------:R-:W-:Y:S01]  /*3240*/  F2FP.F16.E4M3.UNPACK_B R62, R62 ;  /* 0x0000003eff3e723e */ /* 0x000fe200020006ff */
[----:B------:R-:W-:-:S02]  /*3250*/  HADD2.F32 R63, -RZ, R14.H1_H1 ;  /* 0x3000000eff3f7230 */ /* 0x000fc40000004100 */
[CC--:B------:R-:W-:Y:S01]  /*3260*/  FMUL.FTZ R65, R11.reuse, R31.reuse ;  /* 0x0000001f0b417220 */ /* 0x0c0fe20000410000 */
[--C-:B------:R-:W-:Y:S02]  /*3270*/  HADD2.F32 R29, -RZ, R28.reuse.H0_H0 ;  /* 0x2000001cff1d7230 */ /* 0x100fe40000004100 */
[----:B------:R-:W-:Y:S01]  /*3280*/  FMUL.FTZ R64, R4, R31 ;  /* 0x0000001f04407220 */ /* 0x000fe20000410000 */
[--C-:B------:R-:W-:Y:S01]  /*3290*/  HADD2.F32 R15, -RZ, R5.reuse.H1_H1 ;  /* 0x30000005ff0f7230 */ /* 0x100fe20000004100 */
[----:B------:R-:W-:Y:S01]  /*32a0*/  F2FP.F16.E4M3.UNPACK_B R30, R30 ;  /* 0x0000001eff1e723e */ /* 0x000fe200020006ff */
[----:B------:R-:W-:Y:S02]  /*32b0*/  HADD2.F32 R14, -RZ, R5.H0_H0 ;  /* 0x20000005ff0e7230 */ /* 0x000fe40000004100 */
[----:B------:R-:W-:Y:S01]  /*32c0*/  FFMA.FTZ R5, R11, R29, R64 ;  /* 0x0000001d0b057223 */ /* 0x000fe20000010040 */
[----:B------:R-:W-:Y:S02]  /*32d0*/  HADD2.F32 R28, -RZ, R28.H1_H1 ;  /* 0x3000001cff1c7230 */ /* 0x000fe40000004100 */
[CC--:B------:R-:W-:Y:S01]  /*32e0*/  FMUL.FTZ R31, R15.reuse, R63.reuse ;  /* 0x0000003f0f1f7220 */ /* 0x0c0fe20000410000 */
[-C--:B------:R-:W-:Y:S01]  /*32f0*/  F2FP.F16.E4M3.UNPACK_B R11, R10.reuse.H1 ;  /* 0x0000000aff0b723e */ /* 0x080fe200030006ff */
[----:B------:R-:W-:Y:S01]  /*3300*/  FMUL.FTZ R66, R14, R63 ;  /* 0x0000003f0e427220 */ /* 0x000fe20000410000 */
[----:B------:R-:W-:Y:S01]  /*3310*/  F2FP.F16.E4M3.UNPACK_B R10, R10 ;  /* 0x0000000aff0a723e */ /* 0x000fe200020006ff */
[----:B------:R-:W-:Y:S01]  /*3320*/  FFMA.FTZ R4, R4, R29, -R65 ;  /* 0x0000001d04047223 */ /* 0x000fe20000010841 */
[-C--:B------:R-:W-:Y:S01]  /*3330*/  FFMA.FTZ R63, R14, R28.reuse, -R31 ;  /* 0x0000001c0e3f7223 */ /* 0x080fe2000001081f */
[----:B------:R-:W-:Y:S01]  /*3340*/  FFMA.FTZ R78, R15, R28, R66 ;  /* 0x0000001c0f4e7223 */ /* 0x000fe20000010042 */
[----:B------:R-:W-:-:S02]  /*3350*/  HADD2.F32 R29, -RZ, R62.H1_H1 ;  /* 0x3000003eff1d7230 */ /* 0x000fc40000004100 */
[--C-:B------:R-:W-:Y:S02]  /*3360*/  HADD2.F32 R15, -RZ, R11.reuse.H0_H0 ;  /* 0x2000000bff0f7230 */ /* 0x100fe40000004100 */
[----:B------:R-:W-:Y:S01]  /*3370*/  HADD2.F32 R28, -RZ, R11.H1_H1 ;  /* 0x3000000bff1c7230 */ /* 0x000fe20000004100 */
[----:B------:R-:W-:Y:S01]  /*3380*/  F2FP.SATFINITE.E4M3.F32.PACK_AB_MERGE_C R78, R78, R63, RZ ;  /* 0x0000003f4e4e723e */ /* 0x000fe200048070ff */
[----:B------:R-:W-:Y:S02]  /*3390*/  HADD2.F32 R62, -RZ, R62.H0_H0 ;  /* 0x2000003eff3e7230 */ /* 0x000fe40000004100 */
[-C--:B------:R-:W-:Y:S01]  /*33a0*/  FMUL.FTZ R31, R15, R29.reuse ;  /* 0x0000001d0f1f7220 */ /* 0x080fe20000410000 */
[--C-:B------:R-:W-:Y:S02]  /*33b0*/  HADD2.F32 R14, -RZ, R10.reuse.H1_H1 ;  /* 0x3000000aff0e7230 */ /* 0x100fe40000004100 */
[----:B------:R-:W-:Y:S01]  /*33c0*/  FMUL.FTZ R66, R28, R29 ;  /* 0x0000001d1c427220 */ /* 0x000fe20000410000 */
[----:B------:R-:W-:Y:S01]  /*33d0*/  HADD2.F32 R11, -RZ, R10.H0_H0 ;  /* 0x2000000aff0b7230 */ /* 0x000fe20000004100 */
[----:B------:R-:W-:Y:S01]  /*33e0*/  F2FP.F16.E4M3.UNPACK_B R63, R9.H1 ;  /* 0x00000009ff3f723e */ /* 0x000fe200030006ff */
[----:B------:R-:W-:-:S02]  /*33f0*/  HADD2.F32 R10, -RZ, R30.H1_H1 ;  /* 0x3000001eff0a7230 */ /* 0x000fc40000004100 */
[-C--:B------:R-:W-:Y:S01]  /*3400*/  FMUL.FTZ R64, R14, R62.reuse ;  /* 0x0000003e0e407220 */ /* 0x080fe20000410000 */
[----:B------:R-:W-:Y:S02]  /*3410*/  HADD2.F32 R30, -RZ, R30.H0_H0 ;  /* 0x2000001eff1e7230 */ /* 0x000fe40000004100 */
[----:B------:R-:W-:Y:S01]  /*3420*/  FMUL.FTZ R29, R11, R62 ;  /* 0x0000003e0b1d7220 */ /* 0x000fe20000410000 */
[----:B------:R-:W-:Y:S01]  /*3430*/  F2FP.F16.E4M3.UNPACK_B R62, R9 ;  /* 0x00000009ff3e723e */ /* 0x000fe200020006ff */
[-C--:B------:R-:W-:Y:S01]  /*3440*/  FFMA.FTZ R66, R15, R10.reuse, -R66 ;  /* 0x0000000a0f427223 */ /* 0x080fe20000010842 */
[----:B------:R-:W-:Y:S01]  /*3450*/  FFMA.FTZ R31, R28, R10, R31 ;  /* 0x0000000a1c1f7223 */ /* 0x000fe2000001001f */
[-C--:B------:R-:W-:Y:S01]  /*3460*/  FFMA.FTZ R10, R11, R30.reuse, -R64 ;  /* 0x0000001e0b0a7223 */ /* 0x080fe20000010840 */
[----:B------:R-:W-:Y:S01]  /*3470*/  F2FP.F16.E4M3.UNPACK_B R15, R7.H1 ;  /* 0x00000007ff0f723e */ /* 0x000fe200030006ff */
[----:B------:R-:W-:Y:S01]  /*3480*/  FFMA.FTZ R11, R14, R30, R29 ;  /* 0x0000001e0e0b7223 */ /* 0x000fe2000001001d */
[----:B------:R-:W-:Y:S01]  /*3490*/  F2FP.F16.E4M3.UNPACK_B R14, R6.H1 ;  /* 0x00000006ff0e723e */ /* 0x000fe200030006ff */
[----:B------:R-:W-:Y:S01]  /*34a0*/  HADD2.F32 R65, -RZ, R63.H1_H1 ;  /* 0x3000003fff417230 */ /* 0x000fe20000004100 */
[----:B------:R-:W-:Y:S01]  /*34b0*/  F2FP.F16.E4M3.UNPACK_B R29, R8 ;  /* 0x00000008ff1d723e */ /* 0x000fe200020006ff */
[--C-:B------:R-:W-:Y:S01]  /*34c0*/  HADD2.F32 R28, -RZ, R15.reuse.H0_H0 ;  /* 0x2000000fff1c7230 */ /* 0x100fe20000004100 */
[----:B------:R-:W-:Y:S01]  /*34d0*/  F2FP.SATFINITE.E4M3.F32.PACK_AB_MERGE_C R77, R31, R66, RZ ;  /* 0x000000421f4d723e */ /* 0x000fe200048070ff */
[----:B------:R-:W-:Y:S01]  /*34e0*/  HADD2.F32 R15, -RZ, R15.H1_H1 ;  /* 0x3000000fff0f7230 */ /* 0x000fe20000004100 */
[----:B------:R-:W-:Y:S01]  /*34f0*/  F2FP.F16.E4M3.UNPACK_B R30, R8.H1 ;  /* 0x00000008ff1e723e */ /* 0x000fe200030006ff */
[----:B------:R-:W-:-:S02]  /*3500*/  HADD2.F32 R9, -RZ, R14.H1_H1 ;  /* 0x3000000eff097230 */ /* 0x000fc40000004100 */
[-C--:B------:R-:W-:Y:S01]  /*3510*/  FMUL.FTZ R66, R28, R65.reuse ;  /* 0x000000411c427220 */ /* 0x080fe20000410000 */
[----:B------:R-:W-:Y:S02]  /*3520*/  HADD2.F32 R64, -RZ, R62.H1_H1 ;  /* 0x3000003eff407230 */ /* 0x000fe40000004100 */
[----:B------:R-:W-:Y:S01]  /*3530*/  FMUL.FTZ R67, R15, R65 ;  /* 0x000000410f437220 */ /* 0x000fe20000410000 */
[----:B------:R-:W-:Y:S01]  /*3540*/  HADD2.F32 R14, -RZ, R14.H0_H0 ;  /* 0x2000000eff0e7230 */ /* 0x000fe20000004100 */
[----:B------:R-:W-:Y:S01]  /*3550*/  F2FP.F16.E4M3.UNPACK_B R7, R7 ;  /* 0x00000007ff07723e */ /* 0x000fe200020006ff */
[----:B------:R-:W-:Y:S02]  /*3560*/  HADD2.F32 R8, -RZ, R29.H1_H1 ;  /* 0x3000001dff087230 */ /* 0x000fe40000004100 */
[----:B------:R-:W-:Y:S01]  /*3570*/  FMUL.FTZ R65, R9, R64 ;  /* 0x0000004009417220 */ /* 0x000fe20000410000 */
[----:B------:R-:W-:Y:S01]  /*3580*/  F2FP.F16.E4M3.UNPACK_B R6, R6 ;  /* 0x00000006ff06723e */ /* 0x000fe200020006ff */
[----:B------:R-:W-:Y:S01]  /*3590*/  FMUL.FTZ R64, R14, R64 ;  /* 0x000000400e407220 */ /* 0x000fe20000410000 */
[----:B------:R-:W-:-:S02]  /*35a0*/  HADD2.F32 R31, -RZ, R30.H1_H1 ;  /* 0x3000001eff1f7230 */ /* 0x000fc40000004100 */
[-C--:B------:R-:W-:Y:S01]  /*35b0*/  FFMA.FTZ R65, R14, R8.reuse, -R65 ;  /* 0x000000080e417223 */ /* 0x080fe20000010841 */
[----:B------:R-:W-:Y:S02]  /*35c0*/  HADD2.F32 R63, -RZ, R63.H0_H0 ;  /* 0x2000003fff3f7230 */ /* 0x000fe40000004100 */
[----:B------:R-:W-:Y:S01]  /*35d0*/  FFMA.FTZ R64, R9, R8, R64 ;  /* 0x0000000809407223 */ /* 0x000fe20000010040 */
[--C-:B------:R-:W-:Y:S02]  /*35e0*/  HADD2.F32 R8, -RZ, R7.reuse.H0_H0 ;  /* 0x20000007ff087230 */ /* 0x100fe40000004100 */
[-C--:B------:R-:W-:Y:S01]  /*35f0*/  FFMA.FTZ R67, R28, R31.reuse, -R67 ;  /* 0x0000001f1c437223 */ /* 0x080fe20000010843 */
[----:B------:R-:W-:Y:S02]  /*3600*/  HADD2.F32 R9, -RZ, R7.H1_H1 ;  /* 0x30000007ff097230 */ /* 0x000fe40000004100 */
[----:B------:R-:W-:Y:S01]  /*3610*/  FFMA.FTZ R66, R15, R31, R66 ;  /* 0x0000001f0f427223 */ /* 0x000fe20000010042 */
[----:B------:R-:W-:-:S02]  /*3620*/  HADD2.F32 R7, -RZ, R6.H0_H0 ;  /* 0x20000006ff077230 */ /* 0x000fc40000004100 */
[-C--:B------:R-:W-:Y:S01]  /*3630*/  FMUL.FTZ R28, R8, R63.reuse ;  /* 0x0000003f081c7220 */ /* 0x080fe20000410000 */
[----:B------:R-:W-:Y:S02]  /*3640*/  HADD2.F32 R6, -RZ, R6.H1_H1 ;  /* 0x30000006ff067230 */ /* 0x000fe40000004100 */
[----:B------:R-:W-:Y:S01]  /*3650*/  FMUL.FTZ R31, R9, R63 ;  /* 0x0000003f091f7220 */ /* 0x000fe20000410000 */
[----:B------:R-:W-:Y:S01]  /*3660*/  HADD2.F32 R62, -RZ, R62.H0_H0 ;  /* 0x2000003eff3e7230 */ /* 0x000fe20000004100 */
[----:B------:R-:W-:Y:S01]  /*3670*/  F2FP.SATFINITE.E4M3.F32.PACK_AB_MERGE_C R64, R64, R65, RZ ;  /* 0x000000414040723e */ /* 0x000fe200048070ff */
[----:B------:R-:W-:Y:S01]  /*3680*/  HADD2.F32 R30, -RZ, R30.H0_H0 ;  /* 0x2000001eff1e7230 */ /* 0x000fe20000004100 */
[----:B------:R-:W-:Y:S01]  /*3690*/  F2FP.SATFINITE.E4M3.F32.PACK_AB_MERGE_C R66, R66, R67, RZ ;  /* 0x000000434242723e */ /* 0x000fe200048070ff */
[----:B------:R-:W-:Y:S02]  /*36a0*/  HADD2.F32 R29, -RZ, R29.H0_H0 ;  /* 0x2000001dff1d7230 */ /* 0x000fe40000004100 */
[-C--:B------:R-:W-:Y:S01]  /*36b0*/  FMUL.FTZ R14, R6, R62.reuse ;  /* 0x0000003e060e7220 */ /* 0x080fe20000410000 */
[----:B------:R-:W-:Y:S01]  /*36c0*/  FMUL.FTZ R15, R7, R62 ;  /* 0x0000003e070f7220 */ /* 0x000fe20000410000 */
[-C--:B------:R-:W-:Y:S01]  /*36d0*/  FFMA.FTZ R31, R8, R30.reuse, -R31 ;  /* 0x0000001e081f7223 */ /* 0x080fe2000001081f */
[----:B------:R-:W-:Y:S01]  /*36e0*/  FFMA.FTZ R28, R9, R30, R28 ;  /* 0x0000001e091c7223 */ /* 0x000fe2000001001c */
[-C--:B------:R-:W-:Y:S01]  /*36f0*/  FFMA.FTZ R14, R7, R29.reuse, -R14 ;  /* 0x0000001d070e7223 */ /* 0x080fe2000001080e */
[----:B------:R-:W-:Y:S01]  /*3700*/  FFMA.FTZ R15, R6, R29, R15 ;  /* 0x0000001d060f7223 */ /* 0x000fe2000001000f */
[----:B------:R-:W-:-:S02]  /*3710*/  F2FP.SATFINITE.E4M3.F32.PACK_AB_MERGE_C R5, R5, R4, R78 ;  /* 0x000000040505723e */ /* 0x000fc4000480704e */
[----:B------:R-:W-:Y:S02]  /*3720*/  F2FP.SATFINITE.E4M3.F32.PACK_AB_MERGE_C R4, R11, R10, R77 ;  /* 0x0000000a0b04723e */ /* 0x000fe4000480704d */
[----:B------:R-:W-:Y:S02]  /*3730*/  F2FP.SATFINITE.E4M3.F32.PACK_AB_MERGE_C R6, R15, R14, R64 ;  /* 0x0000000e0f06723e */ /* 0x000fe40004807040 */
[----:B------:R-:W-:-:S07]  /*3740*/  F2FP.SATFINITE.E4M3.F32.PACK_AB_MERGE_C R7, R28, R31, R66 ;  /* 0x0000001f1c07723e */ /* 0x000fce0004807042 */
.L_x_337:
[----:B------:R-:W-:Y:S05]  /*3750*/  BSYNC B1 ;  /* 0x0000000000017941 */ /* 0x000fea0003800000 */
.L_x_336:
[----:B-1----:R2:W-:Y:S01]  /*3760*/  STG.E.128 desc[UR40][R12.64+0x20], R4 ;  /* 0x000020040c007986 */ /* 0x0025e2000c101d28 */
[----:B------:R-:W-:Y:S05]  /*3770*/  BRA `(.L_x_331) ;  /* 0x0000001000c47947 */ /* 0x000fea0003800000 */
.L_x_325:
[----:B------:R-:W-:Y:S01]  /*3780*/  IMAD R5, R2, -0xa0, R32 ;  /* 0xffffff6002057824 */ /* 0x000fe200078e0220 */
[----:B------:R-:W2:Y:S01]  /*3790*/  LDL R66, [R1+0x8] ;  /* 0x0000080001427983 */ /* 0x000ea20000100800 */
[----:B------:R-:W-:-:S03]  /*37a0*/  CS2R R10, SRZ ;  /* 0x00000000000a7805 */ /* 0x000fc6000001ff00 */
[----:B------:R-:W-:-:S04]  /*37b0*/  VIMNMX R8, R5, 0xa0, PT ;  /* 0x000000a005087848 */ /* 0x000fc80003fe0100 */
[----:B------:R-:W-:Y:S02]  /*37c0*/  ISETP.GE.AND P1, PT, R23, R8, PT ;  /* 0x000000081700720c */ /* 0x000fe40003f26270 */
[----:B------:R-:W-:Y:S02]  /*37d0*/  CS2R R8, SRZ ;  /* 0x0000000000087805 */ /* 0x000fe4000001ff00 */
[----:B------:R-:W-:-:S13]  /*37e0*/  ISETP.GE.OR P0, PT, R18, R31, P1 ;  /* 0x0000001f1200720c */ /* 0x000fda0000f06670 */
[----:B------:R-:W0:Y:S08]  /*37f0*/  @!P0 LDC.64 R12, c[0x0][0x3e8] ;  /* 0x0000fa00ff0c8b82 */ /* 0x000e300000000a00 */
[----:B------:R-:W1:Y:S01]  /*3800*/  @!P0 LDC.64 R28, c[0x0][0x400] ;  /* 0x00010000ff1c8b82 */ /* 0x000e620000000a00 */
[----:B0-----:R-:W-:Y:S02]  /*3810*/  @!P0 IADD3 R12, P5, P6, R42, R12, R4 ;  /* 0x0000000c2a0c8210 */ /* 0x001fe40007ebe004 */
[----:B------:R-:W-:-:S02]  /*3820*/  CS2R R4, SRZ ;  /* 0x0000000000047805 */ /* 0x000fc4000001ff00 */
[----:B------:R-:W-:Y:S02]  /*3830*/  @!P0 IADD3.X R13, R60, R13, R30, P5, P6 ;  /* 0x0000000d3c0d8210 */ /* 0x000fe40002fec41e */
[----:B-1----:R-:W-:Y:S02]  /*3840*/  @!P0 IADD3 R28, P5, P6, R36, R28, R6 ;  /* 0x0000001c241c8210 */ /* 0x002fe40007ebe006 */
[----:B------:R-:W-:Y:S02]  /*3850*/  CS2R R6, SRZ ;  /* 0x0000000000067805 */ /* 0x000fe4000001ff00 */
[----:B------:R-:W-:-:S04]  /*3860*/  @!P0 IADD3.X R29, R69, R29, R64, P5, P6 ;  /* 0x0000001d451d8210 */ /* 0x000fc80002fec440 */
[----:B------:R-:W3:Y:S04]  /*3870*/  @!P0 LDG.E.128 R4, desc[UR40][R12.64] ;  /* 0x000000280c048981 */ /* 0x000ee8000c1e1d00 */
[----:B------:R-:W4:Y:S01]  /*3880*/  @!P0 LDG.E.128 R8, desc[UR40][R28.64] ;  /* 0x000000281c088981 */ /* 0x000f22000c1e1d00 */
[----:B------:R-:W-:Y:S02]  /*3890*/  ISETP.GE.AND P5, PT, R18, R31, PT ;  /* 0x0000001f1200720c */ /* 0x000fe40003fa6270 */
[----:B------:R-:W-:-:S11]  /*38a0*/  LOP3.LUT R22, R22, 0xfffffffe, RZ, 0xc0, !PT ;  /* 0xfffffffe16167812 */ /* 0x000fd600078ec0ff */
[----:B------:R-:W-:Y:S02]  /*38b0*/  @P5 LOP3.LUT R22, R22, 0x1, RZ, 0xfc, !PT ;  /* 0x0000000116165812 */ /* 0x000fe400078efcff */
[----:B--2---:R-:W-:Y:S01]  /*38c0*/  ISETP.NE.AND P0, PT, R66, 0x3, PT ;  /* 0x000000034200780c */ /* 0x004fe20003f05270 */
[----:B---3--:R-:W-:Y:S02]  /*38d0*/  IMAD.MOV.U32 R80, RZ, RZ, R6 ;  /* 0x000000ffff507224 */ /* 0x008fe400078e0006 */
[----:B------:R-:W-:Y:S02]  /*38e0*/  IMAD.MOV.U32 R82, RZ, RZ, R4 ;  /* 0x000000ffff527224 */ /* 0x000fe400078e0004 */
[----:B----4-:R-:W-:Y:S01]  /*38f0*/  IMAD.MOV.U32 R81, RZ, RZ, R10 ;  /* 0x000000ffff517224 */ /* 0x010fe200078e000a */
[----:B------:R-:W-:-:S07]  /*3900*/  MOV R83, R8 ;  /* 0x0000000800537202 */ /* 0x000fce0000000f00 */
[----:B------:R-:W-:Y:S05]  /*3910*/  @!P0 BRA `(.L_x_338) ;  /* 0x0000000000048947 */ /* 0x000fea0003800000 */
[----:B------:R-:W-:Y:S01]  /*3920*/  BPT.TRAP 0x1 ;  /* 0x000000040000795c */ /* 0x000fe20000300000 */
.L_x_338:
[----:B------:R-:W2:Y:S01]  /*3930*/  LDL R12, [R1] ;  /* 0x00000000010c7983 */ /* 0x000ea20000100800 */
[----:B------:R-:W-:Y:S01]  /*3940*/  IMAD R75, R17, 0x8, R16 ;  /* 0x00000008114b7824 */ /* 0x000fe200078e0210 */
[----:B------:R-:W0:Y:S01]  /*3950*/  LDC R77, c[0x0][0x2f4] ;  /* 0x0000bd00ff4d7b82 */ /* 0x000e220000000800 */
[----:B------:R-:W-:Y:S01]  /*3960*/  BSSY B1, `(.L_x_339) ;  /* 0x0000004000017945 */ /* 0x000fe20003800000 */
[----:B--2---:R-:W-:-:S04]  /*3970*/  SHF.L.U32 R76, R12, 0x1f, RZ ;  /* 0x0000001f0c4c7819 */ /* 0x004fc800000006ff */
[----:B------:R-:W1:Y:S02]  /*3980*/  SYNCS.PHASECHK.TRANS64.TRYWAIT P5, [R75+URZ+0x13290], R76 ;  /* 0x0132904c4b0075a7 */ /* 0x000e6400080a017f */
[----:B01----:R-:W-:Y:S05]  /*3990*/  @!P5 BRA `(.L_x_340) ;  /* 0x000001400024d947 */ /* 0x003fea0003800000 */
.L_x_544:
[----:B------:R-:W-:Y:S05]  /*39a0*/  BSYNC B1 ;  /* 0x0000000000017941 */ /* 0x000fea0003800000 */
.L_x_339:
[----:B------:R-:W-:Y:S01]  /*39b0*/  ISETP.GE.OR P5, PT, R18, R77, P1 ;  /* 0x0000004d1200720c */ /* 0x000fe20000fa6670 */
[----:B------:R-:W-:Y:S01]  /*39c0*/  ULDC.64 UR4, c[0x0][0x300] ;  /* 0x0000c00000047ab9 */ /* 0x000fe20000000a00 */
[----:B------:R-:W-:Y:S01]  /*39d0*/  SHF.R.S32.HI R12, RZ, 0x1f, R23 ;  /* 0x0000001fff0c7819 */ /* 0x000fe20000011417 */
[----:B------:R-:W-:-:S04]  /*39e0*/  IMAD.MOV.U32 R64, RZ, RZ, R14 ;  /* 0x000000ffff407224 */ /* 0x000fc800078e000e */
[----:B------:R-:W-:Y:S02]  /*39f0*/  IMAD R12, R12, UR4, RZ ;  /* 0x000000040c0c7c24 */ /* 0x000fe4000f8e02ff */
[----:B------:R-:W-:-:S04]  /*3a00*/  IMAD.WIDE.U32 R64, R23, UR4, R64 ;  /* 0x0000000417407c25 */ /* 0x000fc8000f8e0040 */
[----:B------:R-:W-:Y:S01]  /*3a10*/  IMAD R13, R23, UR5, R12 ;  /* 0x00000005170d7c24 */ /* 0x000fe2000f8e020c */
[----:B------:R-:W-:Y:S06]  /*3a20*/  @P5 BRA `(.L_x_331) ;  /* 0x0000001000185947 */ /* 0x000fec0003800000 */
[----:B------:R-:W2:Y:S04]  /*3a30*/  LDL R30, [R1+0x28] ;  /* 0x00002800011e7983 */ /* 0x000ea80000100800 */
[----:B------:R-:W3:Y:S04]  /*3a40*/  LDL R29, [R1+0x2c] ;  /* 0x00002c00011d7983 */ /* 0x000ee80000100800 */
[----:B------:R-:W4:Y:S01]  /*3a50*/  LDL R28, [R1+0x30] ;  /* 0x00003000011c7983 */ /* 0x000f220000100800 */
[----:B------:R-:W-:Y:S01]  /*3a60*/  IMAD.IADD R78, R13, 0x1, R65 ;  /* 0x000000010d4e7824 */ /* 0x000fe200078e0241 */
[----:B------:R-:W-:Y:S01]  /*3a70*/  IADD3 R67, P5, P6, R50, R64, R61 ;  /* 0x0000004032437210 */ /* 0x000fe20007ebe03d */
[----:B------:R-:W-:Y:S03]  /*3a80*/  BSSY B1, `(.L_x_341) ;  /* 0x00000e3000017945 */ /* 0x000fe60003800000 */
[----:B------:R-:W-:-:S02]  /*3a90*/  IADD3.X R12, R3, R78, R70, P5, P6 ;  /* 0x0000004e030c7210 */ /* 0x000fc40002fec446 */
[----:B------:R-:W-:Y:S02]  /*3aa0*/  IADD3 R66, P5, R67, R62, RZ ;  /* 0x0000003e43427210 */ /* 0x000fe40007fbe0ff */
[----:B------:R-:W-:-:S03]  /*3ab0*/  LOP3.LUT P6, RZ, R22, 0x1, RZ, 0xc0, !PT ;  /* 0x0000000116ff7812 */ /* 0x000fc600078cc0ff */
[----:B------:R-:W-:Y:S01]  /*3ac0*/  IMAD.X R67, R12, 0x1, R63, P5 ;  /* 0x000000010c437824 */ /* 0x000fe200028e063f */
[----:B------:R-:W-:Y:S01]  /*3ad0*/  LOP3.LUT P5, RZ, R22, 0x4, RZ, 0xc0, !PT ;  /* 0x0000000416ff7812 */ /* 0x000fe200078ac0ff */
[----:B------:R-:W-:-:S05]  /*3ae0*/  IMAD.IADD R12, R77, 0x1, -R55 ;  /* 0x000000014d0c7824 */ /* 0x000fca00078e0a37 */
[----:B------:R-:W-:-:S04]  /*3af0*/  SEL R12, R55, R12, !P5 ;  /* 0x0000000c370c7207 */ /* 0x000fc80006800000 */
[----:B------:R-:W-:-:S04]  /*3b00*/  SHF.R.S32.HI R13, RZ, 0x1f, R12 ;  /* 0x0000001fff0d7819 */ /* 0x000fc8000001140c */
[----:B------:R-:W-:-:S04]  /*3b10*/  LEA.HI R13, R13, R12, RZ, 0x5 ;  /* 0x0000000c0d0d7211 */ /* 0x000fc800078f28ff */
[----:B------:R-:W-:Y:S01]  /*3b20*/  SHF.R.S32.HI R12, RZ, 0x5, R13 ;  /* 0x00000005ff0c7819 */ /* 0x000fe2000001140d */
[----:B------:R-:W-:-:S03]  /*3b30*/  IMAD R13, R17, 0x2800, R71 ;  /* 0x00002800110d7824 */ /* 0x000fc600078e0247 */
[----:B------:R-:W-:Y:S01]  /*3b40*/  LEA.HI.SX32 R12, R21, R12, 0x1c ;  /* 0x0000000c150c7211 */ /* 0x000fe200078fe2ff */
[----:B------:R-:W-:-:S04]  /*3b50*/  IMAD.IADD R13, R16, 0x1, R13 ;  /* 0x00000001100d7824 */ /* 0x000fc800078e020d */
[----:B------:R-:W-:-:S05]  /*3b60*/  IMAD.SHL.U32 R79, R12, 0x10, RZ ;  /* 0x000000100c4f7824 */ /* 0x000fca00078e00ff */
[----:B--2---:R-:W-:-:S04]  /*3b70*/  LOP3.LUT R12, R30, 0x30, R79, 0xf8, !PT ;  /* 0x000000301e0c7812 */ /* 0x004fc800078ef84f */
[----:B---3--:R-:W-:-:S05]  /*3b80*/  LOP3.LUT R12, R12, R29, RZ, 0x3c, !PT ;  /* 0x0000001d0c0c7212 */ /* 0x008fca00078e3cff */
[----:B----4-:R-:W-:-:S04]  /*3b90*/  IMAD.IADD R12, R28, 0x1, R12 ;  /* 0x000000011c0c7824 */ /* 0x010fc800078e020c */
[----:B------:R-:W-:-:S04]  /*3ba0*/  IMAD R15, R17, 0x2800, R12 ;  /* 0x00002800110f7824 */ /* 0x000fc800078e020c */
[----:B------:R-:W-:Y:S02]  /*3bb0*/  IMAD.IADD R28, R16, 0x1, R15 ;  /* 0x00000001101c7824 */ /* 0x000fe400078e020f */
[----:B------:R-:W1:Y:S04]  /*3bc0*/  LDS.128 R12, [R13+0xe000] ;  /* 0x00e000000d0c7984 */ /* 0x000e680000000c00 */
[----:B------:R-:W2:Y:S01]  /*3bd0*/  LDS.128 R28, [R28+0xe000] ;  /* 0x00e000001c1c7984 */ /* 0x000ea20000000c00 */
[----:B------:R-:W-:Y:S05]  /*3be0*/  @P6 BRA `(.L_x_342) ;  /* 0x0000000c00306947 */ /* 0x000fea0003800000 */
[--C-:B------:R-:W-:Y:S02]  /*3bf0*/  SHF.R.U32.HI R89, RZ, 0x8, R5.reuse ;  /* 0x00000008ff597819 */ /* 0x100fe40000011605 */
[----:B------:R-:W-:Y:S02]  /*3c00*/  LOP3.LUT R4, R5, 0xff0000ff, RZ, 0xc0, !PT ;  /* 0xff0000ff05047812 */ /* 0x000fe400078ec0ff */
[----:B------:R-:W-:Y:S02]  /*3c10*/  SHF.R.U32.HI R88, RZ, 0x10, R5 ;  /* 0x00000010ff587819 */ /* 0x000fe40000011605 */
[----:B------:R-:W-:Y:S02]  /*3c20*/  SHF.R.U32.HI R8, RZ, 0x8, R7 ;  /* 0x00000008ff087819 */ /* 0x000fe40000011607 */
[----:B------:R-:W-:Y:S02]  /*3c30*/  SHF.R.U32.HI R85, RZ, 0x8, R9 ;  /* 0x00000008ff557819 */ /* 0x000fe40000011609 */
[----:B------:R-:W-:-:S02]  /*3c40*/  LOP3.LUT R10, R9, 0xff0000ff, RZ, 0xc0, !PT ;  /* 0xff0000ff090a7812 */ /* 0x000fc400078ec0ff */
[----:B------:R-:W-:Y:S01]  /*3c50*/  SHF.R.U32.HI R5, RZ, 0x10, R9 ;  /* 0x00000010ff057819 */ /* 0x000fe20000011609 */
[----:B------:R-:W-:Y:S01]  /*3c60*/  IMAD.SHL.U32 R85, R85, 0x100, RZ ;  /* 0x0000010055557824 */ /* 0x000fe200078e00ff */
[----:B------:R-:W-:Y:S02]  /*3c70*/  SHF.L.U32 R9, R89, 0x8, RZ ;  /* 0x0000000859097819 */ /* 0x000fe400000006ff */
[----:B------:R-:W-:Y:S01]  /*3c80*/  LOP3.LUT R6, R7, 0xff0000ff, RZ, 0xc0, !PT ;  /* 0xff0000ff07067812 */ /* 0x000fe200078ec0ff */
[----:B------:R-:W-:Y:S01]  /*3c90*/  IMAD.U32 R5, R5, 0x10000, RZ ;  /* 0x0001000005057824 */ /* 0x000fe200078e00ff */
[----:B------:R-:W-:Y:S02]  /*3ca0*/  SHF.R.U32.HI R86, RZ, 0x10, R7 ;  /* 0x00000010ff567819 */ /* 0x000fe40000011607 */
[----:B------:R-:W-:Y:S02]  /*3cb0*/  SHF.R.U32.HI R87, RZ, 0x8, R11 ;  /* 0x00000008ff577819 */ /* 0x000fe4000001160b */
[----:B------:R-:W-:-:S02]  /*3cc0*/  LOP3.LUT R84, R11, 0xff0000ff, RZ, 0xc0, !PT ;  /* 0xff0000ff0b547812 */ /* 0x000fc400078ec0ff */
[----:B------:R-:W-:Y:S01]  /*3cd0*/  SHF.R.U32.HI R7, RZ, 0x10, R11 ;  /* 0x00000010ff077819 */ /* 0x000fe2000001160b */
[----:B------:R-:W-:Y:S01]  /*3ce0*/  IMAD.SHL.U32 R11, R8, 0x100, RZ ;  /* 0x00000100080b7824 */ /* 0x000fe200078e00ff */
[----:B------:R-:W-:Y:S01]  /*3cf0*/  LOP3.LUT R4, R4, 0xff00, R9, 0xf8, !PT ;  /* 0x0000ff0004047812 */ /* 0x000fe200078ef809 */
[----:B------:R-:W-:Y:S01]  /*3d00*/  IMAD.U32 R9, R88, 0x10000, RZ ;  /* 0x0001000058097824 */ /* 0x000fe200078e00ff */
[----:B------:R-:W-:Y:S01]  /*3d10*/  LOP3.LUT R88, R10, 0xff00, R85, 0xf8, !PT ;  /* 0x0000ff000a587812 */ /* 0x000fe200078ef855 */
[----:B------:R-:W-:Y:S01]  /*3d20*/  IMAD.SHL.U32 R87, R87, 0x100, RZ ;  /* 0x0000010057577824 */ /* 0x000fe200078e00ff */
[----:B------:R-:W-:Y:S01]  /*3d30*/  LOP3.LUT R8, R6, 0xff00, R11, 0xf8, !PT ;  /* 0x0000ff0006087812 */ /* 0x000fe200078ef80b */
[----:B------:R-:W-:Y:S01]  /*3d40*/  IMAD.U32 R90, R7, 0x10000, RZ ;  /* 0x00010000075a7824 */ /* 0x000fe200078e00ff */
[----:B------:R-:W-:Y:S01]  /*3d50*/  LOP3.LUT R6, R4, 0xff0000, R9, 0xf8, !PT ;  /* 0x00ff000004067812 */ /* 0x000fe200078ef809 */
[----:B------:R-:W-:Y:S01]  /*3d60*/  IMAD.U32 R9, R86, 0x10000, RZ ;  /* 0x0001000056097824 */ /* 0x000fe200078e00ff */
[----:B------:R-:W-:-:S02]  /*3d70*/  F2FP.F16.E4M3.UNPACK_B R86, R83.H1 ;  /* 0x00000053ff56723e */ /* 0x000fc400030006ff */
[----:B--2---:R-:W-:Y:S02]  /*3d80*/  F2FP.F16.E4M3.UNPACK_B R11, R28.H1 ;  /* 0x0000001cff0b723e */ /* 0x004fe400030006ff */
[----:B-1----:R-:W-:Y:S02]  /*3d90*/  F2FP.F16.E4M3.UNPACK_B R10, R12.H1 ;  /* 0x0000000cff0a723e */ /* 0x002fe400030006ff */
[----:B------:R-:W-:Y:S01]  /*3da0*/  LOP3.LUT R89, R84, 0xff00, R87, 0xf8, !PT ;  /* 0x0000ff0054597812 */ /* 0x000fe200078ef857 */
[----:B------:R-:W-:Y:S01]  /*3db0*/  HADD2.F32 R87, -RZ, R86.H0_H0 ;  /* 0x20000056ff577230 */ /* 0x000fe20000004100 */
[----:B------:R-:W-:Y:S01]  /*3dc0*/  LOP3.LUT R4, R8, 0xff0000, R9, 0xf8, !PT ;  /* 0x00ff000008047812 */ /* 0x000fe200078ef809 */
[----:B------:R-:W-:Y:S01]  /*3dd0*/  HADD2.F32 R9, -RZ, R11.H0_H0 ;  /* 0x2000000bff097230 */ /* 0x000fe20000004100 */
[----:B------:R-:W-:Y:S01]  /*3de0*/  F2FP.F16.E4M3.UNPACK_B R84, R82.H1 ;  /* 0x00000052ff54723e */ /* 0x000fe200030006ff */
[--C-:B------:R-:W-:Y:S01]  /*3df0*/  HADD2.F32 R8, -RZ, R10.reuse.H0_H0 ;  /* 0x2000000aff087230 */ /* 0x100fe20000004100 */
[----:B------:R-:W-:Y:S01]  /*3e00*/  LOP3.LUT R7, R88, 0xff0000, R5, 0xf8, !PT ;  /* 0x00ff000058077812 */ /* 0x000fe200078ef805 */
[----:B------:R-:W-:-:S02]  /*3e10*/  HADD2.F32 R10, -RZ, R10.H1_H1 ;  /* 0x3000000aff0a7230 */ /* 0x000fc40000004100 */
[CC--:B------:R-:W-:Y:S01]  /*3e20*/  FMUL.FTZ R91, R9.reuse, R87.reuse ;  /* 0x00000057095b7220 */ /* 0x0c0fe20000410000 */
[--C-:B------:R-:W-:Y:S02]  /*3e30*/  HADD2.F32 R85, -RZ, R84.reuse.H0_H0 ;  /* 0x20000054ff557230 */ /* 0x100fe40000004100 */
[C---:B------:R-:W-:Y:S01]  /*3e40*/  FMUL.FTZ R92, R8.reuse, R87 ;  /* 0x00000057085c7220 */ /* 0x040fe20000410000 */
[----:B------:R-:W-:Y:S01]  /*3e50*/  HADD2.F32 R87, -RZ, R84.H1_H1 ;  /* 0x30000054ff577230 */ /* 0x000fe20000004100 */
[----:B------:R-:W-:Y:S01]  /*3e60*/  F2FP.F16.E4M3.UNPACK_B R88, R83 ;  /* 0x00000053ff58723e */ /* 0x000fe200020006ff */
[----:B------:R-:W-:Y:S02]  /*3e70*/  HADD2.F32 R84, -RZ, R11.H1_H1 ;  /* 0x3000000bff547230 */ /* 0x000fe40000004100 */
[-C--:B------:R-:W-:Y:S01]  /*3e80*/  FFMA.FTZ R8, R8, R85.reuse, -R91 ;  /* 0x0000005508087223 */ /* 0x080fe2000001085b */
[----:B------:R-:W-:Y:S01]  /*3e90*/  FFMA.FTZ R9, R9, R85, R92 ;  /* 0x0000005509097223 */ /* 0x000fe2000001005c */
[----:B------:R-:W-:Y:S01]  /*3ea0*/  F2FP.F16.E4M3.UNPACK_B R85, R82 ;  /* 0x00000052ff55723e */ /* 0x000fe200020006ff */
[----:B------:R-:W-:Y:S01]  /*3eb0*/  HADD2.F32 R91, -RZ, R86.H1_H1 ;  /* 0x30000056ff5b7230 */ /* 0x000fe20000004100 */
[----:B------:R-:W-:-:S02]  /*3ec0*/  F2FP.F16.E4M3.UNPACK_B R82, R12 ;  /* 0x0000000cff52723e */ /* 0x000fc400020006ff */
[----:B------:R-:W-:Y:S01]  /*3ed0*/  LOP3.LUT R5, R89, 0xff0000, R90, 0xf8, !PT ;  /* 0x00ff000059057812 */ /* 0x000fe200078ef85a */
[----:B------:R-:W-:Y:S01]  /*3ee0*/  HADD2.F32 R89, -RZ, R88.H0_H0 ;  /* 0x20000058ff597230 */ /* 0x000fe20000004100 */
[----:B------:R-:W-:Y:S01]  /*3ef0*/  F2FP.F16.E4M3.UNPACK_B R28, R28 ;  /* 0x0000001cff1c723e */ /* 0x000fe200020006ff */
[-C--:B------:R-:W-:Y:S01]  /*3f00*/  FMUL.FTZ R11, R84, R91.reuse ;  /* 0x0000005b540b7220 */ /* 0x080fe20000410000 */
[----:B------:R-:W-:Y:S02]  /*3f10*/  HADD2.F32 R12, -RZ, R82.H0_H0 ;  /* 0x20000052ff0c7230 */ /* 0x000fe40000004100 */
[C---:B------:R-:W-:Y:S01]  /*3f20*/  FMUL.FTZ R91, R10.reuse, R91 ;  /* 0x0000005b0a5b7220 */ /* 0x040fe20000410000 */
[----:B------:R-:W-:Y:S02]  /*3f30*/  HADD2.F32 R86, -RZ, R85.H0_H0 ;  /* 0x20000055ff567230 */ /* 0x000fe40000004100 */
[----:B------:R-:W-:Y:S01]  /*3f40*/  FFMA.FTZ R11, R10, R87, -R11 ;  /* 0x000000570a0b7223 */ /* 0x000fe2000001080b */
[----:B------:R-:W-:-:S02]  /*3f50*/  HADD2.F32 R83, -RZ, R28.H0_H0 ;  /* 0x2000001cff537230 */ /* 0x000fc40000004100 */
[----:B------:R-:W-:Y:S01]  /*3f60*/  FFMA.FTZ R10, R84, R87, R91 ;  /* 0x00000057540a7223 */ /* 0x000fe2000001005b */
[----:B------:R-:W-:Y:S01]  /*3f70*/  FMUL.FTZ R90, R12, R89 ;  /* 0x000000590c5a7220 */ /* 0x000fe20000410000 */
[----:B------:R-:W-:Y:S01]  /*3f80*/  HADD2.F32 R87, -RZ, R88.H1_H1 ;  /* 0x30000058ff577230 */ /* 0x000fe20000004100 */
[----:B------:R-:W-:Y:S01]  /*3f90*/  F2FP.F16.E4M3.UNPACK_B R88, R81.H1 ;  /* 0x00000051ff58723e */ /* 0x000fe200030006ff */
[----:B------:R-:W-:Y:S02]  /*3fa0*/  HADD2.F32 R84, -RZ, R28.H1_H1 ;  /* 0x3000001cff547230 */ /* 0x000fe40000004100 */
[C---:B------:R-:W-:Y:S01]  /*3fb0*/  FMUL.FTZ R91, R83.reuse, R89 ;  /* 0x00000059535b7220 */ /* 0x040fe20000410000 */
[----:B------:R-:W-:Y:S01]  /*3fc0*/  FFMA.FTZ R28, R83, R86, R90 ;  /* 0x00000056531c7223 */ /* 0x000fe2000001005a */
[----:B------:R-:W-:Y:S01]  /*3fd0*/  HADD2.F32 R82, -RZ, R82.H1_H1 ;  /* 0x30000052ff527230 */ /* 0x000fe20000004100 */
[----:B------:R-:W-:Y:S01]  /*3fe0*/  F2FP.F16.E4M3.UNPACK_B R89, R80.H1 ;  /* 0x00000050ff59723e */ /* 0x000fe200030006ff */
[----:B------:R-:W-:-:S02]  /*3ff0*/  HADD2.F32 R83, -RZ, R85.H1_H1 ;  /* 0x30000055ff537230 */ /* 0x000fc40000004100 */
[-C--:B------:R-:W-:Y:S01]  /*4000*/  FMUL.FTZ R85, R84, R87.reuse ;  /* 0x0000005754557220 */ /* 0x080fe20000410000 */
[----:B------:R-:W-:Y:S01]  /*4010*/  FFMA.FTZ R12, R12, R86, -R91 ;  /* 0x000000560c0c7223 */ /* 0x000fe2000001085b */
[----:B------:R-:W-:Y:S01]  /*4020*/  F2FP.F16.E4M3.UNPACK_B R86, R30.H1 ;  /* 0x0000001eff56723e */ /* 0x000fe200030006ff */
[C---:B------:R-:W-:Y:S01]  /*4030*/  FMUL.FTZ R93, R82.reuse, R87 ;  /* 0x00000057525d7220 */ /* 0x040fe20000410000 */
[-C--:B------:R-:W-:Y:S01]  /*4040*/  FFMA.FTZ R85, R82, R83.reuse, -R85 ;  /* 0x0000005352557223 */ /* 0x080fe20000010855 */
[-C--:B------:R-:W-:Y:S01]  /*4050*/  F2FP.F16.E4M3.UNPACK_B R82, R14.reuse.H1 ;  /* 0x0000000eff52723e */ /* 0x080fe200030006ff */
[----:B------:R-:W-:Y:S02]  /*4060*/  HADD2.F32 R91, -RZ, R88.H0_H0 ;  /* 0x20000058ff5b7230 */ /* 0x000fe40000004100 */
[----:B------:R-:W-:Y:S01]  /*4070*/  FFMA.FTZ R83, R84, R83, R93 ;  /* 0x0000005354537223 */ /* 0x000fe2000001005d */
[----:B------:R-:W-:Y:S01]  /*4080*/  HADD2.F32 R87, -RZ, R86.H0_H0 ;  /* 0x20000056ff577230 */ /* 0x000fe20000004100 */
[----:B------:R-:W-:Y:S01]  /*4090*/  F2FP.F16.E4M3.UNPACK_B R14, R14 ;  /* 0x0000000eff0e723e */ /* 0x000fe200020006ff */
[----:B------:R-:W-:Y:S01]  /*40a0*/  HADD2.F32 R84, -RZ, R82.H0_H0 ;  /* 0x20000052ff547230 */ /* 0x000fe20000004100 */
[----:B------:R-:W-:Y:S01]  /*40b0*/  F2FP.SATFINITE.E4M3.F32.PACK_AB_MERGE_C R9, R10, R9, RZ ;  /* 0x000000090a09723e */ /* 0x000fe200048070ff */
[----:B------:R-:W-:-:S02]  /*40c0*/  HADD2.F32 R93, -RZ, R88.H1_H1 ;  /* 0x30000058ff5d7230 */ /* 0x000fc40000004100 */
[-C--:B------:R-:W-:Y:S01]  /*40d0*/  FMUL.FTZ R95, R87, R91.reuse ;  /* 0x0000005b575f7220 */ /* 0x080fe20000410000 */
[----:B------:R-:W-:Y:S02]  /*40e0*/  HADD2.F32 R88, -RZ, R86.H1_H1 ;  /* 0x30000056ff587230 */ /* 0x000fe40000004100 */
[----:B------:R-:W-:Y:S01]  /*40f0*/  FMUL.FTZ R92, R84, R91 ;  /* 0x0000005b545c7220 */ /* 0x000fe20000410000 */
[--C-:B------:R-:W-:Y:S01]  /*4100*/  HADD2.F32 R90, -RZ, R89.reuse.H0_H0 ;  /* 0x20000059ff5a7230 */ /* 0x100fe20000004100 */
[----:B------:R-:W-:Y:S01]  /*4110*/  F2FP.SATFINITE.E4M3.F32.PACK_AB_MERGE_C R8, R11, R8, RZ ;  /* 0x000000080b08723e */ /* 0x000fe200048070ff */
[----:B------:R-:W-:Y:S02]  /*4120*/  HADD2.F32 R86, -RZ, R82.H1_H1 ;  /* 0x30000052ff567230 */ /* 0x000fe40000004100 */
[-C--:B------:R-:W-:Y:S01]  /*4130*/  FMUL.FTZ R91, R88, R93.reuse ;  /* 0x0000005d585b7220 */ /* 0x080fe20000410000 */
[----:B------:R-:W-:Y:S02]  /*4140*/  HADD2.F32 R89, -RZ, R89.H1_H1 ;  /* 0x30000059ff597230 */ /* 0x000fe40000004100 */
[-C--:B------:R-:W-:Y:S01]  /*4150*/  FFMA.FTZ R82, R84, R90.reuse, -R95 ;  /* 0x0000005a54527223 */ /* 0x080fe2000001085f */
[----:B------:R-:W-:Y:S01]  /*4160*/  FFMA.FTZ R84, R87, R90, R92 ;  /* 0x0000005a57547223 */ /* 0x000fe2000001005c */
[C---:B------:R-:W-:Y:S01]  /*4170*/  FMUL.FTZ R93, R86.reuse, R93 ;  /* 0x0000005d565d7220 */ /* 0x040fe20000410000 */
[----:B------:R-:W-:Y:S01]  /*4180*/  F2FP.F16.E4M3.UNPACK_B R87, R81 ;  /* 0x00000051ff57723e */ /* 0x000fe200020006ff */
[-C--:B------:R-:W-:Y:S01]  /*4190*/  FFMA.FTZ R81, R86, R89.reuse, -R91 ;  /* 0x0000005956517223 */ /* 0x080fe2000001085b */
[----:B------:R-:W-:Y:S01]  /*41a0*/  F2FP.F16.E4M3.UNPACK_B R86, R30 ;  /* 0x0000001eff56723e */ /* 0x000fe200020006ff */
[----:B------:R-:W-:Y:S01]  /*41b0*/  FFMA.FTZ R99, R88, R89, R93 ;  /* 0x0000005958637223 */ /* 0x000fe2000001005d */
[----:B------:R-:W-:Y:S01]  /*41c0*/  HADD2.F32 R30, -RZ, R14.H0_H0 ;  /* 0x2000000eff1e7230 */ /* 0x000fe20000004100 */
[----:B------:R-:W-:Y:S01]  /*41d0*/  F2FP.F16.E4M3.UNPACK_B R10, R29 ;  /* 0x0000001dff0a723e */ /* 0x000fe200020006ff */
[--C-:B------:R-:W-:Y:S01]  /*41e0*/  HADD2.F32 R91, -RZ, R87.reuse.H0_H0 ;  /* 0x20000057ff5b7230 */ /* 0x100fe20000004100 */
[----:B------:R-:W-:Y:S01]  /*41f0*/  F2FP.F16.E4M3.UNPACK_B R11, R7 ;  /* 0x00000007ff0b723e */ /* 0x000fe200020006ff */
[----:B------:R-:W-:Y:S01]  /*4200*/  HADD2.F32 R93, -RZ, R87.H1_H1 ;  /* 0x30000057ff5d7230 */ /* 0x000fe20000004100 */
[----:B------:R-:W-:Y:S01]  /*4210*/  F2FP.F16.E4M3.UNPACK_B R87, R80 ;  /* 0x00000050ff57723e */ /* 0x000fe200020006ff */
[--C-:B------:R-:W-:Y:S01]  /*4220*/  HADD2.F32 R80, -RZ, R86.reuse.H0_H0 ;  /* 0x20000056ff507230 */ /* 0x100fe20000004100 */
[----:B------:R-:W-:Y:S01]  /*4230*/  F2FP.SATFINITE.E4M3.F32.PACK_AB_MERGE_C R28, R83, R28, R9 ;  /* 0x0000001c531c723e */ /* 0x000fe20004807009 */
[----:B------:R-:W-:Y:S01]  /*4240*/  HADD2.F32 R86, -RZ, R86.H1_H1 ;  /* 0x30000056ff567230 */ /* 0x000fe20000004100 */
[----:B------:R-:W-:Y:S01]  /*4250*/  F2FP.F16.E4M3.UNPACK_B R9, R13 ;  /* 0x0000000dff09723e */ /* 0x000fe200020006ff */
[----:B------:R-:W-:-:S02]  /*4260*/  HADD2.F32 R14, -RZ, R14.H1_H1 ;  /* 0x3000000eff0e7230 */ /* 0x000fc40000004100 */
[-C--:B------:R-:W-:Y:S01]  /*4270*/  FMUL.FTZ R95, R80, R91.reuse ;  /* 0x0000005b505f7220 */ /* 0x080fe20000410000 */
[--C-:B------:R-:W-:Y:S02]  /*4280*/  HADD2.F32 R89, -RZ, R87.reuse.H0_H0 ;  /* 0x20000057ff597230 */ /* 0x100fe40000004100 */
[----:B------:R-:W-:Y:S01]  /*4290*/  FMUL.FTZ R91, R30, R91 ;  /* 0x0000005b1e5b7220 */ /* 0x000fe20000410000 */
[----:B------:R-:W-:Y:S02]  /*42a0*/  HADD2.F32 R87, -RZ, R87.H1_H1 ;  /* 0x30000057ff577230 */ /* 0x000fe40000004100 */
[-C--:B------:R-:W-:Y:S01]  /*42b0*/  FMUL.FTZ R97, R86, R93.reuse ;  /* 0x0000005d56617220 */ /* 0x080fe20000410000 */
[----:B------:R-:W-:Y:S01]  /*42c0*/  FMUL.FTZ R93, R14, R93 ;  /* 0x0000005d0e5d7220 */ /* 0x000fe20000410000 */
[-C--:B------:R-:W-:Y:S01]  /*42d0*/  FFMA.FTZ R95, R30, R89.reuse, -R95 ;  /* 0x000000591e5f7223 */ /* 0x080fe2000001085f */
[----:B------:R-:W-:Y:S01]  /*42e0*/  FFMA.FTZ R30, R80, R89, R91 ;  /* 0x00000059501e7223 */ /* 0x000fe2000001005b */
[----:B------:R-:W-:Y:S01]  /*42f0*/  FFMA.FTZ R14, R14, R87, -R97 ;  /* 0x000000570e0e7223 */ /* 0x000fe20000010861 */
[----:B------:R-:W-:Y:S01]  /*4300*/  F2FP.SATFINITE.E4M3.F32.PACK_AB_MERGE_C R82, R81, R82, RZ ;  /* 0x000000525152723e */ /* 0x000fe200048070ff */
[----:B------:R-:W-:Y:S01]  /*4310*/  HADD2.F32 R80, -RZ, R10.H0_H0 ;  /* 0x2000000aff507230 */ /* 0x000fe20000004100 */
[----:B------:R-:W-:Y:S01]  /*4320*/  F2FP.SATFINITE.E4M3.F32.PACK_AB_MERGE_C R12, R85, R12, R8 ;  /* 0x0000000c550c723e */ /* 0x000fe20004807008 */
[----:B------:R-:W-:Y:S01]  /*4330*/  HADD2.F32 R85, -RZ, R11.H0_H0 ;  /* 0x2000000bff557230 */ /* 0x000fe20000004100 */
[----:B------:R-:W-:Y:S01]  /*4340*/  F2FP.F16.E4M3.UNPACK_B R81, R6 ;  /* 0x00000006ff51723e */ /* 0x000fe200020006ff */
[----:B------:R-:W-:-:S02]  /*4350*/  HADD2.F32 R8, -RZ, R9.H0_H0 ;  /* 0x20000009ff087230 */ /* 0x000fc40000004100 */
[----:B------:R-:W-:Y:S01]  /*4360*/  FFMA.FTZ R93, R86, R87, R93 ;  /* 0x00000057565d7223 */ /* 0x000fe2000001005d */
[----:B------:R-:W-:Y:S01]  /*4370*/  F2FP.SATFINITE.E4M3.F32.PACK_AB_MERGE_C R14, R14, R95, R82 ;  /* 0x0000005f0e0e723e */ /* 0x000fe20004807052 */
[-C--:B------:R-:W-:Y:S01]  /*4380*/  FMUL.FTZ R87, R80, R85.reuse ;  /* 0x0000005550577220 */ /* 0x080fe20000410000 */
[----:B------:R-:W-:Y:S02]  /*4390*/  HADD2.F32 R83, -RZ, R81.H0_H0 ;  /* 0x20000051ff537230 */ /* 0x000fe40000004100 */
[C---:B------:R-:W-:Y:S01]  /*43a0*/  FMUL.FTZ R85, R8.reuse, R85 ;  /* 0x0000005508557220 */ /* 0x040fe20000410000 */
[----:B------:R-:W-:Y:S01]  /*43b0*/  HADD2.F32 R82, -RZ, R11.H1_H1 ;  /* 0x3000000bff527230 */ /* 0x000fe20000004100 */
[----:B------:R-:W-:Y:S01]  /*43c0*/  F2FP.F16.E4M3.UNPACK_B R29, R29.H1 ;  /* 0x0000001dff1d723e */ /* 0x000fe200030006ff */
[----:B------:R-:W-:Y:S02]  /*43d0*/  HADD2.F32 R10, -RZ, R10.H1_H1 ;  /* 0x3000000aff0a7230 */ /* 0x000fe40000004100 */
[----:B------:R-:W-:Y:S01]  /*43e0*/  FFMA.FTZ R8, R8, R83, -R87 ;  /* 0x0000005308087223 */ /* 0x000fe20000010857 */
[----:B------:R-:W-:-:S02]  /*43f0*/  HADD2.F32 R11, -RZ, R9.H1_H1 ;  /* 0x30000009ff0b7230 */ /* 0x000fc40000004100 */
[----:B------:R-:W-:Y:S01]  /*4400*/  FFMA.FTZ R9, R80, R83, R85 ;  /* 0x0000005350097223 */ /* 0x000fe20000010055 */
[----:B------:R-:W-:Y:S02]  /*4410*/  HADD2.F32 R81, -RZ, R81.H1_H1 ;  /* 0x30000051ff517230 */ /* 0x000fe40000004100 */
[CC--:B------:R-:W-:Y:S01]  /*4420*/  FMUL.FTZ R80, R10.reuse, R82.reuse ;  /* 0x000000520a507220 */ /* 0x0c0fe20000410000 */
[----:B------:R-:W-:Y:S01]  /*4430*/  F2FP.F16.E4M3.UNPACK_B R13, R13.H1 ;  /* 0x0000000dff0d723e */ /* 0x000fe200030006ff */
[C---:B------:R-:W-:Y:S01]  /*4440*/  FMUL.FTZ R83, R11.reuse, R82 ;  /* 0x000000520b537220 */ /* 0x040fe20000410000 */
[----:B------:R-:W-:Y:S01]  /*4450*/  F2FP.F16.E4M3.UNPACK_B R82, R7.H1 ;  /* 0x00000007ff52723e */ /* 0x000fe200030006ff */
[-C--:B------:R-:W-:Y:S01]  /*4460*/  FFMA.FTZ R11, R11, R81.reuse, -R80 ;  /* 0x000000510b0b7223 */ /* 0x080fe20000010850 */
[----:B------:R-:W-:Y:S01]  /*4470*/  F2FP.F16.E4M3.UNPACK_B R6, R6.H1 ;  /* 0x00000006ff06723e */ /* 0x000fe200030006ff */
[----:B------:R-:W-:Y:S01]  /*4480*/  FFMA.FTZ R10, R10, R81, R83 ;  /* 0x000000510a0a7223 */ /* 0x000fe20000010053 */
[----:B------:R-:W-:Y:S01]  /*4490*/  HADD2.F32 R80, -RZ, R29.H0_H0 ;  /* 0x2000001dff507230 */ /* 0x000fe20000004100 */
[----:B------:R-:W-:Y:S01]  /*44a0*/  F2FP.SATFINITE.E4M3.F32.PACK_AB_MERGE_C R84, R99, R84, RZ ;  /* 0x000000546354723e */ /* 0x000fe200048070ff */
[----:B------:R-:W-:Y:S01]  /*44b0*/  HADD2.F32 R83, -RZ, R82.H0_H0 ;  /* 0x20000052ff537230 */ /* 0x000fe20000004100 */
[----:B------:R-:W-:Y:S01]  /*44c0*/  F2FP.F16.E4M3.UNPACK_B R89, R5 ;  /* 0x00000005ff59723e */ /* 0x000fe200020006ff */
[----:B------:R-:W-:Y:S01]  /*44d0*/  HADD2.F32 R7, -RZ, R13.H0_H0 ;  /* 0x2000000dff077230 */ /* 0x000fe20000004100 */
[----:B------:R-:W-:Y:S01]  /*44e0*/  F2FP.SATFINITE.E4M3.F32.PACK_AB_MERGE_C R30, R93, R30, R84 ;  /* 0x0000001e5d1e723e */ /* 0x000fe20004807054 */
[----:B------:R-:W-:-:S02]  /*44f0*/  HADD2.F32 R81, -RZ, R29.H1_H1 ;  /* 0x3000001dff517230 */ /* 0x000fc40000004100 */
[CC--:B------:R-:W-:Y:S01]  /*4500*/  FMUL.FTZ R86, R80.reuse, R83.reuse ;  /* 0x0000005350567220 */ /* 0x0c0fe20000410000 */
[----:B------:R-:W-:Y:S02]  /*4510*/  HADD2.F32 R29, -RZ, R6.H0_H0 ;  /* 0x20000006ff1d7230 */ /* 0x000fe40000004100 */
[C---:B------:R-:W-:Y:S01]  /*4520*/  FMUL.FTZ R83, R7.reuse, R83 ;  /* 0x0000005307537220 */ /* 0x040fe20000410000 */
[----:B------:R-:W-:Y:S01]  /*4530*/  HADD2.F32 R13, -RZ, R13.H1_H1 ;  /* 0x3000000dff0d7230 */ /* 0x000fe20000004100 */
[----:B------:R-:W-:Y:S01]  /*4540*/  F2FP.F16.E4M3.UNPACK_B R87, R4.H1 ;  /* 0x00000004ff57723e */ /* 0x000fe200030006ff */
[----:B------:R-:W-:Y:S01]  /*4550*/  HADD2.F32 R82, -RZ, R82.H1_H1 ;  /* 0x30000052ff527230 */ /* 0x000fe20000004100 */
[----:B------:R-:W-:Y:S01]  /*4560*/  F2FP.F16.E4M3.UNPACK_B R90, R5.H1 ;  /* 0x00000005ff5a723e */ /* 0x000fe200030006ff */
[----:B------:R-:W-:Y:S02]  /*4570*/  HADD2.F32 R84, -RZ, R6.H1_H1 ;  /* 0x30000006ff547230 */ /* 0x000fe40000004100 */
[-C--:B------:R-:W-:Y:S01]  /*4580*/  FFMA.FTZ R6, R7, R29.reuse, -R86 ;  /* 0x0000001d07067223 */ /* 0x080fe20000010856 */
[----:B------:R-:W-:Y:S01]  /*4590*/  FFMA.FTZ R7, R80, R29, R83 ;  /* 0x0000001d50077223 */ /* 0x000fe20000010053 */
[-C--:B------:R-:W-:Y:S01]  /*45a0*/  FMUL.FTZ R88, R81, R82.reuse ;  /* 0x0000005251587220 */ /* 0x080fe20000410000 */
[C---:B------:R-:W-:Y:S01]  /*45b0*/  FMUL.FTZ R80, R13.reuse, R82 ;  /* 0x000000520d507220 */ /* 0x040fe20000410000 */
[----:B------:R-:W-:Y:S01]  /*45c0*/  F2FP.F16.E4M3.UNPACK_B R82, R31 ;  /* 0x0000001fff52723e */ /* 0x000fe200020006ff */
[----:B------:R-:W-:Y:S01]  /*45d0*/  HADD2.F32 R92, -RZ, R90.H0_H0 ;  /* 0x2000005aff5c7230 */ /* 0x000fe20000004100 */
[----:B------:R-:W-:Y:S01]  /*45e0*/  F2FP.F16.E4M3.UNPACK_B R29, R15 ;  /* 0x0000000fff1d723e */ /* 0x000fe200020006ff */
[-C--:B------:R-:W-:Y:S01]  /*45f0*/  FFMA.FTZ R13, R13, R84.reuse, -R88 ;  /* 0x000000540d0d7223 */ /* 0x080fe20000010858 */
[----:B------:R-:W-:Y:S01]  /*4600*/  FFMA.FTZ R80, R81, R84, R80 ;  /* 0x0000005451507223 */ /* 0x000fe20000010050 */
[----:B------:R-:W-:Y:S01]  /*4610*/  F2FP.F16.E4M3.UNPACK_B R86, R4 ;  /* 0x00000004ff56723e */ /* 0x000fe200020006ff */
[----:B------:R-:W-:Y:S01]  /*4620*/  HADD2.F32 R84, -RZ, R82.H0_H0 ;  /* 0x20000052ff547230 */ /* 0x000fe20000004100 */
[----:B------:R-:W-:Y:S01]  /*4630*/  F2FP.F16.E4M3.UNPACK_B R83, R31.H1 ;  /* 0x0000001fff53723e */ /* 0x000fe200030006ff */
[----:B------:R-:W-:Y:S01]  /*4640*/  HADD2.F32 R4, -RZ, R89.H0_H0 ;  /* 0x20000059ff047230 */ /* 0x000fe20000004100 */
[----:B------:R-:W-:Y:S01]  /*4650*/  F2FP.F16.E4M3.UNPACK_B R15, R15.H1 ;  /* 0x0000000fff0f723e */ /* 0x000fe200030006ff */
[----:B------:R-:W-:Y:S01]  /*4660*/  HADD2.F32 R31, -RZ, R29.H0_H0 ;  /* 0x2000001dff1f7230 */ /* 0x000fe20000004100 */
[----:B------:R-:W-:Y:S01]  /*4670*/  F2FP.SATFINITE.E4M3.F32.PACK_AB_MERGE_C R6, R13, R6, RZ ;  /* 0x000000060d06723e */ /* 0x000fe200048070ff */
[----:B------:R-:W-:-:S02]  /*4680*/  HADD2.F32 R5, -RZ, R86.H0_H0 ;  /* 0x20000056ff057230 */ /* 0x000fc40000004100 */
[-C--:B------:R-:W-:Y:S01]  /*4690*/  FMUL.FTZ R94, R84, R4.reuse ;  /* 0x00000004545e7220 */ /* 0x080fe20000410000 */
[----:B------:R-:W-:Y:S02]  /*46a0*/  HADD2.F32 R85, -RZ, R83.H0_H0 ;  /* 0x20000053ff557230 */ /* 0x000fe40000004100 */
[C---:B------:R-:W-:Y:S01]  /*46b0*/  FMUL.FTZ R91, R31.reuse, R4 ;  /* 0x000000041f5b7220 */ /* 0x040fe20000410000 */
[----:B------:R-:W-:Y:S02]  /*46c0*/  HADD2.F32 R81, -RZ, R15.H0_H0 ;  /* 0x2000000fff517230 */ /* 0x000fe40000004100 */
[----:B------:R-:W-:Y:S01]  /*46d0*/  FFMA.FTZ R4, R31, R5, -R94 ;  /* 0x000000051f047223 */ /* 0x000fe2000001085e */
[----:B------:R-:W-:Y:S02]  /*46e0*/  HADD2.F32 R83, -RZ, R83.H1_H1 ;  /* 0x30000053ff537230 */ /* 0x000fe40000004100 */
[----:B------:R-:W-:Y:S01]  /*46f0*/  FMUL.FTZ R96, R85, R92 ;  /* 0x0000005c55607220 */ /* 0x000fe20000410000 */
[----:B------:R-:W-:-:S02]  /*4700*/  HADD2.F32 R90, -RZ, R90.H1_H1 ;  /* 0x3000005aff5a7230 */ /* 0x000fc40000004100 */
[----:B------:R-:W-:Y:S01]  /*4710*/  FFMA.FTZ R5, R84, R5, R91 ;  /* 0x0000000554057223 */ /* 0x000fe2000001005b */
[----:B------:R-:W-:Y:S02]  /*4720*/  HADD2.F32 R15, -RZ, R15.H1_H1 ;  /* 0x3000000fff0f7230 */ /* 0x000fe40000004100 */
[----:B------:R-:W-:Y:S01]  /*4730*/  FMUL.FTZ R92, R81, R92 ;  /* 0x0000005c515c7220 */ /* 0x000fe20000410000 */
[----:B------:R-:W-:Y:S02]  /*4740*/  HADD2.F32 R88, -RZ, R87.H0_H0 ;  /* 0x20000057ff587230 */ /* 0x000fe40000004100 */
[-C--:B------:R-:W-:Y:S01]  /*4750*/  FMUL.FTZ R94, R83, R90.reuse ;  /* 0x0000005a535e7220 */ /* 0x080fe20000410000 */
[----:B------:R-:W-:Y:S02]  /*4760*/  HADD2.F32 R82, -RZ, R82.H1_H1 ;  /* 0x30000052ff527230 */ /* 0x000fe40000004100 */
[----:B------:R-:W-:Y:S01]  /*4770*/  FMUL.FTZ R90, R15, R90 ;  /* 0x0000005a0f5a7220 */ /* 0x000fe20000410000 */
[----:B------:R-:W-:-:S02]  /*4780*/  HADD2.F32 R89, -RZ, R89.H1_H1 ;  /* 0x30000059ff597230 */ /* 0x000fc40000004100 */
[-C--:B------:R-:W-:Y:S01]  /*4790*/  FFMA.FTZ R96, R81, R88.reuse, -R96 ;  /* 0x0000005851607223 */ /* 0x080fe20000010860 */
[----:B------:R-:W-:Y:S02]  /*47a0*/  HADD2.F32 R84, -RZ, R87.H1_H1 ;  /* 0x30000057ff547230 */ /* 0x000fe40000004100 */
[----:B------:R-:W-:Y:S01]  /*47b0*/  FFMA.FTZ R92, R85, R88, R92 ;  /* 0x00000058555c7223 */ /* 0x000fe2000001005c */
[----:B------:R-:W-:Y:S02]  /*47c0*/  HADD2.F32 R29, -RZ, R29.H1_H1 ;  /* 0x3000001dff1d7230 */ /* 0x000fe40000004100 */
[-C--:B------:R-:W-:Y:S01]  /*47d0*/  FMUL.FTZ R88, R82, R89.reuse ;  /* 0x0000005952587220 */ /* 0x080fe20000410000 */
[----:B------:R-:W-:Y:S02]  /*47e0*/  HADD2.F32 R86, -RZ, R86.H1_H1 ;  /* 0x30000056ff567230 */ /* 0x000fe40000004100 */
[-C--:B------:R-:W-:Y:S01]  /*47f0*/  FFMA.FTZ R15, R15, R84.reuse, -R94 ;  /* 0x000000540f0f7223 */ /* 0x080fe2000001085e */
[----:B------:R-:W-:Y:S01]  /*4800*/  FFMA.FTZ R83, R83, R84, R90 ;  /* 0x0000005453537223 */ /* 0x000fe2000001005a */
[C---:B------:R-:W-:Y:S01]  /*4810*/  FMUL.FTZ R89, R29.reuse, R89 ;  /* 0x000000591d597220 */ /* 0x040fe20000410000 */
[----:B------:R-:W-:Y:S01]  /*4820*/  F2FP.SATFINITE.E4M3.F32.PACK_AB_MERGE_C R7, R80, R7, RZ ;  /* 0x000000075007723e */ /* 0x000fe200048070ff */
[----:B------:R-:W-:Y:S01]  /*4830*/  FFMA.FTZ R29, R29, R86, -R88 ;  /* 0x000000561d1d7223 */ /* 0x000fe20000010858 */
[----:B------:R-:W-:Y:S01]  /*4840*/  F2FP.SATFINITE.E4M3.F32.PACK_AB_MERGE_C R15, R15, R96, RZ ;  /* 0x000000600f0f723e */ /* 0x000fe200048070ff */
[----:B------:R-:W-:Y:S01]  /*4850*/  FFMA.FTZ R82, R82, R86, R89 ;  /* 0x0000005652527223 */ /* 0x000fe20000010059 */
[----:B------:R-:W-:-:S02]  /*4860*/  F2FP.SATFINITE.E4M3.F32.PACK_AB_MERGE_C R83, R83, R92, RZ ;  /* 0x0000005c5353723e */ /* 0x000fc400048070ff */
[----:B------:R-:W-:Y:S02]  /*4870*/  F2FP.SATFINITE.E4M3.F32.PACK_AB_MERGE_C R15, R29, R4, R15 ;  /* 0x000000041d0f723e */ /* 0x000fe4000480700f */
[----:B------:R-:W-:Y:S02]  /*4880*/  F2FP.SATFINITE.E4M3.F32.PACK_AB_MERGE_C R13, R11, R8, R6 ;  /* 0x000000080b0d723e */ /* 0x000fe40004807006 */
[----:B------:R-:W-:Y:S02]  /*4890*/  F2FP.SATFINITE.E4M3.F32.PACK_AB_MERGE_C R29, R10, R9, R7 ;  /* 0x000000090a1d723e */ /* 0x000fe40004807007 */
[----:B------:R-:W-:-:S07]  /*48a0*/  F2FP.SATFINITE.E4M3.F32.PACK_AB_MERGE_C R31, R82, R5, R83 ;  /* 0x00000005521f723e */ /* 0x000fce0004807053 */
.L_x_342:
[----:B------:R-:W-:Y:S05]  /*48b0*/  BSYNC B1 ;  /* 0x0000000000017941 */ /* 0x000fea0003800000 */
.L_x_341:
[----:B-1----:R3:W-:Y:S01]  /*48c0*/  STG.E.128 desc[UR40][R66.64], R12 ;  /* 0x0000000c42007986 */ /* 0x0027e2000c101d28 */
[----:B------:R-:W-:-:S13]  /*48d0*/  ISETP.GE.AND P5, PT, R79, R77, PT ;  /* 0x0000004d4f00720c */ /* 0x000fda0003fa6270 */
[----:B------:R-:W-:Y:S05]  /*48e0*/  @P5 BRA `(.L_x_331) ;  /* 0x0000000000685947 */ /* 0x000fea0003800000 */
[--C-:B------:R-:W-:Y:S02]  /*48f0*/  SHF.R.S32.HI R4, RZ, 0x1f, R79.reuse ;  /* 0x0000001fff047819 */ /* 0x100fe4000001144f */
[----:B------:R-:W-:-:S04]  /*4900*/  IADD3 R65, P5, P6, R50, R64, R79 ;  /* 0x0000004032417210 */ /* 0x000fc80007ebe04f */
[----:B------:R-:W-:Y:S02]  /*4910*/  IADD3.X R4, R3, R78, R4, P5, P6 ;  /* 0x0000004e03047210 */ /* 0x000fe40002fec404 */
[----:B------:R-:W-:-:S05]  /*4920*/  IADD3 R62, P5, R65, R62, RZ ;  /* 0x0000003e413e7210 */ /* 0x000fca0007fbe0ff */
[----:B------:R-:W-:-:S05]  /*4930*/  IMAD.X R63, R4, 0x1, R63, P5 ;  /* 0x00000001043f7824 */ /* 0x000fca00028e063f */
[----:B--2---:R4:W-:Y:S01]  /*4940*/  STG.E.128 desc[UR40][R62.64], R28 ;  /* 0x0000001c3e007986 */ /* 0x0049e2000c101d28 */
[----:B------:R-:W-:Y:S05]  /*4950*/  BRA `(.L_x_331) ;  /* 0x00000000004c7947 */ /* 0x000fea0003800000 */
.L_x_324:
[----:B------:R-:W2:Y:S02]  /*4960*/  LDL R4, [R1+0x8] ;  /* 0x0000080001047983 */ /* 0x000ea40000100800 */
[----:B--2---:R-:W-:-:S13]  /*4970*/  ISETP.NE.AND P0, PT, R4, 0x3, PT ;  /* 0x000000030400780c */ /* 0x004fda0003f05270 */
[----:B------:R-:W-:Y:S05]  /*4980*/  @!P0 BRA `(.L_x_343) ;  /* 0x0000000000048947 */ /* 0x000fea0003800000 */
[----:B------:R-:W-:Y:S01]  /*4990*/  BPT.TRAP 0x1 ;  /* 0x000000040000795c */ /* 0x000fe20000300000 */
.L_x_343:
[----:B------:R-:W2:Y:S01]  /*49a0*/  LDL R5, [R1] ;  /* 0x0000000001057983 */ /* 0x000ea20000100800 */
[----:B------:R-:W-:Y:S01]  /*49b0*/  IMAD R75, R17, 0x8, R16 ;  /* 0x00000008114b7824 */ /* 0x000fe200078e0210 */
[----:B------:R-:W-:Y:S01]  /*49c0*/  BSSY B1, `(.L_x_344) ;  /* 0x0000006000017945 */ /* 0x000fe20003800000 */
[----:B------:R-:W-:-:S05]  /*49d0*/  IMAD R4, R2, -0xa0, R32 ;  /* 0xffffff6002047824 */ /* 0x000fca00078e0220 */
[----:B------:R-:W-:Y:S02]  /*49e0*/  VIMNMX R4, R4, 0xa0, PT ;  /* 0x000000a004047848 */ /* 0x000fe40003fe0100 */
[----:B--2---:R-:W-:-:S04]  /*49f0*/  SHF.L.U32 R76, R5, 0x1f, RZ ;  /* 0x0000001f054c7819 */ /* 0x004fc800000006ff */
[----:B------:R-:W0:Y:S02]  /*4a00*/  SYNCS.PHASECHK.TRANS64.TRYWAIT P1, [R75+URZ+0x13290], R76 ;  /* 0x0132904c4b0075a7 */ /* 0x000e24000802017f */
[----:B0-----:R-:W-:Y:S05]  /*4a10*/  @!P1 BRA `(.L_x_345) ;  /* 0x0000013000189947 */ /* 0x001fea0003800000 */
.L_x_545:
[----:B------:R-:W-:Y:S05]  /*4a20*/  BSYNC B1 ;  /* 0x0000000000017941 */ /* 0x000fea0003800000 */
.L_x_344:
[----:B------:R-:W-:-:S13]  /*4a30*/  ISETP.GE.AND P1, PT, R23, R4, PT ;  /* 0x000000041700720c */ /* 0x000fda0003f26270 */
[----:B------:R-:W-:Y:S05]  /*4a40*/  @P1 BRA `(.L_x_331) ;  /* 0x0000000000101947 */ /* 0x000fea0003800000 */
[----:B------:R-:W1:Y:S04]  /*4a50*/  @!P3 LDS.128 R4, [R74+0xe000] ;  /* 0x00e000004a04b984 */ /* 0x000e680000000c00 */
[----:B------:R-:W2:Y:S04]  /*4a60*/  @!P2 LDS.128 R8, [R73+0xe000] ;  /* 0x00e000004908a984 */ /* 0x000ea80000000c00 */
[----:B-1----:R1:W-:Y:S04]  /*4a70*/  @!P3 STG.E.128 desc[UR40][R12.64], R4 ;  /* 0x000000040c00b986 */ /* 0x0023e8000c101d28 */
[----:B--2---:R1:W-:Y:S02]  /*4a80*/  @!P2 STG.E.128 desc[UR40][R12.64+0x20], R8 ;  /* 0x000020080c00a986 */ /* 0x0043e4000c101d28 */
.L_x_331:
[----:B------:R-:W-:Y:S05]  /*4a90*/  BSYNC B0 ;  /* 0x0000000000007941 */ /* 0x000fea0003800000 */
.L_x_323:
[----:B-12---:R-:W1:Y:S01]  /*4aa0*/  S2R R4, SR_TID.X ;  /* 0x0000000000047919 */ /* 0x006e620000002100 */
[----:B------:R-:W-:Y:S01]  /*4ab0*/  @!PT LDS RZ, [RZ] ;  /* 0x00000000fffff984 */ /* 0x000fe20000000800 */
[----:B------:R-:W-:Y:S01]  /*4ac0*/  @!PT LDS RZ, [RZ] ;  /* 0x00000000fffff984 */ /* 0x000fe20000000800 */
[----:B------:R-:W-:Y:S01]  /*4ad0*/  @!PT LDS RZ, [RZ] ;  /* 0x00000000fffff984 */ /* 0x000fe20000000800 */
[----:B------:R-:W-:Y:S01]  /*4ae0*/  @!PT LDS RZ, [RZ] ;  /* 0x00000000fffff984 */ /* 0x000fe20000000800 */
[----:B------:R2:W-:Y:S06]  /*4af0*/  MEMBAR.ALL.CTA ;  /* 0x0000000000007992 */ /* 0x0005ec0000008000 */
[----:B--2---:R-:W2:Y:S01]  /*4b00*/  FENCE.VIEW.ASYNC.S ;  /* 0x00000000000073c6 */ /* 0x004ea20000000000 */
[----:B------:R-:W-:Y:S05]  /*4b10*/  WARPSYNC.ALL ;  /* 0x0000000000007948 */ /* 0x000fea0003800000 */
[----:B------:R-:W-:Y:S01]  /*4b20*/  BSSY B0, `(.L_x_346) ;  /* 0x0000009000007945 */ /* 0x000fe20003800000 */
[----:B-1----:R-:W-:Y:S01]  /*4b30*/  LOP3.LUT R4, R4, 0x7f, RZ, 0xc0, !PT ;  /* 0x0000007f04047812 */ /* 0x002fe200078ec0ff */
[----:B--2---:R1:W-:Y:S03]  /*4b40*/  BAR.SYNC.DEFER_BLOCKING R54, 0x80 ;  /* 0x000200360000751d */ /* 0x0043e60000010000 */
[----:B------:R-:W-:-:S13]  /*4b50*/  ISETP.NE.AND P5, PT, R4, RZ, PT ;  /* 0x000000ff0400720c */ /* 0x000fda0003fa5270 */
[----:B------:R-:W-:-:S04]  /*4b60*/  @!P5 IADD3 R4, R75, 0x132a0, RZ ;  /* 0x000132a04b04d810 */ /* 0x000fc80007ffe0ff */
[----:B------:R-:W-:-:S04]  /*4b70*/  @!P5 PRMT R4, RZ, 0x654, R4 ;  /* 0x00000654ff04d816 */ /* 0x000fc80000000004 */
[----:B------:R1:W-:Y:S01]  /*4b80*/  @!P5 SYNCS.ARRIVE.TRANS64.RED.A1T0 RZ, [R4+URZ], RZ ;  /* 0x000000ff04ffd9a7 */ /* 0x0003e2000810043f */
[----:B------:R-:W-:Y:S05]  /*4b90*/  @!P0 BRA `(.L_x_347) ;  /* 0x0000000000048947 */ /* 0x000fea0003800000 */
[----:B------:R-:W-:Y:S01]  /*4ba0*/  BPT.TRAP 0x1 ;  /* 0x000000040000795c */ /* 0x000fe20000300000 */
.L_x_347:
[----:B------:R-:W-:Y:S05]  /*4bb0*/  BSYNC B0 ;  /* 0x0000000000007941 */ /* 0x000fea0003800000 */
.L_x_346:
[----:B------:R-:W2:Y:S01]  /*4bc0*/  SYNCS.PHASECHK.TRANS64.TRYWAIT P0, [R75+URZ+0x132b0], R76 ;  /* 0x0132b04c4b0075a7 */ /* 0x000ea2000800017f */
[----:B------:R-:W-:Y:S04]  /*4bd0*/  BSSY B0, `(.L_x_348) ;  /* 0x0000002000007945 */ /* 0x000fe80003800000 */
[----:B--2---:R-:W-:Y:S05]  /*4be0*/  @!P0 BRA `(.L_x_349) ;  /* 0x0000012c00b88947 */ /* 0x004fea0003800000 */
.L_x_546:
[----:B------:R-:W-:Y:S05]  /*4bf0*/  BSYNC B0 ;  /* 0x0000000000007941 */ /* 0x000fea0003800000 */
.L_x_348:
[----:B------:R-:W-:Y:S04]  /*4c00*/  BSSY B0, `(.L_x_350) ;  /* 0x0000013000007945 */ /* 0x000fe80003800000 */
[----:B------:R-:W-:Y:S05]  /*4c10*/  @P1 BRA `(.L_x_351) ;  /* 0x0000000000441947 */ /* 0x000fea0003800000 */
[----:B-1----:R-:W-:Y:S01]  /*4c20*/  IMAD.WIDE R4, R2, 0xa0, R52 ;  /* 0x000000a002047825 */ /* 0x002fe200078e0234 */
[----:B------:R-:W-:Y:S01]  /*4c30*/  ULDC.64 UR4, c[0x0][0x328] ;  /* 0x0000ca0000047ab9 */ /* 0x000fe20000000a00 */
[----:B------:R-:W-:Y:S02]  /*4c40*/  ULDC.64 UR6, c[0x0][0x318] ;  /* 0x0000c60000067ab9 */ /* 0x000fe40000000a00 */
[----:B------:R-:W-:Y:S02]  /*4c50*/  IMAD.MOV.U32 R6, RZ, RZ, R48 ;  /* 0x000000ffff067224 */ /* 0x000fe400078e0030 */
[----:B------:R-:W-:Y:S02]  /*4c60*/  IMAD.MOV.U32 R7, RZ, RZ, R72 ;  /* 0x000000ffff077224 */ /* 0x000fe400078e0048 */
[----:B------:R-:W-:Y:S02]  /*4c70*/  IMAD R5, R5, UR4, RZ ;  /* 0x0000000405057c24 */ /* 0x000fe4000f8e02ff */
[----:B------:R-:W-:Y:S01]  /*4c80*/  IMAD.WIDE.U32 R6, R4, UR4, R6 ;  /* 0x0000000404067c25 */ /* 0x000fe2000f8e0006 */
[----:B------:R-:W-:-:S03]  /*4c90*/  ULDC UR4, c[0x0][0x2f4] ;  /* 0x0000bd0000047ab9 */ /* 0x000fc60000000800 */
[----:B------:R-:W-:Y:S01]  /*4ca0*/  IMAD R5, R4, UR5, R5 ;  /* 0x0000000504057c24 */ /* 0x000fe2000f8e0205 */
[----:B------:R-:W-:-:S04]  /*4cb0*/  IADD3 R8, P0, R6, UR6, RZ ;  /* 0x0000000606087c10 */ /* 0x000fc8000ff1e0ff */
[----:B------:R-:W-:Y:S02]  /*4cc0*/  IADD3.X R9, R7, UR7, R5, P0, !PT ;  /* 0x0000000707097c10 */ /* 0x000fe400087fe405 */
[----:B------:R-:W-:-:S13]  /*4cd0*/  ISETP.GE.AND P0, PT, R18, UR4, PT ;  /* 0x0000000412007c0c */ /* 0x000fda000bf06270 */
[----:B------:R-:W1:Y:S04]  /*4ce0*/  @!P0 LDS.128 R4, [R74+0x6000] ;  /* 0x006000004a048984 */ /* 0x000e680000000c00 */
[----:B-1----:R-:W-:Y:S01]  /*4cf0*/  @!P0 STG.E.128 desc[UR40][R8.64], R4 ;  /* 0x0000000408008986 */ /* 0x002fe2000c101d28 */
[----:B------:R-:W-:-:S13]  /*4d00*/  ISETP.GE.AND P0, PT, R33, UR4, PT ;  /* 0x0000000421007c0c */ /* 0x000fda000bf06270 */
[----:B------:R-:W1:Y:S04]  /*4d10*/  @!P0 LDS.128 R4, [R73+0x6000] ;  /* 0x0060000049048984 */ /* 0x000e680000000c00 */
[----:B-1----:R1:W-:Y:S02]  /*4d20*/  @!P0 STG.E.128 desc[UR40][R8.64+0x20], R4 ;  /* 0x0000200408008986 */ /* 0x0023e4000c101d28 */
.L_x_351:
[----:B------:R-:W-:Y:S05]  /*4d30*/  BSYNC B0 ;  /* 0x0000000000007941 */ /* 0x000fea0003800000 */
.L_x_350:
[----:B-1----:R-:W5:Y:S01]  /*4d40*/  LDL.LU R5, [R1] ;  /* 0x0000000001057983 */ /* 0x002f620000300800 */
[----:B------:R-:W-:Y:S01]  /*4d50*/  VIADD R17, R17, 0x1 ;  /* 0x0000000111117836 */ /* 0x000fe20000000000 */
[----:B------:R-:W-:Y:S01]  /*4d60*/  LOP3.LUT P1, RZ, R22, 0x2, RZ, 0xc0, !PT ;  /* 0x0000000216ff7812 */ /* 0x000fe2000782c0ff */
[----:B0-2---:R-:W-:Y:S01]  /*4d70*/  @!P5 VIADD R75, R75, 0x132c0 ;  /* 0x000132c04b4bd836 */ /* 0x005fe20000000000 */
[----:B------:R-:W-:Y:S01]  /*4d80*/  @!PT LDS RZ, [RZ] ;  /* 0x00000000fffff984 */ /* 0x000fe20000000800 */
[----:B------:R-:W-:Y:S01]  /*4d90*/  @!PT LDS RZ, [RZ] ;  /* 0x00000000fffff984 */ /* 0x000fe20000000800 */
[----:B------:R-:W-:Y:S01]  /*4da0*/  @!PT LDS RZ, [RZ] ;  /* 0x00000000fffff984 */ /* 0x000fe20000000800 */
[----:B------:R-:W-:Y:S01]  /*4db0*/  @!PT LDS RZ, [RZ] ;  /* 0x00000000fffff984 */ /* 0x000fe20000000800 */
[----:B------:R0:W-:Y:S06]  /*4dc0*/  MEMBAR.ALL.CTA ;  /* 0x0000000000007992 */ /* 0x0001ec0000008000 */
[----:B0-----:R-:W0:Y:S02]  /*4dd0*/  FENCE.VIEW.ASYNC.S ;  /* 0x00000000000073c6 */ /* 0x001e240000000000 */
[----:B0-----:R0:W-:Y:S01]  /*4de0*/  BAR.SYNC.DEFER_BLOCKING R54, 0x80 ;  /* 0x000200360000751d */ /* 0x0011e20000010000 */
[----:B------:R-:W-:-:S02]  /*4df0*/  ISETP.NE.AND P0, PT, R17, 0x2, PT ;  /* 0x000000021100780c */ /* 0x000fc40003f05270 */
[----:B------:R-:W-:Y:S02]  /*4e00*/  @!P5 PRMT R75, RZ, 0x654, R75 ;  /* 0x00000654ff4bd816 */ /* 0x000fe4000000004b */
[----:B------:R-:W-:Y:S02]  /*4e10*/  SEL R4, RZ, 0x1, P0 ;  /* 0x00000001ff047807 */ /* 0x000fe40000000000 */
[----:B------:R-:W-:Y:S02]  /*4e20*/  SEL R17, R17, RZ, P0 ;  /* 0x000000ff11117207 */ /* 0x000fe40000000000 */
[----:B------:R-:W-:Y:S01]  /*4e30*/  PLOP3.LUT P0, PT, PT, PT, PT, 0x8, 0x0 ;  /* 0x000000000000781c */ /* 0x000fe20003f0e170 */
[----:B------:R0:W-:Y:S01]  /*4e40*/  @!P5 SYNCS.ARRIVE.TRANS64.RED.A1T0 RZ, [R75+URZ], RZ ;  /* 0x000000ff4bffd9a7 */ /* 0x0001e2000810043f */
[----:B-----5:R-:W-:-:S05]  /*4e50*/  LOP3.LUT R5, R5, R4, RZ, 0x3c, !PT ;  /* 0x0000000405057212 */ /* 0x020fca00078e3cff */
[----:B------:R0:W-:Y:S01]  /*4e60*/  STL [R1], R5 ;  /* 0x0000000501007387 */ /* 0x0001e20000100800 */
[----:B------:R-:W-:Y:S05]  /*4e70*/  @P1 BRA `(.L_x_352) ;  /* 0xffffffd4007c1947 */ /* 0x000fea000383ffff */
.L_x_318:
[----:B------:R-:W-:Y:S01]  /*4e80*/  BSSY B0, `(.L_x_353) ;  /* 0x0000005000007945 */ /* 0x000fe20003800000 */
[----:B------:R-:W-:-:S03]  /*4e90*/  IMAD.MOV.U32 R3, RZ, RZ, RZ ;  /* 0x000000ffff037224 */ /* 0x000fc600078e00ff */
[----:B------:R-:W-:Y:S05]  /*4ea0*/  @P0 BRA `(.L_x_354) ;  /* 0x0000000000080947 */ /* 0x000fea0003800000 */
[----:B------:R-:W1:Y:S02]  /*4eb0*/  FENCE.VIEW.ASYNC.G ;  /* 0x00000000000073c6 */ /* 0x000e640000000100 */
[----:B-1----:R-:W-:Y:S06]  /*4ec0*/  BAR.ARV 0xc, 0x200 ;  /* 0x0308000000007b1d */ /* 0x002fec0000002000 */
.L_x_354:
[----:B------:R-:W-:Y:S05]  /*4ed0*/  BSYNC B0 ;  /* 0x0000000000007941 */ /* 0x000fea0003800000 */
.L_x_353:
[----:B------:R-:W-:Y:S01]  /*4ee0*/  LOP3.LUT P0, RZ, R22, 0x8, RZ, 0xc0, !PT ;  /* 0x0000000816ff7812 */ /* 0x000fe2000780c0ff */
[----:B------:R-:W-:-:S12]  /*4ef0*/  BSSY B0, `(.L_x_355) ;  /* 0x0000020000007945 */ /* 0x000fd80003800000 */
[----:B------:R-:W-:Y:S05]  /*4f00*/  @!P0 BRA `(.L_x_356) ;  /* 0x0000000000788947 */ /* 0x000fea0003800000 */
[----:B------:R-:W2:Y:S01]  /*4f10*/  LDL R0, [R1+0x3c] ;  /* 0x00003c0001007983 */ /* 0x000ea20000100800 */
[----:B------:R-:W-:Y:S01]  /*4f20*/  ULDC UR4, c[0x0][0x9f0] ;  /* 0x00027c0000047ab9 */ /* 0x000fe20000000800 */
[----:B--2---:R-:W-:-:S04]  /*4f30*/  ISETP.NE.AND P0, PT, R0, RZ, PT ;  /* 0x000000ff0000720c */ /* 0x004fc80003f05270 */
[----:B------:R-:W-:-:S04]  /*4f40*/  SEL R9, R0, UR4, P0 ;  /* 0x0000000400097c07 */ /* 0x000fc80008000000 */
[-C--:B0-----:R-:W-:Y:S02]  /*4f50*/  IABS R5, R9.reuse ;  /* 0x0000000900057213 */ /* 0x081fe40000000000 */
[----:B------:R-:W-:Y:S02]  /*4f60*/  IABS R8, R9 ;  /* 0x0000000900087213 */ /* 0x000fe40000000000 */
[----:B------:R-:W0:Y:S01]  /*4f70*/  I2F.RP R4, R5 ;  /* 0x0000000500047306 */ /* 0x000e220000209400 */
[----:B------:R-:W-:Y:S02]  /*4f80*/  IADD3 R0, R104, -0x1, R9 ;  /* 0xffffffff68007810 */ /* 0x000fe40007ffe009 */
[----:B------:R-:W-:-:S05]  /*4f90*/  IMAD.MOV R8, RZ, RZ, -R8 ;  /* 0x000000ffff087224 */ /* 0x000fca00078e0a08 */
[----:B0-----:R-:W0:Y:S02]  /*4fa0*/  MUFU.RCP R4, R4 ;  /* 0x0000000400047308 */ /* 0x001e240000001000 */
[----:B0-----:R-:W-:Y:S01]  /*4fb0*/  VIADD R2, R4, 0xffffffe ;  /* 0x0ffffffe04027836 */ /* 0x001fe20000000000 */
[----:B------:R-:W-:Y:S02]  /*4fc0*/  IABS R4, R0 ;  /* 0x0000000000047213 */ /* 0x000fe40000000000 */
[----:B------:R-:W-:-:S03]  /*4fd0*/  LOP3.LUT R0, R0, R9, RZ, 0x3c, !PT ;  /* 0x0000000900007212 */ /* 0x000fc600078e3cff */
[----:B------:R0:W1:Y:S01]  /*4fe0*/  F2I.FTZ.U32.TRUNC.NTZ R3, R2 ;  /* 0x0000000200037305 */ /* 0x000062000021f000 */
[----:B------:R-:W-:Y:S01]  /*4ff0*/  ISETP.GE.AND P2, PT, R0, RZ, PT ;  /* 0x000000ff0000720c */ /* 0x000fe20003f46270 */
[----:B0-----:R-:W-:Y:S02]  /*5000*/  IMAD.MOV.U32 R2, RZ, RZ, RZ ;  /* 0x000000ffff027224 */ /* 0x001fe400078e00ff */
[----:B-1----:R-:W-:-:S04]  /*5010*/  IMAD.MOV R6, RZ, RZ, -R3 ;  /* 0x000000ffff067224 */ /* 0x002fc800078e0a03 */
[----:B------:R-:W-:-:S04]  /*5020*/  IMAD R7, R6, R5, RZ ;  /* 0x0000000506077224 */ /* 0x000fc800078e02ff */
[----:B------:R-:W-:Y:S01]  /*5030*/  IMAD.HI.U32 R3, R3, R7, R2 ;  /* 0x0000000703037227 */ /* 0x000fe200078e0002 */
[----:B------:R-:W-:-:S05]  /*5040*/  MOV R2, R8 ;  /* 0x0000000800027202 */ /* 0x000fca0000000f00 */
        /* <DEDUP_REMOVED lines=10> */
.L_x_356:
[----:B------:R-:W-:Y:S05]  /*50f0*/  BSYNC B0 ;  /* 0x0000000000007941 */ /* 0x000fea0003800000 */
.L_x_355:
[----:B------:R-:W2:Y:S01]  /*5100*/  LDL R0, [R1+0x58] ;  /* 0x0000580001007983 */ /* 0x000ea20000100800 */
[----:B------:R-:W-:Y:S02]  /*5110*/  PLOP3.LUT P0, PT, PT, PT, PT, 0x80, 0x0 ;  /* 0x000000000000781c */ /* 0x000fe40003f0f070 */
[----:B---3--:R-:W-:Y:S01]  /*5120*/  CS2R R12, SRZ ;  /* 0x00000000000c7805 */ /* 0x008fe2000001ff00 */
[----:B------:R-:W-:Y:S01]  /*5130*/  IMAD.MOV.U32 R60, RZ, RZ, RZ ;  /* 0x000000ffff3c7224 */ /* 0x000fe200078e00ff */
[----:B0-----:R-:W-:Y:S01]  /*5140*/  CS2R R4, SRZ ;  /* 0x0000000000047805 */ /* 0x001fe2000001ff00 */
[----:B------:R-:W-:Y:S01]  /*5150*/  IMAD.MOV.U32 R11, RZ, RZ, RZ ;  /* 0x000000ffff0b7224 */ /* 0x000fe200078e00ff */
[----:B------:R-:W-:Y:S02]  /*5160*/  CS2R R6, SRZ ;  /* 0x0000000000067805 */ /* 0x000fe4000001ff00 */
[----:B----4-:R-:W-:Y:S02]  /*5170*/  CS2R R30, SRZ ;  /* 0x00000000001e7805 */ /* 0x010fe4000001ff00 */
[----:B------:R-:W-:-:S02]  /*5180*/  CS2R R14, SRZ ;  /* 0x00000000000e7805 */ /* 0x000fc4000001ff00 */
[----:B------:R-:W-:Y:S02]  /*5190*/  CS2R R38, SRZ ;  /* 0x0000000000267805 */ /* 0x000fe4000001ff00 */
[----:B------:R-:W-:Y:S02]  /*51a0*/  CS2R R34, SRZ ;  /* 0x0000000000227805 */ /* 0x000fe4000001ff00 */
[----:B------:R-:W-:Y:S02]  /*51b0*/  CS2R R8, SRZ ;  /* 0x0000000000087805 */ /* 0x000fe4000001ff00 */
[----:B------:R-:W-:Y:S02]  /*51c0*/  CS2R R20, SRZ ;  /* 0x0000000000147805 */ /* 0x000fe4000001ff00 */
[----:B------:R-:W-:Y:S02]  /*51d0*/  CS2R R46, SRZ ;  /* 0x00000000002e7805 */ /* 0x000fe4000001ff00 */
[----:B------:R-:W-:-:S02]  /*51e0*/  CS2R R42, SRZ ;  /* 0x00000000002a7805 */ /* 0x000fc4000001ff00 */
[----:B------:R-:W-:Y:S01]  /*51f0*/  CS2R R28, SRZ ;  /* 0x00000000001c7805 */ /* 0x000fe2000001ff00 */
[----:B------:R-:W-:Y:S01]  /*5200*/  IMAD.MOV.U32 R52, RZ, RZ, RZ ;  /* 0x000000ffff347224 */ /* 0x000fe200078e00ff */
[----:B------:R-:W-:Y:S02]  /*5210*/  CS2R R54, SRZ ;  /* 0x0000000000367805 */ /* 0x000fe4000001ff00 */
[----:B------:R-:W-:Y:S01]  /*5220*/  CS2R R50, SRZ ;  /* 0x0000000000327805 */ /* 0x000fe2000001ff00 */
[----:B------:R-:W-:Y:S01]  /*5230*/  IMAD.MOV.U32 R37, RZ, RZ, RZ ;  /* 0x000000ffff257224 */ /* 0x000fe200078e00ff */
[----:B------:R-:W-:Y:S01]  /*5240*/  MOV R32, RZ ;  /* 0x000000ff00207202 */ /* 0x000fe20000000f00 */
[----:B--2---:R-:W-:Y:S02]  /*5250*/  IMAD R2, R0, R3, RZ ;  /* 0x0000000300027224 */ /* 0x004fe400078e02ff */
[----:B------:R-:W-:-:S03]  /*5260*/  IMAD.MOV.U32 R0, RZ, RZ, RZ ;  /* 0x000000ffff007224 */ /* 0x000fc600078e00ff */
[----:B------:R0:W-:Y:S01]  /*5270*/  STL [R1+0x1c], R2 ;  /* 0x00001c0201007387 */ /* 0x0001e20000100800 */
[----:B------:R-:W-:-:S04]  /*5280*/  VIADDMNMX R104, R2, R3, R104, PT ;  /* 0x0000000302687246 */ /* 0x000fc80003800168 */
[----:B------:R-:W-:-:S13]  /*5290*/  ISETP.GT.AND P1, PT, R104, R2, PT ;  /* 0x000000026800720c */ /* 0x000fda0003f24270 */
[----:B0-----:R-:W-:Y:S05]  /*52a0*/  @!P1 BRA `(.L_x_357) ;  /* 0x0000009800c09947 */ /* 0x001fea0003800000 */
[----:B------:R-:W0:Y:S01]  /*52b0*/  S2R R2, SR_TID.X ;  /* 0x0000000000027919 */ /* 0x000e220000002100 */
[----:B------:R-:W-:Y:S01]  /*52c0*/  VIADD R30, R16, 0xb000 ;  /* 0x0000b000101e7836 */ /* 0x000fe20000000000 */
[----:B------:R-:W-:Y:S04]  /*52d0*/  BSSY B6, `(.L_x_358) ;  /* 0x000001e000067945 */ /* 0x000fe80003800000 */
[----:B------:R-:W-:Y:S01]  /*52e0*/  LOP3.LUT P0, RZ, R30, 0x9f, RZ, 0xc0, !PT ;  /* 0x0000009f1eff7812 */ /* 0x000fe2000780c0ff */
[----:B0-----:R-:W-:-:S05]  /*52f0*/  VIADD R10, R2, 0xffffff80 ;  /* 0xffffff80020a7836 */ /* 0x001fca0000000000 */
[----:B------:R-:W-:-:S04]  /*5300*/  SHF.R.S32.HI R2, RZ, 0x1f, R10 ;  /* 0x0000001fff027819 */ /* 0x000fc8000001140a */
[----:B------:R-:W-:-:S04]  /*5310*/  LEA.HI R2, R2, R10, RZ, 0x7 ;  /* 0x0000000a02027211 */ /* 0x000fc800078f38ff */
[----:B------:R-:W-:-:S05]  /*5320*/  SHF.R.S32.HI R2, RZ, 0x7, R2 ;  /* 0x00000007ff027819 */ /* 0x000fca0000011402 */
[----:B------:R-:W0:Y:S02]  /*5330*/  SHFL.IDX PT, R0, R2, RZ, 0x1f ;  /* 0x00001fff02007589 */ /* 0x000e2400000e0000 */
[----:B0-----:R-:W-:-:S05]  /*5340*/  IMAD.HI R2, R0, 0x55555556, RZ ;  /* 0x5555555600027827 */ /* 0x001fca00078e02ff */
[----:B------:R-:W-:-:S05]  /*5350*/  LEA.HI R3, R2, R2, RZ, 0x1 ;  /* 0x0000000202037211 */ /* 0x000fca00078f08ff */
[----:B------:R-:W-:-:S04]  /*5360*/  IMAD R3, R3, -0x3, R0 ;  /* 0xfffffffd03037824 */ /* 0x000fc800078e0200 */
[----:B------:R-:W-:-:S05]  /*5370*/  IMAD R3, R3, 0x1000, R30 ;  /* 0x0000100003037824 */ /* 0x000fca00078e021e */
[----:B------:R-:W-:-:S04]  /*5380*/  SHF.R.U32.HI R3, RZ, 0x4, R3 ;  /* 0x00000004ff037819 */ /* 0x000fc80000011603 */
[----:B------:R-:W-:Y:S01]  /*5390*/  LOP3.LUT R32, R3, 0x3fff, RZ, 0xc0, !PT ;  /* 0x00003fff03207812 */ /* 0x000fe200078ec0ff */
[----:B------:R-:W-:Y:S06]  /*53a0*/  @!P0 BRA `(.L_x_359) ;  /* 0x0000000000408947 */ /* 0x000fec0003800000 */
        /* <DEDUP_REMOVED lines=8> */
[----:B------:R-:W-:Y:S01]  /*5430*/  MOV R8, 0x70 ;  /* 0x0000007000087802 */ /* 0x000fe20000000f00 */
[----:B------:R-:W-:Y:S02]  /*5440*/  IMAD.U32 R7, RZ, RZ, UR7 ;  /* 0x00000007ff077e24 */ /* 0x000fe4000f8e00ff */
[----:B------:R-:W-:-:S02]  /*5450*/  IMAD.U32 R10, RZ, RZ, UR4 ;  /* 0x00000004ff0a7e24 */ /* 0x000fc4000f8e00ff */
[----:B------:R-:W-:Y:S02]  /*5460*/  IMAD.U32 R11, RZ, RZ, UR5 ;  /* 0x00000005ff0b7e24 */ /* 0x000fe4000f8e00ff */
[----:B------:R-:W-:Y:S02]  /*5470*/  IMAD.MOV.U32 R12, RZ, RZ, 0x1 ;  /* 0x00000001ff0c7424 */ /* 0x000fe400078e00ff */
[----:B0-----:R-:W-:-:S07]  /*5480*/  IMAD.MOV.U32 R13, RZ, RZ, RZ ;  /* 0x000000ffff0d7224 */ /* 0x001fce00078e00ff */
[----:B------:R-:W-:-:S07]  /*5490*/  LEPC R20, `(.L_x_359) ;  /* 0x000000001014794e */ /* 0x000fce0000000000 */
[----:B-1---5:R-:W-:Y:S05]  /*54a0*/  CALL.ABS.NOINC R2 ;  /* 0x0000000002007343 */ /* 0x022fea0003c00000 */
.L_x_359:
[----:B------:R-:W-:Y:S05]  /*54b0*/  BSYNC B6 ;  /* 0x0000000000067941 */ /* 0x000fea0003800000 */
.L_x_358:
[----:B------:R-:W2:Y:S01]  /*54c0*/  LDL R2, [R1+0x4c] ;  /* 0x00004c0001027983 */ /* 0x000ea20000100800 */
[----:B------:R-:W-:Y:S01]  /*54d0*/  ULDC.64 UR4, c[0x0][0x990] ;  /* 0x0002640000047ab9 */ /* 0x000fe20000000a00 */
[----:B------:R-:W-:Y:S02]  /*54e0*/  ULDC.64 UR6, c[0x0][0x998] ;  /* 0x0002660000067ab9 */ /* 0x000fe40000000a00 */
[----:B------:R-:W3:Y:S04]  /*54f0*/  LDL R21, [R1+0x34] ;  /* 0x0000340001157983 */ /* 0x000ee80000100800 */
[----:B------:R-:W4:Y:S01]  /*5500*/  LDL R20, [R1+0x18] ;  /* 0x0000180001147983 */ /* 0x000f220000100800 */
[----:B------:R-:W-:Y:S02]  /*5510*/  ISETP.NE.U32.AND P0, PT, RZ, UR4, PT ;  /* 0x00000004ff007c0c */ /* 0x000fe4000bf05070 */
[----:B------:R-:W-:-:S02]  /*5520*/  ISETP.NE.U32.AND P1, PT, RZ, UR6, PT ;  /* 0x00000006ff007c0c */ /* 0x000fc4000bf25070 */
[----:B------:R-:W-:Y:S02]  /*5530*/  ISETP.NE.AND.EX P0, PT, RZ, UR5, PT, P0 ;  /* 0x00000005ff007c0c */ /* 0x000fe4000bf05300 */
[----:B------:R-:W-:-:S11]  /*5540*/  ISETP.NE.AND.EX P1, PT, RZ, UR7, PT, P1 ;  /* 0x00000007ff007c0c */ /* 0x000fd6000bf25310 */
[----:B------:R-:W2:Y:S08]  /*5550*/  @P0 LDC.64 R6, c[0x0][0x9a8] ;  /* 0x00026a00ff060b82 */ /* 0x000eb00000000a00 */
[----:B------:R-:W0:Y:S08]  /*5560*/  @P1 LDC.64 R8, c[0x0][0x9b8] ;  /* 0x00026e00ff081b82 */ /* 0x000e300000000a00 */
[----:B------:R-:W4:Y:S08]  /*5570*/  @P0 LDC.64 R10, c[0x0][0x9b0] ;  /* 0x00026c00ff0a0b82 */ /* 0x000f300000000a00 */
[----:B------:R-:W1:Y:S01]  /*5580*/  @P1 LDC.64 R12, c[0x0][0x9c0] ;  /* 0x00027000ff0c1b82 */ /* 0x000e620000000a00 */
[----:B--2---:R-:W-:-:S02]  /*5590*/  @P0 IMAD R0, R2, R6, RZ ;  /* 0x0000000602000224 */ /* 0x004fc400078e02ff */
[----:B0-----:R-:W-:Y:S02]  /*55a0*/  @P1 IMAD R2, R2, R8, RZ ;  /* 0x0000000802021224 */ /* 0x001fe400078e02ff */
[C---:B---3--:R-:W-:Y:S02]  /*55b0*/  @P0 IMAD R7, R21.reuse, R7, R0 ;  /* 0x0000000715070224 */ /* 0x048fe400078e0200 */
[C---:B------:R-:W-:Y:S02]  /*55c0*/  @P1 IMAD R9, R21.reuse, R9, R2 ;  /* 0x0000000915091224 */ /* 0x040fe400078e0202 */
[----:B------:R-:W-:-:S04]  /*55d0*/  @P0 IMAD.WIDE.U32 R2, R21, R6, RZ ;  /* 0x0000000615020225 */ /* 0x000fc800078e00ff */
[----:B------:R-:W-:-:S04]  /*55e0*/  @P1 IMAD.WIDE.U32 R4, R21, R8, RZ ;  /* 0x0000000815041225 */ /* 0x000fc800078e00ff */
[----:B------:R-:W-:Y:S02]  /*55f0*/  @P0 IMAD.IADD R3, R3, 0x1, R7 ;  /* 0x0000000103030824 */ /* 0x000fe400078e0207 */
[----:B------:R-:W-:Y:S02]  /*5600*/  @P1 IMAD.IADD R5, R5, 0x1, R9 ;  /* 0x0000000105051824 */ /* 0x000fe400078e0209 */
[----:B----4-:R-:W-:-:S04]  /*5610*/  @P0 IMAD.WIDE.U32 R2, R20, R10, R2 ;  /* 0x0000000a14020225 */ /* 0x010fc800078e0002 */
[----:B-1----:R-:W-:Y:S01]  /*5620*/  @P1 IMAD.WIDE.U32 R6, R20, R12, R4 ;  /* 0x0000000c14061225 */ /* 0x002fe200078e0004 */
[----:B------:R-:W-:Y:S01]  /*5630*/  @P0 LEA R4, P2, R2, UR4, 0x2 ;  /* 0x0000000402040c11 */ /* 0x000fe2000f8410ff */
[----:B------:R-:W-:Y:S02]  /*5640*/  ULDC UR4, c[0x0][0x3f4] ;  /* 0x0000fd0000047ab9 */ /* 0x000fe40000000800 */
[----:B------:R-:W-:Y:S01]  /*5650*/  @P0 IMAD R5, R20, R11, R3 ;  /* 0x0000000b14050224 */ /* 0x000fe200078e0203 */
[----:B------:R-:W-:Y:S01]  /*5660*/  @P1 LEA R8, P3, R6, UR6, 0x2 ;  /* 0x0000000606081c11 */ /* 0x000fe2000f8610ff */
[----:B------:R-:W-:Y:S02]  /*5670*/  @P1 IMAD R3, R20, R13, R7 ;  /* 0x0000000d14031224 */ /* 0x000fe400078e0207 */
[----:B------:R-:W-:Y:S01]  /*5680*/  IMAD.MOV.U32 R0, RZ, RZ, 0x3f800000 ;  /* 0x3f800000ff007424 */ /* 0x000fe200078e00ff */
[----:B------:R-:W-:Y:S02]  /*5690*/  @P0 LEA.HI.X R5, R2, UR5, R5, 0x2, P2 ;  /* 0x0000000502050c11 */ /* 0x000fe400090f1405 */
[----:B------:R-:W-:Y:S01]  /*56a0*/  @P1 LEA.HI.X R9, R6, UR7, R3, 0x2, P3 ;  /* 0x0000000706091c11 */ /* 0x000fe200098f1403 */
[----:B------:R-:W-:-:S04]  /*56b0*/  IMAD.MOV.U32 R3, RZ, RZ, 0x3f800000 ;  /* 0x3f800000ff037424 */ /* 0x000fc800078e00ff */
[----:B------:R-:W2:Y:S04]  /*56c0*/  @P1 LDG.E R0, desc[UR40][R8.64] ;  /* 0x0000002808001981 */ /* 0x000ea8000c1e1900 */
[----:B------:R-:W2:Y:S01]  /*56d0*/  @P0 LDG.E R3, desc[UR40][R4.64] ;  /* 0x0000002804030981 */ /* 0x000ea2000c1e1900 */
[----:B------:R-:W-:Y:S01]  /*56e0*/  ISETP.LT.AND P0, PT, RZ, UR4, PT ;  /* 0x00000004ff007c0c */ /* 0x000fe2000bf01270 */
[----:B------:R-:W-:Y:S01]  /*56f0*/  ULDC UR4, c[0x0][0x9d8] ;  /* 0x0002760000047ab9 */ /* 0x000fe20000000800 */
[----:B--2---:R-:W-:-:S04]  /*5700*/  FMUL.FTZ R0, R3, R0 ;  /* 0x0000000003007220 */ /* 0x004fc80000410000 */
[----:B------:R-:W-:-:S07]  /*5710*/  FMUL.FTZ R2, R0, UR4 ;  /* 0x0000000400027c20 */ /* 0x000fce0008410000 */
[----:B------:R-:W-:Y:S05]  /*5720*/  @P0 BRA `(.L_x_360) ;  /* 0x0000000000400947 */ /* 0x000fea0003800000 */
[----:B------:R-:W2:Y:S02]  /*5730*/  LDL R20, [R1+0x48] ;  /* 0x0000480001147983 */ /* 0x000ea40000100800 */
[----:B--2---:R-:W-:-:S04]  /*5740*/  LEA.HI R0, R20, R20, RZ, 0x1 ;  /* 0x0000001414007211 */ /* 0x004fc800078f08ff */
[----:B------:R-:W-:-:S05]  /*5750*/  LOP3.LUT R0, R0, 0xfffffffe, RZ, 0xc0, !PT ;  /* 0xfffffffe00007812 */ /* 0x000fca00078ec0ff */
[----:B------:R-:W-:-:S05]  /*5760*/  IMAD.IADD R0, R20, 0x1, -R0 ;  /* 0x0000000114007824 */ /* 0x000fca00078e0a00 */
[----:B------:R-:W-:-:S04]  /*5770*/  SHF.L.U32 R3, R0, 0x1f, RZ ;  /* 0x0000001f00037819 */ /* 0x000fc800000006ff */
[----:B------:R0:W1:Y:S03]  /*5780*/  SYNCS.PHASECHK.TRANS64.TRYWAIT P0, [R16+URZ+0x13200], R3 ;  /* 0x01320003100075a7 */ /* 0x000066000800017f */
[----:B-1----:R-:W-:Y:S05]  /*5790*/  @!P0 NANOSLEEP.SYNCS 0x989680 ;  /* 0x009896800000895d */ /* 0x002fea0003900000 */
[----:B------:R-:W1:Y:S01]  /*57a0*/  @!P0 SYNCS.PHASECHK.TRANS64 P0, [R16+URZ+0x13200], R3 ;  /* 0x01320003100085a7 */ /* 0x000e62000800007f */
[----:B------:R-:W-:Y:S04]  /*57b0*/  BSSY B0, `(.L_x_361) ;  /* 0x0000006000007945 */ /* 0x000fe80003800000 */
[----:B-1----:R-:W-:Y:S05]  /*57c0*/  @P0 BRA `(.L_x_362) ;  /* 0x0000000000100947 */ /* 0x002fea0003800000 */
.L_x_363:
[----:B-1----:R1:W2:Y:S02]  /*57d0*/  SYNCS.PHASECHK.TRANS64.TRYWAIT P0, [R16+URZ+0x13200], R3 ;  /* 0x01320003100075a7 */ /* 0x0022a4000800017f */
[----:B--2---:R-:W-:Y:S05]  /*57e0*/  @!P0 NANOSLEEP.SYNCS 0x989680 ;  /* 0x009896800000895d */ /* 0x004fea0003900000 */
[----:B------:R-:W2:Y:S02]  /*57f0*/  @!P0 SYNCS.PHASECHK.TRANS64 P0, [R16+URZ+0x13200], R3 ;  /* 0x01320003100085a7 */ /* 0x000ea4000800007f */
[----:B--2---:R-:W-:Y:S05]  /*5800*/  @!P0 BRA `(.L_x_363) ;  /* 0xfffffffc00f08947 */ /* 0x004fea000383ffff */
.L_x_362:
[----:B------:R-:W-:Y:S05]  /*5810*/  BSYNC B0 ;  /* 0x0000000000007941 */ /* 0x000fea0003800000 */
.L_x_361:
[----:B------:R-:W-:Y:S05]  /*5820*/  BRA `(.L_x_364) ;  /* 0x0000002800207947 */ /* 0x000fea0003800000 */
.L_x_360:
[----:B------:R-:W0:Y:S01]  /*5830*/  LDC.64 R28, c[0x0][0x3e8] ;  /* 0x0000fa00ff1c7b82 */ /* 0x000e220000000a00 */
[----:B------:R-:W-:Y:S01]  /*5840*/  LOP3.LUT P0, RZ, R30, 0x1bf, RZ, 0xc0, !PT ;  /* 0x000001bf1eff7812 */ /* 0x000fe2000780c0ff */
[----:B------:R-:W-:Y:S01]  /*5850*/  ULDC.64 UR4, c[0x0][0x3f8] ;  /* 0x0000fe0000047ab9 */ /* 0x000fe20000000a00 */
[----:B-----5:R-:W-:Y:S01]  /*5860*/  SHF.R.S32.HI R0, RZ, 0x1f, R26 ;  /* 0x0000001fff007819 */ /* 0x020fe2000001141a */
[----:B------:R-:W-:Y:S01]  /*5870*/  ULDC.64 UR6, c[0x0][0x408] ;  /* 0x0001020000067ab9 */ /* 0x000fe20000000a00 */
[----:B------:R-:W-:Y:S03]  /*5880*/  BSSY B6, `(.L_x_365) ;  /* 0x000001b000067945 */ /* 0x000fe60003800000 */
[----:B------:R-:W1:Y:S01]  /*5890*/  LDC.64 R4, c[0x0][0x400] ;  /* 0x00010000ff047b82 */ /* 0x000e620000000a00 */
[C---:B------:R-:W-:Y:S02]  /*58a0*/  IMAD R3, R0.reuse, UR4, RZ ;  /* 0x0000000400037c24 */ /* 0x040fe4000f8e02ff */
[----:B------:R-:W-:-:S02]  /*58b0*/  IMAD R7, R0, UR6, RZ ;  /* 0x0000000600077c24 */ /* 0x000fc4000f8e02ff */
[C---:B------:R-:W-:Y:S02]  /*58c0*/  IMAD R3, R26.reuse, UR5, R3 ;  /* 0x000000051a037c24 */ /* 0x040fe4000f8e0203 */
[C---:B------:R-:W-:Y:S02]  /*58d0*/  IMAD R7, R26.reuse, UR7, R7 ;  /* 0x000000071a077c24 */ /* 0x040fe4000f8e0207 */
[----:B0-----:R-:W-:-:S04]  /*58e0*/  IMAD.WIDE.U32 R28, R26, UR4, R28 ;  /* 0x000000041a1c7c25 */ /* 0x001fc8000f8e001c */
[----:B------:R-:W-:Y:S02]  /*58f0*/  IMAD.IADD R30, R3, 0x1, R29 ;  /* 0x00000001031e7824 */ /* 0x000fe400078e021d */
[----:B-1----:R-:W-:-:S04]  /*5900*/  IMAD.WIDE.U32 R26, R26, UR6, R4 ;  /* 0x000000061a1a7c25 */ /* 0x002fc8000f8e0004 */
[----:B------:R-:W-:Y:S01]  /*5910*/  IMAD.IADD R31, R7, 0x1, R27 ;  /* 0x00000001071f7824 */ /* 0x000fe200078e021b */
[----:B------:R-:W-:Y:S06]  /*5920*/  @!P0 BRA `(.L_x_366) ;  /* 0x0000000000408947 */ /* 0x000fec0003800000 */
        /* <DEDUP_REMOVED lines=16> */
.L_x_366:
[----:B------:R-:W-:Y:S05]  /*5a30*/  BSYNC B6 ;  /* 0x0000000000067941 */ /* 0x000fea0003800000 */
.L_x_365:
[----:B------:R-:W-:Y:S01]  /*5a40*/  ULDC.U8 UR4, c[0x0][0x410] ;  /* 0x0001040000047ab9 */ /* 0x000fe20000000000 */
[----:B------:R-:W-:Y:S01]  /*5a50*/  BSSY B0, `(.L_x_367) ;  /* 0x000025d000007945 */ /* 0x000fe20003800000 */
[----:B------:R-:W-:Y:S01]  /*5a60*/  ISETP.NE.AND P0, PT, RZ, UR4, PT ;  /* 0x00000004ff007c0c */ /* 0x000fe2000bf05270 */
[----:B------:R-:W-:-:S12]  /*5a70*/  IMAD R4, R25, 0xc0, R23 ;  /* 0x000000c019047824 */ /* 0x000fd800078e0217 */
[----:B------:R-:W-:Y:S05]  /*5a80*/  @!P0 BRA `(.L_x_368) ;  /* 0x0000001000cc8947 */ /* 0x000fea0003800000 */
[----:B------:R-:W-:-:S03]  /*5a90*/  UMOV UR4, 0xffffffff ;  /* 0xffffffff00047882 */ /* 0x000fc60000000000 */
[----:B------:R-:W-:Y:S05]  /*5aa0*/  BRA.DIV UR4, `(.L_x_369) ;  /* 0x00000122041c7947 */ /* 0x000fea000b800000 */
[----:B------:R0:W1:Y:S04]  /*5ab0*/  SHFL.IDX PT, R29, R28, RZ, 0x1e1f ;  /* 0x001e1fff1c1d7589 */ /* 0x00006800000e0000 */
[----:B------:R0:W2:Y:S04]  /*5ac0*/  SHFL.IDX PT, R14, R26, RZ, 0x1e1f ;  /* 0x001e1fff1a0e7589 */ /* 0x0000a800000e0000 */
[----:B------:R0:W3:Y:S04]  /*5ad0*/  SHFL.IDX PT, R0, R30, RZ, 0x1e1f ;  /* 0x001e1fff1e007589 */ /* 0x0000e800000e0000 */
[----:B------:R0:W4:Y:S02]  /*5ae0*/  SHFL.IDX PT, R3, R31, RZ, 0x1e1f ;  /* 0x001e1fff1f037589 */ /* 0x00012400000e0000 */
.L_x_552:
[----:B------:R-:W5:Y:S01]  /*5af0*/  LDL R6, [R1+0x48] ;  /* 0x0000480001067983 */ /* 0x000f620000100800 */
[----:B------:R-:W-:Y:S01]  /*5b00*/  ULDC UR4, c[0x0][0x448] ;  /* 0x0001120000047ab9 */ /* 0x000fe20000000800 */
[----:B------:R-:W-:Y:S01]  /*5b10*/  BSSY B1, `(.L_x_370) ;  /* 0x0000022000017945 */ /* 0x000fe20003800000 */
[----:B------:R-:W-:Y:S01]  /*5b20*/  IMAD R24, R24, UR4, RZ ;  /* 0x0000000418187c24 */ /* 0x000fe2000f8e02ff */
[----:B------:R-:W-:Y:S02]  /*5b30*/  CS2R R12, SRZ ;  /* 0x00000000000c7805 */ /* 0x000fe4000001ff00 */
[----:B------:R-:W-:Y:S02]  /*5b40*/  CS2R R8, SRZ ;  /* 0x0000000000087805 */ /* 0x000fe4000001ff00 */
[----:B------:R-:W-:Y:S02]  /*5b50*/  CS2R R20, SRZ ;  /* 0x0000000000147805 */ /* 0x000fe4000001ff00 */
[----:B------:R-:W-:-:S02]  /*5b60*/  CS2R R10, SRZ ;  /* 0x00000000000a7805 */ /* 0x000fc4000001ff00 */
[----:B------:R-:W-:Y:S02]  /*5b70*/  ISETP.GE.AND P0, PT, R4, R24, PT ;  /* 0x000000180400720c */ /* 0x000fe40003f06270 */
[----:B-----5:R-:W-:-:S04]  /*5b80*/  LEA.HI R5, R6, R6, RZ, 0x1 ;  /* 0x0000000606057211 */ /* 0x020fc800078f08ff */
[----:B------:R-:W-:-:S05]  /*5b90*/  LOP3.LUT R5, R5, 0xfffffffe, RZ, 0xc0, !PT ;  /* 0xfffffffe05057812 */ /* 0x000fca00078ec0ff */
[----:B------:R-:W-:-:S05]  /*5ba0*/  IMAD.IADD R5, R6, 0x1, -R5 ;  /* 0x0000000106057824 */ /* 0x000fca00078e0a05 */
[----:B------:R-:W-:Y:S01]  /*5bb0*/  SHF.L.U32 R27, R5, 0x1f, RZ ;  /* 0x0000001f051b7819 */ /* 0x000fe200000006ff */
[----:B------:R-:W-:Y:S06]  /*5bc0*/  @P0 BRA `(.L_x_371) ;  /* 0x0000000000580947 */ /* 0x000fec0003800000 */
[----:B------:R-:W4:Y:S01]  /*5bd0*/  LDL R15, [R1+0x10] ;  /* 0x00001000010f7983 */ /* 0x000f220000100800 */
[----:B------:R-:W-:Y:S01]  /*5be0*/  ULDC UR4, c[0x0][0x3f4] ;  /* 0x0000fd0000047ab9 */ /* 0x000fe20000000800 */
[----:B------:R-:W-:Y:S02]  /*5bf0*/  CS2R R10, SRZ ;  /* 0x00000000000a7805 */ /* 0x000fe4000001ff00 */
[----:B------:R-:W-:Y:S02]  /*5c00*/  ISETP.GE.AND P4, PT, R156, UR4, PT ;  /* 0x000000049c007c0c */ /* 0x000fe4000bf86270 */
[----:B------:R-:W-:Y:S02]  /*5c10*/  CS2R R20, SRZ ;  /* 0x0000000000147805 */ /* 0x000fe4000001ff00 */
[----:B------:R-:W-:-:S09]  /*5c20*/  CS2R R12, SRZ ;  /* 0x00000000000c7805 */ /* 0x000fd2000001ff00 */
[C---:B0-2---:R-:W-:Y:S02]  /*5c30*/  @!P4 IADD3 R28, P1, R156.reuse, R14, RZ ;  /* 0x0000000e9c1cc210 */ /* 0x045fe40007f3e0ff */
[----:B-1----:R-:W-:Y:S02]  /*5c40*/  @!P4 IADD3 R4, P0, R156, R29, RZ ;  /* 0x0000001d9c04c210 */ /* 0x002fe40007f1e0ff */
[----:B------:R-:W-:-:S05]  /*5c50*/  @!P4 SHF.R.S32.HI R8, RZ, 0x1f, R156 ;  /* 0x0000001fff08c819 */ /* 0x000fca000001149c */
[----:B---3--:R-:W-:-:S05]  /*5c60*/  @!P4 IMAD.X R5, R0, 0x1, R8, P0 ;  /* 0x000000010005c824 */ /* 0x008fca00000e0608 */
[----:B------:R0:W5:Y:S01]  /*5c70*/  @!P4 LD.E.64 R20, desc[UR40][R4.64] ;  /* 0x000000280414c980 */ /* 0x000162000c101b00 */
[----:B----4-:R-:W-:Y:S02]  /*5c80*/  ISETP.GE.AND P5, PT, R15, UR4, PT ;  /* 0x000000040f007c0c */ /* 0x010fe4000bfa6270 */
[----:B------:R-:W-:-:S11]  /*5c90*/  SHF.R.S32.HI R9, RZ, 0x1f, R15 ;  /* 0x0000001fff097819 */ /* 0x000fd6000001140f */
[C---:B------:R-:W-:Y:S02]  /*5ca0*/  @!P5 IADD3 R14, P3, R15.reuse, R14, RZ ;  /* 0x0000000e0f0ed210 */ /* 0x040fe40007f7e0ff */
[----:B------:R-:W-:Y:S01]  /*5cb0*/  @!P5 IADD3 R6, P2, R15, R29, RZ ;  /* 0x0000001d0f06d210 */ /* 0x000fe20007f5e0ff */
[C---:B------:R-:W-:Y:S02]  /*5cc0*/  @!P4 IMAD.X R29, R3.reuse, 0x1, R8, P1 ;  /* 0x00000001031dc824 */ /* 0x040fe400008e0608 */
[----:B------:R-:W-:Y:S01]  /*5cd0*/  @!P5 IMAD.X R15, R3, 0x1, R9, P3 ;  /* 0x00000001030fd824 */ /* 0x000fe200018e0609 */
[----:B------:R-:W-:Y:S02]  /*5ce0*/  @!P5 IADD3.X R7, R0, R9, RZ, P2, !PT ;  /* 0x000000090007d210 */ /* 0x000fe400017fe4ff */
[----:B------:R-:W-:Y:S01]  /*5cf0*/  CS2R R8, SRZ ;  /* 0x0000000000087805 */ /* 0x000fe2000001ff00 */
[----:B------:R0:W5:Y:S04]  /*5d00*/  @!P4 LD.E.64 R12, desc[UR40][R28.64] ;  /* 0x000000281c0cc980 */ /* 0x000168000c101b00 */
[----:B------:R0:W5:Y:S04]  /*5d10*/  @!P5 LD.E.64 R10, desc[UR40][R6.64] ;  /* 0x00000028060ad980 */ /* 0x000168000c101b00 */
[----:B------:R0:W5:Y:S02]  /*5d20*/  @!P5 LD.E.64 R8, desc[UR40][R14.64] ;  /* 0x000000280e08d980 */ /* 0x000164000c101b00 */
.L_x_371:
[----:B------:R-:W-:Y:S05]  /*5d30*/  BSYNC B1 ;  /* 0x0000000000017941 */ /* 0x000fea0003800000 */
.L_x_370:
[----:B------:R-:W1:Y:S01]  /*5d40*/  SYNCS.PHASECHK.TRANS64.TRYWAIT P0, [R16+URZ+0x13200], R27 ;  /* 0x0132001b100075a7 */ /* 0x000e62000800017f */
[----:B---3--:R-:W-:Y:S01]  /*5d50*/  IMAD R0, R25, -0xc0, R24 ;  /* 0xffffff4019007824 */ /* 0x008fe200078e0218 */
[----:B------:R-:W-:Y:S04]  /*5d60*/  BSSY B1, `(.L_x_372) ;  /* 0x0000004000017945 */ /* 0x000fe80003800000 */
[----:B------:R-:W-:-:S04]  /*5d70*/  VIMNMX R0, R0, 0xc0, PT ;  /* 0x000000c000007848 */ /* 0x000fc80003fe0100 */
[----:B------:R-:W-:Y:S01]  /*5d80*/  ISETP.GE.AND P1, PT, R23, R0, PT ;  /* 0x000000001700720c */ /* 0x000fe20003f26270 */
[----:B-1----:R-:W-:-:S12]  /*5d90*/  @!P0 BRA `(.L_x_373) ;  /* 0x0000011c00d08947 */ /* 0x002fd80003800000 */
.L_x_553:
[----:B------:R-:W-:Y:S05]  /*5da0*/  BSYNC B1 ;  /* 0x0000000000017941 */ /* 0x000fea0003800000 */
.L_x_372:
[----:B------:R-:W-:Y:S05]  /*5db0*/  @P1 BRA `(.L_x_374) ;  /* 0x0000002000981947 */ /* 0x000fea0003800000 */
[----:B------:R-:W3:Y:S01]  /*5dc0*/  LDL R0, [R1+0x10] ;  /* 0x0000100001007983 */ /* 0x000ee20000100800 */
[----:B----4-:R-:W4:Y:S03]  /*5dd0*/  LDC R3, c[0x0][0x3f4] ;  /* 0x0000fd00ff037b82 */ /* 0x010f260000000800 */
[----:B------:R0:W5:Y:S01]  /*5de0*/  LDL R37, [R1+0x14] ;  /* 0x0000140001257983 */ /* 0x0001620000100800 */
[----:B------:R-:W-:Y:S01]  /*5df0*/  BSSY B1, `(.L_x_375) ;  /* 0x000007b000017945 */ /* 0x000fe20003800000 */
[-C--:B----4-:R-:W-:Y:S02]  /*5e00*/  ISETP.GE.AND P0, PT, R156, R3.reuse, PT ;  /* 0x000000039c00720c */ /* 0x090fe40003f06270 */
[----:B---3--:R-:W-:-:S11]  /*5e10*/  ISETP.GE.AND P1, PT, R0, R3, PT ;  /* 0x000000030000720c */ /* 0x008fd60003f26270 */
[----:B0-----:R-:W-:Y:S05]  /*5e20*/  @P0 BRA `(.L_x_376) ;  /* 0x0000000400dc0947 */ /* 0x001fea0003800000 */
[----:B-----5:R-:W-:Y:S01]  /*5e30*/  IMAD.IADD R0, R16, 0x1, R37 ;  /* 0x0000000110007824 */ /* 0x020fe200078e0225 */
[----:B--2---:R-:W-:Y:S02]  /*5e40*/  SHF.R.U32.HI R14, RZ, 0x8, R20 ;  /* 0x00000008ff0e7819 */ /* 0x004fe40000011614 */
[----:B------:R-:W-:Y:S02]  /*5e50*/  LOP3.LUT R3, R20, 0xff, RZ, 0xc0, !PT ;  /* 0x000000ff14037812 */ /* 0x000fe400078ec0ff */
[----:B------:R-:W0:Y:S01]  /*5e60*/  LDS.128 R4, [R0+0xb000] ;  /* 0x00b0000000047984 */ /* 0x000e220000000c00 */
[----:B------:R-:W-:Y:S02]  /*5e70*/  LOP3.LUT R14, R14, 0xff, RZ, 0xc0, !PT ;  /* 0x000000ff0e0e7812 */ /* 0x000fe400078ec0ff */
[----:B------:R-:W-:Y:S02]  /*5e80*/  SHF.R.U32.HI R24, RZ, 0x8, R21 ;  /* 0x00000008ff187819 */ /* 0x000fe40000011615 */
[----:B-1----:R-:W-:-:S02]  /*5e90*/  SHF.R.U32.HI R27, RZ, 0x8, R13 ;  /* 0x00000008ff1b7819 */ /* 0x002fc4000001160d */
[----:B------:R-:W-:Y:S02]  /*5ea0*/  PRMT R3, R14, 0x7604, R3 ;  /* 0x000076040e037816 */ /* 0x000fe40000000003 */
[----:B------:R-:W-:Y:S02]  /*5eb0*/  LOP3.LUT R15, R21, 0xff, RZ, 0xc0, !PT ;  /* 0x000000ff150f7812 */ /* 0x000fe400078ec0ff */
[----:B------:R-:W-:Y:S02]  /*5ec0*/  LOP3.LUT R24, R24, 0xff, RZ, 0xc0, !PT ;  /* 0x000000ff18187812 */ /* 0x000fe400078ec0ff */
[----:B------:R-:W-:Y:S02]  /*5ed0*/  SHF.R.U32.HI R28, RZ, 0x10, R21 ;  /* 0x00000010ff1c7819 */ /* 0x000fe40000011615 */
[----:B------:R-:W-:Y:S02]  /*5ee0*/  SHF.R.U32.HI R14, RZ, 0x8, R12 ;  /* 0x00000008ff0e7819 */ /* 0x000fe4000001160c */
[----:B------:R-:W-:-:S02]  /*5ef0*/  SHF.R.U32.HI R29, RZ, 0x10, R13 ;  /* 0x00000010ff1d7819 */ /* 0x000fc4000001160d */
[----:B------:R-:W-:Y:S02]  /*5f00*/  LOP3.LUT R26, R13, 0xff, RZ, 0xc0, !PT ;  /* 0x000000ff0d1a7812 */ /* 0x000fe400078ec0ff */
[----:B------:R-:W-:Y:S01]  /*5f10*/  LOP3.LUT R27, R27, 0xff, RZ, 0xc0, !PT ;  /* 0x000000ff1b1b7812 */ /* 0x000fe200078ec0ff */
[----:B------:R-:W-:Y:S01]  /*5f20*/  IMAD.U32 R29, R29, 0x10000, RZ ;  /* 0x000100001d1d7824 */ /* 0x000fe200078e00ff */
[----:B------:R-:W-:Y:S02]  /*5f30*/  PRMT R15, R24, 0x7604, R15 ;  /* 0x00007604180f7816 */ /* 0x000fe4000000000f */
[----:B------:R-:W-:Y:S01]  /*5f40*/  LOP3.LUT R25, R14, 0xff, RZ, 0xc0, !PT ;  /* 0x000000ff0e197812 */ /* 0x000fe200078ec0ff */
[----:B------:R-:W-:Y:S01]  /*5f50*/  IMAD.U32 R14, R28, 0x10000, RZ ;  /* 0x000100001c0e7824 */ /* 0x000fe200078e00ff */
[----:B------:R-:W-:Y:S02]  /*5f60*/  LOP3.LUT R24, R12, 0xff, RZ, 0xc0, !PT ;  /* 0x000000ff0c187812 */ /* 0x000fe400078ec0ff */
[----:B------:R-:W-:-:S02]  /*5f70*/  PRMT R26, R27, 0x7604, R26 ;  /* 0x000076041b1a7816 */ /* 0x000fc4000000001a */
[----:B------:R-:W-:Y:S02]  /*5f80*/  PRMT R27, R25, 0x7604, R24 ;  /* 0x00007604191b7816 */ /* 0x000fe40000000018 */
[----:B------:R-:W-:Y:S02]  /*5f90*/  LOP3.LUT R25, R15, 0xff0000, R14, 0xf8, !PT ;  /* 0x00ff00000f197812 */ /* 0x000fe400078ef80e */
[----:B------:R-:W-:Y:S02]  /*5fa0*/  LOP3.LUT R29, R26, 0xff0000, R29, 0xf8, !PT ;  /* 0x00ff00001a1d7812 */ /* 0x000fe400078ef81d */
[----:B------:R-:W-:Y:S02]  /*5fb0*/  LOP3.LUT R25, R25, 0xff000000, R21, 0xf8, !PT ;  /* 0xff00000019197812 */ /* 0x000fe400078ef815 */
[----:B------:R-:W-:Y:S02]  /*5fc0*/  LOP3.LUT R29, R29, 0xff000000, R13, 0xf8, !PT ;  /* 0xff0000001d1d7812 */ /* 0x000fe400078ef80d */
[----:B------:R-:W-:-:S02]  /*5fd0*/  LOP3.LUT R15, R3, 0xff0000, R20, 0xf8, !PT ;  /* 0x00ff0000030f7812 */ /* 0x000fc400078ef814 */
[-C--:B0-----:R-:W-:Y:S02]  /*5fe0*/  F2FP.F16.E4M3.UNPACK_B R3, R6.reuse.H1 ;  /* 0x00000006ff03723e */ /* 0x081fe400030006ff */
[--C-:B------:R-:W-:Y:S02]  /*5ff0*/  LOP3.LUT R27, R27, 0xff0000, R12.reuse, 0xf8, !PT ;  /* 0x00ff00001b1b7812 */ /* 0x100fe400078ef80c */
[----:B------:R-:W-:Y:S01]  /*6000*/  F2FP.F16.E4M3.UNPACK_B R26, R29 ;  /* 0x0000001dff1a723e */ /* 0x000fe200020006ff */
[--C-:B------:R-:W-:Y:S01]  /*6010*/  HADD2.F32 R13, -RZ, R3.reuse.H0_H0 ;  /* 0x20000003ff0d7230 */ /* 0x100fe20000004100 */
[----:B------:R-:W-:Y:S02]  /*6020*/  F2FP.F16.E4M3.UNPACK_B R21, R25 ;  /* 0x00000019ff15723e */ /* 0x000fe400020006ff */
[----:B------:R-:W-:Y:S01]  /*6030*/  LOP3.LUT R27, R27, 0xff000000, R12, 0xf8, !PT ;  /* 0xff0000001b1b7812 */ /* 0x000fe200078ef80c */
[----:B------:R-:W-:Y:S01]  /*6040*/  HADD2.F32 R12, -RZ, R3.H1_H1 ;  /* 0x30000003ff0c7230 */ /* 0x000fe20000004100 */
[----:B------:R-:W-:Y:S01]  /*6050*/  F2FP.F16.E4M3.UNPACK_B R6, R6 ;  /* 0x00000006ff06723e */ /* 0x000fe200020006ff */
[--C-:B------:R-:W-:Y:S01]  /*6060*/  HADD2.F32 R28, -RZ, R26.reuse.H1_H1 ;  /* 0x3000001aff1c7230 */ /* 0x100fe20000004100 */
[----:B------:R-:W-:Y:S01]  /*6070*/  LOP3.LUT R20, R15, 0xff000000, R20, 0xf8, !PT ;  /* 0xff0000000f147812 */ /* 0x000fe200078ef814 */
[--C-:B------:R-:W-:Y:S01]  /*6080*/  HADD2.F32 R24, -RZ, R21.reuse.H1_H1 ;  /* 0x30000015ff187230 */ /* 0x100fe20000004100 */
[-C--:B------:R-:W-:Y:S01]  /*6090*/  F2FP.F16.E4M3.UNPACK_B R14, R7.reuse ;  /* 0x00000007ff0e723e */ /* 0x080fe200020006ff */
[----:B------:R-:W-:Y:S01]  /*60a0*/  HADD2.F32 R26, -RZ, R26.H0_H0 ;  /* 0x2000001aff1a7230 */ /* 0x000fe20000004100 */
[----:B------:R-:W-:Y:S01]  /*60b0*/  F2FP.F16.E4M3.UNPACK_B R15, R7.H1 ;  /* 0x00000007ff0f723e */ /* 0x000fe200030006ff */
[C---:B------:R-:W-:Y:S01]  /*60c0*/  FMUL.FTZ R30, R12.reuse, R28 ;  /* 0x0000001c0c1e7220 */ /* 0x040fe20000410000 */
[----:B------:R-:W-:Y:S01]  /*60d0*/  FMUL.FTZ R31, R12, R24 ;  /* 0x000000180c1f7220 */ /* 0x000fe20000410000 */
[-C--:B------:R-:W-:Y:S01]  /*60e0*/  F2FP.F16.E4M3.UNPACK_B R7, R5.reuse ;  /* 0x00000005ff07723e */ /* 0x080fe200020006ff */
[----:B------:R-:W-:Y:S01]  /*60f0*/  HADD2.F32 R21, -RZ, R21.H0_H0 ;  /* 0x20000015ff157230 */ /* 0x000fe20000004100 */
[----:B------:R-:W-:Y:S01]  /*6100*/  F2FP.F16.E4M3.UNPACK_B R12, R5.H1 ;  /* 0x00000005ff0c723e */ /* 0x000fe200030006ff */
[----:B------:R-:W-:-:S02]  /*6110*/  HADD2.F32 R5, -RZ, R6.H1_H1 ;  /* 0x30000006ff057230 */ /* 0x000fc40000004100 */
[C---:B------:R-:W-:Y:S01]  /*6120*/  FFMA.FTZ R30, R13.reuse, R24, -R30 ;  /* 0x000000180d1e7223 */ /* 0x040fe2000001081e */
[----:B------:R-:W-:Y:S01]  /*6130*/  FFMA.FTZ R33, R13, R28, R31 ;  /* 0x0000001c0d217223 */ /* 0x000fe2000001001f */
[----:B------:R-:W-:Y:S01]  /*6140*/  HADD2.F32 R6, -RZ, R6.H0_H0 ;  /* 0x20000006ff067230 */ /* 0x000fe20000004100 */
[----:B------:R-:W-:Y:S01]  /*6150*/  F2FP.F16.E4M3.UNPACK_B R29, R29.H1 ;  /* 0x0000001dff1d723e */ /* 0x000fe200030006ff */
[C---:B------:R-:W-:Y:S01]  /*6160*/  FMUL.FTZ R13, R5.reuse, R26 ;  /* 0x0000001a050d7220 */ /* 0x040fe20000410000 */
[----:B------:R-:W-:Y:S01]  /*6170*/  F2FP.F16.E4M3.UNPACK_B R25, R25.H1 ;  /* 0x00000019ff19723e */ /* 0x000fe200030006ff */
[-C--:B------:R-:W-:Y:S01]  /*6180*/  FMUL.FTZ R31, R5, R21.reuse ;  /* 0x00000015051f7220 */ /* 0x080fe20000410000 */
[----:B------:R-:W-:Y:S02]  /*6190*/  HADD2.F32 R5, -RZ, R14.H1_H1 ;  /* 0x3000000eff057230 */ /* 0x000fe40000004100 */
[----:B------:R-:W-:Y:S01]  /*61a0*/  FFMA.FTZ R28, R6, R21, -R13 ;  /* 0x00000015061c7223 */ /* 0x000fe2000001080d */
[----:B------:R-:W-:-:S02]  /*61b0*/  HADD2.F32 R24, -RZ, R29.H0_H0 ;  /* 0x2000001dff187230 */ /* 0x000fc40000004100 */
[----:B------:R-:W-:Y:S01]  /*61c0*/  FFMA.FTZ R31, R6, R26, R31 ;  /* 0x0000001a061f7223 */ /* 0x000fe2000001001f */
[----:B------:R-:W-:Y:S01]  /*61d0*/  HADD2.F32 R13, -RZ, R25.H0_H0 ;  /* 0x20000019ff0d7230 */ /* 0x000fe20000004100 */
[----:B------:R-:W-:Y:S01]  /*61e0*/  F2FP.F16.E4M3.UNPACK_B R3, R4 ;  /* 0x00000004ff03723e */ /* 0x000fe200020006ff */
[----:B------:R-:W-:Y:S02]  /*61f0*/  HADD2.F32 R14, -RZ, R14.H0_H0 ;  /* 0x2000000eff0e7230 */ /* 0x000fe40000004100 */
[C---:B------:R-:W-:Y:S01]  /*6200*/  FMUL.FTZ R21, R5.reuse, R24 ;  /* 0x0000001805157220 */ /* 0x040fe20000410000 */
[----:B------:R-:W-:Y:S02]  /*6210*/  HADD2.F32 R29, -RZ, R29.H1_H1 ;  /* 0x3000001dff1d7230 */ /* 0x000fe40000004100 */
[-C--:B------:R-:W-:Y:S01]  /*6220*/  FMUL.FTZ R5, R5, R13.reuse ;  /* 0x0000000d05057220 */ /* 0x080fe20000410000 */
[----:B------:R-:W-:Y:S02]  /*6230*/  HADD2.F32 R6, -RZ, R15.H1_H1 ;  /* 0x3000000fff067230 */ /* 0x000fe40000004100 */
[----:B------:R-:W-:Y:S01]  /*6240*/  FFMA.FTZ R34, R14, R13, -R21 ;  /* 0x0000000d0e227223 */ /* 0x000fe20000010815 */
[----:B------:R-:W-:-:S02]  /*6250*/  HADD2.F32 R25, -RZ, R25.H1_H1 ;  /* 0x30000019ff197230 */ /* 0x000fc40000004100 */
[----:B------:R-:W-:Y:S01]  /*6260*/  FFMA.FTZ R35, R14, R24, R5 ;  /* 0x000000180e237223 */ /* 0x000fe20000010005 */
[----:B------:R-:W-:Y:S02]  /*6270*/  HADD2.F32 R15, -RZ, R15.H0_H0 ;  /* 0x2000000fff0f7230 */ /* 0x000fe40000004100 */
[C---:B------:R-:W-:Y:S01]  /*6280*/  FMUL.FTZ R26, R6.reuse, R29 ;  /* 0x0000001d061a7220 */ /* 0x040fe20000410000 */
[----:B------:R-:W-:Y:S01]  /*6290*/  F2FP.F16.E4M3.UNPACK_B R5, R27 ;  /* 0x0000001bff05723e */ /* 0x000fe200020006ff */
[-C--:B------:R-:W-:Y:S01]  /*62a0*/  FMUL.FTZ R14, R6, R25.reuse ;  /* 0x00000019060e7220 */ /* 0x080fe20000410000 */
[----:B------:R-:W-:Y:S01]  /*62b0*/  F2FP.F16.E4M3.UNPACK_B R4, R4.H1 ;  /* 0x00000004ff04723e */ /* 0x000fe200030006ff */
[C---:B------:R-:W-:Y:S01]  /*62c0*/  FFMA.FTZ R36, R15.reuse, R25, -R26 ;  /* 0x000000190f247223 */ /* 0x040fe2000001081a */
[-C--:B------:R-:W-:Y:S01]  /*62d0*/  F2FP.F16.E4M3.UNPACK_B R13, R20.reuse ;  /* 0x00000014ff0d723e */ /* 0x080fe200020006ff */
[----:B------:R-:W-:Y:S01]  /*62e0*/  FFMA.FTZ R29, R15, R29, R14 ;  /* 0x0000001d0f1d7223 */ /* 0x000fe2000001000e */
[--C-:B------:R-:W-:Y:S01]  /*62f0*/  HADD2.F32 R21, -RZ, R5.reuse.H1_H1 ;  /* 0x30000005ff157230 */ /* 0x100fe20000004100 */
[----:B------:R-:W-:Y:S01]  /*6300*/  F2FP.F16.E4M3.UNPACK_B R20, R20.H1 ;  /* 0x00000014ff14723e */ /* 0x000fe200030006ff */
[----:B------:R-:W-:Y:S01]  /*6310*/  HADD2.F32 R15, -RZ, R5.H0_H0 ;  /* 0x20000005ff0f7230 */ /* 0x000fe20000004100 */
[----:B------:R-:W-:Y:S01]  /*6320*/  F2FP.F16.E4M3.UNPACK_B R27, R27.H1 ;  /* 0x0000001bff1b723e */ /* 0x000fe200030006ff */
[----:B------:R-:W-:-:S02]  /*6330*/  HADD2.F32 R6, -RZ, R4.H1_H1 ;  /* 0x30000004ff067230 */ /* 0x000fc40000004100 */
[----:B------:R-:W-:Y:S02]  /*6340*/  HADD2.F32 R14, -RZ, R13.H1_H1 ;  /* 0x3000000dff0e7230 */ /* 0x000fe40000004100 */
[----:B------:R-:W-:Y:S02]  /*6350*/  HADD2.F32 R5, -RZ, R4.H0_H0 ;  /* 0x20000004ff057230 */ /* 0x000fe40000004100 */
[C---:B------:R-:W-:Y:S01]  /*6360*/  FMUL.FTZ R24, R6.reuse, R21 ;  /* 0x0000001506187220 */ /* 0x040fe20000410000 */
[----:B------:R-:W-:Y:S02]  /*6370*/  HADD2.F32 R4, -RZ, R3.H1_H1 ;  /* 0x30000003ff047230 */ /* 0x000fe40000004100 */
[-C--:B------:R-:W-:Y:S01]  /*6380*/  FMUL.FTZ R26, R6, R14.reuse ;  /* 0x0000000e061a7220 */ /* 0x080fe20000410000 */
[----:B------:R-:W-:Y:S02]  /*6390*/  HADD2.F32 R13, -RZ, R13.H0_H0 ;  /* 0x2000000dff0d7230 */ /* 0x000fe40000004100 */
[----:B------:R-:W-:Y:S01]  /*63a0*/  FFMA.FTZ R24, R5, R14, -R24 ;  /* 0x0000000e05187223 */ /* 0x000fe20000010818 */
[----:B------:R-:W-:-:S02]  /*63b0*/  HADD2.F32 R3, -RZ, R3.H0_H0 ;  /* 0x20000003ff037230 */ /* 0x000fc40000004100 */
[C---:B------:R-:W-:Y:S01]  /*63c0*/  FMUL.FTZ R6, R4.reuse, R15 ;  /* 0x0000000f04067220 */ /* 0x040fe20000410000 */
[----:B------:R-:W-:Y:S01]  /*63d0*/  FFMA.FTZ R21, R5, R21, R26 ;  /* 0x0000001505157223 */ /* 0x000fe2000001001a */
[-C--:B------:R-:W-:Y:S01]  /*63e0*/  FMUL.FTZ R4, R4, R13.reuse ;  /* 0x0000000d04047220 */ /* 0x080fe20000410000 */
[----:B------:R-:W-:Y:S02]  /*63f0*/  HADD2.F32 R5, -RZ, R20.H1_H1 ;  /* 0x30000014ff057230 */ /* 0x000fe40000004100 */
[C---:B------:R-:W-:Y:S01]  /*6400*/  FFMA.FTZ R14, R3.reuse, R13, -R6 ;  /* 0x0000000d030e7223 */ /* 0x040fe20000010806 */
[--C-:B------:R-:W-:Y:S02]  /*6410*/  HADD2.F32 R13, -RZ, R27.reuse.H1_H1 ;  /* 0x3000001bff0d7230 */ /* 0x100fe40000004100 */
[----:B------:R-:W-:Y:S01]  /*6420*/  FFMA.FTZ R15, R3, R15, R4 ;  /* 0x0000000f030f7223 */ /* 0x000fe20000010004 */
[----:B------:R-:W-:Y:S02]  /*6430*/  HADD2.F32 R4, -RZ, R12.H1_H1 ;  /* 0x3000000cff047230 */ /* 0x000fe40000004100 */
[----:B------:R-:W-:-:S02]  /*6440*/  HADD2.F32 R6, -RZ, R27.H0_H0 ;  /* 0x2000001bff067230 */ /* 0x000fc40000004100 */
[--C-:B------:R-:W-:Y:S02]  /*6450*/  HADD2.F32 R3, -RZ, R7.reuse.H1_H1 ;  /* 0x30000007ff037230 */ /* 0x100fe40000004100 */
[C---:B------:R-:W-:Y:S01]  /*6460*/  FMUL.FTZ R25, R4.reuse, R13 ;  /* 0x0000000d04197220 */ /* 0x040fe20000410000 */
[----:B------:R-:W-:Y:S02]  /*6470*/  HADD2.F32 R20, -RZ, R20.H0_H0 ;  /* 0x20000014ff147230 */ /* 0x000fe40000004100 */
[-C--:B------:R-:W-:Y:S01]  /*6480*/  FMUL.FTZ R26, R4, R5.reuse ;  /* 0x00000005041a7220 */ /* 0x080fe20000410000 */
[----:B------:R-:W-:Y:S02]  /*6490*/  HADD2.F32 R12, -RZ, R12.H0_H0 ;  /* 0x2000000cff0c7230 */ /* 0x000fe40000004100 */
[C---:B------:R-:W-:Y:S01]  /*64a0*/  FMUL.FTZ R4, R3.reuse, R6 ;  /* 0x0000000603047220 */ /* 0x040fe20000410000 */
[----:B------:R-:W-:Y:S02]  /*64b0*/  HADD2.F32 R7, -RZ, R7.H0_H0 ;  /* 0x20000007ff077230 */ /* 0x000fe40000004100 */
[-C--:B------:R-:W-:Y:S01]  /*64c0*/  FMUL.FTZ R3, R3, R20.reuse ;  /* 0x0000001403037220 */ /* 0x080fe20000410000 */
[C---:B------:R-:W-:Y:S01]  /*64d0*/  FFMA.FTZ R25, R12.reuse, R5, -R25 ;  /* 0x000000050c197223 */ /* 0x040fe20000010819 */
[----:B------:R-:W-:Y:S01]  /*64e0*/  FFMA.FTZ R26, R12, R13, R26 ;  /* 0x0000000d0c1a7223 */ /* 0x000fe2000001001a */
[C---:B------:R-:W-:Y:S01]  /*64f0*/  FFMA.FTZ R5, R7.reuse, R20, -R4 ;  /* 0x0000001407057223 */ /* 0x040fe20000010804 */
[----:B------:R-:W-:Y:S01]  /*6500*/  FFMA.FTZ R12, R7, R6, R3 ;  /* 0x00000006070c7223 */ /* 0x000fe20000010003 */
[----:B------:R-:W-:-:S02]  /*6510*/  F2FP.SATFINITE.E4M3.F32.PACK_AB_MERGE_C R6, R33, R30, RZ ;  /* 0x0000001e2106723e */ /* 0x000fc400048070ff */
[----:B------:R-:W-:Y:S02]  /*6520*/  F2FP.SATFINITE.E4M3.F32.PACK_AB_MERGE_C R7, R29, R36, RZ ;  /* 0x000000241d07723e */ /* 0x000fe400048070ff */
[----:B------:R-:W-:Y:S02]  /*6530*/  F2FP.SATFINITE.E4M3.F32.PACK_AB_MERGE_C R4, R21, R24, RZ ;  /* 0x000000181504723e */ /* 0x000fe400048070ff */
[----:B------:R-:W-:Y:S02]  /*6540*/  F2FP.SATFINITE.E4M3.F32.PACK_AB_MERGE_C R25, R26, R25, RZ ;  /* 0x000000191a19723e */ /* 0x000fe400048070ff */
[----:B------:R-:W-:Y:S02]  /*6550*/  F2FP.SATFINITE.E4M3.F32.PACK_AB_MERGE_C R6, R31, R28, R6 ;  /* 0x0000001c1f06723e */ /* 0x000fe40004807006 */
[----:B------:R-:W-:Y:S02]  /*6560*/  F2FP.SATFINITE.E4M3.F32.PACK_AB_MERGE_C R7, R35, R34, R7 ;  /* 0x000000222307723e */ /* 0x000fe40004807007 */
[----:B------:R-:W-:-:S02]  /*6570*/  F2FP.SATFINITE.E4M3.F32.PACK_AB_MERGE_C R4, R15, R14, R4 ;  /* 0x0000000e0f04723e */ /* 0x000fc40004807004 */
[----:B------:R-:W-:-:S05]  /*6580*/  F2FP.SATFINITE.E4M3.F32.PACK_AB_MERGE_C R5, R12, R5, R25 ;  /* 0x000000050c05723e */ /* 0x000fca0004807019 */
[----:B------:R0:W-:Y:S02]  /*6590*/  STS.128 [R0+0xb000], R4 ;  /* 0x00b0000400007388 */ /* 0x0001e40000000c00 */
.L_x_376:
[----:B------:R-:W-:Y:S05]  /*65a0*/  BSYNC B1 ;  /* 0x0000000000017941 */ /* 0x000fea0003800000 */
.L_x_375:
[----:B------:R-:W-:Y:S05]  /*65b0*/  @P1 BRA `(.L_x_374) ;  /* 0x0000001800981947 */ /* 0x000fea0003800000 */
[----:B0-----:R-:W3:Y:S01]  /*65c0*/  LDL R0, [R1+0x70] ;  /* 0x0000700001007983 */ /* 0x001ee20000100800 */
[----:B-----5:R-:W-:Y:S01]  /*65d0*/  IMAD.IADD R3, R16, 0x1, R37 ;  /* 0x0000000110037824 */ /* 0x020fe200078e0225 */
[----:B------:R-:W-:Y:S02]  /*65e0*/  SHF.R.U32.HI R13, RZ, 0x8, R11 ;  /* 0x00000008ff0d7819 */ /* 0x000fe4000001160b */
[----:B------:R-:W-:Y:S02]  /*65f0*/  SHF.R.U32.HI R24, RZ, 0x8, R9 ;  /* 0x00000008ff187819 */ /* 0x000fe40000011609 */
[----:B------:R-:W-:Y:S02]  /*6600*/  SHF.R.U32.HI R15, RZ, 0x8, R8 ;  /* 0x00000008ff0f7819 */ /* 0x000fe40000011608 */
[----:B--2---:R-:W-:Y:S02]  /*6610*/  LOP3.LUT R14, R11, 0xff, RZ, 0xc0, !PT ;  /* 0x000000ff0b0e7812 */ /* 0x004fe400078ec0ff */
[----:B------:R-:W-:-:S02]  /*6620*/  LOP3.LUT R25, R9, 0xff, RZ, 0xc0, !PT ;  /* 0x000000ff09197812 */ /* 0x000fc400078ec0ff */
[----:B------:R-:W-:Y:S02]  /*6630*/  LOP3.LUT R13, R13, 0xff, RZ, 0xc0, !PT ;  /* 0x000000ff0d0d7812 */ /* 0x000fe400078ec0ff */
[----:B------:R-:W-:Y:S02]  /*6640*/  LOP3.LUT R24, R24, 0xff, RZ, 0xc0, !PT ;  /* 0x000000ff18187812 */ /* 0x000fe400078ec0ff */
[----:B------:R-:W-:Y:S02]  /*6650*/  LOP3.LUT R20, R15, 0xff, RZ, 0xc0, !PT ;  /* 0x000000ff0f147812 */ /* 0x000fe400078ec0ff */
[----:B------:R-:W-:Y:S02]  /*6660*/  PRMT R15, R13, 0x7604, R14 ;  /* 0x000076040d0f7816 */ /* 0x000fe4000000000e */
[----:B------:R-:W-:Y:S02]  /*6670*/  PRMT R25, R24, 0x7604, R25 ;  /* 0x0000760418197816 */ /* 0x000fe40000000019 */
[----:B------:R-:W-:-:S02]  /*6680*/  SHF.R.U32.HI R14, RZ, 0x10, R11 ;  /* 0x00000010ff0e7819 */ /* 0x000fc4000001160b */
[----:B------:R-:W-:Y:S02]  /*6690*/  SHF.R.U32.HI R24, RZ, 0x10, R9 ;  /* 0x00000010ff187819 */ /* 0x000fe40000011609 */
[----:B------:R-:W-:Y:S02]  /*66a0*/  LOP3.LUT R12, R10, 0xff, RZ, 0xc0, !PT ;  /* 0x000000ff0a0c7812 */ /* 0x000fe400078ec0ff */
[----:B------:R-:W-:Y:S02]  /*66b0*/  LOP3.LUT R14, R14, 0xff, RZ, 0xc0, !PT ;  /* 0x000000ff0e0e7812 */ /* 0x000fe400078ec0ff */
[----:B------:R-:W-:Y:S02]  /*66c0*/  LOP3.LUT R24, R24, 0xff, RZ, 0xc0, !PT ;  /* 0x000000ff18187812 */ /* 0x000fe400078ec0ff */
[----:B------:R-:W-:Y:S02]  /*66d0*/  LOP3.LUT R21, R8, 0xff, RZ, 0xc0, !PT ;  /* 0x000000ff08157812 */ /* 0x000fe400078ec0ff */
[----:B------:R-:W-:-:S02]  /*66e0*/  SHF.R.U32.HI R13, RZ, 0x10, R8 ;  /* 0x00000010ff0d7819 */ /* 0x000fc40000011608 */
[----:B------:R-:W-:Y:S02]  /*66f0*/  PRMT R15, R14, 0x7054, R15 ;  /* 0x000070540e0f7816 */ /* 0x000fe4000000000f */
[----:B------:R-:W-:Y:S02]  /*6700*/  PRMT R25, R24, 0x7054, R25 ;  /* 0x0000705418197816 */ /* 0x000fe40000000019 */
[----:B------:R-:W-:Y:S02]  /*6710*/  PRMT R21, R20, 0x7604, R21 ;  /* 0x0000760414157816 */ /* 0x000fe40000000015 */
[----:B------:R-:W-:Y:S02]  /*6720*/  LOP3.LUT R20, R13, 0xff, RZ, 0xc0, !PT ;  /* 0x000000ff0d147812 */ /* 0x000fe400078ec0ff */
[----:B------:R-:W-:Y:S02]  /*6730*/  LOP3.LUT R25, R25, 0xff000000, R9, 0xf8, !PT ;  /* 0xff00000019197812 */ /* 0x000fe400078ef809 */
[----:B------:R-:W-:-:S02]  /*6740*/  LOP3.LUT R15, R15, 0xff000000, R11, 0xf8, !PT ;  /* 0xff0000000f0f7812 */ /* 0x000fc400078ef80b */
[----:B------:R-:W-:Y:S02]  /*6750*/  PRMT R21, R20, 0x7054, R21 ;  /* 0x0000705414157816 */ /* 0x000fe40000000015 */
[-C--:B------:R-:W-:Y:S02]  /*6760*/  F2FP.F16.E4M3.UNPACK_B R20, R25.reuse ;  /* 0x00000019ff14723e */ /* 0x080fe400020006ff */
[----:B------:R-:W-:Y:S02]  /*6770*/  LOP3.LUT R21, R21, 0xff000000, R8, 0xf8, !PT ;  /* 0xff00000015157812 */ /* 0x000fe400078ef808 */
[----:B------:R-:W-:Y:S01]  /*6780*/  F2FP.F16.E4M3.UNPACK_B R25, R25.H1 ;  /* 0x00000019ff19723e */ /* 0x000fe200030006ff */
[--C-:B------:R-:W-:Y:S02]  /*6790*/  HADD2.F32 R24, -RZ, R20.reuse.H1_H1 ;  /* 0x30000014ff187230 */ /* 0x100fe40000004100 */
[----:B------:R-:W-:Y:S01]  /*67a0*/  HADD2.F32 R20, -RZ, R20.H0_H0 ;  /* 0x20000014ff147230 */ /* 0x000fe20000004100 */
[----:B---3--:R-:W-:Y:S01]  /*67b0*/  LOP3.LUT P0, RZ, R0, 0x2, RZ, 0xc0, !PT ;  /* 0x0000000200ff7812 */ /* 0x008fe2000780c0ff */
[----:B------:R-:W-:-:S12]  /*67c0*/  VIADD R0, R3, 0x20 ;  /* 0x0000002003007836 */ /* 0x000fd80000000000 */
[----:B------:R-:W-:Y:S01]  /*67d0*/  @P0 VIADD R0, R3, 0xffffffe0 ;  /* 0xffffffe003000836 */ /* 0x000fe20000000000 */
[----:B------:R-:W-:-:S04]  /*67e0*/  SHF.R.U32.HI R3, RZ, 0x8, R10 ;  /* 0x00000008ff037819 */ /* 0x000fc8000001160a */
[----:B------:R-:W0:Y:S01]  /*67f0*/  LDS.128 R4, [R0+0xb000] ;  /* 0x00b0000000047984 */ /* 0x000e220000000c00 */
[----:B------:R-:W-:-:S04]  /*6800*/  LOP3.LUT R3, R3, 0xff, RZ, 0xc0, !PT ;  /* 0x000000ff03037812 */ /* 0x000fc800078ec0ff */
[----:B------:R-:W-:Y:S02]  /*6810*/  PRMT R12, R3, 0x7604, R12 ;  /* 0x00007604030c7816 */ /* 0x000fe4000000000c */
[----:B------:R-:W-:-:S04]  /*6820*/  SHF.R.U32.HI R3, RZ, 0x10, R10 ;  /* 0x00000010ff037819 */ /* 0x000fc8000001160a */
[----:B------:R-:W-:-:S04]  /*6830*/  LOP3.LUT R3, R3, 0xff, RZ, 0xc0, !PT ;  /* 0x000000ff03037812 */ /* 0x000fc800078ec0ff */
[----:B------:R-:W-:Y:S02]  /*6840*/  PRMT R13, R3, 0x7054, R12 ;  /* 0x00007054030d7816 */ /* 0x000fe4000000000c */
[-C--:B------:R-:W-:Y:S02]  /*6850*/  F2FP.F16.E4M3.UNPACK_B R12, R15.reuse ;  /* 0x0000000fff0c723e */ /* 0x080fe400020006ff */
[----:B------:R-:W-:Y:S02]  /*6860*/  LOP3.LUT R13, R13, 0xff000000, R10, 0xf8, !PT ;  /* 0xff0000000d0d7812 */ /* 0x000fe400078ef80a */
[----:B------:R-:W-:Y:S01]  /*6870*/  F2FP.F16.E4M3.UNPACK_B R15, R15.H1 ;  /* 0x0000000fff0f723e */ /* 0x000fe200030006ff */
[--C-:B------:R-:W-:Y:S02]  /*6880*/  HADD2.F32 R14, -RZ, R12.reuse.H1_H1 ;  /* 0x3000000cff0e7230 */ /* 0x100fe40000004100 */
[----:B------:R-:W-:Y:S01]  /*6890*/  HADD2.F32 R12, -RZ, R12.H0_H0 ;  /* 0x2000000cff0c7230 */ /* 0x000fe20000004100 */
[----:B0-----:R-:W-:-:S02]  /*68a0*/  F2FP.F16.E4M3.UNPACK_B R3, R6.H1 ;  /* 0x00000006ff03723e */ /* 0x001fc400030006ff */
[----:B------:R-:W-:Y:S02]  /*68b0*/  F2FP.F16.E4M3.UNPACK_B R6, R6 ;  /* 0x00000006ff06723e */ /* 0x000fe400020006ff */
[-C--:B------:R-:W-:Y:S01]  /*68c0*/  F2FP.F16.E4M3.UNPACK_B R10, R7.reuse ;  /* 0x00000007ff0a723e */ /* 0x080fe200020006ff */
[--C-:B------:R-:W-:Y:S01]  /*68d0*/  HADD2.F32 R8, -RZ, R3.reuse.H1_H1 ;  /* 0x30000003ff087230 */ /* 0x100fe20000004100 */
[----:B------:R-:W-:Y:S01]  /*68e0*/  F2FP.F16.E4M3.UNPACK_B R11, R7.H1 ;  /* 0x00000007ff0b723e */ /* 0x000fe200030006ff */
[----:B------:R-:W-:Y:S01]  /*68f0*/  HADD2.F32 R9, -RZ, R3.H0_H0 ;  /* 0x20000003ff097230 */ /* 0x000fe20000004100 */
[-C--:B------:R-:W-:Y:S02]  /*6900*/  F2FP.F16.E4M3.UNPACK_B R7, R5.reuse ;  /* 0x00000005ff07723e */ /* 0x080fe400020006ff */
[C---:B------:R-:W-:Y:S01]  /*6910*/  FMUL.FTZ R26, R8.reuse, R24 ;  /* 0x00000018081a7220 */ /* 0x040fe20000410000 */
[----:B-1----:R-:W-:Y:S01]  /*6920*/  FMUL.FTZ R27, R8, R14 ;  /* 0x0000000e081b7220 */ /* 0x002fe20000410000 */
[----:B------:R-:W-:Y:S01]  /*6930*/  F2FP.F16.E4M3.UNPACK_B R8, R5.H1 ;  /* 0x00000005ff08723e */ /* 0x000fe200030006ff */
[----:B------:R-:W-:-:S02]  /*6940*/  HADD2.F32 R5, -RZ, R6.H1_H1 ;  /* 0x30000006ff057230 */ /* 0x000fc40000004100 */
[C---:B------:R-:W-:Y:S01]  /*6950*/  FFMA.FTZ R26, R9.reuse, R14, -R26 ;  /* 0x0000000e091a7223 */ /* 0x040fe2000001081a */
[----:B------:R-:W-:Y:S01]  /*6960*/  FFMA.FTZ R29, R9, R24, R27 ;  /* 0x00000018091d7223 */ /* 0x000fe2000001001b */
[----:B------:R-:W-:Y:S01]  /*6970*/  HADD2.F32 R6, -RZ, R6.H0_H0 ;  /* 0x20000006ff067230 */ /* 0x000fe20000004100 */
[----:B------:R-:W-:Y:S01]  /*6980*/  F2FP.F16.E4M3.UNPACK_B R3, R4 ;  /* 0x00000004ff03723e */ /* 0x000fe200020006ff */
[C---:B------:R-:W-:Y:S01]  /*6990*/  FMUL.FTZ R9, R5.reuse, R20 ;  /* 0x0000001405097220 */ /* 0x040fe20000410000 */
[----:B------:R-:W-:Y:S01]  /*69a0*/  FMUL.FTZ R27, R5, R12 ;  /* 0x0000000c051b7220 */ /* 0x000fe20000410000 */
[----:B------:R-:W-:Y:S01]  /*69b0*/  HADD2.F32 R5, -RZ, R10.H1_H1 ;  /* 0x3000000aff057230 */ /* 0x000fe20000004100 */
[----:B------:R-:W-:Y:S01]  /*69c0*/  F2FP.F16.E4M3.UNPACK_B R4, R4.H1 ;  /* 0x00000004ff04723e */ /* 0x000fe200030006ff */
[----:B------:R-:W-:Y:S02]  /*69d0*/  HADD2.F32 R14, -RZ, R25.H0_H0 ;  /* 0x20000019ff0e7230 */ /* 0x000fe40000004100 */
[----:B------:R-:W-:Y:S01]  /*69e0*/  FFMA.FTZ R24, R6, R12, -R9 ;  /* 0x0000000c06187223 */ /* 0x000fe20000010809 */
[----:B------:R-:W-:-:S02]  /*69f0*/  HADD2.F32 R9, -RZ, R15.H0_H0 ;  /* 0x2000000fff097230 */ /* 0x000fc40000004100 */
[----:B------:R-:W-:Y:S01]  /*6a00*/  FFMA.FTZ R27, R6, R20, R27 ;  /* 0x00000014061b7223 */ /* 0x000fe2000001001b */
        /* <DEDUP_REMOVED lines=11> */
[----:B------:R-:W-:Y:S01]  /*6ac0*/  FMUL.FTZ R10, R6, R15 ;  /* 0x0000000f060a7220 */ /* 0x000fe20000410000 */
[----:B------:R-:W-:Y:S01]  /*6ad0*/  F2FP.F16.E4M3.UNPACK_B R9, R13 ;  /* 0x0000000dff09723e */ /* 0x000fe200020006ff */
[C---:B------:R-:W-:Y:S01]  /*6ae0*/  FFMA.FTZ R30, R11.reuse, R15, -R12 ;  /* 0x0000000f0b1e7223 */ /* 0x040fe2000001080c */
[----:B------:R-:W-:Y:S02]  /*6af0*/  HADD2.F32 R6, -RZ, R4.H1_H1 ;  /* 0x30000004ff067230 */ /* 0x000fe40000004100 */
[----:B------:R-:W-:Y:S01]  /*6b00*/  FFMA.FTZ R25, R11, R25, R10 ;  /* 0x000000190b197223 */ /* 0x000fe2000001000a */
[--C-:B------:R-:W-:Y:S01]  /*6b10*/  HADD2.F32 R12, -RZ, R5.reuse.H1_H1 ;  /* 0x30000005ff0c7230 */ /* 0x100fe20000004100 */
[----:B------:R-:W-:Y:S01]  /*6b20*/  F2FP.F16.E4M3.UNPACK_B R13, R13.H1 ;  /* 0x0000000dff0d723e */ /* 0x000fe200030006ff */
[----:B------:R-:W-:Y:S01]  /*6b30*/  HADD2.F32 R11, -RZ, R5.H0_H0 ;  /* 0x20000005ff0b7230 */ /* 0x000fe20000004100 */
[----:B------:R-:W-:Y:S01]  /*6b40*/  F2FP.F16.E4M3.UNPACK_B R21, R21.H1 ;  /* 0x00000015ff15723e */ /* 0x000fe200030006ff */
[----:B------:R-:W-:-:S02]  /*6b50*/  HADD2.F32 R10, -RZ, R9.H1_H1 ;  /* 0x30000009ff0a7230 */ /* 0x000fc40000004100 */
[C---:B------:R-:W-:Y:S01]  /*6b60*/  FMUL.FTZ R14, R6.reuse, R12 ;  /* 0x0000000c060e7220 */ /* 0x040fe20000410000 */
[----:B------:R-:W-:Y:S02]  /*6b70*/  HADD2.F32 R5, -RZ, R4.H0_H0 ;  /* 0x20000004ff057230 */ /* 0x000fe40000004100 */
[----:B------:R-:W-:Y:S02]  /*6b80*/  HADD2.F32 R4, -RZ, R3.H1_H1 ;  /* 0x30000003ff047230 */ /* 0x000fe40000004100 */
[-C--:B------:R-:W-:Y:S01]  /*6b90*/  FMUL.FTZ R20, R6, R10.reuse ;  /* 0x0000000a06147220 */ /* 0x080fe20000410000 */
[----:B------:R-:W-:Y:S02]  /*6ba0*/  HADD2.F32 R9, -RZ, R9.H0_H0 ;  /* 0x20000009ff097230 */ /* 0x000fe40000004100 */
[C---:B------:R-:W-:Y:S01]  /*6bb0*/  FFMA.FTZ R14, R5.reuse, R10, -R14 ;  /* 0x0000000a050e7223 */ /* 0x040fe2000001080e */
[----:B------:R-:W-:Y:S02]  /*6bc0*/  HADD2.F32 R3, -RZ, R3.H0_H0 ;  /* 0x20000003ff037230 */ /* 0x000fe40000004100 */
[C---:B------:R-:W-:Y:S01]  /*6bd0*/  FMUL.FTZ R6, R4.reuse, R11 ;  /* 0x0000000b04067220 */ /* 0x040fe20000410000 */
[----:B------:R-:W-:Y:S01]  /*6be0*/  FFMA.FTZ R15, R5, R12, R20 ;  /* 0x0000000c050f7223 */ /* 0x000fe20000010014 */
[----:B------:R-:W-:Y:S01]  /*6bf0*/  FMUL.FTZ R4, R4, R9 ;  /* 0x0000000904047220 */ /* 0x000fe20000410000 */
[----:B------:R-:W-:-:S02]  /*6c00*/  HADD2.F32 R5, -RZ, R13.H1_H1 ;  /* 0x3000000dff057230 */ /* 0x000fc40000004100 */
[C---:B------:R-:W-:Y:S01]  /*6c10*/  FFMA.FTZ R12, R3.reuse, R9, -R6 ;  /* 0x00000009030c7223 */ /* 0x040fe20000010806 */
[--C-:B------:R-:W-:Y:S02]  /*6c20*/  HADD2.F32 R9, -RZ, R21.reuse.H1_H1 ;  /* 0x30000015ff097230 */ /* 0x100fe40000004100 */
[----:B------:R-:W-:Y:S01]  /*6c30*/  FFMA.FTZ R11, R3, R11, R4 ;  /* 0x0000000b030b7223 */ /* 0x000fe20000010004 */
[----:B------:R-:W-:Y:S02]  /*6c40*/  HADD2.F32 R4, -RZ, R8.H1_H1 ;  /* 0x30000008ff047230 */ /* 0x000fe40000004100 */
[----:B------:R-:W-:Y:S02]  /*6c50*/  HADD2.F32 R10, -RZ, R21.H0_H0 ;  /* 0x20000015ff0a7230 */ /* 0x000fe40000004100 */
[----:B------:R-:W-:Y:S02]  /*6c60*/  HADD2.F32 R3, -RZ, R7.H1_H1 ;  /* 0x30000007ff037230 */ /* 0x000fe40000004100 */
[----:B------:R-:W-:Y:S01]  /*6c70*/  FMUL.FTZ R20, R4, R5 ;  /* 0x0000000504147220 */ /* 0x000fe20000410000 */
[----:B------:R-:W-:-:S02]  /*6c80*/  HADD2.F32 R6, -RZ, R13.H0_H0 ;  /* 0x2000000dff067230 */ /* 0x000fc40000004100 */
[----:B------:R-:W-:Y:S01]  /*6c90*/  FMUL.FTZ R13, R4, R9 ;  /* 0x00000009040d7220 */ /* 0x000fe20000410000 */
        /* <DEDUP_REMOVED lines=16> */
[----:B------:R3:W-:Y:S01]  /*6da0*/  STS.128 [R0+0xb000], R4 ;  /* 0x00b0000400007388 */ /* 0x0007e20000000c00 */
[----:B------:R-:W-:Y:S05]  /*6db0*/  BRA `(.L_x_374) ;  /* 0x0000001000987947 */ /* 0x000fea0003800000 */
.L_x_368:
[----:B------:R-:W-:-:S03]  /*6dc0*/  UMOV UR4, 0xffffffff ;  /* 0xffffffff00047882 */ /* 0x000fc60000000000 */
[----:B------:R-:W-:Y:S05]  /*6dd0*/  BRA.DIV UR4, `(.L_x_377) ;  /* 0x0000010e04d47947 */ /* 0x000fea000b800000 */
[----:B------:R0:W1:Y:S04]  /*6de0*/  SHFL.IDX PT, R29, R28, RZ, 0x1e1f ;  /* 0x001e1fff1c1d7589 */ /* 0x00006800000e0000 */
[----:B------:R0:W2:Y:S04]  /*6df0*/  SHFL.IDX PT, R14, R26, RZ, 0x1e1f ;  /* 0x001e1fff1a0e7589 */ /* 0x0000a800000e0000 */
[----:B------:R0:W3:Y:S04]  /*6e00*/  SHFL.IDX PT, R0, R30, RZ, 0x1e1f ;  /* 0x001e1fff1e007589 */ /* 0x0000e800000e0000 */
[----:B------:R0:W4:Y:S02]  /*6e10*/  SHFL.IDX PT, R3, R31, RZ, 0x1e1f ;  /* 0x001e1fff1f037589 */ /* 0x00012400000e0000 */
.L_x_559:
[----:B------:R-:W5:Y:S01]  /*6e20*/  LDL R6, [R1+0x48] ;  /* 0x0000480001067983 */ /* 0x000f620000100800 */
[----:B------:R-:W-:Y:S01]  /*6e30*/  ULDC UR4, c[0x0][0x448] ;  /* 0x0001120000047ab9 */ /* 0x000fe20000000800 */
[----:B------:R-:W0:Y:S01]  /*6e40*/  LDC R27, c[0x0][0x3f4] ;  /* 0x0000fd00ff1b7b82 */ /* 0x000e220000000800 */
[----:B------:R-:W-:Y:S01]  /*6e50*/  IMAD R24, R24, UR4, RZ ;  /* 0x0000000418187c24 */ /* 0x000fe2000f8e02ff */
[----:B------:R-:W-:Y:S01]  /*6e60*/  BSSY B1, `(.L_x_378) ;  /* 0x0000016000017945 */ /* 0x000fe20003800000 */
[----:B------:R-:W-:Y:S02]  /*6e70*/  CS2R R8, SRZ ;  /* 0x0000000000087805 */ /* 0x000fe4000001ff00 */
[----:B------:R-:W-:Y:S02]  /*6e80*/  CS2R R10, SRZ ;  /* 0x00000000000a7805 */ /* 0x000fe4000001ff00 */
[----:B------:R-:W-:Y:S02]  /*6e90*/  ISETP.GE.AND P0, PT, R4, R24, PT ;  /* 0x000000180400720c */ /* 0x000fe40003f06270 */
[----:B-----5:R-:W-:-:S04]  /*6ea0*/  LEA.HI R5, R6, R6, RZ, 0x1 ;  /* 0x0000000606057211 */ /* 0x020fc800078f08ff */
[----:B------:R-:W-:-:S04]  /*6eb0*/  LOP3.LUT R5, R5, 0xfffffffe, RZ, 0xc0, !PT ;  /* 0xfffffffe05057812 */ /* 0x000fc800078ec0ff */
[----:B------:R-:W-:Y:S02]  /*6ec0*/  IADD3 R21, R6, -R5, RZ ;  /* 0x8000000506157210 */ /* 0x000fe40007ffe0ff */
[----:B------:R-:W-:Y:S02]  /*6ed0*/  CS2R R4, SRZ ;  /* 0x0000000000047805 */ /* 0x000fe4000001ff00 */
[----:B------:R-:W-:Y:S02]  /*6ee0*/  CS2R R6, SRZ ;  /* 0x0000000000067805 */ /* 0x000fe4000001ff00 */
[----:B------:R-:W-:Y:S01]  /*6ef0*/  SHF.L.U32 R21, R21, 0x1f, RZ ;  /* 0x0000001f15157819 */ /* 0x000fe200000006ff */
[----:B0-----:R-:W-:Y:S06]  /*6f00*/  @P0 BRA `(.L_x_379) ;  /* 0x00000000002c0947 */ /* 0x001fec0003800000 */
[----:B------:R-:W-:Y:S01]  /*6f10*/  ULDC UR4, c[0x0][0x3f4] ;  /* 0x0000fd0000047ab9 */ /* 0x000fe20000000800 */
[C---:B-1----:R-:W-:Y:S02]  /*6f20*/  IADD3 R12, P0, R18.reuse, R29, RZ ;  /* 0x0000001d120c7210 */ /* 0x042fe40007f1e0ff */
[C---:B------:R-:W-:Y:S02]  /*6f30*/  ISETP.GE.AND P2, PT, R18.reuse, UR4, PT ;  /* 0x0000000412007c0c */ /* 0x040fe4000bf46270 */
[----:B------:R-:W-:Y:S02]  /*6f40*/  SHF.R.S32.HI R8, RZ, 0x1f, R18 ;  /* 0x0000001fff087819 */ /* 0x000fe40000011412 */
[----:B--2---:R-:W-:-:S03]  /*6f50*/  IADD3 R14, P1, R18, R14, RZ ;  /* 0x0000000e120e7210 */ /* 0x004fc60007f3e0ff */
[--C-:B---3--:R-:W-:Y:S02]  /*6f60*/  IMAD.X R13, R0, 0x1, R8.reuse, P0 ;  /* 0x00000001000d7824 */ /* 0x108fe400000e0608 */
[----:B----4-:R-:W-:Y:S01]  /*6f70*/  IMAD.X R15, R3, 0x1, R8, P1 ;  /* 0x00000001030f7824 */ /* 0x010fe200008e0608 */
[----:B------:R-:W-:-:S03]  /*6f80*/  CS2R R8, SRZ ;  /* 0x0000000000087805 */ /* 0x000fc6000001ff00 */
[----:B------:R-:W-:Y:S05]  /*6f90*/  @P2 BRA `(.L_x_379) ;  /* 0x0000000000082947 */ /* 0x000fea0003800000 */
[----:B------:R0:W5:Y:S04]  /*6fa0*/  LD.E.128 R8, desc[UR40][R12.64] ;  /* 0x000000280c087980 */ /* 0x000168000c101d00 */
[----:B------:R0:W5:Y:S02]  /*6fb0*/  LD.E.128 R4, desc[UR40][R14.64] ;  /* 0x000000280e047980 */ /* 0x000164000c101d00 */
.L_x_379:
[----:B------:R-:W-:Y:S05]  /*6fc0*/  BSYNC B1 ;  /* 0x0000000000017941 */ /* 0x000fea0003800000 */
.L_x_378:
[----:B------:R-:W1:Y:S01]  /*6fd0*/  SYNCS.PHASECHK.TRANS64.TRYWAIT P1, [R16+URZ+0x13200], R21 ;  /* 0x01320015100075a7 */ /* 0x000e62000802017f */
[----:B---3--:R-:W-:Y:S01]  /*6fe0*/  IMAD R0, R25, -0xc0, R24 ;  /* 0xffffff4019007824 */ /* 0x008fe200078e0218 */
[----:B------:R-:W-:Y:S01]  /*6ff0*/  ISETP.GE.AND P0, PT, R18, R27, PT ;  /* 0x0000001b1200720c */ /* 0x000fe20003f06270 */
[----:B------:R-:W-:Y:S03]  /*7000*/  BSSY B1, `(.L_x_380) ;  /* 0x0000004000017945 */ /* 0x000fe60003800000 */
[----:B------:R-:W-:-:S04]  /*7010*/  VIMNMX R0, R0, 0xc0, PT ;  /* 0x000000c000007848 */ /* 0x000fc80003fe0100 */
[----:B------:R-:W-:Y:S01]  /*7020*/  ISETP.GE.OR P0, PT, R23, R0, P0 ;  /* 0x000000001700720c */ /* 0x000fe20000706670 */
[----:B-1----:R-:W-:-:S12]  /*7030*/  @!P1 BRA `(.L_x_381) ;  /* 0x0000010c00ac9947 */ /* 0x002fd80003800000 */
.L_x_560:
[----:B------:R-:W-:Y:S05]  /*7040*/  BSYNC B1 ;  /* 0x0000000000017941 */ /* 0x000fea0003800000 */
.L_x_380:
[----:B------:R-:W-:Y:S05]  /*7050*/  @P0 BRA `(.L_x_374) ;  /* 0x0000000c00f00947 */ /* 0x000fea0003800000 */
[----:B------:R-:W3:Y:S04]  /*7060*/  LDL R33, [R1+0x28] ;  /* 0x0000280001217983 */ /* 0x000ee80000100800 */
[----:B------:R-:W3:Y:S04]  /*7070*/  LDL R31, [R1+0x2c] ;  /* 0x00002c00011f7983 */ /* 0x000ee80000100800 */
[----:B------:R-:W3:Y:S04]  /*7080*/  LDL R29, [R1+0x30] ;  /* 0x00003000011d7983 */ /* 0x000ee80000100800 */
[----:B------:R-:W3:Y:S01]  /*7090*/  LDL R52, [R1+0x84] ;  /* 0x0000840001347983 */ /* 0x000ee20000100800 */
[----:B-----5:R-:W-:-:S02]  /*70a0*/  SHF.R.U32.HI R0, RZ, 0x8, R8 ;  /* 0x00000008ff007819 */ /* 0x020fc40000011608 */
[----:B----4-:R-:W-:Y:S02]  /*70b0*/  LOP3.LUT R3, R8, 0xff, RZ, 0xc0, !PT ;  /* 0x000000ff08037812 */ /* 0x010fe400078ec0ff */
[----:B------:R-:W-:Y:S02]  /*70c0*/  LOP3.LUT R0, R0, 0xff, RZ, 0xc0, !PT ;  /* 0x000000ff00007812 */ /* 0x000fe400078ec0ff */
[----:B------:R-:W-:Y:S02]  /*70d0*/  SHF.R.U32.HI R25, RZ, 0x8, R9 ;  /* 0x00000008ff197819 */ /* 0x000fe40000011609 */
[----:B------:R-:W-:Y:S02]  /*70e0*/  PRMT R20, R0, 0x7604, R3 ;  /* 0x0000760400147816 */ /* 0x000fe40000000003 */
[----:B0-----:R-:W-:Y:S02]  /*70f0*/  LOP3.LUT R13, R9, 0xff, RZ, 0xc0, !PT ;  /* 0x000000ff090d7812 */ /* 0x001fe400078ec0ff */
[----:B------:R-:W-:-:S02]  /*7100*/  SHF.R.U32.HI R3, RZ, 0x8, R10 ;  /* 0x00000008ff037819 */ /* 0x000fc4000001160a */
[----:B------:R-:W-:Y:S02]  /*7110*/  LOP3.LUT R0, R25, 0xff, RZ, 0xc0, !PT ;  /* 0x000000ff19007812 */ /* 0x000fe400078ec0ff */
[----:B------:R-:W-:Y:S02]  /*7120*/  LOP3.LUT R12, R10, 0xff, RZ, 0xc0, !PT ;  /* 0x000000ff0a0c7812 */ /* 0x000fe400078ec0ff */
[----:B------:R-:W-:Y:S02]  /*7130*/  LOP3.LUT R3, R3, 0xff, RZ, 0xc0, !PT ;  /* 0x000000ff03037812 */ /* 0x000fe400078ec0ff */
[----:B------:R-:W-:Y:S01]  /*7140*/  PRMT R28, R0, 0x7604, R13 ;  /* 0x00007604001c7816 */ /* 0x000fe2000000000d */
[----:B------:R-:W-:Y:S01]  /*7150*/  IMAD.IADD R0, R18, 0x1, R27 ;  /* 0x0000000112007824 */ /* 0x000fe200078e021b */
[----:B-1----:R-:W-:Y:S02]  /*7160*/  SHF.R.U32.HI R21, RZ, 0x8, R4 ;  /* 0x00000008ff157819 */ /* 0x002fe40000011604 */
[----:B------:R-:W-:-:S02]  /*7170*/  PRMT R30, R3, 0x7604, R12 ;  /* 0x00007604031e7816 */ /* 0x000fc4000000000c */
[----:B------:R-:W-:Y:S02]  /*7180*/  LOP3.LUT R24, R4, 0xff, RZ, 0xc0, !PT ;  /* 0x000000ff04187812 */ /* 0x000fe400078ec0ff */
[----:B------:R-:W-:Y:S02]  /*7190*/  LOP3.LUT R21, R21, 0xff, RZ, 0xc0, !PT ;  /* 0x000000ff15157812 */ /* 0x000fe400078ec0ff */
[----:B------:R-:W-:Y:S02]  /*71a0*/  SHF.R.U32.HI R3, RZ, 0x8, R6 ;  /* 0x00000008ff037819 */ /* 0x000fe40000011606 */
[----:B--2---:R-:W-:Y:S02]  /*71b0*/  SHF.R.U32.HI R14, RZ, 0x8, R11 ;  /* 0x00000008ff0e7819 */ /* 0x004fe4000001160b */
[----:B------:R-:W-:Y:S02]  /*71c0*/  PRMT R35, R21, 0x7604, R24 ;  /* 0x0000760415237816 */ /* 0x000fe40000000018 */
[----:B------:R-:W-:-:S02]  /*71d0*/  SHF.R.U32.HI R27, RZ, 0x8, R7 ;  /* 0x00000008ff1b7819 */ /* 0x000fc40000011607 */
[----:B------:R-:W-:Y:S02]  /*71e0*/  LOP3.LUT R25, R3, 0xff, RZ, 0xc0, !PT ;  /* 0x000000ff03197812 */ /* 0x000fe400078ec0ff */
[----:B------:R-:W-:Y:S02]  /*71f0*/  SHF.R.U32.HI R21, RZ, 0x8, R5 ;  /* 0x00000008ff157819 */ /* 0x000fe40000011605 */
[----:B------:R-:W-:Y:S02]  /*7200*/  LOP3.LUT R15, R11, 0xff, RZ, 0xc0, !PT ;  /* 0x000000ff0b0f7812 */ /* 0x000fe400078ec0ff */
[----:B------:R-:W-:Y:S02]  /*7210*/  LOP3.LUT R14, R14, 0xff, RZ, 0xc0, !PT ;  /* 0x000000ff0e0e7812 */ /* 0x000fe400078ec0ff */
[----:B------:R-:W-:Y:S02]  /*7220*/  LOP3.LUT R24, R5, 0xff, RZ, 0xc0, !PT ;  /* 0x000000ff05187812 */ /* 0x000fe400078ec0ff */
[----:B------:R-:W-:-:S02]  /*7230*/  LOP3.LUT R26, R6, 0xff, RZ, 0xc0, !PT ;  /* 0x000000ff061a7812 */ /* 0x000fc400078ec0ff */
[----:B------:R-:W-:Y:S02]  /*7240*/  LOP3.LUT R27, R27, 0xff, RZ, 0xc0, !PT ;  /* 0x000000ff1b1b7812 */ /* 0x000fe400078ec0ff */
[----:B------:R-:W-:Y:S02]  /*7250*/  LOP3.LUT R36, R7, 0xff, RZ, 0xc0, !PT ;  /* 0x000000ff07247812 */ /* 0x000fe400078ec0ff */
[----:B------:R-:W-:Y:S02]  /*7260*/  LOP3.LUT R21, R21, 0xff, RZ, 0xc0, !PT ;  /* 0x000000ff15157812 */ /* 0x000fe400078ec0ff */
[----:B------:R-:W-:Y:S02]  /*7270*/  PRMT R34, R14, 0x7604, R15 ;  /* 0x000076040e227816 */ /* 0x000fe4000000000f */
[----:B------:R-:W-:Y:S02]  /*7280*/  PRMT R37, R21, 0x7604, R24 ;  /* 0x0000760415257816 */ /* 0x000fe40000000018 */
[----:B------:R-:W-:-:S02]  /*7290*/  PRMT R39, R25, 0x7604, R26 ;  /* 0x0000760419277816 */ /* 0x000fc4000000001a */
[----:B------:R-:W-:Y:S02]  /*72a0*/  PRMT R36, R27, 0x7604, R36 ;  /* 0x000076041b247816 */ /* 0x000fe40000000024 */
[----:B------:R-:W-:-:S04]  /*72b0*/  SHF.R.U32.HI R21, RZ, 0x10, R9 ;  /* 0x00000010ff157819 */ /* 0x000fc80000011609 */
[----:B------:R-:W-:-:S04]  /*72c0*/  LOP3.LUT R21, R21, 0xff, RZ, 0xc0, !PT ;  /* 0x000000ff15157812 */ /* 0x000fc800078ec0ff */
[----:B------:R-:W-:Y:S02]  /*72d0*/  PRMT R21, R21, 0x7054, R28 ;  /* 0x0000705415157816 */ /* 0x000fe4000000001c */
[----:B------:R-:W-:-:S04]  /*72e0*/  SHF.R.U32.HI R28, RZ, 0x10, R5 ;  /* 0x00000010ff1c7819 */ /* 0x000fc80000011605 */
[----:B------:R-:W-:-:S04]  /*72f0*/  LOP3.LUT R28, R28, 0xff, RZ, 0xc0, !PT ;  /* 0x000000ff1c1c7812 */ /* 0x000fc800078ec0ff */
[----:B------:R-:W-:-:S04]  /*7300*/  PRMT R37, R28, 0x7054, R37 ;  /* 0x000070541c257816 */ /* 0x000fc80000000025 */
[----:B------:R-:W-:Y:S02]  /*7310*/  LOP3.LUT R37, R37, 0xff000000, R5, 0xf8, !PT ;  /* 0xff00000025257812 */ /* 0x000fe400078ef805 */
[----:B---3--:R-:W-:-:S04]  /*7320*/  LOP3.LUT R0, R33, 0x30, R0, 0xf8, !PT ;  /* 0x0000003021007812 */ /* 0x008fc800078ef800 */
[----:B------:R-:W-:Y:S02]  /*7330*/  LOP3.LUT R3, R0, R31, RZ, 0x3c, !PT ;  /* 0x0000001f00037212 */ /* 0x000fe400078e3cff */
[----:B------:R-:W-:Y:S02]  /*7340*/  SHF.R.U32.HI R31, RZ, 0x10, R11 ;  /* 0x00000010ff1f7819 */ /* 0x000fe4000001160b */
[----:B------:R-:W-:Y:S02]  /*7350*/  IADD3 R0, R16, R29, R3 ;  /* 0x0000001d10007210 */ /* 0x000fe40007ffe003 */
[----:B------:R-:W-:Y:S01]  /*7360*/  SHF.R.U32.HI R3, RZ, 0x10, R8 ;  /* 0x00000010ff037819 */ /* 0x000fe20000011608 */
[----:B------:R-:W0:Y:S01]  /*7370*/  LDS.128 R12, [R52+0xb000] ;  /* 0x00b00000340c7984 */ /* 0x000e220000000c00 */
[----:B------:R-:W-:Y:S02]  /*7380*/  SHF.R.U32.HI R29, RZ, 0x10, R10 ;  /* 0x00000010ff1d7819 */ /* 0x000fe4000001160a */
[----:B------:R-:W-:Y:S01]  /*7390*/  LOP3.LUT R3, R3, 0xff, RZ, 0xc0, !PT ;  /* 0x000000ff03037812 */ /* 0x000fe200078ec0ff */
[----:B------:R-:W1:Y:S01]  /*73a0*/  LDS.128 R24, [R0+0xb000] ;  /* 0x00b0000000187984 */ /* 0x000e620000000c00 */
[----:B------:R-:W-:-:S02]  /*73b0*/  LOP3.LUT R29, R29, 0xff, RZ, 0xc0, !PT ;  /* 0x000000ff1d1d7812 */ /* 0x000fc400078ec0ff */
[----:B------:R-:W-:Y:S02]  /*73c0*/  LOP3.LUT R31, R31, 0xff, RZ, 0xc0, !PT ;  /* 0x000000ff1f1f7812 */ /* 0x000fe400078ec0ff */
[----:B------:R-:W-:Y:S02]  /*73d0*/  PRMT R3, R3, 0x7054, R20 ;  /* 0x0000705403037816 */ /* 0x000fe40000000014 */
[----:B------:R-:W-:Y:S02]  /*73e0*/  PRMT R29, R29, 0x7054, R30 ;  /* 0x000070541d1d7816 */ /* 0x000fe4000000001e */
[----:B------:R-:W-:Y:S02]  /*73f0*/  SHF.R.U32.HI R20, RZ, 0x10, R4 ;  /* 0x00000010ff147819 */ /* 0x000fe40000011604 */
[----:B------:R-:W-:Y:S02]  /*7400*/  PRMT R33, R31, 0x7054, R34 ;  /* 0x000070541f217816 */ /* 0x000fe40000000022 */
[----:B------:R-:W-:-:S02]  /*7410*/  SHF.R.U32.HI R30, RZ, 0x10, R6 ;  /* 0x00000010ff1e7819 */ /* 0x000fc40000011606 */
[----:B------:R-:W-:Y:S02]  /*7420*/  SHF.R.U32.HI R31, RZ, 0x10, R7 ;  /* 0x00000010ff1f7819 */ /* 0x000fe40000011607 */
[----:B------:R-:W-:Y:S02]  /*7430*/  LOP3.LUT R20, R20, 0xff, RZ, 0xc0, !PT ;  /* 0x000000ff14147812 */ /* 0x000fe400078ec0ff */
[----:B------:R-:W-:Y:S02]  /*7440*/  LOP3.LUT R30, R30, 0xff, RZ, 0xc0, !PT ;  /* 0x000000ff1e1e7812 */ /* 0x000fe400078ec0ff */
[----:B------:R-:W-:Y:S02]  /*7450*/  LOP3.LUT R31, R31, 0xff, RZ, 0xc0, !PT ;  /* 0x000000ff1f1f7812 */ /* 0x000fe400078ec0ff */
[----:B------:R-:W-:Y:S02]  /*7460*/  PRMT R35, R20, 0x7054, R35 ;  /* 0x0000705414237816 */ /* 0x000fe40000000023 */
[----:B------:R-:W-:-:S02]  /*7470*/  PRMT R39, R30, 0x7054, R39 ;  /* 0x000070541e277816 */ /* 0x000fc40000000027 */
[----:B------:R-:W-:Y:S02]  /*7480*/  PRMT R41, R31, 0x7054, R36 ;  /* 0x000070541f297816 */ /* 0x000fe40000000024 */
[----:B------:R-:W-:Y:S02]  /*7490*/  LOP3.LUT R8, R3, 0xff000000, R8, 0xf8, !PT ;  /* 0xff00000003087812 */ /* 0x000fe400078ef808 */
[----:B------:R-:W-:Y:S02]  /*74a0*/  LOP3.LUT R31, R21, 0xff000000, R9, 0xf8, !PT ;  /* 0xff000000151f7812 */ /* 0x000fe400078ef809 */
[----:B------:R-:W-:Y:S02]  /*74b0*/  LOP3.LUT R3, R29, 0xff000000, R10, 0xf8, !PT ;  /* 0xff0000001d037812 */ /* 0x000fe400078ef80a */
[----:B------:R-:W-:Y:S02]  /*74c0*/  LOP3.LUT R20, R35, 0xff000000, R4, 0xf8, !PT ;  /* 0xff00000023147812 */ /* 0x000fe400078ef804 */
[----:B------:R-:W-:-:S02]  /*74d0*/  LOP3.LUT R34, R33, 0xff000000, R11, 0xf8, !PT ;  /* 0xff00000021227812 */ /* 0x000fc400078ef80b */
[----:B------:R-:W-:Y:S02]  /*74e0*/  LOP3.LUT R4, R39, 0xff000000, R6, 0xf8, !PT ;  /* 0xff00000027047812 */ /* 0x000fe400078ef806 */
[-C--:B0-----:R-:W-:Y:S02]  /*74f0*/  F2FP.F16.E4M3.UNPACK_B R10, R13.reuse ;  /* 0x0000000dff0a723e */ /* 0x081fe400020006ff */
[----:B------:R-:W-:Y:S02]  /*7500*/  F2FP.F16.E4M3.UNPACK_B R28, R13.H1 ;  /* 0x0000000dff1c723e */ /* 0x000fe400030006ff */
[-C--:B------:R-:W-:Y:S01]  /*7510*/  F2FP.F16.E4M3.UNPACK_B R13, R12.reuse ;  /* 0x0000000cff0d723e */ /* 0x080fe200020006ff */
[--C-:B------:R-:W-:Y:S01]  /*7520*/  HADD2.F32 R9, -RZ, R10.reuse.H0_H0 ;  /* 0x2000000aff097230 */ /* 0x100fe20000004100 */
[----:B------:R-:W-:Y:S01]  /*7530*/  F2FP.F16.E4M3.UNPACK_B R29, R12.H1 ;  /* 0x0000000cff1d723e */ /* 0x000fe200030006ff */
[----:B------:R-:W-:Y:S01]  /*7540*/  HADD2.F32 R10, -RZ, R10.H1_H1 ;  /* 0x3000000aff0a7230 */ /* 0x000fe20000004100 */
[----:B------:R-:W-:-:S02]  /*7550*/  F2FP.F16.E4M3.UNPACK_B R39, R37 ;  /* 0x00000025ff27723e */ /* 0x000fc400020006ff */
[----:B-1----:R-:W-:Y:S02]  /*7560*/  F2FP.F16.E4M3.UNPACK_B R11, R25 ;  /* 0x00000019ff0b723e */ /* 0x002fe400020006ff */
[----:B------:R-:W-:Y:S01]  /*7570*/  F2FP.F16.E4M3.UNPACK_B R12, R31 ;  /* 0x0000001fff0c723e */ /* 0x000fe200020006ff */
[----:B------:R-:W-:Y:S01]  /*7580*/  HADD2.F32 R40, -RZ, R39.H0_H0 ;  /* 0x20000027ff287230 */ /* 0x000fe20000004100 */
[-C--:B------:R-:W-:Y:S01]  /*7590*/  F2FP.F16.E4M3.UNPACK_B R30, R15.reuse ;  /* 0x0000000fff1e723e */ /* 0x080fe200020006ff */
[----:B------:R-:W-:Y:S01]  /*75a0*/  HADD2.F32 R6, -RZ, R11.H0_H0 ;  /* 0x2000000bff067230 */ /* 0x000fe20000004100 */
[----:B------:R-:W-:Y:S01]  /*75b0*/  F2FP.F16.E4M3.UNPACK_B R36, R15.H1 ;  /* 0x0000000fff24723e */ /* 0x000fe200030006ff */
[--C-:B------:R-:W-:Y:S01]  /*75c0*/  HADD2.F32 R15, -RZ, R12.reuse.H0_H0 ;  /* 0x2000000cff0f7230 */ /* 0x100fe20000004100 */
[-C--:B------:R-:W-:Y:S01]  /*75d0*/  F2FP.F16.E4M3.UNPACK_B R21, R24.reuse ;  /* 0x00000018ff15723e */ /* 0x080fe200020006ff */
[----:B------:R-:W-:Y:S01]  /*75e0*/  HADD2.F32 R39, -RZ, R39.H1_H1 ;  /* 0x30000027ff277230 */ /* 0x000fe20000004100 */
[----:B------:R-:W-:Y:S01]  /*75f0*/  F2FP.F16.E4M3.UNPACK_B R35, R24.H1 ;  /* 0x00000018ff23723e */ /* 0x000fe200030006ff */
[CC--:B------:R-:W-:Y:S01]  /*7600*/  FMUL.FTZ R24, R6.reuse, R40.reuse ;  /* 0x0000002806187220 */ /* 0x0c0fe20000410000 */
[-C--:B------:R-:W-:Y:S01]  /*7610*/  F2FP.F16.E4M3.UNPACK_B R33, R27.reuse ;  /* 0x0000001bff21723e */ /* 0x080fe200020006ff */
[----:B------:R-:W-:Y:S01]  /*7620*/  HADD2.F32 R11, -RZ, R11.H1_H1 ;  /* 0x3000000bff0b7230 */ /* 0x000fe20000004100 */
[----:B------:R-:W-:Y:S01]  /*7630*/  F2FP.F16.E4M3.UNPACK_B R38, R27.H1 ;  /* 0x0000001bff26723e */ /* 0x000fe200030006ff */
[----:B------:R-:W-:Y:S01]  /*7640*/  FMUL.FTZ R27, R6, R15 ;  /* 0x0000000f061b7220 */ /* 0x000fe20000410000 */
[----:B------:R-:W-:Y:S01]  /*7650*/  F2FP.F16.E4M3.UNPACK_B R25, R25.H1 ;  /* 0x00000019ff19723e */ /* 0x000fe200030006ff */
[C---:B------:R-:W-:Y:S01]  /*7660*/  FFMA.FTZ R6, R9.reuse, R15, -R24 ;  /* 0x0000000f09067223 */ /* 0x040fe20000010818 */
[----:B------:R-:W-:Y:S01]  /*7670*/  F2FP.F16.E4M3.UNPACK_B R37, R37.H1 ;  /* 0x00000025ff25723e */ /* 0x000fe200030006ff */
[----:B------:R-:W-:Y:S01]  /*7680*/  FFMA.FTZ R9, R9, R40, R27 ;  /* 0x0000002809097223 */ /* 0x000fe2000001001b */
[----:B------:R-:W-:Y:S01]  /*7690*/  F2FP.F16.E4M3.UNPACK_B R31, R31.H1 ;  /* 0x0000001fff1f723e */ /* 0x000fe200030006ff */
[----:B------:R-:W-:-:S02]  /*76a0*/  HADD2.F32 R24, -RZ, R12.H1_H1 ;  /* 0x3000000cff187230 */ /* 0x000fc40000004100 */
[-C--:B------:R-:W-:Y:S01]  /*76b0*/  FMUL.FTZ R43, R11, R39.reuse ;  /* 0x000000270b2b7220 */ /* 0x080fe20000410000 */
[----:B------:R-:W-:Y:S01]  /*76c0*/  HADD2.F32 R40, -RZ, R37.H0_H0 ;  /* 0x20000025ff287230 */ /* 0x000fe20000004100 */
[----:B------:R-:W-:Y:S01]  /*76d0*/  LOP3.LUT R41, R41, 0xff000000, R7, 0xf8, !PT ;  /* 0xff00000029297812 */ /* 0x000fe200078ef807 */
[----:B------:R-:W-:Y:S02]  /*76e0*/  HADD2.F32 R12, -RZ, R25.H0_H0 ;  /* 0x20000019ff0c7230 */ /* 0x000fe40000004100 */
[-C--:B------:R-:W-:Y:S01]  /*76f0*/  FMUL.FTZ R42, R11, R24.reuse ;  /* 0x000000180b2a7220 */ /* 0x080fe20000410000 */
[----:B------:R-:W-:Y:S02]  /*7700*/  HADD2.F32 R27, -RZ, R31.H0_H0 ;  /* 0x2000001fff1b7230 */ /* 0x000fe40000004100 */
[----:B------:R-:W-:Y:S01]  /*7710*/  FFMA.FTZ R11, R10, R24, -R43 ;  /* 0x000000180a0b7223 */ /* 0x000fe2000001082b */
[----:B------:R-:W-:Y:S02]  /*7720*/  HADD2.F32 R15, -RZ, R28.H0_H0 ;  /* 0x2000001cff0f7230 */ /* 0x000fe40000004100 */
[----:B------:R-:W-:Y:S01]  /*7730*/  FMUL.FTZ R44, R12, R40 ;  /* 0x000000280c2c7220 */ /* 0x000fe20000410000 */
[----:B------:R-:W-:Y:S01]  /*7740*/  FFMA.FTZ R10, R10, R39, R42 ;  /* 0x000000270a0a7223 */ /* 0x000fe2000001002a */
[----:B------:R-:W-:Y:S01]  /*7750*/  FMUL.FTZ R45, R12, R27 ;  /* 0x0000001b0c2d7220 */ /* 0x000fe20000410000 */
[----:B------:R-:W-:Y:S01]  /*7760*/  F2FP.F16.E4M3.UNPACK_B R42, R41 ;  /* 0x00000029ff2a723e */ /* 0x000fe200020006ff */
[----:B------:R-:W-:Y:S01]  /*7770*/  FFMA.FTZ R12, R15, R27, -R44 ;  /* 0x0000001b0f0c7223 */ /* 0x000fe2000001082c */
[----:B------:R-:W-:-:S02]  /*7780*/  HADD2.F32 R25, -RZ, R25.H1_H1 ;  /* 0x30000019ff197230 */ /* 0x000fc40000004100 */
[----:B------:R-:W-:Y:S01]  /*7790*/  FFMA.FTZ R15, R15, R40, R45 ;  /* 0x000000280f0f7223 */ /* 0x000fe2000001002d */
[----:B------:R-:W-:Y:S01]  /*77a0*/  HADD2.F32 R40, -RZ, R37.H1_H1 ;  /* 0x30000025ff287230 */ /* 0x000fe20000004100 */
[----:B------:R-:W-:Y:S01]  /*77b0*/  F2FP.F16.E4M3.UNPACK_B R37, R34 ;  /* 0x00000022ff25723e */ /* 0x000fe200020006ff */
[----:B------:R-:W-:Y:S01]  /*77c0*/  HADD2.F32 R31, -RZ, R31.H1_H1 ;  /* 0x3000001fff1f7230 */ /* 0x000fe20000004100 */
[----:B------:R-:W-:Y:S01]  /*77d0*/  F2FP.F16.E4M3.UNPACK_B R41, R41.H1 ;  /* 0x00000029ff29723e */ /* 0x000fe200030006ff */
[----:B------:R-:W-:Y:S02]  /*77e0*/  HADD2.F32 R28, -RZ, R28.H1_H1 ;  /* 0x3000001cff1c7230 */ /* 0x000fe40000004100 */
[C---:B------:R-:W-:Y:S01]  /*77f0*/  FMUL.FTZ R45, R25.reuse, R40 ;  /* 0x00000028192d7220 */ /* 0x040fe20000410000 */
[----:B------:R-:W-:Y:S02]  /*7800*/  HADD2.F32 R43, -RZ, R42.H0_H0 ;  /* 0x2000002aff2b7230 */ /* 0x000fe40000004100 */
[----:B------:R-:W-:Y:S01]  /*7810*/  FMUL.FTZ R47, R25, R31 ;  /* 0x0000001f192f7220 */ /* 0x000fe20000410000 */
[----:B------:R-:W-:-:S02]  /*7820*/  HADD2.F32 R27, -RZ, R33.H0_H0 ;  /* 0x20000021ff1b7230 */ /* 0x000fc40000004100 */
[C---:B------:R-:W-:Y:S01]  /*7830*/  FFMA.FTZ R25, R28.reuse, R31, -R45 ;  /* 0x0000001f1c197223 */ /* 0x040fe2000001082d */
[--C-:B------:R-:W-:Y:S02]  /*7840*/  HADD2.F32 R39, -RZ, R37.reuse.H0_H0 ;  /* 0x20000025ff277230 */ /* 0x100fe40000004100 */
[----:B------:R-:W-:Y:S01]  /*7850*/  FFMA.FTZ R28, R28, R40, R47 ;  /* 0x000000281c1c7223 */ /* 0x000fe2000001002f */
[----:B------:R-:W-:Y:S02]  /*7860*/  HADD2.F32 R24, -RZ, R30.H0_H0 ;  /* 0x2000001eff187230 */ /* 0x000fe40000004100 */
[C---:B------:R-:W-:Y:S01]  /*7870*/  FMUL.FTZ R49, R27.reuse, R43 ;  /* 0x0000002b1b317220 */ /* 0x040fe20000410000 */
[----:B------:R-:W-:Y:S02]  /*7880*/  HADD2.F32 R40, -RZ, R37.H1_H1 ;  /* 0x30000025ff287230 */ /* 0x000fe40000004100 */
[-C--:B------:R-:W-:Y:S01]  /*7890*/  FMUL.FTZ R44, R27, R39.reuse ;  /* 0x000000271b2c7220 */ /* 0x080fe20000410000 */
[----:B------:R-:W-:Y:S01]  /*78a0*/  F2FP.F16.E4M3.UNPACK_B R37, R34.H1 ;  /* 0x00000022ff25723e */ /* 0x000fe200030006ff */
[----:B------:R-:W-:Y:S01]  /*78b0*/  FFMA.FTZ R27, R24, R39, -R49 ;  /* 0x00000027181b7223 */ /* 0x000fe20000010831 */
[----:B------:R-:W-:-:S02]  /*78c0*/  HADD2.F32 R42, -RZ, R42.H1_H1 ;  /* 0x3000002aff2a7230 */ /* 0x000fc40000004100 */
[----:B------:R-:W-:Y:S01]  /*78d0*/  FFMA.FTZ R24, R24, R43, R44 ;  /* 0x0000002b18187223 */ /* 0x000fe2000001002c */
[----:B------:R-:W-:Y:S01]  /*78e0*/  HADD2.F32 R33, -RZ, R33.H1_H1 ;  /* 0x30000021ff217230 */ /* 0x000fe20000004100 */
[-C--:B------:R-:W-:Y:S01]  /*78f0*/  F2FP.F16.E4M3.UNPACK_B R7, R26.reuse ;  /* 0x0000001aff07723e */ /* 0x080fe200020006ff */
[----:B------:R-:W-:Y:S01]  /*7900*/  HADD2.F32 R31, -RZ, R30.H1_H1 ;  /* 0x3000001eff1f7230 */ /* 0x000fe20000004100 */
[----:B------:R-:W-:Y:S01]  /*7910*/  F2FP.F16.E4M3.UNPACK_B R26, R26.H1 ;  /* 0x0000001aff1a723e */ /* 0x000fe200030006ff */
[----:B------:R-:W-:Y:S02]  /*7920*/  HADD2.F32 R43, -RZ, R41.H0_H0 ;  /* 0x20000029ff2b7230 */ /* 0x000fe40000004100 */
[C---:B------:R-:W-:Y:S01]  /*7930*/  FMUL.FTZ R44, R33.reuse, R42 ;  /* 0x0000002a212c7220 */ /* 0x040fe20000410000 */
[----:B------:R-:W-:Y:S02]  /*7940*/  HADD2.F32 R30, -RZ, R38.H0_H0 ;  /* 0x20000026ff1e7230 */ /* 0x000fe40000004100 */
[----:B------:R-:W-:Y:S01]  /*7950*/  FMUL.FTZ R33, R33, R40 ;  /* 0x0000002821217220 */ /* 0x000fe20000410000 */
[----:B------:R-:W-:Y:S01]  /*7960*/  HADD2.F32 R39, -RZ, R37.H0_H0 ;  /* 0x20000025ff277230 */ /* 0x000fe20000004100 */
[----:B------:R-:W-:Y:S01]  /*7970*/  F2FP.F16.E4M3.UNPACK_B R5, R14 ;  /* 0x0000000eff05723e */ /* 0x000fe200020006ff */
[----:B------:R-:W-:-:S02]  /*7980*/  HADD2.F32 R34, -RZ, R36.H0_H0 ;  /* 0x20000024ff227230 */ /* 0x000fc40000004100 */
[C---:B------:R-:W-:Y:S01]  /*7990*/  FMUL.FTZ R45, R30.reuse, R43 ;  /* 0x0000002b1e2d7220 */ /* 0x040fe20000410000 */
[----:B------:R-:W-:Y:S02]  /*79a0*/  HADD2.F32 R38, -RZ, R38.H1_H1 ;  /* 0x30000026ff267230 */ /* 0x000fe40000004100 */
[-C--:B------:R-:W-:Y:S01]  /*79b0*/  FMUL.FTZ R46, R30, R39.reuse ;  /* 0x000000271e2e7220 */ /* 0x080fe20000410000 */
[C---:B------:R-:W-:Y:S01]  /*79c0*/  FFMA.FTZ R30, R31.reuse, R40, -R44 ;  /* 0x000000281f1e7223 */ /* 0x040fe2000001082c */
[----:B------:R-:W-:Y:S01]  /*79d0*/  FFMA.FTZ R31, R31, R42, R33 ;  /* 0x0000002a1f1f7223 */ /* 0x000fe20000010021 */
[C---:B------:R-:W-:Y:S01]  /*79e0*/  FFMA.FTZ R33, R34.reuse, R39, -R45 ;  /* 0x0000002722217223 */ /* 0x040fe2000001082d */
[----:B------:R-:W-:Y:S01]  /*79f0*/  FFMA.FTZ R34, R34, R43, R46 ;  /* 0x0000002b22227223 */ /* 0x000fe2000001002e */
[----:B------:R-:W-:Y:S01]  /*7a00*/  F2FP.F16.E4M3.UNPACK_B R43, R20.H1 ;  /* 0x00000014ff2b723e */ /* 0x000fe200030006ff */
[----:B------:R-:W-:Y:S01]  /*7a10*/  HADD2.F32 R45, -RZ, R41.H1_H1 ;  /* 0x30000029ff2d7230 */ /* 0x000fe20000004100 */
[----:B------:R-:W-:Y:S01]  /*7a20*/  F2FP.F16.E4M3.UNPACK_B R40, R8.H1 ;  /* 0x00000008ff28723e */ /* 0x000fe200030006ff */
[----:B------:R-:W-:Y:S01]  /*7a30*/  HADD2.F32 R42, -RZ, R37.H1_H1 ;  /* 0x30000025ff2a7230 */ /* 0x000fe20000004100 */
[----:B------:R-:W-:Y:S01]  /*7a40*/  F2FP.F16.E4M3.UNPACK_B R14, R14.H1 ;  /* 0x0000000eff0e723e */ /* 0x000fe200030006ff */
[----:B------:R-:W-:-:S02]  /*7a50*/  HADD2.F32 R37, -RZ, R36.H1_H1 ;  /* 0x30000024ff257230 */ /* 0x000fc40000004100 */
[C---:B------:R-:W-:Y:S01]  /*7a60*/  FMUL.FTZ R46, R38.reuse, R45 ;  /* 0x0000002d262e7220 */ /* 0x040fe20000410000 */
[----:B------:R-:W-:Y:S02]  /*7a70*/  HADD2.F32 R44, -RZ, R43.H0_H0 ;  /* 0x2000002bff2c7230 */ /* 0x000fe40000004100 */
[----:B------:R-:W-:Y:S01]  /*7a80*/  FMUL.FTZ R48, R38, R42 ;  /* 0x0000002a26307220 */ /* 0x000fe20000410000 */
[----:B------:R-:W-:Y:S01]  /*7a90*/  HADD2.F32 R36, -RZ, R35.H0_H0 ;  /* 0x20000023ff247230 */ /* 0x000fe20000004100 */
[----:B------:R-:W-:Y:S01]  /*7aa0*/  F2FP.SATFINITE.E4M3.F32.PACK_AB_MERGE_C R15, R28, R15, RZ ;  /* 0x0000000f1c0f723e */ /* 0x000fe200048070ff */
[----:B------:R-:W-:Y:S02]  /*7ab0*/  HADD2.F32 R41, -RZ, R40.H0_H0 ;  /* 0x20000028ff297230 */ /* 0x000fe40000004100 */
[----:B------:R-:W-:Y:S02]  /*7ac0*/  HADD2.F32 R39, -RZ, R29.H0_H0 ;  /* 0x2000001dff277230 */ /* 0x000fe40000004100 */
[----:B------:R-:W-:Y:S01]  /*7ad0*/  FMUL.FTZ R38, R36, R44 ;  /* 0x0000002c24267220 */ /* 0x000fe20000410000 */
[----:B------:R-:W-:-:S02]  /*7ae0*/  HADD2.F32 R35, -RZ, R35.H1_H1 ;  /* 0x30000023ff237230 */ /* 0x000fc40000004100 */
[-C--:B------:R-:W-:Y:S01]  /*7af0*/  FMUL.FTZ R47, R36, R41.reuse ;  /* 0x00000029242f7220 */ /* 0x080fe20000410000 */
[----:B------:R-:W-:Y:S01]  /*7b00*/  FFMA.FTZ R36, R37, R42, -R46 ;  /* 0x0000002a25247223 */ /* 0x000fe2000001082e */
[----:B------:R-:W-:Y:S02]  /*7b10*/  HADD2.F32 R42, -RZ, R43.H1_H1 ;  /* 0x3000002bff2a7230 */ /* 0x000fe40000004100 */
[C---:B------:R-:W-:Y:S01]  /*7b20*/  FFMA.FTZ R38, R39.reuse, R41, -R38 ;  /* 0x0000002927267223 */ /* 0x040fe20000010826 */
[----:B------:R-:W-:Y:S02]  /*7b30*/  HADD2.F32 R40, -RZ, R40.H1_H1 ;  /* 0x30000028ff287230 */ /* 0x000fe40000004100 */
[----:B------:R-:W-:Y:S01]  /*7b40*/  FFMA.FTZ R47, R39, R44, R47 ;  /* 0x0000002c272f7223 */ /* 0x000fe2000001002f */
[----:B------:R-:W-:Y:S01]  /*7b50*/  F2FP.F16.E4M3.UNPACK_B R41, R20 ;  /* 0x00000014ff29723e */ /* 0x000fe200020006ff */
[----:B------:R-:W-:Y:S01]  /*7b60*/  HADD2.F32 R29, -RZ, R29.H1_H1 ;  /* 0x3000001dff1d7230 */ /* 0x000fe20000004100 */
[----:B------:R-:W-:Y:S01]  /*7b70*/  F2FP.F16.E4M3.UNPACK_B R39, R8 ;  /* 0x00000008ff27723e */ /* 0x000fe200020006ff */
[C---:B------:R-:W-:Y:S01]  /*7b80*/  FMUL.FTZ R8, R35.reuse, R42 ;  /* 0x0000002a23087220 */ /* 0x040fe20000410000 */
[----:B------:R-:W-:Y:S01]  /*7b90*/  FMUL.FTZ R43, R35, R40 ;  /* 0x00000028232b7220 */ /* 0x000fe20000410000 */
[----:B------:R-:W-:Y:S01]  /*7ba0*/  FFMA.FTZ R37, R37, R45, R48 ;  /* 0x0000002d25257223 */ /* 0x000fe20000010030 */
[----:B------:R-:W-:-:S02]  /*7bb0*/  HADD2.F32 R35, -RZ, R41.H0_H0 ;  /* 0x20000029ff237230 */ /* 0x000fc40000004100 */
[C---:B------:R-:W-:Y:S01]  /*7bc0*/  FFMA.FTZ R45, R29.reuse, R40, -R8 ;  /* 0x000000281d2d7223 */ /* 0x040fe20000010808 */
[----:B------:R-:W-:Y:S02]  /*7bd0*/  HADD2.F32 R20, -RZ, R21.H0_H0 ;  /* 0x20000015ff147230 */ /* 0x000fe40000004100 */
[----:B------:R-:W-:Y:S01]  /*7be0*/  FFMA.FTZ R44, R29, R42, R43 ;  /* 0x0000002a1d2c7223 */ /* 0x000fe2000001002b */
[----:B------:R-:W-:Y:S01]  /*7bf0*/  HADD2.F32 R29, -RZ, R39.H0_H0 ;  /* 0x20000027ff1d7230 */ /* 0x000fe20000004100 */
[----:B------:R-:W-:Y:S01]  /*7c00*/  F2FP.SATFINITE.E4M3.F32.PACK_AB_MERGE_C R34, R37, R34, RZ ;  /* 0x000000222522723e */ /* 0x000fe200048070ff */
[----:B------:R-:W-:Y:S02]  /*7c10*/  HADD2.F32 R8, -RZ, R13.H0_H0 ;  /* 0x2000000dff087230 */ /* 0x000fe40000004100 */
[C---:B------:R-:W-:Y:S01]  /*7c20*/  FMUL.FTZ R43, R20.reuse, R35 ;  /* 0x00000023142b7220 */ /* 0x040fe20000410000 */
[----:B------:R-:W-:Y:S02]  /*7c30*/  HADD2.F32 R40, -RZ, R41.H1_H1 ;  /* 0x30000029ff287230 */ /* 0x000fe40000004100 */
[----:B------:R-:W-:Y:S01]  /*7c40*/  FMUL.FTZ R41, R20, R29 ;  /* 0x0000001d14297220 */ /* 0x000fe20000410000 */
[----:B------:R-:W-:-:S02]  /*7c50*/  HADD2.F32 R21, -RZ, R21.H1_H1 ;  /* 0x30000015ff157230 */ /* 0x000fc40000004100 */
[C---:B------:R-:W-:Y:S01]  /*7c60*/  FFMA.FTZ R43, R8.reuse, R29, -R43 ;  /* 0x0000001d082b7223 */ /* 0x040fe2000001082b */
[----:B------:R-:W-:Y:S01]  /*7c70*/  HADD2.F32 R20, -RZ, R39.H1_H1 ;  /* 0x30000027ff147230 */ /* 0x000fe20000004100 */
[----:B------:R-:W-:Y:S01]  /*7c80*/  F2FP.F16.E4M3.UNPACK_B R29, R4.H1 ;  /* 0x00000004ff1d723e */ /* 0x000fe200030006ff */
[----:B------:R-:W-:Y:S02]  /*7c90*/  HADD2.F32 R13, -RZ, R13.H1_H1 ;  /* 0x3000000dff0d7230 */ /* 0x000fe40000004100 */
[C---:B------:R-:W-:Y:S01]  /*7ca0*/  FMUL.FTZ R42, R21.reuse, R40 ;  /* 0x00000028152a7220 */ /* 0x040fe20000410000 */
[----:B------:R-:W-:Y:S01]  /*7cb0*/  FFMA.FTZ R41, R8, R35, R41 ;  /* 0x0000002308297223 */ /* 0x000fe20000010029 */
[-C--:B------:R-:W-:Y:S01]  /*7cc0*/  F2FP.F16.E4M3.UNPACK_B R8, R3.reuse.H1 ;  /* 0x00000003ff08723e */ /* 0x080fe200030006ff */
[-C--:B------:R-:W-:Y:S01]  /*7cd0*/  FMUL.FTZ R21, R21, R20.reuse ;  /* 0x0000001415157220 */ /* 0x080fe20000410000 */
[----:B------:R-:W-:Y:S01]  /*7ce0*/  FFMA.FTZ R42, R13, R20, -R42 ;  /* 0x000000140d2a7223 */ /* 0x000fe2000001082a */
[----:B------:R-:W-:Y:S01]  /*7cf0*/  HADD2.F32 R35, -RZ, R29.H0_H0 ;  /* 0x2000001dff237230 */ /* 0x000fe20000004100 */
[----:B------:R-:W-:Y:S01]  /*7d00*/  F2FP.F16.E4M3.UNPACK_B R3, R3 ;  /* 0x00000003ff03723e */ /* 0x000fe200020006ff */
[----:B------:R-:W-:-:S02]  /*7d10*/  HADD2.F32 R20, -RZ, R26.H0_H0 ;  /* 0x2000001aff147230 */ /* 0x000fc40000004100 */
[----:B------:R-:W-:Y:S01]  /*7d20*/  FFMA.FTZ R40, R13, R40, R21 ;  /* 0x000000280d287223 */ /* 0x000fe20000010015 */
[--C-:B------:R-:W-:Y:S01]  /*7d30*/  HADD2.F32 R13, -RZ, R8.reuse.H0_H0 ;  /* 0x20000008ff0d7230 */ /* 0x100fe20000004100 */
[----:B------:R-:W-:Y:S01]  /*7d40*/  F2FP.SATFINITE.E4M3.F32.PACK_AB_MERGE_C R9, R10, R9, R15 ;  /* 0x000000090a09723e */ /* 0x000fe2000480700f */
[----:B------:R-:W-:Y:S02]  /*7d50*/  HADD2.F32 R21, -RZ, R8.H1_H1 ;  /* 0x30000008ff157230 */ /* 0x000fe40000004100 */
[C---:B------:R-:W-:Y:S01]  /*7d60*/  FMUL.FTZ R39, R20.reuse, R35 ;  /* 0x0000002314277220 */ /* 0x040fe20000410000 */
[----:B------:R-:W-:Y:S02]  /*7d70*/  HADD2.F32 R8, -RZ, R14.H0_H0 ;  /* 0x2000000eff087230 */ /* 0x000fe40000004100 */
[----:B------:R-:W-:Y:S01]  /*7d80*/  FMUL.FTZ R49, R20, R13 ;  /* 0x0000000d14317220 */ /* 0x000fe20000410000 */
[----:B------:R-:W-:Y:S02]  /*7d90*/  HADD2.F32 R29, -RZ, R29.H1_H1 ;  /* 0x3000001dff1d7230 */ /* 0x000fe40000004100 */
[----:B------:R-:W-:-:S02]  /*7da0*/  HADD2.F32 R26, -RZ, R26.H1_H1 ;  /* 0x3000001aff1a7230 */ /* 0x000fc40000004100 */
[C---:B------:R-:W-:Y:S01]  /*7db0*/  FFMA.FTZ R39, R8.reuse, R13, -R39 ;  /* 0x0000000d08277223 */ /* 0x040fe20000010827 */
[----:B------:R-:W-:Y:S01]  /*7dc0*/  HADD2.F32 R14, -RZ, R14.H1_H1 ;  /* 0x3000000eff0e7230 */ /* 0x000fe20000004100 */
[----:B------:R-:W-:Y:S01]  /*7dd0*/  F2FP.F16.E4M3.UNPACK_B R13, R4 ;  /* 0x00000004ff0d723e */ /* 0x000fe200020006ff */
[----:B------:R-:W-:Y:S01]  /*7de0*/  FFMA.FTZ R49, R8, R35, R49 ;  /* 0x0000002308317223 */ /* 0x000fe20000010031 */
[C---:B------:R-:W-:Y:S01]  /*7df0*/  FMUL.FTZ R51, R26.reuse, R29 ;  /* 0x0000001d1a337220 */ /* 0x040fe20000410000 */
[----:B------:R-:W-:Y:S01]  /*7e00*/  FMUL.FTZ R26, R26, R21 ;  /* 0x000000151a1a7220 */ /* 0x000fe20000410000 */
[----:B------:R-:W-:Y:S02]  /*7e10*/  HADD2.F32 R8, -RZ, R3.H0_H0 ;  /* 0x20000003ff087230 */ /* 0x000fe40000004100 */
[----:B------:R-:W-:Y:S02]  /*7e20*/  HADD2.F32 R20, -RZ, R13.H0_H0 ;  /* 0x2000000dff147230 */ /* 0x000fe40000004100 */
[----:B------:R-:W-:Y:S01]  /*7e30*/  FFMA.FTZ R50, R14, R29, R26 ;  /* 0x0000001d0e327223 */ /* 0x000fe2000001001a */
[----:B------:R-:W-:-:S02]  /*7e40*/  HADD2.F32 R4, -RZ, R7.H0_H0 ;  /* 0x20000007ff047230 */ /* 0x000fc40000004100 */
[----:B------:R-:W-:Y:S01]  /*7e50*/  FFMA.FTZ R48, R14, R21, -R51 ;  /* 0x000000150e307223 */ /* 0x000fe20000010833 */
[----:B------:R-:W-:Y:S02]  /*7e60*/  HADD2.F32 R26, -RZ, R13.H1_H1 ;  /* 0x3000000dff1a7230 */ /* 0x000fe40000004100 */
[----:B------:R-:W-:Y:S02]  /*7e70*/  HADD2.F32 R7, -RZ, R7.H1_H1 ;  /* 0x30000007ff077230 */ /* 0x000fe40000004100 */
[C---:B------:R-:W-:Y:S01]  /*7e80*/  FMUL.FTZ R46, R4.reuse, R20 ;  /* 0x00000014042e7220 */ /* 0x040fe20000410000 */
[----:B------:R-:W-:Y:S02]  /*7e90*/  HADD2.F32 R14, -RZ, R3.H1_H1 ;  /* 0x30000003ff0e7230 */ /* 0x000fe40000004100 */
[----:B------:R-:W-:Y:S01]  /*7ea0*/  FMUL.FTZ R13, R4, R8 ;  /* 0x00000008040d7220 */ /* 0x000fe20000410000 */
[--C-:B------:R-:W-:Y:S02]  /*7eb0*/  HADD2.F32 R3, -RZ, R5.reuse.H0_H0 ;  /* 0x20000005ff037230 */ /* 0x100fe40000004100 */
[----:B------:R-:W-:Y:S01]  /*7ec0*/  FMUL.FTZ R4, R7, R26 ;  /* 0x0000001a07047220 */ /* 0x000fe20000410000 */
[----:B------:R-:W-:-:S02]  /*7ed0*/  HADD2.F32 R5, -RZ, R5.H1_H1 ;  /* 0x30000005ff057230 */ /* 0x000fc40000004100 */
[----:B------:R-:W-:Y:S01]  /*7ee0*/  FMUL.FTZ R7, R7, R14 ;  /* 0x0000000e07077220 */ /* 0x000fe20000410000 */
[----:B------:R-:W-:Y:S01]  /*7ef0*/  F2FP.SATFINITE.E4M3.F32.PACK_AB_MERGE_C R39, R48, R39, RZ ;  /* 0x000000273027723e */ /* 0x000fe200048070ff */
[C---:B------:R-:W-:Y:S01]  /*7f00*/  FFMA.FTZ R46, R3.reuse, R8, -R46 ;  /* 0x00000008032e7223 */ /* 0x040fe2000001082e */
[----:B------:R-:W-:Y:S01]  /*7f10*/  FFMA.FTZ R13, R3, R20, R13 ;  /* 0x00000014030d7223 */ /* 0x000fe2000001000d */
[C---:B------:R-:W-:Y:S01]  /*7f20*/  FFMA.FTZ R3, R5.reuse, R14, -R4 ;  /* 0x0000000e05037223 */ /* 0x040fe20000010804 */
[----:B------:R-:W-:Y:S01]  /*7f30*/  FFMA.FTZ R26, R5, R26, R7 ;  /* 0x0000001a051a7223 */ /* 0x000fe20000010007 */
[----:B------:R-:W-:Y:S02]  /*7f40*/  F2FP.SATFINITE.E4M3.F32.PACK_AB_MERGE_C R5, R25, R12, RZ ;  /* 0x0000000c1905723e */ /* 0x000fe400048070ff */
[----:B------:R-:W-:Y:S02]  /*7f50*/  F2FP.SATFINITE.E4M3.F32.PACK_AB_MERGE_C R7, R36, R33, RZ ;  /* 0x000000212407723e */ /* 0x000fe400048070ff */
[----:B------:R-:W-:-:S02]  /*7f60*/  F2FP.SATFINITE.E4M3.F32.PACK_AB_MERGE_C R4, R45, R38, RZ ;  /* 0x000000262d04723e */ /* 0x000fc400048070ff */
[----:B------:R-:W-:Y:S02]  /*7f70*/  F2FP.SATFINITE.E4M3.F32.PACK_AB_MERGE_C R8, R44, R47, RZ ;  /* 0x0000002f2c08723e */ /* 0x000fe400048070ff */
[----:B------:R-:W-:Y:S02]  /*7f80*/  F2FP.SATFINITE.E4M3.F32.PACK_AB_MERGE_C R49, R50, R49, RZ ;  /* 0x000000313231723e */ /* 0x000fe400048070ff */
[----:B------:R-:W-:Y:S02]  /*7f90*/  F2FP.SATFINITE.E4M3.F32.PACK_AB_MERGE_C R5, R11, R6, R5 ;  /* 0x000000060b05723e */ /* 0x000fe40004807005 */
[----:B------:R-:W-:Y:S02]  /*7fa0*/  F2FP.SATFINITE.E4M3.F32.PACK_AB_MERGE_C R7, R30, R27, R7 ;  /* 0x0000001b1e07723e */ /* 0x000fe40004807007 */
[----:B------:R-:W-:Y:S02]  /*7fb0*/  F2FP.SATFINITE.E4M3.F32.PACK_AB_MERGE_C R4, R42, R43, R4 ;  /* 0x0000002b2a04723e */ /* 0x000fe40004807004 */
[----:B------:R-:W-:-:S02]  /*7fc0*/  F2FP.SATFINITE.E4M3.F32.PACK_AB_MERGE_C R6, R3, R46, R39 ;  /* 0x0000002e0306723e */ /* 0x000fc40004807027 */
[----:B------:R-:W-:Y:S02]  /*7fd0*/  F2FP.SATFINITE.E4M3.F32.PACK_AB_MERGE_C R11, R31, R24, R34 ;  /* 0x000000181f0b723e */ /* 0x000fe40004807022 */
[----:B------:R-:W-:Y:S01]  /*7fe0*/  F2FP.SATFINITE.E4M3.F32.PACK_AB_MERGE_C R8, R40, R41, R8 ;  /* 0x000000292808723e */ /* 0x000fe20004807008 */
[----:B------:R0:W-:Y:S01]  /*7ff0*/  STS.128 [R52+0xb000], R4 ;  /* 0x00b0000434007388 */ /* 0x0001e20000000c00 */
[----:B------:R-:W-:-:S05]  /*8000*/  F2FP.SATFINITE.E4M3.F32.PACK_AB_MERGE_C R10, R26, R13, R49 ;  /* 0x0000000d1a0a723e */ /* 0x000fca0004807031 */
[----:B------:R0:W-:Y:S02]  /*8010*/  STS.128 [R0+0xb000], R8 ;  /* 0x00b0000800007388 */ /* 0x0001e40000000c00 */
.L_x_374:
[----:B------:R-:W-:Y:S05]  /*8020*/  BSYNC B0 ;  /* 0x0000000000007941 */ /* 0x000fea0003800000 */
.L_x_367:
[----:B------:R-:W-:Y:S01]  /*8030*/  @!PT LDS RZ, [RZ] ;  /* 0x00000000fffff984 */ /* 0x000fe20000000800 */
[----:B------:R-:W-:Y:S01]  /*8040*/  @!PT LDS RZ, [RZ] ;  /* 0x00000000fffff984 */ /* 0x000fe20000000800 */
[----:B------:R-:W-:Y:S01]  /*8050*/  @!PT LDS RZ, [RZ] ;  /* 0x00000000fffff984 */ /* 0x000fe20000000800 */
[----:B------:R-:W-:Y:S01]  /*8060*/  @!PT LDS RZ, [RZ] ;  /* 0x00000000fffff984 */ /* 0x000fe20000000800 */
[----:B------:R1:W-:Y:S06]  /*8070*/  MEMBAR.ALL.CTA ;  /* 0x0000000000007992 */ /* 0x0003ec0000008000 */
[----:B-1----:R-:W1:Y:S01]  /*8080*/  FENCE.VIEW.ASYNC.S ;  /* 0x00000000000073c6 */ /* 0x002e620000000000 */
[----:B------:R-:W-:Y:S05]  /*8090*/  WARPSYNC.ALL ;  /* 0x0000000000007948 */ /* 0x000fea0003800000 */
[----:B-1----:R-:W-:Y:S06]  /*80a0*/  BAR.SYNC.DEFER_BLOCKING 0xd, 0x180 ;  /* 0x0346000000007b1d */ /* 0x002fec0000010000 */
.L_x_364:
[----:B0--3--:R-:W3:Y:S02]  /*80b0*/  LDL R0, [R1+0x8] ;  /* 0x0000080001007983 */ /* 0x009ee40000100800 */
[----:B---3--:R-:W-:-:S13]  /*80c0*/  ISETP.NE.AND P0, PT, R0, 0x3, PT ;  /* 0x000000030000780c */ /* 0x008fda0003f05270 */
[----:B------:R-:W-:Y:S05]  /*80d0*/  @!P0 BRA `(.L_x_382) ;  /* 0x0000000000048947 */ /* 0x000fea0003800000 */
[----:B------:R-:W-:Y:S01]  /*80e0*/  BPT.TRAP 0x1 ;  /* 0x000000040000795c */ /* 0x000fe20000300000 */
.L_x_382:
[----:B------:R-:W3:Y:S04]  /*80f0*/  LDL R0, [R1+0x4] ;  /* 0x0000040001007983 */ /* 0x000ee80000100800 */
[----:B-1--4-:R-:W4:Y:S01]  /*8100*/  LDL R3, [R1+0xc] ;  /* 0x00000c0001037983 */ /* 0x012f220000100800 */
[----:B---3--:R-:W-:Y:S01]  /*8110*/  IMAD R0, R0, 0x8, R16 ;  /* 0x0000000800007824 */ /* 0x008fe200078e0210 */
[----:B----45:R-:W-:-:S04]  /*8120*/  SHF.L.U32 R7, R3, 0x1f, RZ ;  /* 0x0000001f03077819 */ /* 0x030fc800000006ff */
[----:B------:R0:W1:Y:S01]  /*8130*/  SYNCS.PHASECHK.TRANS64.TRYWAIT P1, [R0+URZ+0x13230], R7 ;  /* 0x01323007000075a7 */ /* 0x000062000802017f */
[----:B------:R-:W-:Y:S05]  /*8140*/  @!P0 BRA `(.L_x_383) ;  /* 0x0000000000048947 */ /* 0x000fea0003800000 */
[----:B------:R-:W-:Y:S01]  /*8150*/  BPT.TRAP 0x1 ;  /* 0x000000040000795c */ /* 0x000fe20000300000 */
.L_x_383:
[----:B------:R-:W-:Y:S01]  /*8160*/  VIADD R3, R16, 0xe000 ;  /* 0x0000e00010037836 */ /* 0x000fe20000000000 */
[----:B------:R-:W-:Y:S01]  /*8170*/  LOP3.LUT R4, R32, 0x10000, RZ, 0xfc, !PT ;  /* 0x0001000020047812 */ /* 0x000fe200078efcff */
[----:B------:R-:W-:-:S03]  /*8180*/  IMAD.MOV.U32 R5, RZ, RZ, -0x7fffffe0 ;  /* 0x80000020ff057424 */ /* 0x000fc600078e00ff */
[----:B------:R-:W-:-:S04]  /*8190*/  SHF.R.U32.HI R3, RZ, 0x4, R3 ;  /* 0x00000004ff037819 */ /* 0x000fc80000011603 */
[----:B------:R-:W-:-:S04]  /*81a0*/  LOP3.LUT R3, R3, 0x3fff, RZ, 0xc0, !PT ;  /* 0x00003fff03037812 */ /* 0x000fc800078ec0ff */
[----:B------:R-:W-:-:S05]  /*81b0*/  LOP3.LUT R3, R3, 0x10000, RZ, 0xfc, !PT ;  /* 0x0001000003037812 */ /* 0x000fca00078efcff */
[----:B------:R3:W-:Y:S01]  /*81c0*/  STL [R1+0x24], R3 ;  /* 0x0000240301007387 */ /* 0x0007e20000100800 */
[----:B-1----:R-:W-:Y:S05]  /*81d0*/  @P1 BRA `(.L_x_384) ;  /* 0x0000000000081947 */ /* 0x002fea0003800000 */
[----:B------:R-:W1:Y:S02]  /*81e0*/  SYNCS.PHASECHK.TRANS64.TRYWAIT P1, [R0+URZ+0x13230], R7 ;  /* 0x01323007000075a7 */ /* 0x000e64000802017f */
[----:B-1----:R-:W-:Y:S05]  /*81f0*/  @!P1 BRA `(.L_x_385) ;  /* 0x000000fc00509947 */ /* 0x002fea0003800000 */
.L_x_384:
[----:B---3--:R-:W3:Y:S04]  /*8200*/  LDL R3, [R1+0x24] ;  /* 0x0000240001037983 */ /* 0x008ee80000100800 */
[----:B------:R-:W3:Y:S01]  /*8210*/  LDL R106, [R1+0x4] ;  /* 0x00000400016a7983 */ /* 0x000ee20000100800 */
[----:B------:R-:W-:Y:S01]  /*8220*/  IMAD.MOV.U32 R9, RZ, RZ, -0x7fffffe0 ;  /* 0x80000020ff097424 */ /* 0x000fe200078e00ff */
[----:B------:R-:W-:Y:S05]  /*8230*/  WARPSYNC.ALL ;  /* 0x0000000000007948 */ /* 0x000fea0003800000 */
[----:B------:R-:W-:Y:S01]  /*8240*/  R2UR UR4, R4 ;  /* 0x00000000040472ca */ /* 0x000fe200000e0000 */
[----:B------:R-:W4:Y:S01]  /*8250*/  LDL R107, [R1+0x54] ;  /* 0x00005400016b7983 */ /* 0x000f220000100800 */
[----:B------:R-:W-:-:S02]  /*8260*/  R2UR UR5, R5 ;  /* 0x00000000050572ca */ /* 0x000fc400000e0000 */
[----:B------:R-:W-:Y:S01]  /*8270*/  R2UR UR7, R9 ;  /* 0x00000000090772ca */ /* 0x000fe200000e0000 */
[----:B------:R-:W-:Y:S01]  /*8280*/  WARPGROUP.ARRIVE ;  /* 0x00000000000079c5 */ /* 0x000fe20000000000 */
[----:B01----:R-:W-:Y:S01]  /*8290*/  MOV R7, 0x80000020 ;  /* 0x8000002000077802 */ /* 0x003fe20000000f00 */
[----:B------:R-:W-:Y:S01]  /*82a0*/  IMAD.MOV.U32 R11, RZ, RZ, -0x7fffffe0 ;  /* 0x80000020ff0b7424 */ /* 0x000fe200078e00ff */
[C---:B------:R-:W-:Y:S02]  /*82b0*/  R2UR UR8, R4.reuse ;  /* 0x00000000040872ca */ /* 0x040fe400000e0000 */
[----:B------:R-:W-:Y:S02]  /*82c0*/  R2UR UR9, R5 ;  /* 0x00000000050972ca */ /* 0x000fe400000e0000 */
[----:B------:R-:W-:Y:S02]  /*82d0*/  R2UR UR11, R11 ;  /* 0x000000000b0b72ca */ /* 0x000fe400000e0000 */
[----:B------:R-:W-:-:S02]  /*82e0*/  R2UR UR12, R4 ;  /* 0x00000000040c72ca */ /* 0x000fc400000e0000 */
[C---:B------:R-:W-:Y:S01]  /*82f0*/  R2UR UR13, R5.reuse ;  /* 0x00000000050d72ca */ /* 0x040fe200000e0000 */
[----:B------:R-:W-:Y:S01]  /*8300*/  IMAD.MOV.U32 R11, RZ, RZ, -0x7fffffe0 ;  /* 0x80000020ff0b7424 */ /* 0x000fe200078e00ff */
[----:B------:R-:W-:Y:S02]  /*8310*/  R2UR UR16, R4 ;  /* 0x00000000041072ca */ /* 0x000fe400000e0000 */
[----:B------:R-:W-:Y:S02]  /*8320*/  R2UR UR17, R5 ;  /* 0x00000000051172ca */ /* 0x000fe400000e0000 */
[----:B--2---:R-:W-:Y:S01]  /*8330*/  P2R R14, PR, RZ, 0x1 ;  /* 0x00000001ff0e7803 */ /* 0x004fe20000000000 */
[----:B---3--:R-:W-:-:S05]  /*8340*/  IMAD R8, R106, 0x280, R3 ;  /* 0x000002806a087824 */ /* 0x008fca00078e0203 */
[----:B------:R-:W-:-:S13]  /*8350*/  R2UR UR6, R8 ;  /* 0x00000000080672ca */ /* 0x000fda00000e0000 */
[----:B------:R-:W-:Y:S01]  /*8360*/  QGMMA.64x32x32.F32.E4M3.E4M3 R88, gdesc[UR4], RZ, !UPT, gsb0 ;  /* 0x00600000045879f3 */ /* 0x000fe2000c0008ff */
[----:B------:R-:W-:Y:S01]  /*8370*/  VIADD R6, R8, 0x80 ;  /* 0x0000008008067836 */ /* 0x000fe20000000000 */
[----:B------:R-:W-:Y:S02]  /*8380*/  R2UR UR7, R7 ;  /* 0x00000000070772ca */ /* 0x000fe400000e0000 */
[----:B------:R-:W-:Y:S02]  /*8390*/  R2UR UR4, R4 ;  /* 0x00000000040472ca */ /* 0x000fe400000e0000 */
[----:B------:R-:W-:Y:S02]  /*83a0*/  R2UR UR6, R6 ;  /* 0x00000000060672ca */ /* 0x000fe400000e0000 */
[----:B------:R-:W-:Y:S01]  /*83b0*/  R2UR UR5, R5 ;  /* 0x00000000050572ca */ /* 0x000fe200000e0000 */
[----:B------:R-:W-:Y:S02]  /*83c0*/  WARPGROUP.DEPBAR.LE gsb0, 0x0 ;  /* 0x00008000000079c5 */ /* 0x000fe40000010000 */
[----:B------:R-:W-:-:S10]  /*83d0*/  WARPGROUP.ARRIVE ;  /* 0x00000000000079c5 */ /* 0x000fd40000000000 */
[----:B------:R-:W-:Y:S01]  /*83e0*/  QGMMA.64x32x32.F32.E4M3.E4M3 R72, gdesc[UR4], RZ, !UPT, gsb0 ;  /* 0x00600000044879f3 */ /* 0x000fe2000c0008ff */
[----:B------:R-:W-:-:S05]  /*83f0*/  VIADD R10, R8, 0x100 ;  /* 0x00000100080a7836 */ /* 0x000fca0000000000 */
[----:B------:R-:W-:Y:S01]  /*8400*/  R2UR UR10, R10 ;  /* 0x000000000a0a72ca */ /* 0x000fe200000e0000 */
[----:B------:R-:W-:Y:S02]  /*8410*/  WARPGROUP.DEPBAR.LE gsb0, 0x0 ;  /* 0x00008000000079c5 */ /* 0x000fe40000010000 */
[----:B------:R-:W-:-:S10]  /*8420*/  WARPGROUP.ARRIVE ;  /* 0x00000000000079c5 */ /* 0x000fd40000000000 */
[----:B------:R-:W-:Y:S01]  /*8430*/  QGMMA.64x32x32.F32.E4M3.E4M3 R56, gdesc[UR8], RZ, !UPT, gsb0 ;  /* 0x00600000083879f3 */ /* 0x000fe2000c0008ff */
[----:B------:R-:W-:Y:S02]  /*8440*/  VIADD R6, R8, 0x180 ;  /* 0x0000018008067836 */ /* 0x000fe40000000000 */
[----:B------:R-:W-:-:S03]  /*8450*/  IMAD.MOV.U32 R7, RZ, RZ, -0x7fffffe0 ;  /* 0x80000020ff077424 */ /* 0x000fc600078e00ff */
[----:B------:R-:W-:Y:S02]  /*8460*/  R2UR UR14, R6 ;  /* 0x00000000060e72ca */ /* 0x000fe400000e0000 */
[----:B------:R-:W-:Y:S01]  /*8470*/  R2UR UR15, R7 ;  /* 0x00000000070f72ca */ /* 0x000fe200000e0000 */
[----:B------:R-:W-:Y:S02]  /*8480*/  WARPGROUP.DEPBAR.LE gsb0, 0x0 ;  /* 0x00008000000079c5 */ /* 0x000fe40000010000 */
[----:B------:R-:W-:-:S10]  /*8490*/  WARPGROUP.ARRIVE ;  /* 0x00000000000079c5 */ /* 0x000fd40000000000 */
[----:B------:R-:W-:Y:S01]  /*84a0*/  QGMMA.64x32x32.F32.E4M3.E4M3 R40, gdesc[UR12], RZ, !UPT, gsb0 ;  /* 0x006000000c2879f3 */ /* 0x000fe2000c0008ff */
[----:B------:R-:W-:Y:S01]  /*84b0*/  VIADD R10, R8, 0x200 ;  /* 0x00000200080a7836 */ /* 0x000fe20000000000 */
[----:B------:R-:W-:-:S04]  /*84c0*/  R2UR UR19, R11 ;  /* 0x000000000b1372ca */ /* 0x000fc800000e0000 */
[----:B------:R-:W-:Y:S01]  /*84d0*/  R2UR UR18, R10 ;  /* 0x000000000a1272ca */ /* 0x000fe200000e0000 */
[----:B------:R-:W-:Y:S02]  /*84e0*/  WARPGROUP.DEPBAR.LE gsb0, 0x0 ;  /* 0x00008000000079c5 */ /* 0x000fe40000010000 */
[----:B------:R-:W-:-:S10]  /*84f0*/  WARPGROUP.ARRIVE ;  /* 0x00000000000079c5 */ /* 0x000fd40000000000 */
[----:B------:R-:W-:Y:S01]  /*8500*/  QGMMA.64x32x32.F32.E4M3.E4M3 R24, gdesc[UR16], RZ, !UPT, gsb0 ;  /* 0x00600000101879f3 */ /* 0x000fe2000c0008ff */
[----:B------:R-:W-:Y:S02]  /*8510*/  VIADD R12, R8, 0x2 ;  /* 0x00000002080c7836 */ /* 0x000fe40000000000 */
[----:B------:R-:W-:Y:S02]  /*8520*/  VIADD R6, R4, 0x2 ;  /* 0x0000000204067836 */ /* 0x000fe40000000000 */
[----:B------:R-:W-:Y:S02]  /*8530*/  IMAD.MOV.U32 R13, RZ, RZ, -0x7fffffe0 ;  /* 0x80000020ff0d7424 */ /* 0x000fe400078e00ff */
[----:B------:R-:W-:Y:S01]  /*8540*/  IMAD.MOV.U32 R7, RZ, RZ, -0x7fffffe0 ;  /* 0x80000020ff077424 */ /* 0x000fe200078e00ff */
[----:B------:R-:W-:Y:S02]  /*8550*/  R2UR UR22, R12 ;  /* 0x000000000c1672ca */ /* 0x000fe400000e0000 */
[----:B------:R-:W-:-:S02]  /*8560*/  R2UR UR23, R13 ;  /* 0x000000000d1772ca */ /* 0x000fc400000e0000 */
[----:B------:R-:W-:Y:S02]  /*8570*/  R2UR UR20, R6 ;  /* 0x00000000061472ca */ /* 0x000fe400000e0000 */
[----:B------:R-:W-:Y:S01]  /*8580*/  R2UR UR21, R7 ;  /* 0x00000000071572ca */ /* 0x000fe200000e0000 */
[----:B------:R-:W-:Y:S02]  /*8590*/  WARPGROUP.DEPBAR.LE gsb0, 0x0 ;  /* 0x00008000000079c5 */ /* 0x000fe40000010000 */
[----:B------:R-:W-:-:S10]  /*85a0*/  WARPGROUP.ARRIVE ;  /* 0x00000000000079c5 */ /* 0x000fd40000000000 */
[----:B------:R-:W-:Y:S01]  /*85b0*/  QGMMA.64x32x32.F32.E4M3.E4M3 R88, gdesc[UR20], R88, gsb0 ;  /* 0x00600000145879f3 */ /* 0x000fe20008000858 */
[----:B------:R-:W-:Y:S01]  /*85c0*/  IMAD.MOV.U32 R11, RZ, RZ, -0x7fffffe0 ;  /* 0x80000020ff0b7424 */ /* 0x000fe200078e00ff */
[----:B------:R-:W-:Y:S02]  /*85d0*/  IADD3 R10, R8, 0x82, RZ ;  /* 0x00000082080a7810 */ /* 0x000fe40007ffe0ff */
[----:B------:R-:W-:Y:S02]  /*85e0*/  R2UR UR4, R6 ;  /* 0x00000000060472ca */ /* 0x000fe400000e0000 */
[----:B------:R-:W-:Y:S02]  /*85f0*/  R2UR UR6, R10 ;  /* 0x000000000a0672ca */ /* 0x000fe400000e0000 */
[----:B------:R-:W-:Y:S02]  /*8600*/  R2UR UR7, R11 ;  /* 0x000000000b0772ca */ /* 0x000fe400000e0000 */
[----:B------:R-:W-:Y:S01]  /*8610*/  R2UR UR5, R7 ;  /* 0x00000000070572ca */ /* 0x000fe200000e0000 */
[----:B------:R-:W-:-:S02]  /*8620*/  WARPGROUP.DEPBAR.LE gsb0, 0x0 ;  /* 0x00008000000079c5 */ /* 0x000fc40000010000 */
[----:B------:R-:W-:-:S10]  /*8630*/  WARPGROUP.ARRIVE ;  /* 0x00000000000079c5 */ /* 0x000fd40000000000 */
[----:B------:R-:W-:Y:S01]  /*8640*/  QGMMA.64x32x32.F32.E4M3.E4M3 R72, gdesc[UR4], R72, gsb0 ;  /* 0x00600000044879f3 */ /* 0x000fe20008000848 */
[----:B------:R-:W-:Y:S02]  /*8650*/  VIADD R10, R8, 0x102 ;  /* 0x00000102080a7836 */ /* 0x000fe40000000000 */
[----:B------:R-:W-:Y:S01]  /*8660*/  IMAD.MOV.U32 R11, RZ, RZ, -0x7fffffe0 ;  /* 0x80000020ff0b7424 */ /* 0x000fe200078e00ff */
        /* <DEDUP_REMOVED lines=16> */
[C---:B------:R-:W-:Y:S01]  /*8770*/  FMUL.FTZ R3, R2.reuse, R88 ;  /* 0x0000005802037220 */ /* 0x040fe20000410000 */
[C---:B------:R-:W-:Y:S01]  /*8780*/  FMUL.FTZ R13, R2.reuse, R89 ;  /* 0x00000059020d7220 */ /* 0x040fe20000410000 */
[C---:B------:R-:W-:Y:S01]  /*8790*/  FMUL.FTZ R20, R2.reuse, R92 ;  /* 0x0000005c02147220 */ /* 0x040fe20000410000 */
[C---:B------:R-:W-:Y:S01]  /*87a0*/  FMUL.FTZ R11, R2.reuse, R59 ;  /* 0x0000003b020b7220 */ /* 0x040fe20000410000 */
[C---:B------:R-:W-:Y:S02]  /*87b0*/  FMUL.FTZ R88, R2.reuse, R93 ;  /* 0x0000005d02587220 */ /* 0x040fe40000410000 */
[----:B------:R-:W0:Y:S01]  /*87c0*/  MUFU.TANH R3, R3 ;  /* 0x0000000300037308 */ /* 0x000e220000002400 */
[----:B------:R-:W-:Y:S01]  /*87d0*/  FMUL.FTZ R59, R2, R62 ;  /* 0x0000003e023b7220 */ /* 0x000fe20000410000 */
[----:B------:R-:W-:Y:S02]  /*87e0*/  VIADD R8, R8, 0x202 ;  /* 0x0000020208087836 */ /* 0x000fe40000000000 */
[----:B------:R-:W-:Y:S01]  /*87f0*/  FMUL.FTZ R62, R2, R64 ;  /* 0x00000040023e7220 */ /* 0x000fe20000410000 */
[----:B------:R-:W-:Y:S01]  /*8800*/  IMAD.MOV.U32 R9, RZ, RZ, -0x7fffffe0 ;  /* 0x80000020ff097424 */ /* 0x000fe200078e00ff */
[----:B----4-:R-:W-:-:S02]  /*8810*/  IADD3 R105, R105, 0xa0, -R107 ;  /* 0x000000a069697810 */ /* 0x010fc40007ffe86b */
[----:B------:R-:W1:Y:S01]  /*8820*/  MUFU.TANH R13, R13 ;  /* 0x0000000d000d7308 */ /* 0x000e620000002400 */
[C---:B------:R-:W-:Y:S01]  /*8830*/  FMUL.FTZ R64, R2.reuse, R65 ;  /* 0x0000004102407220 */ /* 0x040fe20000410000 */
[C---:B------:R-:W-:Y:S01]  /*8840*/  FMUL.FTZ R12, R2.reuse, R90 ;  /* 0x0000005a020c7220 */ /* 0x040fe20000410000 */
[C---:B------:R-:W-:Y:S01]  /*8850*/  FMUL.FTZ R65, R2.reuse, R67 ;  /* 0x0000004302417220 */ /* 0x040fe20000410000 */
[C---:B------:R-:W-:Y:S01]  /*8860*/  FMUL.FTZ R90, R2.reuse, R96 ;  /* 0x00000060025a7220 */ /* 0x040fe20000410000 */
[----:B------:R-:W-:-:S03]  /*8870*/  FMUL.FTZ R67, R2, R70 ;  /* 0x0000004602437220 */ /* 0x000fc60000410000 */
[----:B------:R-:W2:Y:S01]  /*8880*/  MUFU.TANH R20, R20 ;  /* 0x0000001400147308 */ /* 0x000ea20000002400 */
[----:B------:R-:W-:Y:S02]  /*8890*/  R2UR UR6, R8 ;  /* 0x00000000080672ca */ /* 0x000fe400000e0000 */
[----:B------:R-:W-:Y:S02]  /*88a0*/  R2UR UR7, R9 ;  /* 0x00000000090772ca */ /* 0x000fe400000e0000 */
[----:B------:R-:W-:Y:S02]  /*88b0*/  R2UR UR4, R6 ;  /* 0x00000000060472ca */ /* 0x000fe400000e0000 */
[----:B------:R-:W-:Y:S01]  /*88c0*/  R2UR UR5, R7 ;  /* 0x00000000070572ca */ /* 0x000fe200000e0000 */
[----:B------:R-:W3:Y:S01]  /*88d0*/  MUFU.TANH R88, R88 ;  /* 0x0000005800587308 */ /* 0x000ee20000002400 */
[C---:B------:R-:W-:Y:S01]  /*88e0*/  FMUL.FTZ R92, R2.reuse, R97 ;  /* 0x00000061025c7220 */ /* 0x040fe20000410000 */
[C---:B------:R-:W-:Y:S01]  /*88f0*/  FMUL.FTZ R10, R2.reuse, R57 ;  /* 0x00000039020a7220 */ /* 0x040fe20000410000 */
[C---:B------:R-:W-:Y:S01]  /*8900*/  FMUL.FTZ R15, R2.reuse, R91 ;  /* 0x0000005b020f7220 */ /* 0x040fe20000410000 */
[C---:B------:R-:W-:Y:S01]  /*8910*/  FMUL.FTZ R21, R2.reuse, R94 ;  /* 0x0000005e02157220 */ /* 0x040fe20000410000 */
[C---:B------:R-:W-:Y:S01]  /*8920*/  FMUL.FTZ R57, R2.reuse, R60 ;  /* 0x0000003c02397220 */ /* 0x040fe20000410000 */
[----:B------:R-:W-:-:S02]  /*8930*/  FMUL.FTZ R94, R2, R100 ;  /* 0x00000064025e7220 */ /* 0x000fc40000410000 */
[----:B------:R-:W4:Y:S01]  /*8940*/  MUFU.TANH R90, R90 ;  /* 0x0000005a005a7308 */ /* 0x000f220000002400 */
[C---:B------:R-:W-:Y:S01]  /*8950*/  FMUL.FTZ R60, R2.reuse, R61 ;  /* 0x0000003d023c7220 */ /* 0x040fe20000410000 */
[C---:B------:R-:W-:Y:S01]  /*8960*/  FMUL.FTZ R61, R2.reuse, R63 ;  /* 0x0000003f023d7220 */ /* 0x040fe20000410000 */
[C---:B------:R-:W-:Y:S01]  /*8970*/  FMUL.FTZ R63, R2.reuse, R66 ;  /* 0x00000042023f7220 */ /* 0x040fe20000410000 */
[C---:B------:R-:W-:Y:S01]  /*8980*/  FMUL.FTZ R66, R2.reuse, R68 ;  /* 0x0000004402427220 */ /* 0x040fe20000410000 */
[----:B------:R-:W-:-:S03]  /*8990*/  FMUL.FTZ R96, R2, R101 ;  /* 0x0000006502607220 */ /* 0x000fc60000410000 */
[----:B------:R-:W5:Y:S01]  /*89a0*/  MUFU.TANH R12, R12 ;  /* 0x0000000c000c7308 */ /* 0x000f620000002400 */
[C---:B------:R-:W-:Y:S01]  /*89b0*/  FMUL.FTZ R68, R2.reuse, R69 ;  /* 0x0000004502447220 */ /* 0x040fe20000410000 */
[----:B------:R-:W-:Y:S02]  /*89c0*/  WARPGROUP.DEPBAR.LE gsb0, 0x0 ;  /* 0x00008000000079c5 */ /* 0x000fe40000010000 */
[----:B------:R-:W-:Y:S01]  /*89d0*/  FMUL.FTZ R70, R2, R42 ;  /* 0x0000002a02467220 */ /* 0x000fe20000410000 */
[----:B------:R-:W-:Y:S01]  /*89e0*/  IMAD R42, R104, -0xa0, R105 ;  /* 0xffffff60682a7824 */ /* 0x000fe200078e0269 */
[----:B------:R-:W-:Y:S02]  /*89f0*/  WARPGROUP.ARRIVE ;  /* 0x00000000000079c5 */ /* 0x000fe40000000000 */
[----:B------:R-:W-:Y:S02]  /*8a00*/  MUFU.TANH R92, R92 ;  /* 0x0000005c005c7308 */ /* 0x000fe40000002400 */
[----:B------:R-:W-:-:S02]  /*8a10*/  ISETP.GT.AND P4, PT, R42, RZ, PT ;  /* 0x000000ff2a00720c */ /* 0x000fc40003f84270 */
[----:B------:R-:W-:Y:S01]  /*8a20*/  ISETP.GT.AND P3, PT, R42, 0x1, PT ;  /* 0x000000012a00780c */ /* 0x000fe20003f64270 */
[----:B------:R-:W-:Y:S01]  /*8a30*/  FMUL.FTZ R69, R2, R71 ;  /* 0x0000004702457220 */ /* 0x000fe20000410000 */
[----:B------:R-:W-:Y:S02]  /*8a40*/  ISETP.GT.AND P1, PT, R42, 0x8, PT ;  /* 0x000000082a00780c */ /* 0x000fe40003f24270 */
[----:B------:R-:W5:Y:S01]  /*8a50*/  MUFU.TANH R15, R15 ;  /* 0x0000000f000f7308 */ /* 0x000f620000002400 */
[----:B0-----:R-:W-:Y:S01]  /*8a60*/  FSEL R3, R3, -INF , P4 ;  /* 0xff80000003037808 */ /* 0x001fe20002000000 */
[----:B------:R-:W-:Y:S01]  /*8a70*/  QGMMA.64x32x32.F32.E4M3.E4M3 R24, gdesc[UR4], R24, gsb0 ;  /* 0x00600000041879f3 */ /* 0x000fe20008000818 */
[----:B-1----:R-:W-:Y:S01]  /*8a80*/  FSEL R13, R13, -INF , P3 ;  /* 0xff8000000d0d7808 */ /* 0x002fe20001800000 */
[----:B------:R-:W-:Y:S01]  /*8a90*/  FMUL.FTZ R89, R2, R95 ;  /* 0x0000005f02597220 */ /* 0x000fe20000410000 */
[----:B--2---:R-:W-:Y:S01]  /*8aa0*/  FSEL R71, R20, -INF , P1 ;  /* 0xff80000014477808 */ /* 0x004fe20000800000 */
[----:B------:R-:W-:Y:S01]  /*8ab0*/  FMUL.FTZ R72, R2, R72 ;  /* 0x0000004802487220 */ /* 0x000fe20000410000 */
[----:B------:R-:W-:Y:S01]  /*8ac0*/  ISETP.GT.AND P2, PT, R42, 0x9, PT ;  /* 0x000000092a00780c */ /* 0x000fe20003f44270 */
[----:B------:R-:W0:Y:S01]  /*8ad0*/  MUFU.TANH R94, R94 ;  /* 0x0000005e005e7308 */ /* 0x000e220000002400 */
[----:B------:R-:W-:Y:S01]  /*8ae0*/  FMNMX.FTZ R20, R3, R13, !PT ;  /* 0x0000000d03147209 */ /* 0x000fe20007810000 */
[C---:B------:R-:W-:Y:S01]  /*8af0*/  FMUL.FTZ R93, R2.reuse, R99 ;  /* 0x00000063025d7220 */ /* 0x040fe20000410000 */
[----:B------:R-:W-:Y:S01]  /*8b00*/  FMUL.FTZ R91, R2, R98 ;  /* 0x00000062025b7220 */ /* 0x000fe20000410000 */
[----:B------:R-:W-:Y:S01]  /*8b10*/  ISETP.GT.AND P6, PT, R42, 0x10, PT ;  /* 0x000000102a00780c */ /* 0x000fe20003fc4270 */
[----:B------:R-:W-:Y:S01]  /*8b20*/  FMUL.FTZ R73, R2, R73 ;  /* 0x0000004902497220 */ /* 0x000fe20000410000 */
[----:B---3--:R-:W-:-:S02]  /*8b30*/  FSEL R99, R88, -INF , P2 ;  /* 0xff80000058637808 */ /* 0x008fc40001000000 */
[----:B------:R-:W1:Y:S01]  /*8b40*/  MUFU.TANH R21, R21 ;  /* 0x0000001500157308 */ /* 0x000e620000002400 */
[----:B------:R-:W-:Y:S01]  /*8b50*/  FMNMX.FTZ R20, R71, R20, !PT ;  /* 0x0000001447147209 */ /* 0x000fe20007810000 */
[----:B------:R-:W-:Y:S01]  /*8b60*/  FMUL.FTZ R76, R2, R76 ;  /* 0x0000004c024c7220 */ /* 0x000fe20000410000 */
[----:B------:R-:W-:-:S05]  /*8b70*/  ISETP.GT.AND P5, PT, R42, 0x11, PT ;  /* 0x000000112a00780c */ /* 0x000fca0003fa4270 */
[----:B------:R-:W2:Y:S01]  /*8b80*/  MUFU.TANH R96, R96 ;  /* 0x0000006000607308 */ /* 0x000ea20000002400 */
[----:B----4-:R-:W-:Y:S01]  /*8b90*/  FSEL R101, R90, -INF , P6 ;  /* 0xff8000005a657808 */ /* 0x010fe20003000000 */
[C---:B------:R-:W-:Y:S01]  /*8ba0*/  FMUL.FTZ R97, R2.reuse, R103 ;  /* 0x0000006702617220 */ /* 0x040fe20000410000 */
[----:B------:R-:W-:Y:S01]  /*8bb0*/  FMNMX.FTZ R20, R99, R20, !PT ;  /* 0x0000001463147209 */ /* 0x000fe20007810000 */
[----:B------:R-:W-:Y:S01]  /*8bc0*/  FMUL.FTZ R77, R2, R77 ;  /* 0x0000004d024d7220 */ /* 0x000fe20000410000 */
[----:B-----5:R-:W-:Y:S01]  /*8bd0*/  FSEL R9, R12, -INF , P4 ;  /* 0xff8000000c097808 */ /* 0x020fe20002000000 */
[C---:B------:R-:W-:Y:S01]  /*8be0*/  FMUL.FTZ R80, R2.reuse, R80 ;  /* 0x0000005002507220 */ /* 0x040fe20000410000 */
[----:B------:R-:W-:Y:S01]  /*8bf0*/  FSEL R15, R15, -INF , P3 ;  /* 0xff8000000f0f7808 */ /* 0x000fe20001800000 */
[----:B------:R-:W3:Y:S01]  /*8c00*/  MUFU.TANH R89, R89 ;  /* 0x0000005900597308 */ /* 0x000ee20000002400 */
[----:B------:R-:W-:Y:S01]  /*8c10*/  FMUL.FTZ R95, R2, R102 ;  /* 0x00000066025f7220 */ /* 0x000fe20000410000 */
[----:B------:R-:W-:Y:S01]  /*8c20*/  ISETP.GT.AND P4, PT, R42, 0x18, PT ;  /* 0x000000182a00780c */ /* 0x000fe20003f84270 */
[C---:B------:R-:W-:Y:S01]  /*8c30*/  FMUL.FTZ R74, R2.reuse, R74 ;  /* 0x0000004a024a7220 */ /* 0x040fe20000410000 */
[C---:B------:R-:W-:Y:S01]  /*8c40*/  FMUL.FTZ R81, R2.reuse, R81 ;  /* 0x0000005102517220 */ /* 0x040fe20000410000 */
[C---:B------:R-:W-:Y:S01]  /*8c50*/  FMUL.FTZ R75, R2.reuse, R75 ;  /* 0x0000004b024b7220 */ /* 0x040fe20000410000 */
[C---:B------:R-:W-:Y:S01]  /*8c60*/  FMUL.FTZ R84, R2.reuse, R84 ;  /* 0x0000005402547220 */ /* 0x040fe20000410000 */
[----:B------:R-:W-:Y:S01]  /*8c70*/  FMUL.FTZ R78, R2, R78 ;  /* 0x0000004e024e7220 */ /* 0x000fe20000410000 */
[----:B------:R-:W4:Y:S01]  /*8c80*/  MUFU.TANH R72, R72 ;  /* 0x0000004800487308 */ /* 0x000f220000002400 */
[----:B------:R-:W-:Y:S01]  /*8c90*/  FSEL R103, R92, -INF , P5 ;  /* 0xff8000005c677808 */ /* 0x000fe20002800000 */
[C---:B------:R-:W-:Y:S01]  /*8ca0*/  FMUL.FTZ R85, R2.reuse, R85 ;  /* 0x0000005502557220 */ /* 0x040fe20000410000 */
[----:B------:R-:W-:Y:S01]  /*8cb0*/  FMNMX.FTZ R20, R101, R20, !PT ;  /* 0x0000001465147209 */ /* 0x000fe20007810000 */
[C---:B------:R-:W-:Y:S01]  /*8cc0*/  FMUL.FTZ R79, R2.reuse, R79 ;  /* 0x0000004f024f7220 */ /* 0x040fe20000410000 */
[C---:B------:R-:W-:Y:S01]  /*8cd0*/  FMUL.FTZ R56, R2.reuse, R56 ;  /* 0x0000003802387220 */ /* 0x040fe20000410000 */
[C---:B------:R-:W-:Y:S01]  /*8ce0*/  FMUL.FTZ R82, R2.reuse, R82 ;  /* 0x0000005202527220 */ /* 0x040fe20000410000 */
[----:B------:R-:W-:Y:S01]  /*8cf0*/  FMUL.FTZ R83, R2, R83 ;  /* 0x0000005302537220 */ /* 0x000fe20000410000 */
[----:B------:R-:W5:Y:S01]  /*8d00*/  MUFU.TANH R91, R91 ;  /* 0x0000005b005b7308 */ /* 0x000f620000002400 */
[----:B------:R-:W-:Y:S01]  /*8d10*/  ISETP.GT.AND P3, PT, R42, 0x19, PT ;  /* 0x000000192a00780c */ /* 0x000fe20003f64270 */
[----:B------:R-:W-:Y:S01]  /*8d20*/  FMUL.FTZ R86, R2, R86 ;  /* 0x0000005602567220 */ /* 0x000fe20000410000 */
[----:B0-----:R-:W-:-:S05]  /*8d30*/  FSEL R105, R94, -INF , P4 ;  /* 0xff8000005e697808 */ /* 0x001fca0002000000 */
[----:B------:R-:W-:Y:S01]  /*8d40*/  MUFU.TANH R10, R10 ;  /* 0x0000000a000a7308 */ /* 0x000fe20000002400 */
[----:B------:R-:W-:Y:S01]  /*8d50*/  FMNMX.FTZ R20, R103, R20, !PT ;  /* 0x0000001467147209 */ /* 0x000fe20007810000 */
[----:B------:R-:W-:-:S06]  /*8d60*/  FMUL.FTZ R87, R2, R87 ;  /* 0x0000005702577220 */ /* 0x000fcc0000410000 */
[----:B------:R-:W-:Y:S01]  /*8d70*/  MUFU.TANH R59, R59 ;  /* 0x0000003b003b7308 */ /* 0x000fe20000002400 */
[----:B------:R-:W-:-:S07]  /*8d80*/  FMUL.FTZ R58, R2, R58 ;  /* 0x0000003a023a7220 */ /* 0x000fce0000410000 */
[----:B------:R-:W-:Y:S08]  /*8d90*/  MUFU.TANH R57, R57 ;  /* 0x0000003900397308 */ /* 0x000ff00000002400 */
[----:B------:R-:W-:Y:S08]  /*8da0*/  MUFU.TANH R60, R60 ;  /* 0x0000003c003c7308 */ /* 0x000ff00000002400 */
[----:B------:R-:W-:Y:S01]  /*8db0*/  MUFU.TANH R62, R62 ;  /* 0x0000003e003e7308 */ /* 0x000fe20000002400 */
[----:B------:R-:W-:-:S07]  /*8dc0*/  FMUL.FTZ R40, R2, R40 ;  /* 0x0000002802287220 */ /* 0x000fce0000410000 */
[----:B------:R-:W-:Y:S01]  /*8dd0*/  MUFU.TANH R64, R64 ;  /* 0x0000004000407308 */ /* 0x000fe20000002400 */
[----:B------:R-:W-:-:S07]  /*8de0*/  FMUL.FTZ R44, R2, R44 ;  /* 0x0000002c022c7220 */ /* 0x000fce0000410000 */
[----:B------:R-:W-:Y:S01]  /*8df0*/  MUFU.TANH R11, R11 ;  /* 0x0000000b000b7308 */ /* 0x000fe20000002400 */
[----:B------:R-:W-:-:S07]  /*8e00*/  FMUL.FTZ R41, R2, R41 ;  /* 0x0000002902297220 */ /* 0x000fce0000410000 */
[----:B------:R-:W-:Y:S08]  /*8e10*/  MUFU.TANH R66, R66 ;  /* 0x0000004200427308 */ /* 0x000ff00000002400 */
[----:B------:R-:W-:Y:S01]  /*8e20*/  MUFU.TANH R68, R68 ;  /* 0x0000004400447308 */ /* 0x000fe20000002400 */
[----:B------:R-:W-:-:S07]  /*8e30*/  FMUL.FTZ R45, R2, R45 ;  /* 0x0000002d022d7220 */ /* 0x000fce0000410000 */
[----:B------:R-:W-:Y:S01]  /*8e40*/  MUFU.TANH R61, R61 ;  /* 0x0000003d003d7308 */ /* 0x000fe20000002400 */
[----:B------:R-:W-:-:S07]  /*8e50*/  FMUL.FTZ R48, R2, R48 ;  /* 0x0000003002307220 */ /* 0x000fce0000410000 */
[----:B------:R-:W-:Y:S01]  /*8e60*/  MUFU.TANH R63, R63 ;  /* 0x0000003f003f7308 */ /* 0x000fe20000002400 */
[----:B------:R-:W-:-:S07]  /*8e70*/  FMUL.FTZ R49, R2, R49 ;  /* 0x0000003102317220 */ /* 0x000fce0000410000 */
[----:B------:R-:W-:Y:S01]  /*8e80*/  MUFU.TANH R65, R65 ;  /* 0x0000004100417308 */ /* 0x000fe20000002400 */
[----:B------:R-:W-:-:S07]  /*8e90*/  FMUL.FTZ R43, R2, R43 ;  /* 0x0000002b022b7220 */ /* 0x000fce0000410000 */
        /* <DEDUP_REMOVED lines=9> */
[----:B-1----:R-:W-:Y:S01]  /*8f30*/  FSEL R21, R21, -INF , P1 ;  /* 0xff80000015157808 */ /* 0x002fe20000800000 */
[----:B------:R-:W-:Y:S01]  /*8f40*/  FMUL.FTZ R55, R2, R55 ;  /* 0x0000003702377220 */ /* 0x000fe20000410000 */
[----:B------:R-:W-:-:S05]  /*8f50*/  ULDC UR4, c[0x0][0x988] ;  /* 0x0002620000047ab9 */ /* 0x000fca0000000800 */
[----:B------:R-:W1:Y:S01]  /*8f60*/  MUFU.TANH R93, R93 ;  /* 0x0000005d005d7308 */ /* 0x000e620000002400 */
[----:B------:R-:W-:Y:S02]  /*8f70*/  ISETP.GT.AND P1, PT, R42, 0x20, PT ;  /* 0x000000202a00780c */ /* 0x000fe40003f24270 */
[----:B--2---:R-:W-:-:S05]  /*8f80*/  FSEL R107, R96, -INF , P3 ;  /* 0xff800000606b7808 */ /* 0x004fca0001800000 */
[----:B------:R-:W2:Y:S01]  /*8f90*/  MUFU.TANH R76, R76 ;  /* 0x0000004c004c7308 */ /* 0x000ea20000002400 */
[----:B------:R-:W-:Y:S02]  /*8fa0*/  FMNMX.FTZ R20, R105, R20, !PT ;  /* 0x0000001469147209 */ /* 0x000fe40007810000 */
[----:B---3--:R-:W-:-:S05]  /*8fb0*/  FSEL R89, R89, -INF , P2 ;  /* 0xff80000059597808 */ /* 0x008fca0001000000 */
[----:B------:R-:W3:Y:S01]  /*8fc0*/  MUFU.TANH R95, R95 ;  /* 0x0000005f005f7308 */ /* 0x000ee20000002400 */
[----:B------:R-:W-:Y:S02]  /*8fd0*/  ISETP.GT.AND P2, PT, R42, 0x21, PT ;  /* 0x000000212a00780c */ /* 0x000fe40003f44270 */
[----:B----4-:R-:W-:-:S05]  /*8fe0*/  FSEL R111, R72, -INF , P1 ;  /* 0xff800000486f7808 */ /* 0x010fca0000800000 */
[----:B------:R-:W4:Y:S01]  /*8ff0*/  MUFU.TANH R77, R77 ;  /* 0x0000004d004d7308 */ /* 0x000f220000002400 */
[----:B------:R-:W-:Y:S02]  /*9000*/  FMNMX.FTZ R20, R107, R20, !PT ;  /* 0x000000146b147209 */ /* 0x000fe40007810000 */
[----:B-----5:R-:W-:-:S05]  /*9010*/  FSEL R91, R91, -INF , P6 ;  /* 0xff8000005b5b7808 */ /* 0x020fca0003000000 */
[----:B------:R-:W5:Y:S01]  /*9020*/  MUFU.TANH R97, R97 ;  /* 0x0000006100617308 */ /* 0x000f620000002400 */
[----:B------:R-:W-:Y:S02]  /*9030*/  ISETP.GT.AND P6, PT, R42, 0x28, PT ;  /* 0x000000282a00780c */ /* 0x000fe40003fc4270 */
[----:B0-----:R-:W-:-:S05]  /*9040*/  FSEL R113, R73, -INF , P2 ;  /* 0xff80000049717808 */ /* 0x001fca0001000000 */
[----:B------:R-:W0:Y:S01]  /*9050*/  MUFU.TANH R80, R80 ;  /* 0x0000005000507308 */ /* 0x000e220000002400 */
[----:B------:R-:W-:Y:S02]  /*9060*/  FMNMX.FTZ R20, R111, R20, !PT ;  /* 0x000000146f147209 */ /* 0x000fe40007810000 */
[----:B-1----:R-:W-:-:S05]  /*9070*/  FSEL R93, R93, -INF , P5 ;  /* 0xff8000005d5d7808 */ /* 0x002fca0002800000 */
        /* <DEDUP_REMOVED lines=16> */
[----:B------:R-:W-:-:S07]  /*9180*/  FMNMX.FTZ R20, R117, R20, !PT ;  /* 0x0000001475147209 */ /* 0x000fce0007810000 */
[----:B------:R-:W0:Y:S01]  /*9190*/  MUFU.TANH R79, R79 ;  /* 0x0000004f004f7308 */ /* 0x000e220000002400 */
[----:B-1----:R-:W-:Y:S02]  /*91a0*/  FSEL R109, R74, -INF , P1 ;  /* 0xff8000004a6d7808 */ /* 0x002fe40000800000 */
[----:B------:R-:W-:-:S05]  /*91b0*/  ISETP.GT.AND P1, PT, R42, 0x38, PT ;  /* 0x000000382a00780c */ /* 0x000fca0003f24270 */
[----:B------:R-:W1:Y:S01]  /*91c0*/  MUFU.TANH R56, R56 ;  /* 0x0000003800387308 */ /* 0x000e620000002400 */
[----:B--2---:R-:W-:Y:S02]  /*91d0*/  FSEL R81, R81, -INF , P3 ;  /* 0xff80000051517808 */ /* 0x004fe40001800000 */
[----:B------:R-:W-:-:S05]  /*91e0*/  FMNMX.FTZ R20, R119, R20, !PT ;  /* 0x0000001477147209 */ /* 0x000fca0007810000 */
[----:B------:R-:W2:Y:S01]  /*91f0*/  MUFU.TANH R82, R82 ;  /* 0x0000005200527308 */ /* 0x000ea20000002400 */
[----:B---3--:R-:W-:Y:S02]  /*9200*/  FSEL R75, R75, -INF , P2 ;  /* 0xff8000004b4b7808 */ /* 0x008fe40001000000 */
[----:B------:R-:W-:Y:S02]  /*9210*/  ISETP.GT.AND P2, PT, R42, 0x39, PT ;  /* 0x000000392a00780c */ /* 0x000fe40003f44270 */
[----:B----4-:R-:W-:-:S03]  /*9220*/  FSEL R123, R84, -INF , P1 ;  /* 0xff800000547b7808 */ /* 0x010fc60000800000 */
[----:B------:R-:W3:Y:S01]  /*9230*/  MUFU.TANH R83, R83 ;  /* 0x0000005300537308 */ /* 0x000ee20000002400 */
[----:B------:R-:W-:Y:S02]  /*9240*/  FMNMX.FTZ R20, R81, R20, !PT ;  /* 0x0000001451147209 */ /* 0x000fe40007810000 */
[----:B-----5:R-:W-:Y:S02]  /*9250*/  FSEL R73, R78, -INF , P6 ;  /* 0xff8000004e497808 */ /* 0x020fe40003000000 */
[----:B------:R-:W-:-:S03]  /*9260*/  ISETP.GT.AND P6, PT, R42, 0x40, PT ;  /* 0x000000402a00780c */ /* 0x000fc60003fc4270 */
[----:B------:R-:W4:Y:S01]  /*9270*/  MUFU.TANH R86, R86 ;  /* 0x0000005600567308 */ /* 0x000f220000002400 */
[----:B0-----:R-:W-:Y:S02]  /*9280*/  FSEL R85, R85, -INF , P2 ;  /* 0xff80000055557808 */ /* 0x001fe40001000000 */
[----:B------:R-:W-:Y:S02]  /*9290*/  FMNMX.FTZ R20, R123, R20, !PT ;  /* 0x000000147b147209 */ /* 0x000fe40007810000 */
[----:B------:R-:W-:Y:S02]  /*92a0*/  FSEL R79, R79, -INF , P5 ;  /* 0xff8000004f4f7808 */ /* 0x000fe40002800000 */
[----:B------:R-:W-:Y:S01]  /*92b0*/  ISETP.GT.AND P5, PT, R42, 0x41, PT ;  /* 0x000000412a00780c */ /* 0x000fe20003fa4270 */
[----:B------:R-:W0:Y:S01]  /*92c0*/  MUFU.TANH R87, R87 ;  /* 0x0000005700577308 */ /* 0x000e220000002400 */
[----:B-1----:R-:W-:Y:S02]  /*92d0*/  FSEL R127, R56, -INF , P6 ;  /* 0xff800000387f7808 */ /* 0x002fe40003000000 */
[----:B------:R-:W-:Y:S01]  /*92e0*/  FMNMX.FTZ R20, R85, R20, !PT ;  /* 0x0000001455147209 */ /* 0x000fe20007810000 */
[----:B------:R-:W-:-:S02]  /*92f0*/  WARPGROUP.DEPBAR.LE gsb0, 0x0 ;  /* 0x00008000000079c5 */ /* 0x000fc40000010000 */
[----:B--2---:R-:W-:Y:S02]  /*9300*/  FSEL R77, R82, -INF , P4 ;  /* 0xff800000524d7808 */ /* 0x004fe40002000000 */
[----:B------:R-:W1:Y:S01]  /*9310*/  MUFU.TANH R58, R58 ;  /* 0x0000003a003a7308 */ /* 0x000e620000002400 */
[----:B------:R-:W-:Y:S01]  /*9320*/  FSEL R131, R10, -INF , P5 ;  /* 0xff8000000a837808 */ /* 0x000fe20002800000 */
[----:B------:R-:W-:Y:S01]  /*9330*/  FMUL.FTZ R10, R2, R24 ;  /* 0x00000018020a7220 */ /* 0x000fe20000410000 */
[----:B------:R-:W-:Y:S02]  /*9340*/  ISETP.GT.AND P4, PT, R42, 0x48, PT ;  /* 0x000000482a00780c */ /* 0x000fe40003f84270 */
[----:B------:R-:W-:Y:S02]  /*9350*/  FMNMX.FTZ R24, R127, R20, !PT ;  /* 0x000000147f187209 */ /* 0x000fe40007810000 */
[----:B---3--:R-:W-:Y:S02]  /*9360*/  FSEL R83, R83, -INF , P3 ;  /* 0xff80000053537808 */ /* 0x008fe40001800000 */
[----:B------:R-:W-:-:S02]  /*9370*/  FSEL R129, R59, -INF , P4 ;  /* 0xff8000003b817808 */ /* 0x000fc40002000000 */
[----:B------:R-:W-:Y:S02]  /*9380*/  ISETP.GT.AND P3, PT, R42, 0x49, PT ;  /* 0x000000492a00780c */ /* 0x000fe40003f64270 */
[----:B------:R-:W-:Y:S02]  /*9390*/  FSEL R59, R57, -INF , P4 ;  /* 0xff800000393b7808 */ /* 0x000fe40002000000 */
[----:B------:R-:W-:Y:S01]  /*93a0*/  FMNMX.FTZ R24, R131, R24, !PT ;  /* 0x0000001883187209 */ /* 0x000fe20007810000 */
[----:B------:R-:W-:Y:S01]  /*93b0*/  FMUL.FTZ R20, R2, R26 ;  /* 0x0000001a02147220 */ /* 0x000fe20000410000 */
[----:B----4-:R-:W-:Y:S02]  /*93c0*/  FSEL R121, R86, -INF , P1 ;  /* 0xff80000056797808 */ /* 0x010fe40000800000 */
[----:B------:R-:W-:Y:S02]  /*93d0*/  ISETP.GT.AND P1, PT, R42, 0x50, PT ;  /* 0x000000502a00780c */ /* 0x000fe40003f24270 */
[----:B------:R-:W-:-:S02]  /*93e0*/  FSEL R133, R60, -INF , P3 ;  /* 0xff8000003c857808 */ /* 0x000fc40001800000 */
[----:B------:R-:W-:Y:S01]  /*93f0*/  FMNMX.FTZ R26, R59, R24, !PT ;  /* 0x000000183b1a7209 */ /* 0x000fe20007810000 */
[----:B------:R-:W2:Y:S01]  /*9400*/  MUFU.TANH R40, R40 ;  /* 0x0000002800287308 */ /* 0x000ea20000002400 */
[----:B0-----:R-:W-:Y:S02]  /*9410*/  FSEL R87, R87, -INF , P2 ;  /* 0xff80000057577808 */ /* 0x001fe40001000000 */
[----:B------:R-:W-:Y:S02]  /*9420*/  ISETP.GT.AND P2, PT, R42, 0x51, PT ;  /* 0x000000512a00780c */ /* 0x000fe40003f44270 */
[----:B------:R-:W-:-:S03]  /*9430*/  FSEL R135, R62, -INF , P1 ;  /* 0xff8000003e877808 */ /* 0x000fc60000800000 */
[----:B------:R0:W-:Y:S01]  /*9440*/  MUFU.TANH R8, R44 ;  /* 0x0000002c00087308 */ /* 0x0001e20000002400 */
[----:B-1----:R-:W-:Y:S02]  /*9450*/  FSEL R125, R58, -INF , P6 ;  /* 0xff8000003a7d7808 */ /* 0x002fe40003000000 */
[----:B------:R-:W-:Y:S02]  /*9460*/  ISETP.GT.AND P6, PT, R42, 0x58, PT ;  /* 0x000000582a00780c */ /* 0x000fe40003fc4270 */
[----:B------:R-:W-:Y:S02]  /*9470*/  FSEL R137, R64, -INF , P2 ;  /* 0xff80000040897808 */ /* 0x000fe40001000000 */
[----:B0-----:R-:W-:Y:S01]  /*9480*/  FMNMX.FTZ R44, R133, R26, !PT ;  /* 0x0000001a852c7209 */ /* 0x001fe20007810000 */
[----:B------:R-:W0:Y:S03]  /*9490*/  MUFU.TANH R41, R41 ;  /* 0x0000002900297308 */ /* 0x000e260000002400 */
[----:B------:R-:W-:Y:S01]  /*94a0*/  FMNMX.FTZ R44, R135, R44, !PT ;  /* 0x0000002c872c7209 */ /* 0x000fe20007810000 */
[----:B------:R-:W-:Y:S01]  /*94b0*/  FMUL.FTZ R24, R2, R25 ;  /* 0x0000001902187220 */ /* 0x000fe20000410000 */
[----:B------:R-:W-:-:S02]  /*94c0*/  FSEL R11, R11, -INF , P5 ;  /* 0xff8000000b0b7808 */ /* 0x000fc40002800000 */
[----:B------:R-:W-:Y:S02]  /*94d0*/  ISETP.GT.AND P5, PT, R42, 0x59, PT ;  /* 0x000000592a00780c */ /* 0x000fe40003fa4270 */
[----:B------:R-:W-:Y:S02]  /*94e0*/  FSEL R25, R66, -INF , P6 ;  /* 0xff80000042197808 */ /* 0x000fe40003000000 */
[----:B------:R-:W-:Y:S01]  /*94f0*/  FMNMX.FTZ R44, R137, R44, !PT ;  /* 0x0000002c892c7209 */ /* 0x000fe20007810000 */
[----:B------:R-:W1:Y:S01]  /*9500*/  MUFU.TANH R45, R45 ;  /* 0x0000002d002d7308 */ /* 0x000e620000002400 */
[----:B------:R-:W-:Y:S02]  /*9510*/  ISETP.GT.AND P4, PT, R42, 0x60, PT ;  /* 0x000000602a00780c */ /* 0x000fe40003f84270 */
[----:B------:R-:W-:Y:S02]  /*9520*/  FSEL R139, R68, -INF , P5 ;  /* 0xff800000448b7808 */ /* 0x000fe40002800000 */
[----:B------:R-:W-:-:S02]  /*9530*/  FMNMX.FTZ R44, R25, R44, !PT ;  /* 0x0000002c192c7209 */ /* 0x000fc40007810000 */
[----:B------:R-:W-:Y:S01]  /*9540*/  FSEL R61, R61, -INF , P3 ;  /* 0xff8000003d3d7808 */ /* 0x000fe20001800000 */
[----:B------:R-:W3:Y:S01]  /*9550*/  MUFU.TANH R69, R69 ;  /* 0x0000004500457308 */ /* 0x000ee20000002400 */
[----:B------:R-:W-:Y:S02]  /*9560*/  ISETP.GT.AND P3, PT, R42, 0x61, PT ;  /* 0x000000612a00780c */ /* 0x000fe40003f64270 */
[----:B--2---:R-:W-:Y:S02]  /*9570*/  FSEL R141, R40, -INF , P4 ;  /* 0xff800000288d7808 */ /* 0x004fe40002000000 */
[----:B------:R-:W-:-:S03]  /*9580*/  FMNMX.FTZ R44, R139, R44, !PT ;  /* 0x0000002c8b2c7209 */ /* 0x000fc60007810000 */
[----:B------:R-:W2:Y:S01]  /*9590*/  MUFU.TANH R48, R48 ;  /* 0x0000003000307308 */ /* 0x000ea20000002400 */
[----:B------:R-:W-:Y:S02]  /*95a0*/  FSEL R63, R63, -INF , P1 ;  /* 0xff8000003f3f7808 */ /* 0x000fe40000800000 */
[----:B------:R-:W-:Y:S02]  /*95b0*/  ISETP.GT.AND P1, PT, R42, 0x68, PT ;  /* 0x000000682a00780c */ /* 0x000fe40003f24270 */
[----:B0-----:R-:W-:-:S03]  /*95c0*/  FSEL R41, R41, -INF , P3 ;  /* 0xff80000029297808 */ /* 0x001fc60001800000 */
[----:B------:R-:W0:Y:S01]  /*95d0*/  MUFU.TANH R70, R70 ;  /* 0x0000004600467308 */ /* 0x000e220000002400 */
[----:B------:R-:W-:Y:S02]  /*95e0*/  FMNMX.FTZ R44, R141, R44, !PT ;  /* 0x0000002c8d2c7209 */ /* 0x000fe40007810000 */
[----:B------:R-:W-:-:S05]  /*95f0*/  FSEL R65, R65, -INF , P2 ;  /* 0xff80000041417808 */ /* 0x000fca0001000000 */
[----:B------:R-:W4:Y:S01]  /*9600*/  MUFU.TANH R49, R49 ;  /* 0x0000003100317308 */ /* 0x000f220000002400 */
[----:B------:R-:W-:Y:S02]  /*9610*/  ISETP.GT.AND P2, PT, R42, 0x69, PT ;  /* 0x000000692a00780c */ /* 0x000fe40003f44270 */
[----:B------:R-:W-:Y:S02]  /*9620*/  FSEL R143, R8, -INF , P1 ;  /* 0xff800000088f7808 */ /* 0x000fe40000800000 */
[----:B------:R-:W-:-:S03]  /*9630*/  FMNMX.FTZ R44, R41, R44, !PT ;  /* 0x0000002c292c7209 */ /* 0x000fc60007810000 */
[----:B------:R-:W5:Y:S01]  /*9640*/  MUFU.TANH R43, R43 ;  /* 0x0000002b002b7308 */ /* 0x000f620000002400 */
[----:B------:R-:W-:Y:S02]  /*9650*/  FSEL R67, R67, -INF , P6 ;  /* 0xff80000043437808 */ /* 0x000fe40003000000 */
[----:B------:R-:W-:-:S05]  /*9660*/  ISETP.GT.AND P6, PT, R42, 0x70, PT ;  /* 0x000000702a00780c */ /* 0x000fca0003fc4270 */
[----:B------:R-:W5:Y:S01]  /*9670*/  MUFU.TANH R52, R52 ;  /* 0x0000003400347308 */ /* 0x000f620000002400 */
[----:B-1----:R-:W-:Y:S02]  /*9680*/  FSEL R45, R45, -INF , P2 ;  /* 0xff8000002d2d7808 */ /* 0x002fe40001000000 */
[----:B------:R-:W-:-:S05]  /*9690*/  FMNMX.FTZ R44, R143, R44, !PT ;  /* 0x0000002c8f2c7209 */ /* 0x000fca0007810000 */
[----:B------:R-:W1:Y:S01]  /*96a0*/  MUFU.TANH R47, R47 ;  /* 0x0000002f002f7308 */ /* 0x000e620000002400 */
[----:B---3--:R-:W-:Y:S01]  /*96b0*/  FSEL R69, R69, -INF , P5 ;  /* 0xff80000045457808 */ /* 0x008fe20002800000 */
[----:B------:R-:W-:Y:S01]  /*96c0*/  FMUL.FTZ R155, R2, R28 ;  /* 0x0000001c029b7220 */ /* 0x000fe20000410000 */
[----:B------:R-:W-:-:S05]  /*96d0*/  ISETP.GT.AND P5, PT, R42, 0x71, PT ;  /* 0x000000712a00780c */ /* 0x000fca0003fa4270 */
[----:B------:R-:W3:Y:S01]  /*96e0*/  MUFU.TANH R53, R53 ;  /* 0x0000003500357308 */ /* 0x000ee20000002400 */
[----:B--2---:R-:W-:Y:S02]  /*96f0*/  FSEL R145, R48, -INF , P6 ;  /* 0xff80000030917808 */ /* 0x004fe40003000000 */
[----:B------:R-:W-:Y:S01]  /*9700*/  FMNMX.FTZ R44, R45, R44, !PT ;  /* 0x0000002c2d2c7209 */ /* 0x000fe20007810000 */
[----:B------:R-:W-:-:S04]  /*9710*/  FMUL.FTZ R26, R2, R27 ;  /* 0x0000001b021a7220 */ /* 0x000fc80000410000 */
[----:B------:R-:W2:Y:S01]  /*9720*/  MUFU.TANH R12, R46 ;  /* 0x0000002e000c7308 */ /* 0x000ea20000002400 */
[----:B0-----:R-:W-:Y:S01]  /*9730*/  FSEL R27, R70, -INF , P4 ;  /* 0xff800000461b7808 */ /* 0x001fe20002000000 */
[----:B------:R-:W-:Y:S01]  /*9740*/  FMUL.FTZ R153, R2, R29 ;  /* 0x0000001d02997220 */ /* 0x000fe20000410000 */
[----:B------:R-:W-:-:S05]  /*9750*/  ISETP.GT.AND P4, PT, R42, 0x78, PT ;  /* 0x000000782a00780c */ /* 0x000fca0003f84270 */
[----:B------:R-:W0:Y:S01]  /*9760*/  MUFU.TANH R10, R10 ;  /* 0x0000000a000a7308 */ /* 0x000e220000002400 */
[----:B----4-:R-:W-:Y:S02]  /*9770*/  FSEL R49, R49, -INF , P5 ;  /* 0xff80000031317808 */ /* 0x010fe40002800000 */
[----:B------:R-:W-:-:S05]  /*9780*/  FMNMX.FTZ R44, R145, R44, !PT ;  /* 0x0000002c912c7209 */ /* 0x000fca0007810000 */
[----:B------:R-:W4:Y:S01]  /*9790*/  MUFU.TANH R50, R50 ;  /* 0x0000003200327308 */ /* 0x000f220000002400 */
[----:B-----5:R-:W-:Y:S02]  /*97a0*/  FSEL R43, R43, -INF , P3 ;  /* 0xff8000002b2b7808 */ /* 0x020fe40001800000 */
[----:B------:R-:W-:-:S05]  /*97b0*/  ISETP.GT.AND P3, PT, R42, 0x79, PT ;  /* 0x000000792a00780c */ /* 0x000fca0003f64270 */
[----:B------:R-:W5:Y:S01]  /*97c0*/  MUFU.TANH R24, R24 ;  /* 0x0000001800187308 */ /* 0x000f620000002400 */
[----:B------:R-:W-:Y:S02]  /*97d0*/  FSEL R147, R52, -INF , P4 ;  /* 0xff80000034937808 */ /* 0x000fe40002000000 */
[----:B------:R-:W-:-:S05]  /*97e0*/  FMNMX.FTZ R44, R49, R44, !PT ;  /* 0x0000002c312c7209 */ /* 0x000fca0007810000 */
[----:B------:R-:W5:Y:S01]  /*97f0*/  MUFU.TANH R51, R51 ;  /* 0x0000003300337308 */ /* 0x000f620000002400 */
[----:B-1----:R-:W-:Y:S02]  /*9800*/  FSEL R47, R47, -INF , P2 ;  /* 0xff8000002f2f7808 */ /* 0x002fe40001000000 */
[----:B------:R-:W-:-:S05]  /*9810*/  ISETP.GT.AND P2, PT, R42, 0x80, PT ;  /* 0x000000802a00780c */ /* 0x000fca0003f44270 */
[----:B------:R-:W1:Y:S01]  /*9820*/  MUFU.TANH R155, R155 ;  /* 0x0000009b009b7308 */ /* 0x000e620000002400 */
[----:B---3--:R-:W-:Y:S02]  /*9830*/  FSEL R53, R53, -INF , P3 ;  /* 0xff80000035357808 */ /* 0x008fe40001800000 */
[----:B------:R-:W-:-:S05]  /*9840*/  FMNMX.FTZ R44, R147, R44, !PT ;  /* 0x0000002c932c7209 */ /* 0x000fca0007810000 */
[----:B------:R-:W3:Y:S01]  /*9850*/  MUFU.TANH R153, R153 ;  /* 0x0000009900997308 */ /* 0x000ee20000002400 */
[----:B--2---:R-:W-:Y:S02]  /*9860*/  FSEL R29, R12, -INF , P1 ;  /* 0xff8000000c1d7808 */ /* 0x004fe40000800000 */
[----:B------:R-:W-:Y:S02]  /*9870*/  ISETP.GT.AND P1, PT, R42, 0x81, PT ;  /* 0x000000812a00780c */ /* 0x000fe40003f24270 */
[----:B0-----:R-:W-:Y:S02]  /*9880*/  FSEL R149, R10, -INF , P2 ;  /* 0xff8000000a957808 */ /* 0x001fe40001000000 */
[----:B------:R-:W-:Y:S01]  /*9890*/  FMNMX.FTZ R44, R53, R44, !PT ;  /* 0x0000002c352c7209 */ /* 0x000fe20007810000 */
[----:B------:R-:W-:Y:S01]  /*98a0*/  FMUL.FTZ R12, R2, R33 ;  /* 0x00000021020c7220 */ /* 0x000fe20000410000 */
[----:B----4-:R-:W-:Y:S02]  /*98b0*/  FSEL R33, R50, -INF , P6 ;  /* 0xff80000032217808 */ /* 0x010fe40003000000 */
[----:B------:R-:W-:-:S02]  /*98c0*/  ISETP.GT.AND P6, PT, R42, 0x88, PT ;  /* 0x000000882a00780c */ /* 0x000fc40003fc4270 */
[----:B-----5:R-:W-:Y:S02]  /*98d0*/  FSEL R151, R24, -INF , P1 ;  /* 0xff80000018977808 */ /* 0x020fe40000800000 */
[----:B------:R-:W-:Y:S02]  /*98e0*/  FMNMX.FTZ R44, R149, R44, !PT ;  /* 0x0000002c952c7209 */ /* 0x000fe40007810000 */
[----:B------:R-:W-:Y:S02]  /*98f0*/  FSEL R51, R51, -INF , P5 ;  /* 0xff80000033337808 */ /* 0x000fe40002800000 */
[----:B------:R-:W-:Y:S02]  /*9900*/  ISETP.GT.AND P5, PT, R42, 0x89, PT ;  /* 0x000000892a00780c */ /* 0x000fe40003fa4270 */
[----:B-1----:R-:W-:Y:S02]  /*9910*/  FSEL R155, R155, -INF , P6 ;  /* 0xff8000009b9b7808 */ /* 0x002fe40003000000 */
[----:B------:R-:W-:Y:S01]  /*9920*/  FMNMX.FTZ R44, R151, R44, !PT ;  /* 0x0000002c972c7209 */ /* 0x000fe20007810000 */
[----:B------:R-:W-:Y:S01]  /*9930*/  FMUL.FTZ R8, R2, R32 ;  /* 0x0000002002087220 */ /* 0x000fe20000410000 */
[----:B---3--:R-:W-:-:S02]  /*9940*/  FSEL R153, R153, -INF , P5 ;  /* 0xff80000099997808 */ /* 0x008fc40002800000 */
[----:B------:R-:W-:Y:S01]  /*9950*/  FMNMX.FTZ R44, R155, R44, !PT ;  /* 0x0000002c9b2c7209 */ /* 0x000fe20007810000 */
[----:B------:R-:W0:Y:S03]  /*9960*/  MUFU.TANH R54, R54 ;  /* 0x0000003600367308 */ /* 0x000e260000002400 */
[----:B------:R-:W-:Y:S02]  /*9970*/  FMNMX.FTZ R57, R153, R44, !PT ;  /* 0x0000002c99397209 */ /* 0x000fe40007810000 */
[----:B------:R-:W-:-:S03]  /*9980*/  FMNMX.FTZ R44, R9, R15, !PT ;  /* 0x0000000f092c7209 */ /* 0x000fc60007810000 */
[----:B------:R-:W1:Y:S01]  /*9990*/  MUFU.TANH R55, R55 ;  /* 0x0000003700377308 */ /* 0x000e620000002400 */
[----:B------:R-:W-:Y:S01]  /*99a0*/  FMUL.FTZ R28, R2, R36 ;  /* 0x00000024021c7220 */ /* 0x000fe20000410000 */
[----:B------:R-:W-:-:S06]  /*99b0*/  FMNMX.FTZ R44, R21, R44, !PT ;  /* 0x0000002c152c7209 */ /* 0x000fcc0007810000 */
[----:B------:R-:W2:Y:S01]  /*99c0*/  MUFU.TANH R8, R8 ;  /* 0x0000000800087308 */ /* 0x000ea20000002400 */
[----:B------:R-:W-:Y:S01]  /*99d0*/  FMUL.FTZ R24, R2, R37 ;  /* 0x0000002502187220 */ /* 0x000fe20000410000 */
[----:B------:R-:W-:-:S06]  /*99e0*/  FMNMX.FTZ R46, R89, R44, !PT ;  /* 0x0000002c592e7209 */ /* 0x000fcc0007810000 */
[----:B------:R-:W3:Y:S01]  /*99f0*/  MUFU.TANH R20, R20 ;  /* 0x0000001400147308 */ /* 0x000ee20000002400 */
[----:B------:R-:W-:-:S07]  /*9a00*/  FMNMX.FTZ R46, R91, R46, !PT ;  /* 0x0000002e5b2e7209 */ /* 0x000fce0007810000 */
[----:B------:R-:W4:Y:S01]  /*9a10*/  MUFU.TANH R12, R12 ;  /* 0x0000000c000c7308 */ /* 0x000f220000002400 */
[----:B0-----:R-:W-:-:S07]  /*9a20*/  FSEL R37, R54, -INF , P4 ;  /* 0xff80000036257808 */ /* 0x001fce0002000000 */
[----:B------:R-:W0:Y:S01]  /*9a30*/  MUFU.TANH R26, R26 ;  /* 0x0000001a001a7308 */ /* 0x000e220000002400 */
[----:B------:R-:W-:-:S07]  /*9a40*/  ISETP.GT.AND P4, PT, R42, 0x90, PT ;  /* 0x000000902a00780c */ /* 0x000fce0003f84270 */
[----:B------:R-:W5:Y:S01]  /*9a50*/  MUFU.TANH R28, R28 ;  /* 0x0000001c001c7308 */ /* 0x000f620000002400 */
[----:B------:R-:W-:Y:S02]  /*9a60*/  FMNMX.FTZ R46, R93, R46, !PT ;  /* 0x0000002e5d2e7209 */ /* 0x000fe40007810000 */
[----:B-1----:R-:W-:-:S05]  /*9a70*/  FSEL R55, R55, -INF , P3 ;  /* 0xff80000037377808 */ /* 0x002fca0001800000 */
[----:B------:R-:W1:Y:S01]  /*9a80*/  MUFU.TANH R24, R24 ;  /* 0x0000001800187308 */ /* 0x000e620000002400 */
[----:B------:R-:W-:Y:S02]  /*9a90*/  ISETP.GT.AND P3, PT, R42, 0x91, PT ;  /* 0x000000912a00780c */ /* 0x000fe40003f64270 */
[----:B--2---:R-:W-:Y:S02]  /*9aa0*/  FSEL R8, R8, -INF , P4 ;  /* 0xff80000008087808 */ /* 0x004fe40002000000 */
[----:B------:R-:W-:Y:S02]  /*9ab0*/  FMNMX.FTZ R46, R95, R46, !PT ;  /* 0x0000002e5f2e7209 */ /* 0x000fe40007810000 */
[----:B---3--:R-:W-:Y:S02]  /*9ac0*/  FSEL R20, R20, -INF , P2 ;  /* 0xff80000014147808 */ /* 0x008fe40001000000 */
[----:B------:R-:W-:Y:S02]  /*9ad0*/  ISETP.GT.AND P2, PT, R42, 0x98, PT ;  /* 0x000000982a00780c */ /* 0x000fe40003f44270 */
[----:B----4-:R-:W-:-:S02]  /*9ae0*/  FSEL R10, R12, -INF , P3 ;  /* 0xff8000000c0a7808 */ /* 0x010fc40001800000 */
[----:B------:R-:W-:Y:S02]  /*9af0*/  FMNMX.FTZ R57, R8, R57, !PT ;  /* 0x0000003908397209 */ /* 0x000fe40007810000 */
[----:B------:R-:W-:Y:S02]  /*9b00*/  FMNMX.FTZ R48, R97, R46, !PT ;  /* 0x0000002e61307209 */ /* 0x000fe40007810000 */
[----:B0-----:R-:W-:Y:S02]  /*9b10*/  FSEL R26, R26, -INF , P1 ;  /* 0xff8000001a1a7808 */ /* 0x001fe40000800000 */
[----:B------:R-:W-:Y:S02]  /*9b20*/  ISETP.GT.AND P1, PT, R42, 0x99, PT ;  /* 0x000000992a00780c */ /* 0x000fe40003f24270 */
[----:B-----5:R-:W-:Y:S02]  /*9b30*/  FSEL R12, R28, -INF , P2 ;  /* 0xff8000001c0c7808 */ /* 0x020fe40001000000 */
[----:B------:R-:W-:-:S02]  /*9b40*/  FMNMX.FTZ R57, R10, R57, !PT ;  /* 0x000000390a397209 */ /* 0x000fc40007810000 */
[----:B------:R-:W-:Y:S02]  /*9b50*/  FMNMX.FTZ R48, R109, R48, !PT ;  /* 0x000000306d307209 */ /* 0x000fe40007810000 */
[----:B-1----:R-:W-:Y:S02]  /*9b60*/  FSEL R24, R24, -INF , P1 ;  /* 0xff80000018187808 */ /* 0x002fe40000800000 */
[----:B------:R-:W-:Y:S02]  /*9b70*/  FMNMX.FTZ R57, R12, R57, !PT ;  /* 0x000000390c397209 */ /* 0x000fe40007810000 */
[----:B------:R-:W-:Y:S02]  /*9b80*/  FMNMX.FTZ R48, R75, R48, !PT ;  /* 0x000000304b307209 */ /* 0x000fe40007810000 */
[----:B------:R-:W-:Y:S02]  /*9b90*/  FMNMX.FTZ R32, R24, R57, !PT ;  /* 0x0000003918207209 */ /* 0x000fe40007810000 */
[----:B------:R-:W-:-:S03]  /*9ba0*/  FMNMX.FTZ R48, R73, R48, !PT ;  /* 0x0000003049307209 */ /* 0x000fc60007810000 */
[----:B------:R-:W0:Y:S01]  /*9bb0*/  SHFL.BFLY PT, R57, R32, 0x2, 0x1f ;  /* 0x0c401f0020397f89 */ /* 0x000e2200000e0000 */
[----:B------:R-:W-:-:S04]  /*9bc0*/  FMNMX.FTZ R50, R79, R48, !PT ;  /* 0x000000304f327209 */ /* 0x000fc80007810000 */
[----:B------:R-:W-:-:S04]  /*9bd0*/  FMNMX.FTZ R50, R77, R50, !PT ;  /* 0x000000324d327209 */ /* 0x000fc80007810000 */
[----:B------:R-:W-:-:S04]  /*9be0*/  FMNMX.FTZ R50, R83, R50, !PT ;  /* 0x0000003253327209 */ /* 0x000fc80007810000 */
[----:B------:R-:W-:-:S04]  /*9bf0*/  FMNMX.FTZ R50, R121, R50, !PT ;  /* 0x0000003279327209 */ /* 0x000fc80007810000 */
[----:B------:R-:W-:-:S04]  /*9c00*/  FMNMX.FTZ R52, R87, R50, !PT ;  /* 0x0000003257347209 */ /* 0x000fc80007810000 */
[----:B------:R-:W-:Y:S02]  /*9c10*/  FMNMX.FTZ R52, R125, R52, !PT ;  /* 0x000000347d347209 */ /* 0x000fe40007810000 */
[----:B0-----:R-:W-:Y:S02]  /*9c20*/  FMNMX.FTZ R36, R32, R57, !PT ;  /* 0x0000003920247209 */ /* 0x001fe40007810000 */
[----:B------:R-:W-:-:S03]  /*9c30*/  FMNMX.FTZ R52, R11, R52, !PT ;  /* 0x000000340b347209 */ /* 0x000fc60007810000 */
[----:B------:R-:W0:Y:S01]  /*9c40*/  SHFL.BFLY PT, R57, R36, 0x1, 0x1f ;  /* 0x0c201f0024397f89 */ /* 0x000e2200000e0000 */
[----:B------:R-:W-:-:S04]  /*9c50*/  FMNMX.FTZ R52, R129, R52, !PT ;  /* 0x0000003481347209 */ /* 0x000fc80007810000 */
[----:B------:R-:W-:-:S04]  /*9c60*/  FMNMX.FTZ R54, R61, R52, !PT ;  /* 0x000000343d367209 */ /* 0x000fc80007810000 */
[----:B------:R-:W-:-:S04]  /*9c70*/  FMNMX.FTZ R54, R63, R54, !PT ;  /* 0x000000363f367209 */ /* 0x000fc80007810000 */
[----:B------:R-:W-:-:S04]  /*9c80*/  FMNMX.FTZ R54, R65, R54, !PT ;  /* 0x0000003641367209 */ /* 0x000fc80007810000 */
[----:B------:R-:W-:-:S04]  /*9c90*/  FMNMX.FTZ R54, R67, R54, !PT ;  /* 0x0000003643367209 */ /* 0x000fc80007810000 */
[----:B------:R-:W-:Y:S01]  /*9ca0*/  FMNMX.FTZ R58, R69, R54, !PT ;  /* 0x00000036453a7209 */ /* 0x000fe20007810000 */
[----:B------:R-:W-:Y:S01]  /*9cb0*/  IMAD.U32 R56, RZ, RZ, UR4 ;  /* 0x00000004ff387e24 */ /* 0x000fe2000f8e00ff */
[----:B0-----:R-:W-:Y:S02]  /*9cc0*/  FMNMX.FTZ R57, R36, R57, !PT ;  /* 0x0000003924397209 */ /* 0x001fe40007810000 */
[----:B------:R-:W-:-:S04]  /*9cd0*/  FMNMX.FTZ R58, R27, R58, !PT ;  /* 0x0000003a1b3a7209 */ /* 0x000fc80007810000 */
[----:B------:R-:W-:Y:S01]  /*9ce0*/  FMNMX.FTZ R58, R43, R58, !PT ;  /* 0x0000003a2b3a7209 */ /* 0x000fe20007810000 */
[----:B------:R-:W-:-:S01]  /*9cf0*/  FFMA.FTZ R28, R57, R56, -8 ;  /* 0xc1000000391c7423 */ /* 0x000fc20000010038 */
[----:B------:R-:W-:Y:S02]  /*9d00*/  FSETP.NEU.FTZ.AND P0, PT, R57, -INF , PT ;  /* 0xff8000003900780b */ /* 0x000fe40003f1d000 */
[----:B------:R-:W-:Y:S02]  /*9d10*/  FMNMX.FTZ R58, R29, R58, !PT ;  /* 0x0000003a1d3a7209 */ /* 0x000fe40007810000 */
[----:B------:R-:W-:Y:S02]  /*9d20*/  FSEL R28, R28, RZ, P0 ;  /* 0x000000ff1c1c7208 */ /* 0x000fe40000000000 */
[----:B------:R-:W-:Y:S01]  /*9d30*/  ISETP.NE.AND P0, PT, R14, RZ, PT ;  /* 0x000000ff0e00720c */ /* 0x000fe20003f05270 */
[C---:B------:R-:W-:Y:S01]  /*9d40*/  FMUL.FTZ R14, R2.reuse, R30 ;  /* 0x0000001e020e7220 */ /* 0x040fe20000410000 */
[----:B------:R-:W-:Y:S01]  /*9d50*/  FMNMX.FTZ R60, R47, R58, !PT ;  /* 0x0000003a2f3c7209 */ /* 0x000fe20007810000 */
[----:B------:R-:W-:-:S03]  /*9d60*/  FMUL.FTZ R30, R2, R31 ;  /* 0x0000001f021e7220 */ /* 0x000fc60000410000 */
[----:B------:R-:W-:Y:S01]  /*9d70*/  FMNMX.FTZ R60, R33, R60, !PT ;  /* 0x0000003c213c7209 */ /* 0x000fe20007810000 */
[----:B------:R-:W-:Y:S01]  /*9d80*/  MUFU.TANH R14, R14 ;  /* 0x0000000e000e7308 */ /* 0x000fe20000002400 */
[----:B------:R-:W-:Y:S02]  /*9d90*/  FMUL.FTZ R31, R2, R34 ;  /* 0x00000022021f7220 */ /* 0x000fe40000410000 */
[----:B------:R-:W-:Y:S01]  /*9da0*/  FMNMX.FTZ R60, R51, R60, !PT ;  /* 0x0000003c333c7209 */ /* 0x000fe20007810000 */
[----:B------:R-:W-:-:S01]  /*9db0*/  FFMA.FTZ R59, R59, R56, -R28 ;  /* 0x000000383b3b7223 */ /* 0x000fc2000001081c */
[C---:B------:R-:W-:Y:S02]  /*9dc0*/  FMUL.FTZ R32, R2.reuse, R35 ;  /* 0x0000002302207220 */ /* 0x040fe40000410000 */
[----:B------:R-:W-:Y:S01]  /*9dd0*/  FMNMX.FTZ R60, R37, R60, !PT ;  /* 0x0000003c253c7209 */ /* 0x000fe20007810000 */
[----:B------:R-:W0:Y:S01]  /*9de0*/  MUFU.TANH R30, R30 ;  /* 0x0000001e001e7308 */ /* 0x000e220000002400 */
[----:B------:R-:W-:Y:S01]  /*9df0*/  FMUL.FTZ R34, R2, R38 ;  /* 0x0000002602227220 */ /* 0x000fe20000410000 */
[----:B------:R-:W-:-:S06]  /*9e00*/  FFMA.FTZ R111, R111, R56, -R28 ;  /* 0x000000386f6f7223 */ /* 0x000fcc000001081c */
[----:B------:R-:W1:Y:S01]  /*9e10*/  MUFU.TANH R31, R31 ;  /* 0x0000001f001f7308 */ /* 0x000e620000002400 */
[----:B------:R-:W-:-:S07]  /*9e20*/  FMUL.FTZ R35, R2, R39 ;  /* 0x0000002702237220 */ /* 0x000fce0000410000 */
[----:B------:R2:W-:Y:S02]  /*9e30*/  MUFU.EX2 R54, R59 ;  /* 0x0000003b00367308 */ /* 0x0005e40000000800 */
[----:B--2---:R-:W-:-:S06]  /*9e40*/  FMNMX.FTZ R59, R55, R60, !PT ;  /* 0x0000003c373b7209 */ /* 0x004fcc0007810000 */
[----:B------:R-:W-:Y:S01]  /*9e50*/  MUFU.TANH R32, R32 ;  /* 0x0000002000207308 */ /* 0x000fe20000002400 */
[----:B------:R-:W-:Y:S01]  /*9e60*/  FMNMX.FTZ R59, R20, R59, !PT ;  /* 0x0000003b143b7209 */ /* 0x000fe20007810000 */
[----:B------:R-:W-:-:S03]  /*9e70*/  FFMA.FTZ R38, R99, R56, -R28 ;  /* 0x0000003863267223 */ /* 0x000fc6000001081c */
[----:B------:R-:W-:-:S03]  /*9e80*/  FMNMX.FTZ R60, R26, R59, !PT ;  /* 0x0000003b1a3c7209 */ /* 0x000fc60007810000 */
[----:B------:R-:W2:Y:S01]  /*9e90*/  MUFU.TANH R34, R34 ;  /* 0x0000002200227308 */ /* 0x000ea20000002400 */
[----:B------:R-:W-:-:S01]  /*9ea0*/  FFMA.FTZ R99, R113, R56, -R28 ;  /* 0x0000003871637223 */ /* 0x000fc2000001081c */
[----:B0-----:R-:W-:-:S06]  /*9eb0*/  FSEL R113, R30, -INF , P5 ;  /* 0xff8000001e717808 */ /* 0x001fcc0002800000 */
[----:B------:R0:W-:Y:S01]  /*9ec0*/  MUFU.EX2 R44, R111 ;  /* 0x0000006f002c7308 */ /* 0x0001e20000000800 */
[----:B------:R-:W-:-:S01]  /*9ed0*/  FFMA.FTZ R115, R115, R56, -R28 ;  /* 0x0000003873737223 */ /* 0x000fc2000001081c */
[----:B0-----:R-:W-:-:S06]  /*9ee0*/  FSEL R111, R14, -INF , P6 ;  /* 0xff8000000e6f7808 */ /* 0x001fcc0003000000 */
[----:B------:R-:W0:Y:S01]  /*9ef0*/  MUFU.TANH R35, R35 ;  /* 0x0000002300237308 */ /* 0x000e220000002400 */
[----:B------:R-:W-:Y:S02]  /*9f00*/  FMNMX.FTZ R60, R111, R60, !PT ;  /* 0x0000003c6f3c7209 */ /* 0x000fe40007810000 */
[----:B-1----:R-:W-:Y:S02]  /*9f10*/  FSEL R31, R31, -INF , P4 ;  /* 0xff8000001f1f7808 */ /* 0x002fe40002000000 */
[----:B------:R-:W-:-:S03]  /*9f20*/  FMNMX.FTZ R60, R113, R60, !PT ;  /* 0x0000003c713c7209 */ /* 0x000fc60007810000 */
[----:B------:R1:W-:Y:S01]  /*9f30*/  MUFU.EX2 R46, R115 ;  /* 0x00000073002e7308 */ /* 0x0003e20000000800 */
[----:B------:R-:W-:-:S01]  /*9f40*/  FFMA.FTZ R39, R101, R56, -R28 ;  /* 0x0000003865277223 */ /* 0x000fc2000001081c */
[----:B------:R-:W-:Y:S01]  /*9f50*/  FMNMX.FTZ R60, R31, R60, !PT ;  /* 0x0000003c1f3c7209 */ /* 0x000fe20007810000 */
[----:B------:R-:W-:-:S01]  /*9f60*/  FFMA.FTZ R101, R117, R56, -R28 ;  /* 0x0000003875657223 */ /* 0x000fc2000001081c */
[----:B--2---:R-:W-:Y:S02]  /*9f70*/  FSEL R117, R34, -INF , P2 ;  /* 0xff80000022757808 */ /* 0x004fe40001000000 */
[----:B-1----:R-:W-:Y:S01]  /*9f80*/  FSEL R115, R32, -INF , P3 ;  /* 0xff80000020737808 */ /* 0x002fe20001800000 */
[----:B------:R-:W-:-:S03]  /*9f90*/  FFMA.FTZ R64, R41, R56, -R28 ;  /* 0x0000003829407223 */ /* 0x000fc6000001081c */
[----:B------:R-:W-:Y:S02]  /*9fa0*/  FMNMX.FTZ R60, R115, R60, !PT ;  /* 0x0000003c733c7209 */ /* 0x000fe40007810000 */
[----:B0-----:R-:W-:Y:S02]  /*9fb0*/  FSEL R41, R35, -INF , P1 ;  /* 0xff80000023297808 */ /* 0x001fe40000800000 */
[----:B------:R-:W-:-:S04]  /*9fc0*/  FMNMX.FTZ R60, R117, R60, !PT ;  /* 0x0000003c753c7209 */ /* 0x000fc80007810000 */
[----:B------:R-:W-:-:S05]  /*9fd0*/  FMNMX.FTZ R59, R41, R60, !PT ;  /* 0x0000003c293b7209 */ /* 0x000fca0007810000 */
[----:B------:R-:W0:Y:S02]  /*9fe0*/  SHFL.BFLY PT, R62, R59, 0x2, 0x1f ;  /* 0x0c401f003b3e7f89 */ /* 0x000e2400000e0000 */
[----:B0-----:R-:W-:-:S05]  /*9ff0*/  FMNMX.FTZ R66, R59, R62, !PT ;  /* 0x0000003e3b427209 */ /* 0x001fca0007810000 */
[----:B------:R-:W0:Y:S01]  /*a000*/  SHFL.BFLY PT, R59, R66, 0x1, 0x1f ;  /* 0x0c201f00423b7f89 */ /* 0x000e2200000e0000 */
[----:B------:R-:W-:-:S04]  /*a010*/  FFMA.FTZ R127, R127, R56, -R28 ;  /* 0x000000387f7f7223 */ /* 0x000fc8000001081c */
[----:B------:R1:W-:Y:S02]  /*a020*/  MUFU.EX2 R52, R127 ;  /* 0x0000007f00347308 */ /* 0x0003e40000000800 */
[----:B-1----:R-:W-:-:S01]  /*a030*/  FFMA.FTZ R127, R10, R56, -R28 ;  /* 0x000000380a7f7223 */ /* 0x002fc2000001081c */
[----:B------:R-:W-:Y:S01]  /*a040*/  FFMA.FTZ R10, R12, R56, -R28 ;  /* 0x000000380c0a7223 */ /* 0x000fe2000001081c */
[----:B0-----:R-:W-:-:S04]  /*a050*/  FMNMX.FTZ R59, R66, R59, !PT ;  /* 0x0000003b423b7209 */ /* 0x001fc80007810000 */
[C---:B------:R-:W-:Y:S01]  /*a060*/  FSETP.NEU.FTZ.AND P1, PT, R59.reuse, -INF , PT ;  /* 0xff8000003b00780b */ /* 0x040fe20003f3d000 */
[----:B------:R-:W-:-:S05]  /*a070*/  FFMA.FTZ R12, R59, R56, -8 ;  /* 0xc10000003b0c7423 */ /* 0x000fca0000010038 */
[----:B------:R-:W-:-:S05]  /*a080*/  FSEL R12, R12, RZ, P1 ;  /* 0x000000ff0c0c7208 */ /* 0x000fca0000800000 */
[-CC-:B------:R-:W-:Y:S01]  /*a090*/  FFMA.FTZ R72, R73, R56.reuse, -R12.reuse ;  /* 0x0000003849487223 */ /* 0x180fe2000001080c */
[----:B------:R-:W-:-:S01]  /*a0a0*/  FFMA.FTZ R73, R79, R56, -R12 ;  /* 0x000000384f497223 */ /* 0x000fc2000001080c */
[-C--:B------:R-:W-:Y:S02]  /*a0b0*/  FFMA.FTZ R79, R87, R56.reuse, -R12 ;  /* 0x00000038574f7223 */ /* 0x080fe4000001080c */
[----:B------:R-:W2:Y:S01]  /*a0c0*/  LDL R87, [R1+0x1c] ;  /* 0x00001c0001577983 */ /* 0x000ea20000100800 */
[----:B------:R-:W0:Y:S01]  /*a0d0*/  S2R R108, SR_TID.X ;  /* 0x00000000006c7919 */ /* 0x000e220000002100 */
[----:B------:R-:W-:-:S01]  /*a0e0*/  FFMA.FTZ R3, R3, R56, -R28 ;  /* 0x0000003803037223 */ /* 0x000fc2000001081c */
[-CC-:B------:R-:W-:Y:S01]  /*a0f0*/  FFMA.FTZ R36, R13, R56.reuse, -R28.reuse ;  /* 0x000000380d247223 */ /* 0x180fe2000001081c */
[----:B------:R-:W-:-:S01]  /*a100*/  FFMA.FTZ R40, R103, R56, -R28 ;  /* 0x0000003867287223 */ /* 0x000fc2000001081c */
[-CC-:B------:R-:W-:Y:S01]  /*a110*/  FFMA.FTZ R13, R71, R56.reuse, -R28.reuse ;  /* 0x00000038470d7223 */ /* 0x180fe2000001081c */
[----:B------:R-:W-:-:S01]  /*a120*/  FFMA.FTZ R103, R131, R56, -R28 ;  /* 0x0000003883677223 */ /* 0x000fc2000001081c */
[-C--:B------:R-:W-:Y:S01]  /*a130*/  FFMA.FTZ R131, R24, R56.reuse, -R28 ;  /* 0x0000003818837223 */ /* 0x080fe2000001081c */
[----:B------:R-:W-:Y:S01]  /*a140*/  MUFU.EX2 R3, R3 ;  /* 0x0000000300037308 */ /* 0x000fe20000000800 */
[----:B------:R-:W-:-:S01]  /*a150*/  FFMA.FTZ R9, R9, R56, -R12 ;  /* 0x0000003809097223 */ /* 0x000fc2000001080c */
[-C--:B------:R-:W-:Y:S01]  /*a160*/  FFMA.FTZ R24, R15, R56.reuse, -R12 ;  /* 0x000000380f187223 */ /* 0x080fe2000001080c */
[----:B------:R-:W-:-:S01]  /*a170*/  FFMA.FTZ R119, R119, R56, -R28 ;  /* 0x0000003877777223 */ /* 0x000fc2000001081c */
[----:B------:R-:W-:-:S04]  /*a180*/  FFMA.FTZ R123, R123, R56, -R28 ;  /* 0x000000387b7b7223 */ /* 0x000fc8000001081c */
[----:B------:R-:W1:Y:S01]  /*a190*/  MUFU.EX2 R36, R36 ;  /* 0x0000002400247308 */ /* 0x000e620000000800 */
[----:B------:R-:W-:-:S01]  /*a1a0*/  FFMA.FTZ R15, R21, R56, -R12 ;  /* 0x00000038150f7223 */ /* 0x000fc2000001080c */
[-CC-:B------:R-:W-:Y:S01]  /*a1b0*/  FFMA.FTZ R42, R105, R56.reuse, -R28.reuse ;  /* 0x00000038692a7223 */ /* 0x180fe2000001081c */
[----:B------:R-:W-:-:S01]  /*a1c0*/  FFMA.FTZ R71, R107, R56, -R28 ;  /* 0x000000386b477223 */ /* 0x000fc2000001081c */
[-CC-:B------:R-:W-:Y:S01]  /*a1d0*/  FFMA.FTZ R81, R81, R56.reuse, -R28.reuse ;  /* 0x0000003851517223 */ /* 0x180fe2000001081c */
[----:B------:R-:W-:-:S03]  /*a1e0*/  FFMA.FTZ R85, R85, R56, -R28 ;  /* 0x0000003855557223 */ /* 0x000fc6000001081c */
[----:B------:R-:W3:Y:S01]  /*a1f0*/  MUFU.EX2 R13, R13 ;  /* 0x0000000d000d7308 */ /* 0x000ee20000000800 */
[----:B------:R-:W-:-:S01]  /*a200*/  FFMA.FTZ R105, R133, R56, -R28 ;  /* 0x0000003885697223 */ /* 0x000fc2000001081c */
[-CC-:B------:R-:W-:Y:S01]  /*a210*/  FFMA.FTZ R135, R135, R56.reuse, -R28.reuse ;  /* 0x0000003887877223 */ /* 0x180fe2000001081c */
[----:B------:R-:W-:-:S01]  /*a220*/  FFMA.FTZ R107, R137, R56, -R28 ;  /* 0x00000038896b7223 */ /* 0x000fc2000001081c */
[-CC-:B------:R-:W-:Y:S01]  /*a230*/  FFMA.FTZ R25, R25, R56.reuse, -R28.reuse ;  /* 0x0000003819197223 */ /* 0x180fe2000001081c */
[----:B------:R-:W-:-:S01]  /*a240*/  FFMA.FTZ R14, R139, R56, -R28 ;  /* 0x000000388b0e7223 */ /* 0x000fc2000001081c */
[-CC-:B------:R-:W-:Y:S01]  /*a250*/  FFMA.FTZ R30, R141, R56.reuse, -R28.reuse ;  /* 0x000000388d1e7223 */ /* 0x180fe2000001081c */
[----:B------:R-:W-:-:S01]  /*a260*/  FFMA.FTZ R32, R143, R56, -R28 ;  /* 0x000000388f207223 */ /* 0x000fc2000001081c */
[----:B------:R4:W-:Y:S01]  /*a270*/  MUFU.EX2 R48, R119 ;  /* 0x0000007700307308 */ /* 0x0009e20000000800 */
        /* <DEDUP_REMOVED lines=8> */
[----:B----4-:R-:W-:-:S01]  /*a300*/  FFMA.FTZ R119, R151, R56, -R28 ;  /* 0x0000003897777223 */ /* 0x010fc2000001081c */
[----:B------:R-:W-:-:S06]  /*a310*/  FFMA.FTZ R21, R91, R56, -R12 ;  /* 0x000000385b157223 */ /* 0x000fcc000001080c */
[----:B------:R4:W-:Y:S01]  /*a320*/  MUFU.EX2 R35, R64 ;  /* 0x0000004000237308 */ /* 0x0009e20000000800 */
[----:B-----5:R-:W-:-:S07]  /*a330*/  FFMA.FTZ R123, R153, R56, -R28 ;  /* 0x00000038997b7223 */ /* 0x020fce000001081c */
[----:B------:R-:W-:Y:S01]  /*a340*/  MUFU.EX2 R9, R9 ;  /* 0x0000000900097308 */ /* 0x000fe20000000800 */
[----:B----4-:R-:W-:-:S01]  /*a350*/  FFMA.FTZ R64, R155, R56, -R28 ;  /* 0x000000389b407223 */ /* 0x010fc2000001081c */
[----:B------:R-:W-:-:S06]  /*a360*/  FFMA.FTZ R28, R89, R56, -R12 ;  /* 0x00000038591c7223 */ /* 0x000fcc000001080c */
[----:B------:R-:W4:Y:S08]  /*a370*/  MUFU.EX2 R24, R24 ;  /* 0x0000001800187308 */ /* 0x000f300000000800 */
[----:B------:R-:W5:Y:S01]  /*a380*/  MUFU.EX2 R38, R38 ;  /* 0x0000002600267308 */ /* 0x000f620000000800 */
[----:B------:R-:W-:-:S01]  /*a390*/  FFMA.FTZ R66, R93, R56, -R12 ;  /* 0x000000385d427223 */ /* 0x000fc2000001080c */
[----:B------:R-:W-:-:S06]  /*a3a0*/  FFMA.FTZ R74, R77, R56, -R12 ;  /* 0x000000384d4a7223 */ /* 0x000fcc000001080c */
[----:B------:R-:W5:Y:S01]  /*a3b0*/  MUFU.EX2 R15, R15 ;  /* 0x0000000f000f7308 */ /* 0x000f620000000800 */
[----:B------:R-:W-:-:S01]  /*a3c0*/  FFMA.FTZ R77, R83, R56, -R12 ;  /* 0x00000038534d7223 */ /* 0x000fc2000001080c */
[----:B-1----:R-:W-:-:S06]  /*a3d0*/  FADD.FTZ R86, R3, R36 ;  /* 0x0000002403567221 */ /* 0x002fcc0000010000 */
[----:B------:R-:W1:Y:S01]  /*a3e0*/  MUFU.EX2 R39, R39 ;  /* 0x0000002700277308 */ /* 0x000e620000000800 */
[----:B------:R-:W-:-:S01]  /*a3f0*/  FFMA.FTZ R83, R61, R56, -R12 ;  /* 0x000000383d537223 */ /* 0x000fc2000001080c */
[----:B------:R-:W-:Y:S01]  /*a400*/  FFMA.FTZ R61, R63, R56, -R12 ;  /* 0x000000383f3d7223 */ /* 0x000fe2000001080c */
[----:B0-----:R-:W-:-:S05]  /*a410*/  LOP3.LUT R98, R108, 0x7f, RZ, 0xc0, !PT ;  /* 0x0000007f6c627812 */ /* 0x001fca00078ec0ff */
[----:B------:R-:W0:Y:S01]  /*a420*/  MUFU.EX2 R28, R28 ;  /* 0x0000001c001c7308 */ /* 0x000e220000000800 */
[----:B------:R-:W-:-:S01]  /*a430*/  FFMA.FTZ R68, R95, R56, -R12 ;  /* 0x000000385f447223 */ /* 0x000fc2000001080c */
[----:B------:R-:W-:Y:S01]  /*a440*/  FFMA.FTZ R63, R67, R56, -R12 ;  /* 0x00000038433f7223 */ /* 0x000fe2000001080c */
[----:B---3--:R-:W-:-:S05]  /*a450*/  FADD.FTZ R67, R13, R86 ;  /* 0x000000560d437221 */ /* 0x008fca0000010000 */
[----:B------:R-:W3:Y:S01]  /*a460*/  MUFU.EX2 R40, R40 ;  /* 0x0000002800287308 */ /* 0x000ee20000000800 */
[----:B------:R-:W-:Y:S01]  /*a470*/  ISETP.NE.AND P1, PT, R98, RZ, PT ;  /* 0x000000ff6200720c */ /* 0x000fe20003f25270 */
[----:B----4-:R-:W-:-:S06]  /*a480*/  FADD.FTZ R86, R9, R24 ;  /* 0x0000001809567221 */ /* 0x010fcc0000010000 */
[----:B------:R-:W4:Y:S01]  /*a490*/  MUFU.EX2 R21, R21 ;  /* 0x0000001500157308 */ /* 0x000f220000000800 */
[----:B------:R-:W-:-:S01]  /*a4a0*/  FFMA.FTZ R89, R97, R56, -R12 ;  /* 0x0000003861597223 */ /* 0x000fc2000001080c */
[----:B-----5:R-:W-:-:S06]  /*a4b0*/  FADD.FTZ R88, R38, R67 ;  /* 0x0000004326587221 */ /* 0x020fcc0000010000 */
[----:B------:R-:W5:Y:S01]  /*a4c0*/  MUFU.EX2 R42, R42 ;  /* 0x0000002a002a7308 */ /* 0x000f620000000800 */
[----:B------:R-:W-:-:S01]  /*a4d0*/  FADD.FTZ R67, R15, R86 ;  /* 0x000000560f437221 */ /* 0x000fc20000010000 */
[----:B------:R-:W-:-:S06]  /*a4e0*/  FFMA.FTZ R70, R109, R56, -R12 ;  /* 0x000000386d467223 */ /* 0x000fcc000001080c */
[----:B------:R-:W5:Y:S01]  /*a4f0*/  MUFU.EX2 R66, R66 ;  /* 0x0000004200427308 */ /* 0x000f620000000800 */
[----:B------:R-:W-:-:S01]  /*a500*/  FFMA.FTZ R84, R69, R56, -R12 ;  /* 0x0000003845547223 */ /* 0x000fc2000001080c */
[----:B-1----:R-:W-:-:S06]  /*a510*/  FADD.FTZ R69, R39, R88 ;  /* 0x0000005827457221 */ /* 0x002fcc0000010000 */
[----:B------:R-:W1:Y:S01]  /*a520*/  MUFU.EX2 R71, R71 ;  /* 0x0000004700477308 */ /* 0x000e620000000800 */
[----:B0-----:R-:W-:-:S07]  /*a530*/  FADD.FTZ R86, R28, R67 ;  /* 0x000000431c567221 */ /* 0x001fce0000010000 */
[----:B------:R-:W0:Y:S01]  /*a540*/  MUFU.EX2 R68, R68 ;  /* 0x0000004400447308 */ /* 0x000e220000000800 */
[----:B------:R-:W-:-:S01]  /*a550*/  FFMA.FTZ R75, R75, R56, -R12 ;  /* 0x000000384b4b7223 */ /* 0x000fc2000001080c */
[----:B---3--:R-:W-:Y:S01]  /*a560*/  FADD.FTZ R69, R40, R69 ;  /* 0x0000004528457221 */ /* 0x008fe20000010000 */
[----:B------:R-:W-:-:S05]  /*a570*/  FFMA.FTZ R82, R65, R56, -R12 ;  /* 0x0000003841527223 */ /* 0x000fca000001080c */
[----:B------:R-:W3:Y:S01]  /*a580*/  MUFU.EX2 R89, R89 ;  /* 0x0000005900597308 */ /* 0x000ee20000000800 */
[----:B------:R-:W-:-:S01]  /*a590*/  FFMA.FTZ R65, R27, R56, -R12 ;  /* 0x000000381b417223 */ /* 0x000fc2000001080c */
[----:B----4-:R-:W-:Y:S01]  /*a5a0*/  FADD.FTZ R67, R21, R86 ;  /* 0x0000005615437221 */ /* 0x010fe20000010000 */
[----:B------:R-:W-:-:S05]  /*a5b0*/  @!P1 VIADD R27, R0, 0x13240 ;  /* 0x00013240001b9836 */ /* 0x000fca0000000000 */
[----:B------:R-:W-:Y:S01]  /*a5c0*/  MUFU.EX2 R99, R99 ;  /* 0x0000006300637308 */ /* 0x000fe20000000800 */
[----:B-----5:R-:W-:-:S01]  /*a5d0*/  FADD.FTZ R88, R42, R69 ;  /* 0x000000452a587221 */ /* 0x020fc20000010000 */
[----:B------:R-:W-:Y:S01]  /*a5e0*/  FADD.FTZ R67, R66, R67 ;  /* 0x0000004342437221 */ /* 0x000fe20000010000 */
[----:B------:R-:W-:-:S05]  /*a5f0*/  FFMA.FTZ R86, R47, R56, -R12 ;  /* 0x000000382f567223 */ /* 0x000fca000001080c */
[----:B------:R-:W4:Y:S01]  /*a600*/  MUFU.EX2 R70, R70 ;  /* 0x0000004600467308 */ /* 0x000f220000000800 */
[----:B------:R-:W-:-:S01]  /*a610*/  FFMA.FTZ R47, R33, R56, -R12 ;  /* 0x00000038212f7223 */ /* 0x000fc2000001080c */
[----:B------:R-:W-:Y:S01]  /*a620*/  @!P1 PRMT R27, RZ, 0x654, R27 ;  /* 0x00000654ff1b9816 */ /* 0x000fe2000000001b */
[----:B-1----:R-:W-:-:S01]  /*a630*/  FADD.FTZ R33, R71, R88 ;  /* 0x0000005847217221 */ /* 0x002fc20000010000 */
[----:B------:R-:W-:-:S04]  /*a640*/  FFMA.FTZ R43, R43, R56, -R12 ;  /* 0x000000382b2b7223 */ /* 0x000fc8000001080c */
[----:B------:R-:W-:Y:S01]  /*a650*/  MUFU.EX2 R75, R75 ;  /* 0x0000004b004b7308 */ /* 0x000fe20000000800 */
[----:B0-----:R-:W-:-:S01]  /*a660*/  FADD.FTZ R88, R68, R67 ;  /* 0x0000004344587221 */ /* 0x001fc20000010000 */
[----:B------:R-:W-:Y:S01]  /*a670*/  FADD.FTZ R90, R44, R33 ;  /* 0x000000212c5a7221 */ /* 0x000fe20000010000 */
[----:B------:R0:W-:Y:S05]  /*a680*/  @!P1 SYNCS.ARRIVE.TRANS64.RED.A1T0 RZ, [R27+URZ], RZ ;  /* 0x000000ff1bff99a7 */ /* 0x0001ea000810043f */
[----:B------:R-:W1:Y:S01]  /*a690*/  MUFU.EX2 R101, R101 ;  /* 0x0000006500657308 */ /* 0x000e620000000800 */
[----:B---3--:R-:W-:-:S07]  /*a6a0*/  FADD.FTZ R33, R89, R88 ;  /* 0x0000005859217221 */ /* 0x008fce0000010000 */
[----:B------:R-:W3:Y:S01]  /*a6b0*/  MUFU.EX2 R72, R72 ;  /* 0x0000004800487308 */ /* 0x000ee20000000800 */
[----:B----4-:R-:W-:-:S01]  /*a6c0*/  FADD.FTZ R88, R70, R33 ;  /* 0x0000002146587221 */ /* 0x010fc20000010000 */
[----:B------:R-:W-:-:S06]  /*a6d0*/  FFMA.FTZ R33, R20, R56, -R12 ;  /* 0x0000003814217223 */ /* 0x000fcc000001080c */
[----:B------:R-:W4:Y:S01]  /*a6e0*/  MUFU.EX2 R73, R73 ;  /* 0x0000004900497308 */ /* 0x000f220000000800 */
[----:B------:R-:W-:-:S07]  /*a6f0*/  FFMA.FTZ R76, R121, R56, -R12 ;  /* 0x00000038794c7223 */ /* 0x000fce000001080c */
[----:B0-----:R0:W-:Y:S08]  /*a700*/  MUFU.EX2 R27, R43 ;  /* 0x0000002b001b7308 */ /* 0x0011f00000000800 */
[----:B------:R-:W5:Y:S01]  /*a710*/  MUFU.EX2 R81, R81 ;  /* 0x0000005100517308 */ /* 0x000f620000000800 */
[----:B0-----:R-:W-:-:S01]  /*a720*/  FFMA.FTZ R43, R37, R56, -R12 ;  /* 0x00000038252b7223 */ /* 0x001fc2000001080c */
[----:B------:R-:W-:-:S04]  /*a730*/  FADD.FTZ R37, R99, R90 ;  /* 0x0000005a63257221 */ /* 0x000fc80000010000 */
[----:B------:R-:W-:Y:S02]  /*a740*/  FADD.FTZ R20, R46, R37 ;  /* 0x000000252e147221 */ /* 0x000fe40000010000 */
[----:B------:R-:W0:Y:S02]  /*a750*/  MUFU.EX2 R74, R74 ;  /* 0x0000004a004a7308 */ /* 0x000e240000000800 */
[----:B-1----:R-:W-:-:S01]  /*a760*/  FADD.FTZ R67, R101, R20 ;  /* 0x0000001465437221 */ /* 0x002fc20000010000 */
[----:B------:R-:W-:-:S05]  /*a770*/  FFMA.FTZ R37, R26, R56, -R12 ;  /* 0x000000381a257223 */ /* 0x000fca000001080c */
[----:B------:R-:W-:Y:S01]  /*a780*/  MUFU.EX2 R77, R77 ;  /* 0x0000004d004d7308 */ /* 0x000fe20000000800 */
[----:B------:R-:W-:-:S07]  /*a790*/  FFMA.FTZ R78, R125, R56, -R12 ;  /* 0x000000387d4e7223 */ /* 0x000fce000001080c */
[----:B------:R1:W-:Y:S08]  /*a7a0*/  MUFU.EX2 R0, R65 ;  /* 0x0000004100007308 */ /* 0x0003f00000000800 */
[----:B------:R-:W0:Y:S01]  /*a7b0*/  MUFU.EX2 R85, R85 ;  /* 0x0000005500557308 */ /* 0x000e220000000800 */
[----:B-1----:R-:W-:-:S01]  /*a7c0*/  FADD.FTZ R65, R75, R88 ;  /* 0x000000584b417221 */ /* 0x002fc20000010000 */
[----:B------:R-:W-:-:S03]  /*a7d0*/  FADD.FTZ R88, R48, R67 ;  /* 0x0000004330587221 */ /* 0x000fc60000010000 */
[----:B---3--:R-:W-:-:S03]  /*a7e0*/  FADD.FTZ R26, R72, R65 ;  /* 0x00000041481a7221 */ /* 0x008fc60000010000 */
[----:B------:R-:W1:Y:S01]  /*a7f0*/  MUFU.EX2 R76, R76 ;  /* 0x0000004c004c7308 */ /* 0x000e620000000800 */
[----:B----4-:R-:W-:-:S01]  /*a800*/  FADD.FTZ R65, R73, R26 ;  /* 0x0000001a49417221 */ /* 0x010fc20000010000 */
[----:B------:R-:W-:Y:S01]  /*a810*/  FFMA.FTZ R11, R11, R56, -R12 ;  /* 0x000000380b0b7223 */ /* 0x000fe2000001080c */
[----:B-----5:R-:W-:-:S05]  /*a820*/  FADD.FTZ R67, R81, R88 ;  /* 0x0000005851437221 */ /* 0x020fca0000010000 */
[----:B------:R-:W3:Y:S01]  /*a830*/  MUFU.EX2 R79, R79 ;  /* 0x0000004f004f7308 */ /* 0x000ee20000000800 */
[----:B0-----:R-:W-:-:S01]  /*a840*/  FADD.FTZ R88, R74, R65 ;  /* 0x000000414a587221 */ /* 0x001fc20000010000 */
[----:B------:R-:W-:Y:S01]  /*a850*/  FFMA.FTZ R80, R129, R56, -R12 ;  /* 0x0000003881507223 */ /* 0x000fe2000001080c */
[----:B------:R-:W-:-:S05]  /*a860*/  FADD.FTZ R90, R50, R67 ;  /* 0x00000043325a7221 */ /* 0x000fca0000010000 */
[----:B------:R-:W0:Y:S01]  /*a870*/  MUFU.EX2 R103, R103 ;  /* 0x0000006700677308 */ /* 0x000e220000000800 */
[----:B------:R-:W-:-:S01]  /*a880*/  FFMA.FTZ R29, R29, R56, -R12 ;  /* 0x000000381d1d7223 */ /* 0x000fc2000001080c */
[-CC-:B------:R-:W-:Y:S01]  /*a890*/  FFMA.FTZ R51, R51, R56.reuse, -R12.reuse ;  /* 0x0000003833337223 */ /* 0x180fe2000001080c */
[----:B------:R-:W-:-:S01]  /*a8a0*/  FFMA.FTZ R55, R55, R56, -R12 ;  /* 0x0000003837377223 */ /* 0x000fc2000001080c */
[----:B------:R-:W-:-:S04]  /*a8b0*/  FFMA.FTZ R111, R111, R56, -R12 ;  /* 0x000000386f6f7223 */ /* 0x000fc8000001080c */
[----:B------:R-:W4:Y:S01]  /*a8c0*/  MUFU.EX2 R78, R78 ;  /* 0x0000004e004e7308 */ /* 0x000f220000000800 */
[----:B------:R-:W-:-:S01]  /*a8d0*/  FFMA.FTZ R113, R113, R56, -R12 ;  /* 0x0000003871717223 */ /* 0x000fc2000001080c */
[-CC-:B------:R-:W-:Y:S01]  /*a8e0*/  FFMA.FTZ R26, R31, R56.reuse, -R12.reuse ;  /* 0x000000381f1a7223 */ /* 0x180fe2000001080c */
[----:B------:R-:W-:-:S01]  /*a8f0*/  FFMA.FTZ R115, R115, R56, -R12 ;  /* 0x0000003873737223 */ /* 0x000fc2000001080c */
[-CC-:B------:R-:W-:Y:S01]  /*a900*/  FFMA.FTZ R117, R117, R56.reuse, -R12.reuse ;  /* 0x0000003875757223 */ /* 0x180fe2000001080c */
[----:B------:R-:W-:-:S01]  /*a910*/  FFMA.FTZ R12, R41, R56, -R12 ;  /* 0x00000038290c7223 */ /* 0x000fc2000001080c */
[----:B------:R-:W-:Y:S02]  /*a920*/  FADD.FTZ R41, R85, R90 ;  /* 0x0000005a55297221 */ /* 0x000fe40000010000 */
[----:B------:R-:W-:Y:S01]  /*a930*/  MUFU.EX2 R105, R105 ;  /* 0x0000006900697308 */ /* 0x000fe20000000800 */
[----:B------:R-:W-:Y:S02]  /*a940*/  F2FP.SATFINITE.E4M3.F32.PACK_AB_MERGE_C R152, R38, R13, RZ ;  /* 0x0000000d2698723e */ /* 0x000fe400048070ff */
[----:B------:R-:W-:-:S05]  /*a950*/  F2FP.SATFINITE.E4M3.F32.PACK_AB_MERGE_C R154, R71, R42, RZ ;  /* 0x0000002a479a723e */ /* 0x000fca00048070ff */
[----:B------:R-:W5:Y:S01]  /*a960*/  MUFU.EX2 R11, R11 ;  /* 0x0000000b000b7308 */ /* 0x000f620000000800 */
[----:B------:R-:W-:-:S07]  /*a970*/  FADD.FTZ R42, R52, R41 ;  /* 0x00000029342a7221 */ /* 0x000fce0000010000 */
[----:B------:R1:W-:Y:S02]  /*a980*/  MUFU.EX2 R20, R47 ;  /* 0x0000002f00147308 */ /* 0x0003e40000000800 */
[----:B-1----:R-:W-:-:S06]  /*a990*/  FADD.FTZ R47, R77, R88 ;  /* 0x000000584d2f7221 */ /* 0x002fcc0000010000 */
[----:B------:R-:W1:Y:S01]  /*a9a0*/  MUFU.EX2 R80, R80 ;  /* 0x0000005000507308 */ /* 0x000e620000000800 */
[----:B------:R-:W-:-:S07]  /*a9b0*/  FADD.FTZ R38, R76, R47 ;  /* 0x0000002f4c267221 */ /* 0x000fce0000010000 */
[----:B------:R-:W2:Y:S01]  /*a9c0*/  MUFU.EX2 R58, R135 ;  /* 0x00000087003a7308 */ /* 0x000ea20000000800 */
[----:B---3--:R-:W-:-:S01]  /*a9d0*/  FADD.FTZ R41, R79, R38 ;  /* 0x000000264f297221 */ /* 0x008fc20000010000 */
[----:B0-----:R-:W-:Y:S01]  /*a9e0*/  FADD.FTZ R47, R103, R42 ;  /* 0x0000002a672f7221 */ /* 0x001fe20000010000 */
[----:B------:R-:W-:-:S05]  /*a9f0*/  F2FP.SATFINITE.E4M3.F32.PACK_AB_MERGE_C R153, R28, R15, RZ ;  /* 0x0000000f1c99723e */ /* 0x000fca00048070ff */
[----:B------:R-:W0:Y:S01]  /*aa00*/  MUFU.EX2 R83, R83 ;  /* 0x0000005300537308 */ /* 0x000e220000000800 */
[----:B----4-:R-:W-:-:S01]  /*aa10*/  FADD.FTZ R42, R78, R41 ;  /* 0x000000294e2a7221 */ /* 0x010fc20000010000 */
[----:B------:R-:W-:-:S06]  /*aa20*/  FADD.FTZ R28, R54, R47 ;  /* 0x0000002f361c7221 */ /* 0x000fcc0000010000 */
[----:B------:R-:W3:Y:S01]  /*aa30*/  MUFU.EX2 R107, R107 ;  /* 0x0000006b006b7308 */ /* 0x000ee20000000800 */
[----:B-----5:R-:W-:-:S01]  /*aa40*/  FADD.FTZ R15, R11, R42 ;  /* 0x0000002a0b0f7221 */ /* 0x020fc20000010000 */
[----:B------:R-:W-:-:S06]  /*aa50*/  F2FP.SATFINITE.E4M3.F32.PACK_AB_MERGE_C R136, R105, R54, RZ ;  /* 0x000000366988723e */ /* 0x000fcc00048070ff */
[----:B------:R-:W4:Y:S01]  /*aa60*/  MUFU.EX2 R61, R61 ;  /* 0x0000003d003d7308 */ /* 0x000f220000000800 */
[----:B------:R-:W-:-:S07]  /*aa70*/  FADD.FTZ R105, R105, R28 ;  /* 0x0000001c69697221 */ /* 0x000fce0000010000 */
[----:B------:R-:W5:Y:S01]  /*aa80*/  MUFU.EX2 R25, R25 ;  /* 0x0000001900197308 */ /* 0x000f620000000800 */
[----:B-1----:R-:W-:-:S01]  /*aa90*/  FADD.FTZ R28, R80, R15 ;  /* 0x0000000f501c7221 */ /* 0x002fc20000010000 */
[----:B--2---:R-:W-:-:S06]  /*aaa0*/  FADD.FTZ R42, R58, R105 ;  /* 0x000000693a2a7221 */ /* 0x004fcc0000010000 */
[----:B------:R-:W1:Y:S08]  /*aab0*/  MUFU.EX2 R82, R82 ;  /* 0x0000005200527308 */ /* 0x000e700000000800 */
[----:B------:R-:W2:Y:S01]  /*aac0*/  MUFU.EX2 R14, R14 ;  /* 0x0000000e000e7308 */ /* 0x000ea20000000800 */
[----:B0-----:R-:W-:-:S01]  /*aad0*/  FADD.FTZ R28, R83, R28 ;  /* 0x0000001c531c7221 */ /* 0x001fc20000010000 */
[----:B---3--:R-:W-:-:S06]  /*aae0*/  FADD.FTZ R42, R107, R42 ;  /* 0x0000002a6b2a7221 */ /* 0x008fcc0000010000 */
[----:B------:R-:W0:Y:S01]  /*aaf0*/  MUFU.EX2 R30, R30 ;  /* 0x0000001e001e7308 */ /* 0x000e220000000800 */
[----:B----4-:R-:W-:-:S01]  /*ab00*/  FADD.FTZ R15, R61, R28 ;  /* 0x0000001c3d0f7221 */ /* 0x010fc20000010000 */
[----:B------:R-:W-:Y:S01]  /*ab10*/  F2FP.SATFINITE.E4M3.F32.PACK_AB_MERGE_C R152, R36, R3, R152 ;  /* 0x000000032498723e */ /* 0x000fe20004807098 */
[----:B-----5:R-:W-:-:S05]  /*ab20*/  FADD.FTZ R3, R25, R42 ;  /* 0x0000002a19037221 */ /* 0x020fca0000010000 */
[----:B------:R-:W3:Y:S01]  /*ab30*/  MUFU.EX2 R63, R63 ;  /* 0x0000003f003f7308 */ /* 0x000ee20000000800 */
[----:B-1----:R-:W-:-:S01]  /*ab40*/  FADD.FTZ R36, R82, R15 ;  /* 0x0000000f52247221 */ /* 0x002fc20000010000 */
[----:B--2---:R-:W-:-:S06]  /*ab50*/  FADD.FTZ R15, R14, R3 ;  /* 0x000000030e0f7221 */ /* 0x004fcc0000010000 */
[----:B------:R-:W-:Y:S08]  /*ab60*/  MUFU.EX2 R32, R32 ;  /* 0x0000002000207308 */ /* 0x000ff00000000800 */
[----:B------:R-:W1:Y:S01]  /*ab70*/  MUFU.EX2 R84, R84 ;  /* 0x0000005400547308 */ /* 0x000e620000000800 */
[----:B------:R-:W-:Y:S01]  /*ab80*/  F2FP.SATFINITE.E4M3.F32.PACK_AB_MERGE_C R138, R14, R25, RZ ;  /* 0x000000190e8a723e */ /* 0x000fe200048070ff */
[----:B0-----:R-:W-:-:S06]  /*ab90*/  FADD.FTZ R14, R30, R15 ;  /* 0x0000000f1e0e7221 */ /* 0x001fcc0000010000 */
[----:B------:R-:W0:Y:S01]  /*aba0*/  MUFU.EX2 R45, R45 ;  /* 0x0000002d002d7308 */ /* 0x000e220000000800 */
[----:B---3--:R-:W-:-:S01]  /*abb0*/  FADD.FTZ R3, R63, R36 ;  /* 0x000000243f037221 */ /* 0x008fc20000010000 */
[----:B------:R-:W-:-:S06]  /*abc0*/  FADD.FTZ R15, R35, R14 ;  /* 0x0000000e230f7221 */ /* 0x000fcc0000010000 */
[----:B------:R-:W-:Y:S08]  /*abd0*/  MUFU.EX2 R60, R60 ;  /* 0x0000003c003c7308 */ /* 0x000ff00000000800 */
[----:B------:R-:W2:Y:S08]  /*abe0*/  MUFU.EX2 R53, R53 ;  /* 0x0000003500357308 */ /* 0x000eb00000000800 */
[----:B------:R-:W3:Y:S01]  /*abf0*/  MUFU.EX2 R34, R34 ;  /* 0x0000002200227308 */ /* 0x000ee20000000800 */
[----:B------:R-:W-:Y:S01]  /*ac00*/  F2FP.SATFINITE.E4M3.F32.PACK_AB_MERGE_C R154, R40, R39, R154 ;  /* 0x00000027289a723e */ /* 0x000fe2000480709a */
[----:B-1----:R-:W-:-:S06]  /*ac10*/  FADD.FTZ R3, R84, R3 ;  /* 0x0000000354037221 */ /* 0x002fcc0000010000 */
[----:B------:R-:W1:Y:S01]  /*ac20*/  MUFU.EX2 R49, R49 ;  /* 0x0000003100317308 */ /* 0x000e620000000800 */
[----:B------:R-:W-:-:S07]  /*ac30*/  FADD.FTZ R40, R32, R15 ;  /* 0x0000000f20287221 */ /* 0x000fce0000010000 */
[----:B------:R-:W4:Y:S01]  /*ac40*/  MUFU.EX2 R29, R29 ;  /* 0x0000001d001d7308 */ /* 0x000f220000000800 */
[C---:B0-----:R-:W-:Y:S01]  /*ac50*/  F2FP.SATFINITE.E4M3.F32.PACK_AB_MERGE_C R140, R45.reuse, R32, RZ ;  /* 0x000000202d8c723e */ /* 0x041fe200048070ff */
[----:B------:R-:W-:Y:S01]  /*ac60*/  FADD.FTZ R36, R0, R3 ;  /* 0x0000000300247221 */ /* 0x000fe20000010000 */
[----:B------:R-:W-:-:S05]  /*ac70*/  FADD.FTZ R45, R45, R40 ;  /* 0x000000282d2d7221 */ /* 0x000fca0000010000 */
[----:B------:R-:W0:Y:S01]  /*ac80*/  MUFU.EX2 R86, R86 ;  /* 0x0000005600567308 */ /* 0x000e220000000800 */
[----:B--2---:R-:W-:Y:S01]  /*ac90*/  F2FP.SATFINITE.E4M3.F32.PACK_AB_MERGE_C R142, R53, R60, RZ ;  /* 0x0000003c358e723e */ /* 0x004fe200048070ff */
[----:B------:R-:W-:Y:S01]  /*aca0*/  FADD.FTZ R36, R27, R36 ;  /* 0x000000241b247221 */ /* 0x000fe20000010000 */
[----:B---3--:R-:W-:-:S05]  /*acb0*/  FADD.FTZ R32, R34, R45 ;  /* 0x0000002d22207221 */ /* 0x008fca0000010000 */
[----:B------:R-:W-:Y:S01]  /*acc0*/  MUFU.EX2 R64, R64 ;  /* 0x0000004000407308 */ /* 0x000fe20000000800 */
[----:B-1----:R-:W-:Y:S01]  /*acd0*/  F2FP.SATFINITE.E4M3.F32.PACK_AB_MERGE_C R142, R49, R34, R142 ;  /* 0x00000022318e723e */ /* 0x002fe2000480708e */
[----:B----4-:R-:W-:-:S06]  /*ace0*/  FADD.FTZ R3, R29, R36 ;  /* 0x000000241d037221 */ /* 0x010fcc0000010000 */
[----:B------:R-:W-:Y:S01]  /*acf0*/  MUFU.EX2 R123, R123 ;  /* 0x0000007b007b7308 */ /* 0x000fe20000000800 */
[----:B------:R-:W-:-:S07]  /*ad00*/  FADD.FTZ R49, R49, R32 ;  /* 0x0000002031317221 */ /* 0x000fce0000010000 */
[----:B------:R-:W-:Y:S08]  /*ad10*/  MUFU.EX2 R62, R62 ;  /* 0x0000003e003e7308 */ /* 0x000ff00000000800 */
[----:B------:R-:W1:Y:S01]  /*ad20*/  MUFU.EX2 R31, R51 ;  /* 0x00000033001f7308 */ /* 0x000e620000000800 */
[----:B0-----:R-:W-:-:S01]  /*ad30*/  FADD.FTZ R3, R86, R3 ;  /* 0x0000000356037221 */ /* 0x001fc20000010000 */
[----:B------:R-:W-:-:S06]  /*ad40*/  FADD.FTZ R60, R60, R49 ;  /* 0x000000313c3c7221 */ /* 0x000fcc0000010000 */
[----:B------:R-:W0:Y:S08]  /*ad50*/  MUFU.EX2 R119, R119 ;  /* 0x0000007700777308 */ /* 0x000e300000000800 */
[----:B------:R-:W2:Y:S01]  /*ad60*/  MUFU.EX2 R13, R43 ;  /* 0x0000002b000d7308 */ /* 0x000ea20000000800 */
[----:B------:R-:W-:Y:S01]  /*ad70*/  F2FP.SATFINITE.E4M3.F32.PACK_AB_MERGE_C R140, R35, R30, R140 ;  /* 0x0000001e238c723e */ /* 0x000fe2000480708c */
[----:B------:R-:W-:-:S06]  /*ad80*/  FADD.FTZ R30, R20, R3 ;  /* 0x00000003141e7221 */ /* 0x000fcc0000010000 */
[----:B------:R-:W3:Y:S01]  /*ad90*/  MUFU.EX2 R38, R55 ;  /* 0x0000003700267308 */ /* 0x000ee20000000800 */
[----:B------:R-:W-:-:S01]  /*ada0*/  FADD.FTZ R53, R53, R60 ;  /* 0x0000003c35357221 */ /* 0x000fc20000010000 */
[----:B------:R-:W-:Y:S01]  /*adb0*/  F2FP.SATFINITE.E4M3.F32.PACK_AB_MERGE_C R153, R24, R9, R153 ;  /* 0x000000091899723e */ /* 0x000fe20004807099 */
[----:B-1----:R-:W-:-:S01]  /*adc0*/  FADD.FTZ R30, R31, R30 ;  /* 0x0000001e1f1e7221 */ /* 0x002fc20000010000 */
[----:B------:R-:W-:-:S04]  /*add0*/  F2FP.SATFINITE.E4M3.F32.PACK_AB_MERGE_C R144, R123, R64, RZ ;  /* 0x000000407b90723e */ /* 0x000fc800048070ff */
[----:B------:R-:W1:Y:S01]  /*ade0*/  MUFU.EX2 R33, R33 ;  /* 0x0000002100217308 */ /* 0x000e620000000800 */
[----:B------:R-:W-:-:S01]  /*adf0*/  FADD.FTZ R24, R62, R53 ;  /* 0x000000353e187221 */ /* 0x000fc20000010000 */
[----:B0-----:R-:W-:-:S06]  /*ae00*/  F2FP.SATFINITE.E4M3.F32.PACK_AB_MERGE_C R144, R119, R62, R144 ;  /* 0x0000003e7790723e */ /* 0x001fcc0004807090 */
[----:B------:R-:W-:Y:S01]  /*ae10*/  MUFU.EX2 R10, R10 ;  /* 0x0000000a000a7308 */ /* 0x000fe20000000800 */
[----:B--2---:R-:W-:-:S01]  /*ae20*/  FADD.FTZ R3, R13, R30 ;  /* 0x0000001e0d037221 */ /* 0x004fc20000010000 */
[----:B------:R-:W-:-:S06]  /*ae30*/  FADD.FTZ R119, R119, R24 ;  /* 0x0000001877777221 */ /* 0x000fcc0000010000 */
[----:B------:R-:W-:Y:S08]  /*ae40*/  MUFU.EX2 R131, R131 ;  /* 0x0000008300837308 */ /* 0x000ff00000000800 */
[----:B------:R-:W-:Y:S08]  /*ae50*/  MUFU.EX2 R8, R8 ;  /* 0x0000000800087308 */ /* 0x000ff00000000800 */
[----:B------:R-:W0:Y:S01]  /*ae60*/  MUFU.EX2 R28, R37 ;  /* 0x00000025001c7308 */ /* 0x000e220000000800 */
[C---:B---3--:R-:W-:Y:S01]  /*ae70*/  F2FP.SATFINITE.E4M3.F32.PACK_AB_MERGE_C R13, R38.reuse, R13, RZ ;  /* 0x0000000d260d723e */ /* 0x048fe200048070ff */
[----:B------:R-:W-:-:S06]  /*ae80*/  FADD.FTZ R38, R38, R3 ;  /* 0x0000000326267221 */ /* 0x000fcc0000010000 */
[----:B------:R-:W2:Y:S01]  /*ae90*/  MUFU.EX2 R127, R127 ;  /* 0x0000007f007f7308 */ /* 0x000ea20000000800 */
[----:B------:R-:W-:-:S07]  /*aea0*/  FADD.FTZ R64, R64, R119 ;  /* 0x0000007740407221 */ /* 0x000fce0000010000 */
[----:B------:R-:W3:Y:S01]  /*aeb0*/  MUFU.EX2 R111, R111 ;  /* 0x0000006f006f7308 */ /* 0x000ee20000000800 */
[----:B------:R-:W-:Y:S01]  /*aec0*/  F2FP.SATFINITE.E4M3.F32.PACK_AB_MERGE_C R141, R86, R29, RZ ;  /* 0x0000001d568d723e */ /* 0x000fe200048070ff */
[----:B-1----:R-:W-:Y:S01]  /*aed0*/  FADD.FTZ R3, R33, R38 ;  /* 0x0000002621037221 */ /* 0x002fe20000010000 */
[----:B------:R-:W-:-:S05]  /*aee0*/  FADD.FTZ R123, R123, R64 ;  /* 0x000000407b7b7221 */ /* 0x000fca0000010000 */
[----:B------:R-:W1:Y:S01]  /*aef0*/  MUFU.EX2 R14, R113 ;  /* 0x00000071000e7308 */ /* 0x000e620000000800 */
[----:B------:R-:W-:Y:S01]  /*af00*/  F2FP.SATFINITE.E4M3.F32.PACK_AB_MERGE_C R141, R27, R0, R141 ;  /* 0x000000001b8d723e */ /* 0x000fe2000480708d */
[----:B0-----:R-:W-:Y:S01]  /*af10*/  FADD.FTZ R24, R28, R3 ;  /* 0x000000031c187221 */ /* 0x001fe20000010000 */
[----:B------:R-:W-:-:S05]  /*af20*/  F2FP.SATFINITE.E4M3.F32.PACK_AB_MERGE_C R9, R131, R10, RZ ;  /* 0x0000000a8309723e */ /* 0x000fca00048070ff */
[----:B------:R-:W0:Y:S01]  /*af30*/  MUFU.EX2 R26, R26 ;  /* 0x0000001a001a7308 */ /* 0x000e220000000800 */
[----:B------:R-:W-:-:S01]  /*af40*/  FADD.FTZ R0, R8, R123 ;  /* 0x0000007b08007221 */ /* 0x000fc20000010000 */
[----:B--2---:R-:W-:Y:S01]  /*af50*/  F2FP.SATFINITE.E4M3.F32.PACK_AB_MERGE_C R146, R127, R8, R9 ;  /* 0x000000087f92723e */ /* 0x004fe20004807009 */
[----:B---3--:R-:W-:-:S05]  /*af60*/  FADD.FTZ R3, R111, R24 ;  /* 0x000000186f037221 */ /* 0x008fca0000010000 */
[----:B------:R-:W2:Y:S01]  /*af70*/  MUFU.EX2 R115, R115 ;  /* 0x0000007300737308 */ /* 0x000ea20000000800 */
[----:B------:R-:W-:-:S01]  /*af80*/  FADD.FTZ R127, R127, R0 ;  /* 0x000000007f7f7221 */ /* 0x000fc20000010000 */
[----:B------:R-:W-:-:S06]  /*af90*/  IADD3 R0, R104, -0x2, RZ ;  /* 0xfffffffe68007810 */ /* 0x000fcc0007ffe0ff */
[----:B------:R-:W3:Y:S01]  /*afa0*/  MUFU.EX2 R117, R117 ;  /* 0x0000007500757308 */ /* 0x000ee20000000800 */
[----:B-1----:R-:W-:-:S07]  /*afb0*/  FADD.FTZ R3, R14, R3 ;  /* 0x000000030e037221 */ /* 0x002fce0000010000 */
[----:B------:R-:W1:Y:S01]  /*afc0*/  MUFU.EX2 R12, R12 ;  /* 0x0000000c000c7308 */ /* 0x000e620000000800 */
[----:B------:R-:W-:Y:S02]  /*afd0*/  ISETP.GE.AND P1, PT, R0, R87, PT ;  /* 0x000000570000720c */ /* 0x000fe40003f26270 */
[----:B------:R-:W-:Y:S01]  /*afe0*/  F2FP.SATFINITE.E4M3.F32.PACK_AB_MERGE_C R111, R14, R111, RZ ;  /* 0x0000006f0e6f723e */ /* 0x000fe200048070ff */
[----:B0-----:R-:W-:-:S01]  /*aff0*/  FADD.FTZ R14, R26, R3 ;  /* 0x000000031a0e7221 */ /* 0x001fc20000010000 */
[----:B------:R-:W-:-:S03]  /*b000*/  F2FP.SATFINITE.E4M3.F32.PACK_AB_MERGE_C R148, R101, R46, RZ ;  /* 0x0000002e6594723e */ /* 0x000fc600048070ff */
[----:B--2---:R-:W-:Y:S01]  /*b010*/  FADD.FTZ R14, R115, R14 ;  /* 0x0000000e730e7221 */ /* 0x004fe20000010000 */
[----:B------:R-:W-:Y:S01]  /*b020*/  F2FP.SATFINITE.E4M3.F32.PACK_AB_MERGE_C R150, R85, R50, RZ ;  /* 0x000000325596723e */ /* 0x000fe200048070ff */
[----:B------:R-:W-:Y:S01]  /*b030*/  IMAD.MOV.U32 R25, RZ, RZ, RZ ;  /* 0x000000ffff197224 */ /* 0x000fe200078e00ff */
[----:B------:R-:W-:Y:S01]  /*b040*/  F2FP.SATFINITE.E4M3.F32.PACK_AB_MERGE_C R155, R89, R68, RZ ;  /* 0x00000044599b723e */ /* 0x000fe200048070ff */
[----:B------:R-:W-:Y:S01]  /*b050*/  FADD.FTZ R10, R10, R127 ;  /* 0x0000007f0a0a7221 */ /* 0x000fe20000010000 */
[----:B------:R-:W-:Y:S01]  /*b060*/  F2FP.SATFINITE.E4M3.F32.PACK_AB_MERGE_C R149, R73, R72, RZ ;  /* 0x000000484995723e */ /* 0x000fe200048070ff */
[----:B---3--:R-:W-:Y:S01]  /*b070*/  FADD.FTZ R15, R117, R14 ;  /* 0x0000000e750f7221 */ /* 0x008fe20000010000 */
[----:B------:R-:W-:Y:S02]  /*b080*/  F2FP.SATFINITE.E4M3.F32.PACK_AB_MERGE_C R76, R79, R76, RZ ;  /* 0x0000004c4f4c723e */ /* 0x000fe400048070ff */
[----:B-1----:R-:W-:Y:S01]  /*b090*/  F2FP.SATFINITE.E4M3.F32.PACK_AB_MERGE_C R3, R12, R117, RZ ;  /* 0x000000750c03723e */ /* 0x002fe200048070ff */
[----:B------:R-:W-:Y:S01]  /*b0a0*/  BSSY B0, `(.L_x_386) ;  /* 0x0000337000007945 */ /* 0x000fe20003800000 */
[----:B------:R-:W-:-:S02]  /*b0b0*/  F2FP.SATFINITE.E4M3.F32.PACK_AB_MERGE_C R80, R83, R80, RZ ;  /* 0x000000505350723e */ /* 0x000fc400048070ff */
[----:B------:R-:W-:Y:S01]  /*b0c0*/  F2FP.SATFINITE.E4M3.F32.PACK_AB_MERGE_C R63, R84, R63, RZ ;  /* 0x0000003f543f723e */ /* 0x000fe200048070ff */
[----:B------:R-:W-:-:S01]  /*b0d0*/  FADD.FTZ R15, R12, R15 ;  /* 0x0000000f0c0f7221 */ /* 0x000fc20000010000 */
[----:B------:R-:W-:Y:S01]  /*b0e0*/  F2FP.SATFINITE.E4M3.F32.PACK_AB_MERGE_C R148, R99, R44, R148 ;  /* 0x0000002c6394723e */ /* 0x000fe20004807094 */
[--C-:B------:R-:W-:Y:S01]  /*b0f0*/  IMAD.MOV.U32 R24, RZ, RZ, R25.reuse ;  /* 0x000000ffff187224 */ /* 0x100fe200078e0019 */
[----:B------:R-:W-:Y:S01]  /*b100*/  F2FP.SATFINITE.E4M3.F32.PACK_AB_MERGE_C R150, R81, R48, R150 ;  /* 0x000000305196723e */ /* 0x000fe20004807096 */
[--C-:B------:R-:W-:Y:S01]  /*b110*/  IMAD.MOV.U32 R27, RZ, RZ, R25.reuse ;  /* 0x000000ffff1b7224 */ /* 0x100fe200078e0019 */
[----:B------:R-:W-:Y:S01]  /*b120*/  F2FP.SATFINITE.E4M3.F32.PACK_AB_MERGE_C R136, R103, R52, R136 ;  /* 0x000000346788723e */ /* 0x000fe20004807088 */
[----:B------:R-:W-:Y:S01]  /*b130*/  IMAD.MOV.U32 R29, RZ, RZ, R25 ;  /* 0x000000ffff1d7224 */ /* 0x000fe200078e0019 */
[----:B------:R-:W-:Y:S01]  /*b140*/  F2FP.SATFINITE.E4M3.F32.PACK_AB_MERGE_C R143, R31, R20, R13 ;  /* 0x000000141f8f723e */ /* 0x000fe2000480700d */
[----:B------:R-:W-:-:S01]  /*b150*/  FADD.FTZ R20, R131, R10 ;  /* 0x0000000a83147221 */ /* 0x000fc20000010000 */
[----:B------:R-:W-:Y:S01]  /*b160*/  F2FP.SATFINITE.E4M3.F32.PACK_AB_MERGE_C R145, R28, R33, R111 ;  /* 0x000000211c91723e */ /* 0x000fe2000480706f */
[----:B------:R-:W-:Y:S01]  /*b170*/  IMAD.MOV.U32 R28, RZ, RZ, R25 ;  /* 0x000000ffff1c7224 */ /* 0x000fe200078e0019 */
[----:B------:R-:W-:Y:S01]  /*b180*/  F2FP.SATFINITE.E4M3.F32.PACK_AB_MERGE_C R147, R115, R26, R3 ;  /* 0x0000001a7393723e */ /* 0x000fe20004807003 */
[--C-:B------:R-:W-:Y:S01]  /*b190*/  IMAD.MOV.U32 R26, RZ, RZ, R25.reuse ;  /* 0x000000ffff1a7224 */ /* 0x100fe200078e0019 */
[----:B------:R-:W-:Y:S01]  /*b1a0*/  F2FP.SATFINITE.E4M3.F32.PACK_AB_MERGE_C R138, R107, R58, R138 ;  /* 0x0000003a6b8a723e */ /* 0x000fe2000480708a */
[----:B------:R-:W-:Y:S01]  /*b1b0*/  IMAD.MOV.U32 R31, RZ, RZ, R25 ;  /* 0x000000ffff1f7224 */ /* 0x000fe200078e0019 */
[----:B------:R-:W-:Y:S01]  /*b1c0*/  F2FP.SATFINITE.E4M3.F32.PACK_AB_MERGE_C R155, R66, R21, R155 ;  /* 0x00000015429b723e */ /* 0x000fe2000480709b */
[----:B------:R-:W-:Y:S01]  /*b1d0*/  IMAD.MOV.U32 R30, RZ, RZ, R25 ;  /* 0x000000ffff1e7224 */ /* 0x000fe200078e0019 */
[----:B------:R-:W-:Y:S01]  /*b1e0*/  F2FP.SATFINITE.E4M3.F32.PACK_AB_MERGE_C R149, R75, R70, R149 ;  /* 0x000000464b95723e */ /* 0x000fe20004807095 */
[--C-:B------:R-:W-:Y:S01]  /*b1f0*/  IMAD.MOV.U32 R33, RZ, RZ, R25.reuse ;  /* 0x000000ffff217224 */ /* 0x100fe200078e0019 */
[----:B------:R-:W-:Y:S01]  /*b200*/  F2FP.SATFINITE.E4M3.F32.PACK_AB_MERGE_C R151, R77, R74, R76 ;  /* 0x0000004a4d97723e */ /* 0x000fe2000480704c */
[--C-:B------:R-:W-:Y:S01]  /*b210*/  IMAD.MOV.U32 R35, RZ, RZ, R25.reuse ;  /* 0x000000ffff237224 */ /* 0x100fe200078e0019 */
[----:B------:R-:W-:Y:S01]  /*b220*/  F2FP.SATFINITE.E4M3.F32.PACK_AB_MERGE_C R137, R11, R78, R80 ;  /* 0x0000004e0b89723e */ /* 0x000fe20004807050 */
[----:B------:R-:W-:Y:S01]  /*b230*/  IMAD.MOV.U32 R34, RZ, RZ, R25 ;  /* 0x000000ffff227224 */ /* 0x000fe200078e0019 */
[----:B------:R-:W-:Y:S01]  /*b240*/  F2FP.SATFINITE.E4M3.F32.PACK_AB_MERGE_C R139, R82, R61, R63 ;  /* 0x0000003d528b723e */ /* 0x000fe2000480703f */
[--C-:B------:R-:W-:Y:S01]  /*b250*/  IMAD.MOV.U32 R37, RZ, RZ, R25.reuse ;  /* 0x000000ffff257224 */ /* 0x100fe200078e0019 */
[-C--:B------:R-:W-:Y:S01]  /*b260*/  MOV R32, R25.reuse ;  /* 0x0000001900207202 */ /* 0x080fe20000000f00 */
[--C-:B------:R-:W-:Y:S01]  /*b270*/  IMAD.MOV.U32 R36, RZ, RZ, R25.reuse ;  /* 0x000000ffff247224 */ /* 0x100fe200078e0019 */
[-C--:B------:R-:W-:Y:S01]  /*b280*/  MOV R42, R25.reuse ;  /* 0x00000019002a7202 */ /* 0x080fe20000000f00 */
[--C-:B------:R-:W-:Y:S01]  /*b290*/  IMAD.MOV.U32 R39, RZ, RZ, R25.reuse ;  /* 0x000000ffff277224 */ /* 0x100fe200078e0019 */
[----:B------:R-:W-:Y:S01]  /*b2a0*/  MOV R52, R25 ;  /* 0x0000001900347202 */ /* 0x000fe20000000f00 */
[----:B------:R-:W-:-:S02]  /*b2b0*/  IMAD.MOV.U32 R38, RZ, RZ, R25 ;  /* 0x000000ffff267224 */ /* 0x000fc400078e0019 */
[--C-:B------:R-:W-:Y:S02]  /*b2c0*/  IMAD.MOV.U32 R41, RZ, RZ, R25.reuse ;  /* 0x000000ffff297224 */ /* 0x100fe400078e0019 */
[--C-:B------:R-:W-:Y:S02]  /*b2d0*/  IMAD.MOV.U32 R40, RZ, RZ, R25.reuse ;  /* 0x000000ffff287224 */ /* 0x100fe400078e0019 */
[--C-:B------:R-:W-:Y:S02]  /*b2e0*/  IMAD.MOV.U32 R43, RZ, RZ, R25.reuse ;  /* 0x000000ffff2b7224 */ /* 0x100fe400078e0019 */
[--C-:B------:R-:W-:Y:S02]  /*b2f0*/  IMAD.MOV.U32 R45, RZ, RZ, R25.reuse ;  /* 0x000000ffff2d7224 */ /* 0x100fe400078e0019 */
[--C-:B------:R-:W-:Y:S02]  /*b300*/  IMAD.MOV.U32 R44, RZ, RZ, R25.reuse ;  /* 0x000000ffff2c7224 */ /* 0x100fe400078e0019 */
        /* <DEDUP_REMOVED lines=8> */
[----:B------:R-:W-:Y:S01]  /*b390*/  IMAD.MOV.U32 R54, RZ, RZ, R25 ;  /* 0x000000ffff367224 */ /* 0x000fe200078e0019 */
[----:B------:R-:W-:Y:S06]  /*b3a0*/  @!P1 BRA `(.L_x_387) ;  /* 0x0000003000189947 */ /* 0x000fec0003800000 */
[----:B------:R0:W5:Y:S01]  /*b3b0*/  LDL.LU R9, [R1+0xc] ;  /* 0x00000c0001097983 */ /* 0x0001620000300800 */
[----:B------:R-:W-:Y:S01]  /*b3c0*/  IMAD.MOV.U32 R3, RZ, RZ, R59 ;  /* 0x000000ffff037224 */ /* 0x000fe200078e003b */
[----:B------:R-:W-:Y:S01]  /*b3d0*/  CS2R R24, SRZ ;  /* 0x0000000000187805 */ /* 0x000fe2000001ff00 */
[----:B------:R-:W-:Y:S01]  /*b3e0*/  IMAD.MOV.U32 R12, RZ, RZ, R57 ;  /* 0x000000ffff0c7224 */ /* 0x000fe200078e0039 */
[----:B------:R-:W-:Y:S01]  /*b3f0*/  CS2R R26, SRZ ;  /* 0x00000000001a7805 */ /* 0x000fe2000001ff00 */
[----:B------:R-:W-:Y:S01]  /*b400*/  IMAD.MOV.U32 R8, RZ, RZ, R106 ;  /* 0x000000ffff087224 */ /* 0x000fe200078e006a */
        /* <DEDUP_REMOVED lines=13> */
[----:B0-----:R-:W-:-:S07]  /*b4e0*/  CS2R R54, SRZ ;  /* 0x0000000000367805 */ /* 0x001fce000001ff00 */
.L_x_399:
[----:B-----5:R-:W-:-:S04]  /*b4f0*/  ISETP.NE.AND P1, PT, R8, 0x1, PT ;  /* 0x000000010800780c */ /* 0x020fc80003f25270 */
[----:B------:R-:W-:-:S04]  /*b500*/  SEL R10, RZ, 0x1, P1 ;  /* 0x00000001ff0a7807 */ /* 0x000fc80000800000 */
[----:B-----5:R-:W-:-:S05]  /*b510*/  LOP3.LUT R13, R9, R10, RZ, 0x3c, !PT ;  /* 0x0000000a090d7212 */ /* 0x020fca00078e3cff */
[----:B------:R0:W-:Y:S01]  /*b520*/  STL [R1+0xc], R13 ;  /* 0x00000c0d01007387 */ /* 0x0001e20000100800 */
[----:B------:R-:W-:Y:S05]  /*b530*/  @!P0 BRA `(.L_x_388) ;  /* 0x0000000000048947 */ /* 0x000fea0003800000 */
[----:B------:R-:W-:Y:S01]  /*b540*/  BPT.TRAP 0x1 ;  /* 0x000000040000795c */ /* 0x000fe20000300000 */
.L_x_388:
[----:B------:R-:W-:-:S05]  /*b550*/  VIADD R10, R8, 0x1 ;  /* 0x00000001080a7836 */ /* 0x000fca0000000000 */
[----:B------:R-:W-:-:S04]  /*b560*/  ISETP.NE.AND P1, PT, R10, 0x2, PT ;  /* 0x000000020a00780c */ /* 0x000fc80003f25270 */
[----:B------:R-:W-:Y:S02]  /*b570*/  SEL R11, R10, RZ, P1 ;  /* 0x000000ff0a0b7207 */ /* 0x000fe40000800000 */
[----:B------:R-:W-:-:S03]  /*b580*/  SHF.L.U32 R10, R13, 0x1f, RZ ;  /* 0x0000001f0d0a7819 */ /* 0x000fc600000006ff */
[----:B------:R1:W-:Y:S01]  /*b590*/  STL [R1+0x4], R11 ;  /* 0x0000040b01007387 */ /* 0x0003e20000100800 */
[----:B0-----:R-:W-:-:S04]  /*b5a0*/  IMAD R13, R11, 0x8, R16 ;  /* 0x000000080b0d7824 */ /* 0x001fc800078e0210 */
[----:B------:R1:W0:Y:S01]  /*b5b0*/  SYNCS.PHASECHK.TRANS64.TRYWAIT P1, [R13+URZ+0x13230], R10 ;  /* 0x0132300a0d0075a7 */ /* 0x000222000802017f */
[----:B------:R-:W-:Y:S05]  /*b5c0*/  @!P0 BRA `(.L_x_389) ;  /* 0x0000000000048947 */ /* 0x000fea0003800000 */
[----:B------:R-:W-:Y:S01]  /*b5d0*/  BPT.TRAP 0x1 ;  /* 0x000000040000795c */ /* 0x000fe20000300000 */
.L_x_389:
[----:B------:R-:W2:Y:S01]  /*b5e0*/  LDL R14, [R1+0x24] ;  /* 0x00002400010e7983 */ /* 0x000ea20000100800 */
[----:B------:R-:W-:Y:S01]  /*b5f0*/  BSSY B1, `(.L_x_390) ;  /* 0x0000007000017945 */ /* 0x000fe20003800000 */
[----:B--2---:R-:W-:-:S04]  /*b600*/  IMAD R14, R11, 0x280, R14 ;  /* 0x000002800b0e7824 */ /* 0x004fc800078e020e */
[C---:B------:R-:W-:Y:S02]  /*b610*/  VIADD R21, R14.reuse, 0x80 ;  /* 0x000000800e157836 */ /* 0x040fe40000000000 */
[----:B------:R-:W-:Y:S01]  /*b620*/  VIADD R57, R14, 0x100 ;  /* 0x000001000e397836 */ /* 0x000fe20000000000 */
[----:B0-----:R-:W-:Y:S06]  /*b630*/  @P1 BRA `(.L_x_391) ;  /* 0x0000000000081947 */ /* 0x001fec0003800000 */
[----:B------:R-:W0:Y:S02]  /*b640*/  SYNCS.PHASECHK.TRANS64.TRYWAIT P1, [R13+URZ+0x13230], R10 ;  /* 0x0132300a0d0075a7 */ /* 0x000e24000802017f */
[----:B0-----:R-:W-:Y:S05]  /*b650*/  @!P1 BRA `(.L_x_392) ;  /* 0x000000c8004c9947 */ /* 0x001fea0003800000 */
.L_x_391:
[----:B------:R-:W-:Y:S05]  /*b660*/  BSYNC B1 ;  /* 0x0000000000017941 */ /* 0x000fea0003800000 */
.L_x_390:
[----:B-1----:R-:W-:Y:S01]  /*b670*/  IMAD.MOV.U32 R11, RZ, RZ, -0x7fffffe0 ;  /* 0x80000020ff0b7424 */ /* 0x002fe200078e00ff */
[----:B0-----:R-:W-:Y:S01]  /*b680*/  MOV R10, R14 ;  /* 0x0000000e000a7202 */ /* 0x001fe20000000f00 */
[----:B------:R-:W-:Y:S01]  /*b690*/  WARPGROUP.ARRIVE ;  /* 0x00000000000079c5 */ /* 0x000fe20000000000 */
[----:B------:R-:W-:Y:S01]  /*b6a0*/  R2UR UR4, R4 ;  /* 0x00000000040472ca */ /* 0x000fe200000e0000 */
[----:B------:R-:W-:Y:S01]  /*b6b0*/  VIADD R56, R14, 0x180 ;  /* 0x000001800e387836 */ /* 0x000fe20000000000 */
[----:B------:R-:W-:Y:S01]  /*b6c0*/  R2UR UR6, R10 ;  /* 0x000000000a0672ca */ /* 0x000fe200000e0000 */
[----:B------:R-:W-:Y:S01]  /*b6d0*/  IMAD.MOV.U32 R10, RZ, RZ, R21 ;  /* 0x000000ffff0a7224 */ /* 0x000fe200078e0015 */
[----:B------:R-:W-:Y:S01]  /*b6e0*/  R2UR UR7, R11 ;  /* 0x000000000b0772ca */ /* 0x000fe200000e0000 */
[----:B------:R-:W-:Y:S01]  /*b6f0*/  VIADD R58, R14, 0x102 ;  /* 0x000001020e3a7836 */ /* 0x000fe20000000000 */
[----:B------:R-:W-:Y:S01]  /*b700*/  R2UR UR5, R5 ;  /* 0x00000000050572ca */ /* 0x000fe200000e0000 */
[----:B------:R-:W-:Y:S01]  /*b710*/  IMAD.MOV.U32 R59, RZ, RZ, -0x7fffffe0 ;  /* 0x80000020ff3b7424 */ /* 0x000fe200078e00ff */
[----:B------:R-:W-:Y:S01]  /*b720*/  R2UR UR10, R10 ;  /* 0x000000000a0a72ca */ /* 0x000fe200000e0000 */
[----:B------:R-:W-:Y:S01]  /*b730*/  IMAD.MOV.U32 R10, RZ, RZ, R57 ;  /* 0x000000ffff0a7224 */ /* 0x000fe200078e0039 */
[----:B------:R-:W-:Y:S01]  /*b740*/  R2UR UR11, R11 ;  /* 0x000000000b0b72ca */ /* 0x000fe200000e0000 */
[----:B------:R-:W-:Y:S01]  /*b750*/  IMAD.MOV.U32 R57, RZ, RZ, -0x7fffffe0 ;  /* 0x80000020ff397424 */ /* 0x000fe200078e00ff */
[----:B------:R-:W-:-:S02]  /*b760*/  R2UR UR8, R4 ;  /* 0x00000000040872ca */ /* 0x000fc400000e0000 */
[----:B------:R-:W-:Y:S02]  /*b770*/  R2UR UR9, R5 ;  /* 0x00000000050972ca */ /* 0x000fe400000e0000 */
[----:B------:R-:W-:Y:S01]  /*b780*/  R2UR UR14, R10 ;  /* 0x000000000a0e72ca */ /* 0x000fe200000e0000 */
[----:B------:R-:W-:Y:S01]  /*b790*/  VIADD R10, R14, 0x200 ;  /* 0x000002000e0a7836 */ /* 0x000fe20000000000 */
[----:B------:R-:W-:Y:S01]  /*b7a0*/  R2UR UR15, R11 ;  /* 0x000000000b0f72ca */ /* 0x000fe200000e0000 */
[----:B------:R-:W-:Y:S01]  /*b7b0*/  QGMMA.64x32x32.F32.E4M3.E4M3 R120, gdesc[UR4], RZ, !UPT, gsb0 ;  /* 0x00600000047879f3 */ /* 0x000fe2000c0008ff */
[----:B------:R-:W-:Y:S02]  /*b7c0*/  R2UR UR12, R4 ;  /* 0x00000000040c72ca */ /* 0x000fe400000e0000 */
[----:B------:R-:W-:Y:S02]  /*b7d0*/  R2UR UR13, R5 ;  /* 0x00000000050d72ca */ /* 0x000fe400000e0000 */
[----:B------:R-:W-:Y:S01]  /*b7e0*/  R2UR UR18, R56 ;  /* 0x00000000381272ca */ /* 0x000fe200000e0000 */
[----:B------:R-:W-:Y:S01]  /*b7f0*/  VIADD R56, R14, 0x2 ;  /* 0x000000020e387836 */ /* 0x000fe20000000000 */
[----:B------:R-:W-:-:S02]  /*b800*/  R2UR UR19, R57 ;  /* 0x00000000391372ca */ /* 0x000fc400000e0000 */
[----:B------:R-:W-:Y:S02]  /*b810*/  R2UR UR16, R4 ;  /* 0x00000000041072ca */ /* 0x000fe400000e0000 */
[----:B------:R-:W-:Y:S02]  /*b820*/  R2UR UR17, R5 ;  /* 0x00000000051172ca */ /* 0x000fe400000e0000 */
[----:B------:R-:W-:Y:S01]  /*b830*/  R2UR UR22, R10 ;  /* 0x000000000a1672ca */ /* 0x000fe200000e0000 */
[----:B------:R-:W-:Y:S01]  /*b840*/  VIADD R10, R14, 0x82 ;  /* 0x000000820e0a7836 */ /* 0x000fe20000000000 */
[----:B------:R-:W-:Y:S02]  /*b850*/  R2UR UR23, R11 ;  /* 0x000000000b1772ca */ /* 0x000fe400000e0000 */
[----:B------:R-:W-:Y:S01]  /*b860*/  R2UR UR26, R56 ;  /* 0x00000000381a72ca */ /* 0x000fe200000e0000 */
[----:B------:R-:W-:Y:S01]  /*b870*/  VIADD R56, R14, 0x202 ;  /* 0x000002020e387836 */ /* 0x000fe20000000000 */
[----:B------:R-:W-:Y:S01]  /*b880*/  R2UR UR27, R57 ;  /* 0x00000000391b72ca */ /* 0x000fe200000e0000 */
[----:B------:R-:W-:Y:S01]  /*b890*/  IMAD.MOV.U32 R57, RZ, RZ, -0x7fffffe0 ;  /* 0x80000020ff397424 */ /* 0x000fe200078e00ff */
[----:B------:R-:W-:-:S02]  /*b8a0*/  R2UR UR20, R4 ;  /* 0x00000000041472ca */ /* 0x000fc400000e0000 */
[----:B------:R-:W-:Y:S02]  /*b8b0*/  R2UR UR21, R5 ;  /* 0x00000000051572ca */ /* 0x000fe400000e0000 */
[----:B------:R-:W-:Y:S02]  /*b8c0*/  R2UR UR30, R56 ;  /* 0x00000000381e72ca */ /* 0x000fe400000e0000 */
[----:B------:R-:W-:Y:S02]  /*b8d0*/  R2UR UR31, R57 ;  /* 0x00000000391f72ca */ /* 0x000fe400000e0000 */
[----:B------:R-:W-:Y:S02]  /*b8e0*/  R2UR UR24, R6 ;  /* 0x00000000061872ca */ /* 0x000fe400000e0000 */
[----:B------:R-:W-:Y:S02]  /*b8f0*/  R2UR UR25, R7 ;  /* 0x00000000071972ca */ /* 0x000fe400000e0000 */
[----:B------:R-:W-:-:S02]  /*b900*/  R2UR UR6, R10 ;  /* 0x000000000a0672ca */ /* 0x000fc400000e0000 */
[----:B------:R-:W-:Y:S01]  /*b910*/  R2UR UR7, R11 ;  /* 0x000000000b0772ca */ /* 0x000fe200000e0000 */
[----:B------:R-:W-:Y:S01]  /*b920*/  IMAD.MOV.U32 R11, RZ, RZ, -0x7fffffe0 ;  /* 0x80000020ff0b7424 */ /* 0x000fe200078e00ff */
[----:B------:R-:W-:Y:S02]  /*b930*/  R2UR UR4, R6 ;  /* 0x00000000060472ca */ /* 0x000fe400000e0000 */
[C---:B------:R-:W-:Y:S02]  /*b940*/  R2UR UR5, R7.reuse ;  /* 0x00000000070572ca */ /* 0x040fe400000e0000 */
[----:B------:R-:W-:Y:S02]  /*b950*/  IADD3 R10, R14, 0x182, RZ ;  /* 0x000001820e0a7810 */ /* 0x000fe40007ffe0ff */
[----:B------:R-:W-:Y:S02]  /*b960*/  R2UR UR28, R6 ;  /* 0x00000000061c72ca */ /* 0x000fe400000e0000 */
[----:B------:R-:W-:Y:S01]  /*b970*/  R2UR UR29, R7 ;  /* 0x00000000071d72ca */ /* 0x000fe200000e0000 */
[----:B------:R-:W-:-:S02]  /*b980*/  WARPGROUP.DEPBAR.LE gsb0, 0x0 ;  /* 0x00008000000079c5 */ /* 0x000fc40000010000 */
[----:B------:R-:W-:-:S06]  /*b990*/  WARPGROUP.ARRIVE ;  /* 0x00000000000079c5 */ /* 0x000fcc0000000000 */
[----:B------:R-:W-:Y:S01]  /*b9a0*/  QGMMA.64x32x32.F32.E4M3.E4M3 R104, gdesc[UR8], RZ, !UPT, gsb0 ;  /* 0x00600000086879f3 */ /* 0x000fe2000c0008ff */
[----:B------:R-:W-:Y:S02]  /*b9b0*/  R2UR UR10, R58 ;  /* 0x000000003a0a72ca */ /* 0x000fe400000e0000 */
[----:B------:R-:W-:Y:S02]  /*b9c0*/  R2UR UR11, R59 ;  /* 0x000000003b0b72ca */ /* 0x000fe400000e0000 */
[----:B------:R-:W-:Y:S02]  /*b9d0*/  R2UR UR8, R6 ;  /* 0x00000000060872ca */ /* 0x000fe400000e0000 */
[----:B------:R-:W-:Y:S01]  /*b9e0*/  R2UR UR9, R7 ;  /* 0x00000000070972ca */ /* 0x000fe200000e0000 */
[----:B------:R-:W-:Y:S02]  /*b9f0*/  WARPGROUP.DEPBAR.LE gsb0, 0x0 ;  /* 0x00008000000079c5 */ /* 0x000fe40000010000 */
        /* <DEDUP_REMOVED lines=28> */
[----:B------:R-:W-:Y:S05]  /*bbc0*/  @!P0 BRA `(.L_x_393) ;  /* 0x0000000000048947 */ /* 0x000fea0003800000 */
[----:B------:R-:W-:Y:S01]  /*bbd0*/  BPT.TRAP 0x1 ;  /* 0x000000040000795c */ /* 0x000fe20000300000 */
.L_x_393:
[----:B------:R-:W-:Y:S01]  /*bbe0*/  SHF.L.U32 R9, R9, 0x1f, RZ ;  /* 0x0000001f09097819 */ /* 0x000fe200000006ff */
[----:B------:R-:W-:-:S04]  /*bbf0*/  IMAD R14, R8, 0x8, R16 ;  /* 0x00000008080e7824 */ /* 0x000fc800078e0210 */
[----:B------:R0:W1:Y:S01]  /*bc00*/  SYNCS.PHASECHK.TRANS64.TRYWAIT P1, [R14+URZ+0x13250], R9 ;  /* 0x013250090e0075a7 */ /* 0x000062000802017f */
[----:B------:R-:W-:Y:S05]  /*bc10*/  @!P0 BRA `(.L_x_394) ;  /* 0x0000000000048947 */ /* 0x000fea0003800000 */
[----:B------:R-:W-:Y:S01]  /*bc20*/  BPT.TRAP 0x1 ;  /* 0x000000040000795c */ /* 0x000fe20000300000 */
.L_x_394:
[----:B------:R-:W-:Y:S04]  /*bc30*/  BSSY B1, `(.L_x_395) ;  /* 0x0000004000017945 */ /* 0x000fe80003800000 */
[----:B-1----:R-:W-:Y:S05]  /*bc40*/  @P1 BRA `(.L_x_396) ;  /* 0x0000000000081947 */ /* 0x002fea0003800000 */
[----:B------:R-:W1:Y:S02]  /*bc50*/  SYNCS.PHASECHK.TRANS64.TRYWAIT P1, [R14+URZ+0x13250], R9 ;  /* 0x013250090e0075a7 */ /* 0x000e64000802017f */
[----:B-1----:R-:W-:Y:S05]  /*bc60*/  @!P1 BRA `(.L_x_397) ;  /* 0x000000c000dc9947 */ /* 0x002fea0003800000 */
.L_x_396:
[----:B------:R-:W-:Y:S05]  /*bc70*/  BSYNC B1 ;  /* 0x0000000000017941 */ /* 0x000fea0003800000 */
.L_x_395:
[----:B01----:R-:W-:Y:S01]  /*bc80*/  VIADD R9, R16, 0x1000 ;  /* 0x0000100010097836 */ /* 0x003fe20000000000 */
[----:B------:R-:W-:Y:S01]  /*bc90*/  WARPGROUP.ARRIVE ;  /* 0x00000000000079c5 */ /* 0x000fe20000000000 */
[----:B------:R-:W-:Y:S02]  /*bca0*/  IMAD.MOV.U32 R11, RZ, RZ, -0x3ffffff0 ;  /* 0xc0000010ff0b7424 */ /* 0x000fe400078e00ff */
[C---:B------:R-:W-:Y:S01]  /*bcb0*/  FMUL.FTZ R21, R2.reuse, R123 ;  /* 0x0000007b02157220 */ /* 0x040fe20000410000 */
[C---:B------:R-:W-:Y:S01]  /*bcc0*/  FMUL.FTZ R123, R2.reuse, R127 ;  /* 0x0000007f027b7220 */ /* 0x040fe20000410000 */
[----:B------:R-:W-:Y:S01]  /*bcd0*/  SHF.R.U32.HI R9, RZ, 0x4, R9 ;  /* 0x00000004ff097819 */ /* 0x000fe20000011609 */
[C---:B------:R-:W-:Y:S01]  /*bce0*/  FMUL.FTZ R127, R2.reuse, R131 ;  /* 0x00000083027f7220 */ /* 0x040fe20000410000 */
[C---:B------:R-:W-:Y:S01]  /*bcf0*/  FMUL.FTZ R104, R2.reuse, R104 ;  /* 0x0000006802687220 */ /* 0x040fe20000410000 */
[C---:B------:R-:W-:Y:S01]  /*bd00*/  FMUL.FTZ R131, R2.reuse, R135 ;  /* 0x0000008702837220 */ /* 0x040fe20000410000 */
[----:B------:R-:W-:Y:S01]  /*bd10*/  LOP3.LUT R9, R9, 0x3fff, RZ, 0xc0, !PT ;  /* 0x00003fff09097812 */ /* 0x000fe200078ec0ff */
[----:B------:R-:W-:Y:S01]  /*bd20*/  MUFU.TANH R21, R21 ;  /* 0x0000001500157308 */ /* 0x000fe20000002400 */
[C---:B------:R-:W-:Y:S01]  /*bd30*/  FMUL.FTZ R105, R2.reuse, R105 ;  /* 0x0000006902697220 */ /* 0x040fe20000410000 */
[C---:B------:R-:W-:Y:S01]  /*bd40*/  FMUL.FTZ R106, R2.reuse, R106 ;  /* 0x0000006a026a7220 */ /* 0x040fe20000410000 */
[----:B------:R-:W-:Y:S01]  /*bd50*/  LOP3.LUT R9, R9, 0x10000, RZ, 0xfc, !PT ;  /* 0x0001000009097812 */ /* 0x000fe200078efcff */
[C---:B------:R-:W-:Y:S01]  /*bd60*/  FMUL.FTZ R108, R2.reuse, R108 ;  /* 0x0000006c026c7220 */ /* 0x040fe20000410000 */
[C---:B------:R-:W-:Y:S01]  /*bd70*/  FMUL.FTZ R107, R2.reuse, R107 ;  /* 0x0000006b026b7220 */ /* 0x040fe20000410000 */
[C---:B------:R-:W-:Y:S01]  /*bd80*/  FMUL.FTZ R109, R2.reuse, R109 ;  /* 0x0000006d026d7220 */ /* 0x040fe20000410000 */
[----:B------:R-:W-:Y:S01]  /*bd90*/  FMUL.FTZ R110, R2, R110 ;  /* 0x0000006e026e7220 */ /* 0x000fe20000410000 */
[----:B------:R-:W-:Y:S01]  /*bda0*/  IMAD R8, R8, 0x280, R9 ;  /* 0x0000028008087824 */ /* 0x000fe200078e0209 */
[----:B------:R-:W-:Y:S01]  /*bdb0*/  MUFU.TANH R123, R123 ;  /* 0x0000007b007b7308 */ /* 0x000fe20000002400 */
[----:B------:R-:W-:-:S02]  /*bdc0*/  IMAD.MOV.U32 R9, RZ, RZ, -0x3ffffff0 ;  /* 0xc0000010ff097424 */ /* 0x000fc400078e00ff */
[----:B------:R-:W-:Y:S01]  /*bdd0*/  FMUL.FTZ R112, R2, R112 ;  /* 0x0000007002707220 */ /* 0x000fe20000410000 */
[C---:B------:R-:W-:Y:S01]  /*bde0*/  VIADD R10, R8.reuse, 0x80 ;  /* 0x00000080080a7836 */ /* 0x040fe20000000000 */
[----:B------:R-:W-:Y:S01]  /*bdf0*/  R2UR UR6, R8 ;  /* 0x00000000080672ca */ /* 0x000fe200000e0000 */
[C---:B------:R-:W-:Y:S01]  /*be00*/  FMUL.FTZ R111, R2.reuse, R111 ;  /* 0x0000006f026f7220 */ /* 0x040fe20000410000 */
[----:B------:R-:W-:Y:S01]  /*be10*/  R2UR UR7, R9 ;  /* 0x00000000090772ca */ /* 0x000fe200000e0000 */
[C---:B------:R-:W-:Y:S01]  /*be20*/  FMUL.FTZ R9, R2.reuse, R120 ;  /* 0x0000007802097220 */ /* 0x040fe20000410000 */
[C---:B------:R-:W-:Y:S01]  /*be30*/  FMUL.FTZ R120, R2.reuse, R124 ;  /* 0x0000007c02787220 */ /* 0x040fe20000410000 */
[C---:B------:R-:W-:Y:S01]  /*be40*/  FMUL.FTZ R124, R2.reuse, R128 ;  /* 0x00000080027c7220 */ /* 0x040fe20000410000 */
        /* <DEDUP_REMOVED lines=8> */
[----:B------:R-:W-:Y:S01]  /*bed0*/  FMUL.FTZ R118, R2, R118 ;  /* 0x0000007602767220 */ /* 0x000fe20000410000 */
[----:B------:R-:W-:Y:S01]  /*bee0*/  QGMMA.64x64x32.F32.E4M3.E4M3 R24, R152, gdesc[UR4], R24, gsb0 ;  /* 0x00e0000498187df3 */ /* 0x000fe20008000818 */
[----:B------:R-:W-:Y:S01]  /*bef0*/  R2UR UR6, R10 ;  /* 0x000000000a0672ca */ /* 0x000fe200000e0000 */
[----:B------:R-:W0:Y:S01]  /*bf00*/  MUFU.TANH R9, R9 ;  /* 0x0000000900097308 */ /* 0x000e220000002400 */
[----:B------:R-:W-:Y:S01]  /*bf10*/  R2UR UR7, R11 ;  /* 0x000000000b0772ca */ /* 0x000fe200000e0000 */
[----:B------:R-:W-:Y:S01]  /*bf20*/  IMAD.MOV.U32 R11, RZ, RZ, -0x3ffffff0 ;  /* 0xc0000010ff0b7424 */ /* 0x000fe200078e00ff */
[----:B------:R-:W-:Y:S01]  /*bf30*/  IADD3 R10, R8, 0x100, RZ ;  /* 0x00000100080a7810 */ /* 0x000fe20007ffe0ff */
        /* <DEDUP_REMOVED lines=48> */
[----:B------:R-:W-:Y:S01]  /*c240*/  FMUL.FTZ R69, R2, R71 ;  /* 0x0000004702457220 */ /* 0x000fe20000410000 */
[----:B------:R-:W-:-:S03]  /*c250*/  ULDC UR4, c[0x0][0x988] ;  /* 0x0002620000047ab9 */ /* 0x000fc60000000800 */
[----:B------:R-:W-:Y:S08]  /*c260*/  MUFU.TANH R106, R106 ;  /* 0x0000006a006a7308 */ /* 0x000ff00000002400 */
[----:B------:R-:W-:Y:S08]  /*c270*/  MUFU.TANH R108, R108 ;  /* 0x0000006c006c7308 */ /* 0x000ff00000002400 */
[----:B------:R-:W-:Y:S01]  /*c280*/  MUFU.TANH R107, R107 ;  /* 0x0000006b006b7308 */ /* 0x000fe20000002400 */
[----:B------:R-:W-:-:S02]  /*c290*/  WARPGROUP.DEPBAR.LE gsb0, 0x0 ;  /* 0x00008000000079c5 */ /* 0x000fc40000010000 */
[----:B------:R-:W-:-:S06]  /*c2a0*/  WARPGROUP.ARRIVE ;  /* 0x00000000000079c5 */ /* 0x000fcc0000000000 */
[----:B------:R-:W1:Y:S01]  /*c2b0*/  S2R R155, SR_TID.X ;  /* 0x00000000009b7919 */ /* 0x000e620000002100 */
[----:B------:R-:W-:Y:S01]  /*c2c0*/  MUFU.TANH R109, R109 ;  /* 0x0000006d006d7308 */ /* 0x000fe20000002400 */
[----:B------:R-:W-:Y:S01]  /*c2d0*/  QGMMA.64x64x32.F32.E4M3.E4M3 R24, R148, gdesc[UR4], R24, gsb0 ;  /* 0x00e0000494187df3 */ /* 0x000fe20008000818 */
[----:B------:R-:W-:Y:S01]  /*c2e0*/  R2UR UR6, R10 ;  /* 0x000000000a0672ca */ /* 0x000fe200000e0000 */
[C---:B------:R-:W-:Y:S01]  /*c2f0*/  FMUL.FTZ R10, R2.reuse, R121 ;  /* 0x00000079020a7220 */ /* 0x040fe20000410000 */
[----:B------:R-:W-:Y:S01]  /*c300*/  R2UR UR7, R11 ;  /* 0x000000000b0772ca */ /* 0x000fe200000e0000 */
[C---:B------:R-:W-:Y:S01]  /*c310*/  FMUL.FTZ R11, R2.reuse, R122 ;  /* 0x0000007a020b7220 */ /* 0x040fe20000410000 */
[C---:B------:R-:W-:Y:S01]  /*c320*/  FMUL.FTZ R121, R2.reuse, R125 ;  /* 0x0000007d02797220 */ /* 0x040fe20000410000 */
[C---:B------:R-:W-:Y:S01]  /*c330*/  FMUL.FTZ R122, R2.reuse, R126 ;  /* 0x0000007e027a7220 */ /* 0x040fe20000410000 */
[C---:B------:R-:W-:Y:S01]  /*c340*/  FMUL.FTZ R125, R2.reuse, R129 ;  /* 0x00000081027d7220 */ /* 0x040fe20000410000 */
[----:B------:R-:W2:Y:S01]  /*c350*/  MUFU.TANH R10, R10 ;  /* 0x0000000a000a7308 */ /* 0x000ea20000002400 */
[C---:B------:R-:W-:Y:S01]  /*c360*/  FMUL.FTZ R129, R2.reuse, R133 ;  /* 0x0000008502817220 */ /* 0x040fe20000410000 */
[----:B0-----:R-:W-:Y:S01]  /*c370*/  FMNMX.FTZ R133, R9, R12, !PT ;  /* 0x0000000c09857209 */ /* 0x001fe20007810000 */
[C---:B------:R-:W-:Y:S01]  /*c380*/  FMUL.FTZ R126, R2.reuse, R130 ;  /* 0x00000082027e7220 */ /* 0x040fe20000410000 */
[----:B------:R-:W-:-:S04]  /*c390*/  FMUL.FTZ R130, R2, R134 ;  /* 0x0000008602827220 */ /* 0x000fc80000410000 */
[----:B------:R-:W0:Y:S08]  /*c3a0*/  MUFU.TANH R11, R11 ;  /* 0x0000000b000b7308 */ /* 0x000e300000002400 */
[----:B------:R-:W3:Y:S01]  /*c3b0*/  MUFU.TANH R121, R121 ;  /* 0x0000007900797308 */ /* 0x000ee20000002400 */
[----:B--2---:R-:W-:Y:S02]  /*c3c0*/  FMNMX.FTZ R133, R10, R133, !PT ;  /* 0x000000850a857209 */ /* 0x004fe40007810000 */
[----:B-1----:R-:W-:-:S02]  /*c3d0*/  LOP3.LUT R155, R155, 0x7f, RZ, 0xc0, !PT ;  /* 0x0000007f9b9b7812 */ /* 0x002fc400078ec0ff */
[----:B------:R-:W-:Y:S02]  /*c3e0*/  FMNMX.FTZ R133, R120, R133, !PT ;  /* 0x0000008578857209 */ /* 0x000fe40007810000 */
[----:B------:R-:W-:Y:S01]  /*c3f0*/  ISETP.NE.AND P1, PT, R155, RZ, PT ;  /* 0x000000ff9b00720c */ /* 0x000fe20003f25270 */
[----:B------:R-:W1:Y:S01]  /*c400*/  MUFU.TANH R122, R122 ;  /* 0x0000007a007a7308 */ /* 0x000e620000002400 */
[----:B0-----:R-:W-:-:S04]  /*c410*/  FMNMX.FTZ R134, R11, R3, !PT ;  /* 0x000000030b867209 */ /* 0x001fc80007810000 */
[----:B------:R-:W-:-:S03]  /*c420*/  FMNMX.FTZ R134, R21, R134, !PT ;  /* 0x0000008615867209 */ /* 0x000fc60007810000 */
[----:B------:R-:W0:Y:S01]  /*c430*/  MUFU.TANH R125, R125 ;  /* 0x0000007d007d7308 */ /* 0x000e220000002400 */
[----:B---3--:R-:W-:-:S03]  /*c440*/  FMNMX.FTZ R133, R121, R133, !PT ;  /* 0x0000008579857209 */ /* 0x008fc60007810000 */
[----:B------:R-:W-:Y:S01]  /*c450*/  @!P1 VIADD R13, R13, 0x13240 ;  /* 0x000132400d0d9836 */ /* 0x000fe20000000000 */
[----:B------:R-:W-:-:S03]  /*c460*/  FMNMX.FTZ R133, R124, R133, !PT ;  /* 0x000000857c857209 */ /* 0x000fc60007810000 */
[----:B------:R-:W2:Y:S01]  /*c470*/  MUFU.TANH R126, R126 ;  /* 0x0000007e007e7308 */ /* 0x000ea20000002400 */
[----:B-1----:R-:W-:Y:S02]  /*c480*/  FMNMX.FTZ R134, R122, R134, !PT ;  /* 0x000000867a867209 */ /* 0x002fe40007810000 */
[----:B------:R-:W-:Y:S02]  /*c490*/  @!P1 PRMT R13, RZ, 0x654, R13 ;  /* 0x00000654ff0d9816 */ /* 0x000fe4000000000d */
[----:B------:R-:W-:-:S03]  /*c4a0*/  FMNMX.FTZ R134, R123, R134, !PT ;  /* 0x000000867b867209 */ /* 0x000fc60007810000 */
[----:B------:R-:W1:Y:S01]  /*c4b0*/  MUFU.TANH R129, R129 ;  /* 0x0000008100817308 */ /* 0x000e620000002400 */
[----:B0-----:R-:W-:-:S04]  /*c4c0*/  FMNMX.FTZ R133, R125, R133, !PT ;  /* 0x000000857d857209 */ /* 0x001fc80007810000 */
[----:B------:R-:W-:-:S03]  /*c4d0*/  FMNMX.FTZ R133, R128, R133, !PT ;  /* 0x0000008580857209 */ /* 0x000fc60007810000 */
[----:B------:R-:W0:Y:S01]  /*c4e0*/  MUFU.TANH R130, R130 ;  /* 0x0000008200827308 */ /* 0x000e220000002400 */
[----:B--2---:R-:W-:Y:S01]  /*c4f0*/  FMNMX.FTZ R56, R126, R134, !PT ;  /* 0x000000867e387209 */ /* 0x004fe20007810000 */
[----:B------:R-:W-:-:S03]  /*c500*/  FMUL.FTZ R134, R2, R57 ;  /* 0x0000003902867220 */ /* 0x000fc60000410000 */
[----:B------:R-:W-:-:S03]  /*c510*/  FMNMX.FTZ R56, R127, R56, !PT ;  /* 0x000000387f387209 */ /* 0x000fc60007810000 */
[----:B------:R-:W2:Y:S01]  /*c520*/  MUFU.TANH R110, R110 ;  /* 0x0000006e006e7308 */ /* 0x000ea20000002400 */
[----:B-1----:R-:W-:-:S04]  /*c530*/  FMNMX.FTZ R57, R129, R133, !PT ;  /* 0x0000008581397209 */ /* 0x002fc80007810000 */
[----:B------:R-:W-:Y:S01]  /*c540*/  FMNMX.FTZ R57, R104, R57, !PT ;  /* 0x0000003968397209 */ /* 0x000fe20007810000 */
[----:B------:R-:W-:Y:S02]  /*c550*/  WARPGROUP.DEPBAR.LE gsb0, 0x0 ;  /* 0x00008000000079c5 */ /* 0x000fe40000010000 */
[----:B------:R-:W1:Y:S01]  /*c560*/  MUFU.TANH R112, R112 ;  /* 0x0000007000707308 */ /* 0x000e620000002400 */
[----:B0-----:R-:W-:Y:S01]  /*c570*/  FMNMX.FTZ R56, R130, R56, !PT ;  /* 0x0000003882387209 */ /* 0x001fe20007810000 */
[----:B------:R-:W-:Y:S01]  /*c580*/  WARPGROUP.ARRIVE ;  /* 0x00000000000079c5 */ /* 0x000fe20000000000 */
[----:B------:R-:W-:Y:S02]  /*c590*/  FMNMX.FTZ R57, R105, R57, !PT ;  /* 0x0000003969397209 */ /* 0x000fe40007810000 */
[----:B------:R-:W-:Y:S02]  /*c5a0*/  FMNMX.FTZ R56, R131, R56, !PT ;  /* 0x0000003883387209 */ /* 0x000fe40007810000 */
[----:B------:R-:W-:Y:S01]  /*c5b0*/  FMNMX.FTZ R57, R108, R57, !PT ;  /* 0x000000396c397209 */ /* 0x000fe20007810000 */
[----:B------:R-:W0:Y:S01]  /*c5c0*/  MUFU.TANH R111, R111 ;  /* 0x0000006f006f7308 */ /* 0x000e220000002400 */
[----:B------:R-:W-:Y:S01]  /*c5d0*/  FMNMX.FTZ R56, R106, R56, !PT ;  /* 0x000000386a387209 */ /* 0x000fe20007810000 */
[----:B------:R-:W-:Y:S01]  /*c5e0*/  QGMMA.64x64x32.F32.E4M3.E4M3 R24, R136, gdesc[UR4], R24, gsb0 ;  /* 0x00e0000488187df3 */ /* 0x000fe20008000818 */
[----:B------:R-:W-:-:S02]  /*c5f0*/  FMNMX.FTZ R57, R109, R57, !PT ;  /* 0x000000396d397209 */ /* 0x000fc40007810000 */
[----:B------:R-:W-:-:S03]  /*c600*/  FMNMX.FTZ R56, R107, R56, !PT ;  /* 0x000000386b387209 */ /* 0x000fc60007810000 */
[----:B------:R-:W3:Y:S01]  /*c610*/  MUFU.TANH R113, R113 ;  /* 0x0000007100717308 */ /* 0x000ee20000002400 */
[----:B--2---:R-:W-:Y:S02]  /*c620*/  FMNMX.FTZ R56, R110, R56, !PT ;  /* 0x000000386e387209 */ /* 0x004fe40007810000 */
[----:B-1----:R-:W-:-:S05]  /*c630*/  FMNMX.FTZ R57, R112, R57, !PT ;  /* 0x0000003970397209 */ /* 0x002fca0007810000 */
[----:B------:R-:W1:Y:S01]  /*c640*/  MUFU.TANH R114, R114 ;  /* 0x0000007200727308 */ /* 0x000e620000002400 */
[----:B0-----:R-:W-:-:S07]  /*c650*/  FMNMX.FTZ R56, R111, R56, !PT ;  /* 0x000000386f387209 */ /* 0x001fce0007810000 */
[----:B------:R-:W0:Y:S01]  /*c660*/  MUFU.TANH R116, R116 ;  /* 0x0000007400747308 */ /* 0x000e220000002400 */
[----:B---3--:R-:W-:-:S07]  /*c670*/  FMNMX.FTZ R57, R113, R57, !PT ;  /* 0x0000003971397209 */ /* 0x008fce0007810000 */
[----:B------:R-:W2:Y:S01]  /*c680*/  MUFU.TANH R115, R115 ;  /* 0x0000007300737308 */ /* 0x000ea20000002400 */
[----:B-1----:R-:W-:-:S07]  /*c690*/  FMNMX.FTZ R56, R114, R56, !PT ;  /* 0x0000003872387209 */ /* 0x002fce0007810000 */
[----:B------:R-:W1:Y:S01]  /*c6a0*/  MUFU.TANH R117, R117 ;  /* 0x0000007500757308 */ /* 0x000e620000002400 */
[----:B0-----:R-:W-:-:S07]  /*c6b0*/  FMNMX.FTZ R57, R116, R57, !PT ;  /* 0x0000003974397209 */ /* 0x001fce0007810000 */
[----:B------:R-:W0:Y:S01]  /*c6c0*/  MUFU.TANH R118, R118 ;  /* 0x0000007600767308 */ /* 0x000e220000002400 */
[----:B--2---:R-:W-:-:S07]  /*c6d0*/  FMNMX.FTZ R56, R115, R56, !PT ;  /* 0x0000003873387209 */ /* 0x004fce0007810000 */
[----:B------:R-:W2:Y:S01]  /*c6e0*/  MUFU.TANH R88, R88 ;  /* 0x0000005800587308 */ /* 0x000ea20000002400 */
[----:B-1----:R-:W-:-:S07]  /*c6f0*/  FMNMX.FTZ R57, R117, R57, !PT ;  /* 0x0000003975397209 */ /* 0x002fce0007810000 */
[----:B------:R-:W1:Y:S01]  /*c700*/  MUFU.TANH R119, R119 ;  /* 0x0000007700777308 */ /* 0x000e620000002400 */
[----:B0-----:R-:W-:-:S07]  /*c710*/  FMNMX.FTZ R56, R118, R56, !PT ;  /* 0x0000003876387209 */ /* 0x001fce0007810000 */
[----:B------:R-:W0:Y:S01]  /*c720*/  MUFU.TANH R89, R89 ;  /* 0x0000005900597308 */ /* 0x000e220000002400 */
[----:B--2---:R-:W-:-:S07]  /*c730*/  FMNMX.FTZ R57, R88, R57, !PT ;  /* 0x0000003958397209 */ /* 0x004fce0007810000 */
[----:B------:R-:W2:Y:S01]  /*c740*/  MUFU.TANH R90, R90 ;  /* 0x0000005a005a7308 */ /* 0x000ea20000002400 */
[----:B-1----:R-:W-:Y:S01]  /*c750*/  FMNMX.FTZ R56, R119, R56, !PT ;  /* 0x0000003877387209 */ /* 0x002fe20007810000 */
[----:B------:R-:W-:Y:S02]  /*c760*/  WARPGROUP.DEPBAR.LE gsb0, 0x0 ;  /* 0x00008000000079c5 */ /* 0x000fe40000010000 */
[C---:B------:R-:W-:Y:S01]  /*c770*/  FMUL.FTZ R136, R2.reuse, R65 ;  /* 0x0000004102887220 */ /* 0x040fe20000410000 */
[C---:B------:R-:W-:Y:S01]  /*c780*/  FMUL.FTZ R65, R2.reuse, R67 ;  /* 0x0000004302417220 */ /* 0x040fe20000410000 */
[----:B------:R-:W-:Y:S01]  /*c790*/  FMUL.FTZ R67, R2, R70 ;  /* 0x0000004602437220 */ /* 0x000fe20000410000 */
[----:B------:R-:W-:Y:S01]  /*c7a0*/  WARPGROUP.ARRIVE ;  /* 0x00000000000079c5 */ /* 0x000fe20000000000 */
        /* <DEDUP_REMOVED lines=60> */
[----:B------:R1:W3:Y:S01]  /*cb70*/  MUFU.TANH R133, R134 ;  /* 0x0000008600857308 */ /* 0x0002e20000002400 */
[----:B0-----:R-:W-:-:S07]  /*cb80*/  FMNMX.FTZ R57, R132, R57, !PT ;  /* 0x0000003984397209 */ /* 0x001fce0007810000 */
[----:B------:R-:W0:Y:S01]  /*cb90*/  MUFU.TANH R58, R58 ;  /* 0x0000003a003a7308 */ /* 0x000e220000002400 */
[----:B-1----:R-:W-:Y:S01]  /*cba0*/  FMUL.FTZ R134, R2, R59 ;  /* 0x0000003b02867220 */ /* 0x002fe20000410000 */
[----:B--2---:R-:W-:-:S06]  /*cbb0*/  FMNMX.FTZ R56, R87, R56, !PT ;  /* 0x0000003857387209 */ /* 0x004fcc0007810000 */
[----:B------:R-:W1:Y:S01]  /*cbc0*/  MUFU.TANH R60, R60 ;  /* 0x0000003c003c7308 */ /* 0x000e620000002400 */
[----:B---3--:R-:W-:-:S07]  /*cbd0*/  FMNMX.FTZ R57, R133, R57, !PT ;  /* 0x0000003985397209 */ /* 0x008fce0007810000 */
        /* <DEDUP_REMOVED lines=23> */
[----:B--2---:R-:W-:-:S05]  /*cd50*/  FMNMX.FTZ R71, R66, R57, !PT ;  /* 0x0000003942477209 */ /* 0x004fca0007810000 */
[----:B------:R-:W2:Y:S01]  /*cd60*/  SHFL.BFLY PT, R57, R71, 0x2, 0x1f ;  /* 0x0c401f0047397f89 */ /* 0x000ea200000e0000 */
[----:B0-----:R-:W-:-:S04]  /*cd70*/  FMNMX.FTZ R56, R67, R56, !PT ;  /* 0x0000003843387209 */ /* 0x001fc80007810000 */
[----:B-1----:R-:W-:-:S05]  /*cd80*/  FMNMX.FTZ R59, R69, R56, !PT ;  /* 0x00000038453b7209 */ /* 0x002fca0007810000 */
[----:B------:R-:W0:Y:S01]  /*cd90*/  SHFL.BFLY PT, R56, R59, 0x2, 0x1f ;  /* 0x0c401f003b387f89 */ /* 0x000e2200000e0000 */
[----:B--2---:R-:W-:Y:S01]  /*cda0*/  FMNMX.FTZ R71, R71, R57, !PT ;  /* 0x0000003947477209 */ /* 0x004fe20007810000 */
[----:B------:R-:W-:-:S04]  /*cdb0*/  IMAD.MOV.U32 R57, RZ, RZ, -0x3ffffff0 ;  /* 0xc0000010ff397424 */ /* 0x000fc800078e00ff */
[----:B------:R-:W1:Y:S01]  /*cdc0*/  SHFL.BFLY PT, R137, R71, 0x1, 0x1f ;  /* 0x0c201f0047897f89 */ /* 0x000e6200000e0000 */
[----:B------:R-:W-:Y:S02]  /*cdd0*/  R2UR UR7, R57 ;  /* 0x00000000390772ca */ /* 0x000fe400000e0000 */
[----:B0-----:R-:W-:Y:S01]  /*cde0*/  FMNMX.FTZ R59, R59, R56, !PT ;  /* 0x000000383b3b7209 */ /* 0x001fe20007810000 */
[C---:B------:R-:W-:Y:S02]  /*cdf0*/  VIADD R56, R8.reuse, 0x180 ;  /* 0x0000018008387836 */ /* 0x040fe40000000000 */
[----:B------:R-:W-:Y:S02]  /*ce00*/  VIADD R8, R8, 0x200 ;  /* 0x0000020008087836 */ /* 0x000fe40000000000 */
[----:B------:R-:W0:Y:S01]  /*ce10*/  SHFL.BFLY PT, R70, R59, 0x1, 0x1f ;  /* 0x0c201f003b467f89 */ /* 0x000e2200000e0000 */
[----:B------:R-:W-:Y:S01]  /*ce20*/  R2UR UR6, R56 ;  /* 0x00000000380672ca */ /* 0x000fe200000e0000 */
[----:B------:R-:W-:Y:S01]  /*ce30*/  IMAD.U32 R56, RZ, RZ, UR4 ;  /* 0x00000004ff387e24 */ /* 0x000fe2000f8e00ff */
[----:B-1----:R-:W-:-:S05]  /*ce40*/  FMNMX.FTZ R57, R71, R137, !PT ;  /* 0x0000008947397209 */ /* 0x002fca0007810000 */
[----:B------:R-:W-:-:S06]  /*ce50*/  FFMA.FTZ R71, R57, R56, -8 ;  /* 0xc100000039477423 */ /* 0x000fcc0000010038 */
[----:B------:R-:W-:Y:S01]  /*ce60*/  QGMMA.64x64x32.F32.E4M3.E4M3 R24, R140, gdesc[UR4], R24, gsb0 ;  /* 0x00e000048c187df3 */ /* 0x000fe20008000818 */
[----:B------:R-:W-:-:S01]  /*ce70*/  FADD.FTZ R12, -R57, R12 ;  /* 0x0000000c390c7221 */ /* 0x000fc20000010100 */
[----:B------:R-:W-:Y:S01]  /*ce80*/  R2UR UR6, R8 ;  /* 0x00000000080672ca */ /* 0x000fe200000e0000 */
[----:B------:R-:W-:-:S01]  /*ce90*/  FFMA.FTZ R10, R10, R56, -R71 ;  /* 0x000000380a0a7223 */ /* 0x000fc20000010847 */
[-CC-:B------:R-:W-:Y:S01]  /*cea0*/  FFMA.FTZ R120, R120, R56.reuse, -R71.reuse ;  /* 0x0000003878787223 */ /* 0x180fe20000010847 */
[-C--:B------:R-:W-:Y:S01]  /*ceb0*/  FMUL.FTZ R12, R12, R56.reuse ;  /* 0x000000380c0c7220 */ /* 0x080fe20000410000 */
[-CC-:B------:R-:W-:Y:S01]  /*cec0*/  FFMA.FTZ R121, R121, R56.reuse, -R71.reuse ;  /* 0x0000003879797223 */ /* 0x180fe20000010847 */
[----:B------:R-:W-:-:S01]  /*ced0*/  FFMA.FTZ R124, R124, R56, -R71 ;  /* 0x000000387c7c7223 */ /* 0x000fc20000010847 */
[--C-:B------:R-:W-:Y:S01]  /*cee0*/  FFMA.FTZ R125, R125, R56, -R71.reuse ;  /* 0x000000387d7d7223 */ /* 0x100fe20000010847 */
[----:B------:R-:W-:Y:S01]  /*cef0*/  MUFU.EX2 R10, R10 ;  /* 0x0000000a000a7308 */ /* 0x000fe20000000800 */
[----:B0-----:R-:W-:Y:S01]  /*cf00*/  FMNMX.FTZ R59, R59, R70, !PT ;  /* 0x000000463b3b7209 */ /* 0x001fe20007810000 */
[----:B------:R-:W-:Y:S01]  /*cf10*/  FFMA.FTZ R70, R9, R56, -R71 ;  /* 0x0000003809467223 */ /* 0x000fe20000010847 */
[----:B------:R-:W-:-:S02]  /*cf20*/  IMAD.MOV.U32 R9, RZ, RZ, -0x3ffffff0 ;  /* 0xc0000010ff097424 */ /* 0x000fc400078e00ff */
[-CC-:B------:R-:W-:Y:S01]  /*cf30*/  FFMA.FTZ R128, R128, R56.reuse, -R71.reuse ;  /* 0x0000003880807223 */ /* 0x180fe20000010847 */
[----:B------:R-:W-:-:S01]  /*cf40*/  FFMA.FTZ R129, R129, R56, -R71 ;  /* 0x0000003881817223 */ /* 0x000fc20000010847 */
[----:B------:R-:W-:Y:S01]  /*cf50*/  FADD.FTZ R3, -R59, R3 ;  /* 0x000000033b037221 */ /* 0x000fe20000010100 */
[----:B------:R-:W-:-:S01]  /*cf60*/  FFMA.FTZ R104, R104, R56, -R71 ;  /* 0x0000003868687223 */ /* 0x000fc20000010847 */
[----:B------:R-:W-:Y:S01]  /*cf70*/  R2UR UR7, R9 ;  /* 0x00000000090772ca */ /* 0x000fe200000e0000 */
[----:B------:R-:W-:-:S01]  /*cf80*/  FFMA.FTZ R9, R59, R56, -8 ;  /* 0xc10000003b097423 */ /* 0x000fc20000010038 */
[-C--:B------:R-:W-:Y:S01]  /*cf90*/  FMUL.FTZ R3, R3, R56.reuse ;  /* 0x0000003803037220 */ /* 0x080fe20000410000 */
[----:B------:R-:W-:Y:S01]  /*cfa0*/  MUFU.EX2 R12, R12 ;  /* 0x0000000c000c7308 */ /* 0x000fe20000000800 */
[----:B------:R-:W-:-:S01]  /*cfb0*/  FFMA.FTZ R105, R105, R56, -R71 ;  /* 0x0000003869697223 */ /* 0x000fc20000010847 */
[-CC-:B------:R-:W-:Y:S01]  /*cfc0*/  FFMA.FTZ R8, R11, R56.reuse, -R9.reuse ;  /* 0x000000380b087223 */ /* 0x180fe20000010809 */
[----:B------:R-:W-:-:S01]  /*cfd0*/  FFMA.FTZ R11, R21, R56, -R9 ;  /* 0x00000038150b7223 */ /* 0x000fc20000010809 */
[-C--:B------:R-:W-:Y:S01]  /*cfe0*/  FFMA.FTZ R21, R122, R56.reuse, -R9 ;  /* 0x000000387a157223 */ /* 0x080fe20000010809 */
[----:B------:R-:W-:-:S01]  /*cff0*/  FFMA.FTZ R108, R108, R56, -R71 ;  /* 0x000000386c6c7223 */ /* 0x000fc20000010847 */
[-CC-:B------:R-:W-:Y:S01]  /*d000*/  FFMA.FTZ R109, R109, R56.reuse, -R71.reuse ;  /* 0x000000386d6d7223 */ /* 0x180fe20000010847 */
[----:B------:R-:W-:-:S01]  /*d010*/  FFMA.FTZ R112, R112, R56, -R71 ;  /* 0x0000003870707223 */ /* 0x000fc20000010847 */
[----:B------:R-:W-:Y:S01]  /*d020*/  MUFU.EX2 R3, R3 ;  /* 0x0000000300037308 */ /* 0x000fe20000000800 */
[----:B------:R-:W-:-:S01]  /*d030*/  FFMA.FTZ R113, R113, R56, -R71 ;  /* 0x0000003871717223 */ /* 0x000fc20000010847 */
[-CC-:B------:R-:W-:Y:S01]  /*d040*/  FFMA.FTZ R116, R116, R56.reuse, -R71.reuse ;  /* 0x0000003874747223 */ /* 0x180fe20000010847 */
[----:B------:R-:W-:-:S01]  /*d050*/  FFMA.FTZ R117, R117, R56, -R71 ;  /* 0x0000003875757223 */ /* 0x000fc20000010847 */
[-CC-:B------:R-:W-:Y:S01]  /*d060*/  FFMA.FTZ R88, R88, R56.reuse, -R71.reuse ;  /* 0x0000003858587223 */ /* 0x180fe20000010847 */
[----:B------:R-:W-:-:S01]  /*d070*/  FFMA.FTZ R89, R89, R56, -R71 ;  /* 0x0000003859597223 */ /* 0x000fc20000010847 */
[-CC-:B------:R-:W-:Y:S01]  /*d080*/  FFMA.FTZ R92, R92, R56.reuse, -R71.reuse ;  /* 0x000000385c5c7223 */ /* 0x180fe20000010847 */
[----:B------:R-:W-:-:S01]  /*d090*/  FFMA.FTZ R93, R93, R56, -R71 ;  /* 0x000000385d5d7223 */ /* 0x000fc20000010847 */
[----:B------:R-:W0:Y:S01]  /*d0a0*/  MUFU.EX2 R70, R70 ;  /* 0x0000004600467308 */ /* 0x000e220000000800 */
[----:B------:R-:W-:-:S01]  /*d0b0*/  FFMA.FTZ R96, R96, R56, -R71 ;  /* 0x0000003860607223 */ /* 0x000fc20000010847 */
[-CC-:B------:R-:W-:Y:S01]  /*d0c0*/  FFMA.FTZ R97, R97, R56.reuse, -R71.reuse ;  /* 0x0000003861617223 */ /* 0x180fe20000010847 */
[----:B------:R-:W-:-:S01]  /*d0d0*/  FFMA.FTZ R100, R100, R56, -R71 ;  /* 0x0000003864647223 */ /* 0x000fc20000010847 */
[-CC-:B------:R-:W-:Y:S01]  /*d0e0*/  FFMA.FTZ R101, R101, R56.reuse, -R71.reuse ;  /* 0x0000003865657223 */ /* 0x180fe20000010847 */
[----:B------:R-:W-:-:S01]  /*d0f0*/  FFMA.FTZ R72, R72, R56, -R71 ;  /* 0x0000003848487223 */ /* 0x000fc20000010847 */
[-CC-:B------:R-:W-:Y:S01]  /*d100*/  FFMA.FTZ R73, R73, R56.reuse, -R71.reuse ;  /* 0x0000003849497223 */ /* 0x180fe20000010847 */
[----:B------:R-:W-:-:S01]  /*d110*/  FFMA.FTZ R76, R76, R56, -R71 ;  /* 0x000000384c4c7223 */ /* 0x000fc20000010847 */
[----:B------:R-:W1:Y:S01]  /*d120*/  MUFU.EX2 R8, R8 ;  /* 0x0000000800087308 */ /* 0x000e620000000800 */
[----:B------:R-:W-:-:S01]  /*d130*/  FFMA.FTZ R77, R77, R56, -R71 ;  /* 0x000000384d4d7223 */ /* 0x000fc20000010847 */
[-CC-:B------:R-:W-:Y:S01]  /*d140*/  FFMA.FTZ R80, R80, R56.reuse, -R71.reuse ;  /* 0x0000003850507223 */ /* 0x180fe20000010847 */
[----:B------:R-:W-:-:S01]  /*d150*/  FFMA.FTZ R81, R81, R56, -R71 ;  /* 0x0000003851517223 */ /* 0x000fc20000010847 */
[-CC-:B------:R-:W-:Y:S01]  /*d160*/  FFMA.FTZ R84, R84, R56.reuse, -R71.reuse ;  /* 0x0000003854547223 */ /* 0x180fe20000010847 */
[----:B------:R-:W-:-:S01]  /*d170*/  FFMA.FTZ R85, R85, R56, -R71 ;  /* 0x0000003855557223 */ /* 0x000fc20000010847 */
[-CC-:B------:R-:W-:Y:S01]  /*d180*/  FFMA.FTZ R132, R132, R56.reuse, -R71.reuse ;  /* 0x0000003884847223 */ /* 0x180fe20000010847 */
[----:B------:R-:W-:-:S01]  /*d190*/  FFMA.FTZ R133, R133, R56, -R71 ;  /* 0x0000003885857223 */ /* 0x000fc20000010847 */
[----:B------:R-:W2:Y:S01]  /*d1a0*/  MUFU.EX2 R11, R11 ;  /* 0x0000000b000b7308 */ /* 0x000ea20000000800 */
[----:B------:R-:W-:-:S01]  /*d1b0*/  FFMA.FTZ R60, R60, R56, -R71 ;  /* 0x000000383c3c7223 */ /* 0x000fc20000010847 */
[-CC-:B------:R-:W-:Y:S01]  /*d1c0*/  FFMA.FTZ R135, R135, R56.reuse, -R71.reuse ;  /* 0x0000003887877223 */ /* 0x180fe20000010847 */
[----:B------:R-:W-:-:S01]  /*d1d0*/  FFMA.FTZ R63, R63, R56, -R71 ;  /* 0x000000383f3f7223 */ /* 0x000fc20000010847 */
[-CC-:B------:R-:W-:Y:S01]  /*d1e0*/  FFMA.FTZ R136, R136, R56.reuse, -R71.reuse ;  /* 0x0000003888887223 */ /* 0x180fe20000010847 */
[----:B------:R-:W-:-:S01]  /*d1f0*/  FFMA.FTZ R68, R68, R56, -R71 ;  /* 0x0000003844447223 */ /* 0x000fc20000010847 */
[-C--:B------:R-:W-:Y:S01]  /*d200*/  FFMA.FTZ R66, R66, R56.reuse, -R71 ;  /* 0x0000003842427223 */ /* 0x080fe20000010847 */
[----:B------:R-:W-:-:S01]  /*d210*/  FFMA.FTZ R71, R123, R56, -R9 ;  /* 0x000000387b477223 */ /* 0x000fc20000010809 */
[----:B------:R-:W3:Y:S01]  /*d220*/  MUFU.EX2 R120, R120 ;  /* 0x0000007800787308 */ /* 0x000ee20000000800 */
[----:B------:R-:W-:-:S01]  /*d230*/  FFMA.FTZ R122, R126, R56, -R9 ;  /* 0x000000387e7a7223 */ /* 0x000fc20000010809 */
[----:B------:R-:W-:Y:S01]  /*d240*/  FFMA.FTZ R123, R127, R56, -R9 ;  /* 0x000000387f7b7223 */ /* 0x000fe20000010809 */
[----:B0-----:R-:W-:-:S01]  /*d250*/  FFMA.FTZ R20, R12, R20, R70 ;  /* 0x000000140c147223 */ /* 0x001fc20000010046 */
[----:B-1----:R-:W-:Y:S01]  /*d260*/  FFMA.FTZ R15, R3, R15, R8 ;  /* 0x0000000f030f7223 */ /* 0x002fe20000010008 */
[----:B------:R-:W-:-:S01]  /*d270*/  FFMA.FTZ R126, R130, R56, -R9 ;  /* 0x00000038827e7223 */ /* 0x000fc20000010809 */
[----:B------:R-:W-:Y:S01]  /*d280*/  FFMA.FTZ R127, R131, R56, -R9 ;  /* 0x00000038837f7223 */ /* 0x000fe20000010809 */
[----:B------:R-:W-:-:S01]  /*d290*/  FADD.FTZ R20, R10, R20 ;  /* 0x000000140a147221 */ /* 0x000fc20000010000 */
[----:B------:R-:W0:Y:S01]  /*d2a0*/  MUFU.EX2 R21, R21 ;  /* 0x0000001500157308 */ /* 0x000e220000000800 */
[----:B--2---:R-:W-:-:S01]  /*d2b0*/  FADD.FTZ R15, R11, R15 ;  /* 0x0000000f0b0f7221 */ /* 0x004fc20000010000 */
[-CC-:B------:R-:W-:Y:S01]  /*d2c0*/  FFMA.FTZ R106, R106, R56.reuse, -R9.reuse ;  /* 0x000000386a6a7223 */ /* 0x180fe20000010809 */
[----:B------:R-:W-:-:S01]  /*d2d0*/  FFMA.FTZ R107, R107, R56, -R9 ;  /* 0x000000386b6b7223 */ /* 0x000fc20000010809 */
[-CC-:B------:R-:W-:Y:S01]  /*d2e0*/  FFMA.FTZ R110, R110, R56.reuse, -R9.reuse ;  /* 0x000000386e6e7223 */ /* 0x180fe20000010809 */
[----:B------:R-:W-:-:S01]  /*d2f0*/  FFMA.FTZ R111, R111, R56, -R9 ;  /* 0x000000386f6f7223 */ /* 0x000fc20000010809 */
[-CC-:B------:R-:W-:Y:S01]  /*d300*/  FFMA.FTZ R114, R114, R56.reuse, -R9.reuse ;  /* 0x0000003872727223 */ /* 0x180fe20000010809 */
[----:B------:R-:W-:-:S01]  /*d310*/  FFMA.FTZ R115, R115, R56, -R9 ;  /* 0x0000003873737223 */ /* 0x000fc20000010809 */
[----:B------:R-:W1:Y:S01]  /*d320*/  MUFU.EX2 R121, R121 ;  /* 0x0000007900797308 */ /* 0x000e620000000800 */
[----:B---3--:R-:W-:-:S01]  /*d330*/  FADD.FTZ R20, R120, R20 ;  /* 0x0000001478147221 */ /* 0x008fc20000010000 */
[-CC-:B------:R-:W-:Y:S01]  /*d340*/  FFMA.FTZ R118, R118, R56.reuse, -R9.reuse ;  /* 0x0000003876767223 */ /* 0x180fe20000010809 */
[----:B------:R-:W-:-:S01]  /*d350*/  FFMA.FTZ R119, R119, R56, -R9 ;  /* 0x0000003877777223 */ /* 0x000fc20000010809 */
[-CC-:B------:R-:W-:Y:S01]  /*d360*/  FFMA.FTZ R90, R90, R56.reuse, -R9.reuse ;  /* 0x000000385a5a7223 */ /* 0x180fe20000010809 */
[----:B------:R-:W-:-:S01]  /*d370*/  FFMA.FTZ R91, R91, R56, -R9 ;  /* 0x000000385b5b7223 */ /* 0x000fc20000010809 */
[-CC-:B------:R-:W-:Y:S01]  /*d380*/  FFMA.FTZ R94, R94, R56.reuse, -R9.reuse ;  /* 0x000000385e5e7223 */ /* 0x180fe20000010809 */
[----:B------:R-:W-:-:S01]  /*d390*/  FFMA.FTZ R95, R95, R56, -R9 ;  /* 0x000000385f5f7223 */ /* 0x000fc20000010809 */
[----:B------:R-:W2:Y:S01]  /*d3a0*/  MUFU.EX2 R71, R71 ;  /* 0x0000004700477308 */ /* 0x000ea20000000800 */
[----:B0-----:R-:W-:-:S01]  /*d3b0*/  FADD.FTZ R15, R21, R15 ;  /* 0x0000000f150f7221 */ /* 0x001fc20000010000 */
[-CC-:B------:R-:W-:Y:S01]  /*d3c0*/  FFMA.FTZ R98, R98, R56.reuse, -R9.reuse ;  /* 0x0000003862627223 */ /* 0x180fe20000010809 */
[----:B------:R-:W-:-:S01]  /*d3d0*/  FFMA.FTZ R99, R99, R56, -R9 ;  /* 0x0000003863637223 */ /* 0x000fc20000010809 */
[-CC-:B------:R-:W-:Y:S01]  /*d3e0*/  FFMA.FTZ R102, R102, R56.reuse, -R9.reuse ;  /* 0x0000003866667223 */ /* 0x180fe20000010809 */
[----:B------:R-:W-:-:S01]  /*d3f0*/  FFMA.FTZ R103, R103, R56, -R9 ;  /* 0x0000003867677223 */ /* 0x000fc20000010809 */
[-CC-:B------:R-:W-:Y:S01]  /*d400*/  FFMA.FTZ R74, R74, R56.reuse, -R9.reuse ;  /* 0x000000384a4a7223 */ /* 0x180fe20000010809 */
[----:B------:R-:W-:-:S01]  /*d410*/  FFMA.FTZ R75, R75, R56, -R9 ;  /* 0x000000384b4b7223 */ /* 0x000fc20000010809 */
[----:B------:R-:W0:Y:S01]  /*d420*/  MUFU.EX2 R124, R124 ;  /* 0x0000007c007c7308 */ /* 0x000e220000000800 */
[----:B-1----:R-:W-:-:S01]  /*d430*/  FADD.FTZ R20, R121, R20 ;  /* 0x0000001479147221 */ /* 0x002fc20000010000 */
[----:B------:R-:W-:-:S02]  /*d440*/  WARPGROUP.DEPBAR.LE gsb0, 0x0 ;  /* 0x00008000000079c5 */ /* 0x000fc40000010000 */
[----:B------:R-:W-:Y:S01]  /*d450*/  WARPGROUP.ARRIVE ;  /* 0x00000000000079c5 */ /* 0x000fe20000000000 */
[-CC-:B------:R-:W-:Y:S01]  /*d460*/  FFMA.FTZ R78, R78, R56.reuse, -R9.reuse ;  /* 0x000000384e4e7223 */ /* 0x180fe20000010809 */
[----:B------:R-:W-:-:S01]  /*d470*/  FFMA.FTZ R79, R79, R56, -R9 ;  /* 0x000000384f4f7223 */ /* 0x000fc20000010809 */
[----:B------:R-:W-:Y:S01]  /*d480*/  FFMA.FTZ R82, R82, R56, -R9 ;  /* 0x0000003852527223 */ /* 0x000fe20000010809 */
[----:B------:R-:W1:Y:S01]  /*d490*/  MUFU.EX2 R122, R122 ;  /* 0x0000007a007a7308 */ /* 0x000e620000000800 */
[----:B--2---:R-:W-:-:S01]  /*d4a0*/  FADD.FTZ R15, R71, R15 ;  /* 0x0000000f470f7221 */ /* 0x004fc20000010000 */
[----:B------:R-:W-:Y:S01]  /*d4b0*/  QGMMA.64x64x32.F32.E4M3.E4M3 R24, R144, gdesc[UR4], R24, gsb0 ;  /* 0x00e0000490187df3 */ /* 0x000fe20008000818 */
        /* <DEDUP_REMOVED lines=14> */
[----:B-1----:R-:W-:-:S07]  /*d5a0*/  FADD.FTZ R15, R122, R15 ;  /* 0x0000000f7a0f7221 */ /* 0x002fce0000010000 */
[----:B------:R-:W1:Y:S01]  /*d5b0*/  MUFU.EX2 R128, R128 ;  /* 0x0000008000807308 */ /* 0x000e620000000800 */
[----:B--2---:R-:W-:-:S07]  /*d5c0*/  FADD.FTZ R20, R125, R20 ;  /* 0x000000147d147221 */ /* 0x004fce0000010000 */
[----:B------:R-:W2:Y:S01]  /*d5d0*/  MUFU.EX2 R126, R126 ;  /* 0x0000007e007e7308 */ /* 0x000ea20000000800 */
[----:B0-----:R-:W-:-:S07]  /*d5e0*/  FADD.FTZ R15, R123, R15 ;  /* 0x0000000f7b0f7221 */ /* 0x001fce0000010000 */
        /* <DEDUP_REMOVED lines=11> */
[----:B0-----:R-:W-:-:S01]  /*d6a0*/  FADD.FTZ R15, R106, R15 ;  /* 0x0000000f6a0f7221 */ /* 0x001fc20000010000 */
[----:B------:R-:W-:Y:S02]  /*d6b0*/  WARPGROUP.DEPBAR.LE gsb0, 0x0 ;  /* 0x00008000000079c5 */ /* 0x000fe40000010000 */
[----:B------:R0:W-:Y:S04]  /*d6c0*/  @!P1 SYNCS.ARRIVE.TRANS64.RED.A1T0 RZ, [R13+URZ], RZ ;  /* 0x000000ff0dff99a7 */ /* 0x0001e8000810043f */
[----:B------:R-:W3:Y:S01]  /*d6d0*/  MUFU.EX2 R108, R108 ;  /* 0x0000006c006c7308 */ /* 0x000ee20000000800 */
[----:B-1----:R-:W-:-:S07]  /*d6e0*/  FADD.FTZ R20, R105, R20 ;  /* 0x0000001469147221 */ /* 0x002fce0000010000 */
[----:B------:R-:W1:Y:S01]  /*d6f0*/  MUFU.EX2 R110, R110 ;  /* 0x0000006e006e7308 */ /* 0x000e620000000800 */
[----:B--2---:R-:W-:-:S07]  /*d700*/  FADD.FTZ R15, R107, R15 ;  /* 0x0000000f6b0f7221 */ /* 0x004fce0000010000 */
[----:B------:R-:W2:Y:S01]  /*d710*/  MUFU.EX2 R109, R109 ;  /* 0x0000006d006d7308 */ /* 0x000ea20000000800 */
[----:B---3--:R-:W-:-:S07]  /*d720*/  FADD.FTZ R20, R108, R20 ;  /* 0x000000146c147221 */ /* 0x008fce0000010000 */
        /* <DEDUP_REMOVED lines=113> */
[----:B---3--:R-:W-:-:S01]  /*de40*/  FADD.FTZ R15, R67, R15 ;  /* 0x0000000f430f7221 */ /* 0x008fc20000010000 */
[----:B-1----:R-:W-:-:S03]  /*de50*/  FADD.FTZ R20, R66, R20 ;  /* 0x0000001442147221 */ /* 0x002fc60000010000 */
[----:B--2---:R-:W-:Y:S01]  /*de60*/  FADD.FTZ R15, R9, R15 ;  /* 0x0000000f090f7221 */ /* 0x004fe20000010000 */
[----:B0-----:R-:W-:Y:S06]  /*de70*/  @!P0 BRA `(.L_x_398) ;  /* 0x0000000000048947 */ /* 0x001fec0003800000 */
[----:B------:R-:W-:Y:S01]  /*de80*/  BPT.TRAP 0x1 ;  /* 0x000000040000795c */ /* 0x000fe20000300000 */
.L_x_398:
[----:B------:R-:W2:Y:S01]  /*de90*/  LDL R13, [R1+0x20] ;  /* 0x00002000010d7983 */ /* 0x000ea20000100800 */
[----:B------:R-:W-:Y:S01]  /*dea0*/  VIADD R14, R14, 0x13260 ;  /* 0x000132600e0e7836 */ /* 0x000fe20000000000 */
[----:B------:R-:W-:Y:S02]  /*deb0*/  F2FP.SATFINITE.E4M3.F32.PACK_AB_MERGE_C R9, R9, R67, RZ ;  /* 0x000000430909723e */ /* 0x000fe400048070ff */
[----:B------:R-:W-:Y:S02]  /*dec0*/  F2FP.SATFINITE.E4M3.F32.PACK_AB_MERGE_C R21, R71, R21, RZ ;  /* 0x000000154715723e */ /* 0x000fe400048070ff */
[----:B------:R-:W-:Y:S02]  /*ded0*/  F2FP.SATFINITE.E4M3.F32.PACK_AB_MERGE_C R147, R65, R64, R9 ;  /* 0x000000404193723e */ /* 0x000fe40004807009 */
[----:B------:R-:W-:Y:S01]  /*dee0*/  F2FP.SATFINITE.E4M3.F32.PACK_AB_MERGE_C R21, R11, R8, R21 ;  /* 0x000000080b15723e */ /* 0x000fe20004807015 */
[----:B------:R0:W5:Y:S04]  /*def0*/  LDL R9, [R1+0xc] ;  /* 0x00000c0001097983 */ /* 0x0001680000100800 */
[----:B------:R0:W5:Y:S01]  /*df00*/  LDL R8, [R1+0x4] ;  /* 0x0000040001087983 */ /* 0x0001620000100800 */
[----:B--2---:R-:W-:-:S03]  /*df10*/  PRMT R14, R13, 0x654, R14 ;  /* 0x000006540d0e7816 */ /* 0x004fc6000000000e */
[----:B------:R-:W2:Y:S01]  /*df20*/  LDL R13, [R1+0x1c] ;  /* 0x00001c00010d7983 */ /* 0x000ea20000100800 */
[----:B------:R-:W-:Y:S01]  /*df30*/  F2FP.SATFINITE.E4M3.F32.PACK_AB_MERGE_C R120, R121, R120, RZ ;  /* 0x000000787978723e */ /* 0x000fe200048070ff */
[----:B------:R0:W-:Y:S01]  /*df40*/  SYNCS.ARRIVE.TRANS64.RED.A1T0 RZ, [R14+URZ], RZ ;  /* 0x000000ff0eff79a7 */ /* 0x0001e2000810043f */
[----:B------:R-:W-:Y:S01]  /*df50*/  F2FP.SATFINITE.E4M3.F32.PACK_AB_MERGE_C R128, R129, R128, RZ ;  /* 0x000000808180723e */ /* 0x000fe200048070ff */
[----:B------:R-:W-:Y:S01]  /*df60*/  FMUL.FTZ R24, R24, R12 ;  /* 0x0000000c18187220 */ /* 0x000fe20000410000 */
[----:B------:R-:W-:Y:S01]  /*df70*/  F2FP.SATFINITE.E4M3.F32.PACK_AB_MERGE_C R92, R93, R92, RZ ;  /* 0x0000005c5d5c723e */ /* 0x000fe200048070ff */
[----:B------:R-:W-:Y:S01]  /*df80*/  FMUL.FTZ R25, R25, R12 ;  /* 0x0000000c19197220 */ /* 0x000fe20000410000 */
[----:B------:R-:W-:Y:S01]  /*df90*/  F2FP.SATFINITE.E4M3.F32.PACK_AB_MERGE_C R66, R66, R68, RZ ;  /* 0x000000444242723e */ /* 0x000fe200048070ff */
[----:B------:R-:W-:Y:S01]  /*dfa0*/  FMUL.FTZ R28, R28, R12 ;  /* 0x0000000c1c1c7220 */ /* 0x000fe20000410000 */
[----:B------:R-:W-:Y:S01]  /*dfb0*/  F2FP.SATFINITE.E4M3.F32.PACK_AB_MERGE_C R120, R10, R70, R120 ;  /* 0x000000460a78723e */ /* 0x000fe20004807078 */
[----:B------:R-:W-:Y:S01]  /*dfc0*/  FMUL.FTZ R29, R29, R12 ;  /* 0x0000000c1d1d7220 */ /* 0x000fe20000410000 */
[----:B------:R-:W-:Y:S01]  /*dfd0*/  F2FP.SATFINITE.E4M3.F32.PACK_AB_MERGE_C R128, R125, R124, R128 ;  /* 0x0000007c7d80723e */ /* 0x000fe20004807080 */
[----:B------:R-:W-:Y:S01]  /*dfe0*/  FMUL.FTZ R32, R32, R12 ;  /* 0x0000000c20207220 */ /* 0x000fe20000410000 */
[----:B------:R-:W-:Y:S01]  /*dff0*/  F2FP.SATFINITE.E4M3.F32.PACK_AB_MERGE_C R92, R89, R88, R92 ;  /* 0x00000058595c723e */ /* 0x000fe2000480705c */
        /* <DEDUP_REMOVED lines=22> */
[-C--:B------:R-:W-:Y:S01]  /*e160*/  FMUL.FTZ R26, R26, R3.reuse ;  /* 0x000000031a1a7220 */ /* 0x080fe20000410000 */
[----:B------:R-:W-:Y:S01]  /*e170*/  F2FP.SATFINITE.E4M3.F32.PACK_AB_MERGE_C R86, R87, R86, RZ ;  /* 0x000000565756723e */ /* 0x000fe200048070ff */
[-C--:B------:R-:W-:Y:S01]  /*e180*/  FMUL.FTZ R27, R27, R3.reuse ;  /* 0x000000031b1b7220 */ /* 0x080fe20000410000 */
[----:B------:R-:W-:Y:S01]  /*e190*/  F2FP.SATFINITE.E4M3.F32.PACK_AB_MERGE_C R60, R135, R60, RZ ;  /* 0x0000003c873c723e */ /* 0x000fe200048070ff */
[----:B------:R-:W-:Y:S01]  /*e1a0*/  FMUL.FTZ R30, R30, R3 ;  /* 0x000000031e1e7220 */ /* 0x000fe20000410000 */
[----:B------:R-:W-:Y:S01]  /*e1b0*/  F2FP.SATFINITE.E4M3.F32.PACK_AB_MERGE_C R61, R62, R61, RZ ;  /* 0x0000003d3e3d723e */ /* 0x000fe200048070ff */
[----:B------:R-:W-:Y:S01]  /*e1c0*/  FMUL.FTZ R31, R31, R3 ;  /* 0x000000031f1f7220 */ /* 0x000fe20000410000 */
[----:B------:R-:W-:Y:S01]  /*e1d0*/  F2FP.SATFINITE.E4M3.F32.PACK_AB_MERGE_C R146, R136, R63, R66 ;  /* 0x0000003f8892723e */ /* 0x000fe20004807042 */
        /* <DEDUP_REMOVED lines=31> */
[----:B------:R-:W-:Y:S02]  /*e3d0*/  MOV R3, R59 ;  /* 0x0000003b00037202 */ /* 0x000fe40000000f00 */
[C---:B--2---:R-:W-:Y:S01]  /*e3e0*/  ISETP.GT.AND P1, PT, R0.reuse, R13, PT ;  /* 0x0000000d0000720c */ /* 0x044fe20003f24270 */
[----:B------:R-:W-:-:S12]  /*e3f0*/  VIADD R0, R0, 0xffffffff ;  /* 0xffffffff00007836 */ /* 0x000fd80000000000 */
[----:B0-----:R-:W-:Y:S05]  /*e400*/  @P1 BRA `(.L_x_399) ;  /* 0xffffffd000381947 */ /* 0x001fea000383ffff */
.L_x_387:
[----:B------:R-:W-:Y:S05]  /*e410*/  BSYNC B0 ;  /* 0x0000000000007941 */ /* 0x000fea0003800000 */
.L_x_386:
[----:B------:R-:W-:Y:S06]  /*e420*/  BAR.ARV 0x8, 0x200 ;  /* 0x0208000000007b1d */ /* 0x000fec0000002000 */
[----:B------:R-:W-:Y:S05]  /*e430*/  @!P0 BRA `(.L_x_400) ;  /* 0x0000000000048947 */ /* 0x000fea0003800000 */
[----:B------:R-:W-:Y:S01]  /*e440*/  BPT.TRAP 0x1 ;  /* 0x000000040000795c */ /* 0x000fe20000300000 */
.L_x_400:
[----:B------:R-:W2:Y:S04]  /*e450*/  LDL R0, [R1+0xc] ;  /* 0x00000c0001007983 */ /* 0x000ea80000100800 */
[----:B------:R-:W3:Y:S01]  /*e460*/  LDL R2, [R1+0x4] ;  /* 0x0000040001027983 */ /* 0x000ee20000100800 */
[----:B--2---:R-:W-:Y:S01]  /*e470*/  SHF.L.U32 R3, R0, 0x1f, RZ ;  /* 0x0000001f00037819 */ /* 0x004fe200000006ff */
[----:B---3-5:R-:W-:-:S04]  /*e480*/  IMAD R8, R2, 0x8, R16 ;  /* 0x0000000802087824 */ /* 0x028fc800078e0210 */
[----:B------:R0:W1:Y:S01]  /*e490*/  SYNCS.PHASECHK.TRANS64.TRYWAIT P1, [R8+URZ+0x13250], R3 ;  /* 0x01325003080075a7 */ /* 0x000062000802017f */
[----:B------:R-:W-:Y:S05]  /*e4a0*/  @!P0 BRA `(.L_x_401) ;  /* 0x0000000000048947 */ /* 0x000fea0003800000 */
[----:B------:R-:W-:Y:S01]  /*e4b0*/  BPT.TRAP 0x1 ;  /* 0x000000040000795c */ /* 0x000fe20000300000 */
.L_x_401:
[----:B------:R-:W-:Y:S04]  /*e4c0*/  BSSY B0, `(.L_x_402) ;  /* 0x0000004000007945 */ /* 0x000fe80003800000 */
[----:B-1----:R-:W-:Y:S05]  /*e4d0*/  @P1 BRA `(.L_x_403) ;  /* 0x0000000000081947 */ /* 0x002fea0003800000 */
[----:B------:R-:W1:Y:S02]  /*e4e0*/  SYNCS.PHASECHK.TRANS64.TRYWAIT P1, [R8+URZ+0x13250], R3 ;  /* 0x01325003080075a7 */ /* 0x000e64000802017f */
[----:B-1----:R-:W-:Y:S05]  /*e4f0*/  @!P1 BRA `(.L_x_404) ;  /* 0x0000009800cc9947 */ /* 0x002fea0003800000 */
.L_x_403:
[----:B------:R-:W-:Y:S05]  /*e500*/  BSYNC B0 ;  /* 0x0000000000007941 */ /* 0x000fea0003800000 */
.L_x_402:
[----:B------:R-:W2:Y:S04]  /*e510*/  LDL R58, [R1+0x4] ;  /* 0x00000400013a7983 */ /* 0x000ea80000100800 */
[----:B------:R-:W3:Y:S04]  /*e520*/  LDL R0, [R1+0x4c] ;  /* 0x00004c0001007983 */ /* 0x000ee80000100800 */
[----:B------:R-:W4:Y:S04]  /*e530*/  LDL R10, [R1+0x34] ;  /* 0x00003400010a7983 */ /* 0x000f280000100800 */
[----:B------:R-:W5:Y:S01]  /*e540*/  LDL R9, [R1+0x18] ;  /* 0x0000180001097983 */ /* 0x000f620000100800 */
[----:B------:R-:W-:Y:S01]  /*e550*/  VIADD R16, R16, 0x1000 ;  /* 0x0000100010107836 */ /* 0x000fe20000000000 */
[----:B------:R-:W-:-:S04]  /*e560*/  ULDC.64 UR4, c[0x0][0x9a0] ;  /* 0x0002680000047ab9 */ /* 0x000fc80000000a00 */
[----:B------:R-:W-:-:S04]  /*e570*/  SHF.R.U32.HI R16, RZ, 0x4, R16 ;  /* 0x00000004ff107819 */ /* 0x000fc80000011610 */
[----:B------:R-:W-:-:S04]  /*e580*/  LOP3.LUT R16, R16, 0x3fff, RZ, 0xc0, !PT ;  /* 0x00003fff10107812 */ /* 0x000fc800078ec0ff */
[----:B------:R-:W-:Y:S01]  /*e590*/  LOP3.LUT R16, R16, 0x10000, RZ, 0xfc, !PT ;  /* 0x0001000010107812 */ /* 0x000fe200078efcff */
[----:B01----:R-:W-:Y:S01]  /*e5a0*/  IMAD.MOV.U32 R3, RZ, RZ, -0x3ffffff0 ;  /* 0xc0000010ff037424 */ /* 0x003fe200078e00ff */
[----:B------:R-:W-:-:S04]  /*e5b0*/  ISETP.NE.U32.AND P1, PT, RZ, UR4, PT ;  /* 0x00000004ff007c0c */ /* 0x000fc8000bf25070 */
[----:B------:R-:W-:Y:S02]  /*e5c0*/  R2UR UR7, R3 ;  /* 0x00000000030772ca */ /* 0x000fe400000e0000 */
[----:B------:R-:W-:Y:S01]  /*e5d0*/  ISETP.NE.AND.EX P1, PT, RZ, UR5, PT, P1 ;  /* 0x00000005ff007c0c */ /* 0x000fe2000bf25310 */
[----:B------:R-:W-:-:S12]  /*e5e0*/  WARPGROUP.ARRIVE ;  /* 0x00000000000079c5 */ /* 0x000fd80000000000 */
[----:B------:R-:W3:Y:S08]  /*e5f0*/  @P1 LDC.64 R6, c[0x0][0x9c8] ;  /* 0x00027200ff061b82 */ /* 0x000ef00000000a00 */
[----:B------:R-:W5:Y:S01]  /*e600*/  @P1 LDC.64 R4, c[0x0][0x9d0] ;  /* 0x00027400ff041b82 */ /* 0x000f620000000a00 */
[----:B--2---:R-:W-:-:S05]  /*e610*/  IMAD R2, R58, 0x280, R16 ;  /* 0x000002803a027824 */ /* 0x004fca00078e0210 */
[----:B------:R-:W-:-:S13]  /*e620*/  R2UR UR6, R2 ;  /* 0x00000000020672ca */ /* 0x000fda00000e0000 */
[----:B------:R-:W-:Y:S01]  /*e630*/  QGMMA.64x64x32.F32.E4M3.E4M3 R24, R152, gdesc[UR4], R24, gsb0 ;  /* 0x00e0000498187df3 */ /* 0x000fe20008000818 */
[----:B---3--:R-:W-:-:S04]  /*e640*/  @P1 IMAD R0, R0, R6, RZ ;  /* 0x0000000600001224 */ /* 0x008fc800078e02ff */
[C---:B----4-:R-:W-:Y:S02]  /*e650*/  @P1 IMAD R3, R10.reuse, R7, R0 ;  /* 0x000000070a031224 */ /* 0x050fe400078e0200 */
[----:B------:R-:W-:-:S04]  /*e660*/  @P1 IMAD.WIDE.U32 R6, R10, R6, RZ ;  /* 0x000000060a061225 */ /* 0x000fc800078e00ff */
[----:B------:R-:W-:Y:S02]  /*e670*/  @P1 IMAD.IADD R7, R7, 0x1, R3 ;  /* 0x0000000107071824 */ /* 0x000fe400078e0203 */
[----:B-----5:R-:W-:-:S04]  /*e680*/  @P1 IMAD.WIDE.U32 R6, R9, R4, R6 ;  /* 0x0000000409061225 */ /* 0x020fc800078e0006 */
[----:B------:R-:W-:Y:S01]  /*e690*/  @P1 IMAD R5, R9, R5, R7 ;  /* 0x0000000509051224 */ /* 0x000fe200078e0207 */
[C---:B------:R-:W-:Y:S02]  /*e6a0*/  @P1 LEA R4, P2, R6.reuse, UR4, 0x2 ;  /* 0x0000000406041c11 */ /* 0x040fe4000f8410ff */
[----:B------:R-:W-:Y:S02]  /*e6b0*/  MOV R9, 0x3f800000 ;  /* 0x3f80000000097802 */ /* 0x000fe40000000f00 */
[----:B------:R-:W-:-:S05]  /*e6c0*/  @P1 LEA.HI.X R5, R6, UR5, R5, 0x2, P2 ;  /* 0x0000000506051c11 */ /* 0x000fca00090f1405 */
[----:B------:R0:W2:Y:S02]  /*e6d0*/  @P1 LDG.E R9, desc[UR40][R4.64] ;  /* 0x0000002804091981 */ /* 0x0000a4000c1e1900 */
[----:B0-----:R-:W-:Y:S02]  /*e6e0*/  VIADD R4, R2, 0x80 ;  /* 0x0000008002047836 */ /* 0x001fe40000000000 */
[----:B------:R-:W-:-:S03]  /*e6f0*/  IMAD.MOV.U32 R5, RZ, RZ, -0x3ffffff0 ;  /* 0xc0000010ff057424 */ /* 0x000fc600078e00ff */
[----:B------:R-:W-:Y:S02]  /*e700*/  R2UR UR6, R4 ;  /* 0x00000000040672ca */ /* 0x000fe400000e0000 */
[----:B------:R-:W-:Y:S01]  /*e710*/  R2UR UR7, R5 ;  /* 0x00000000050772ca */ /* 0x000fe200000e0000 */
[----:B------:R-:W-:Y:S02]  /*e720*/  WARPGROUP.DEPBAR.LE gsb0, 0x0 ;  /* 0x00008000000079c5 */ /* 0x000fe40000010000 */
[----:B------:R-:W-:-:S10]  /*e730*/  WARPGROUP.ARRIVE ;  /* 0x00000000000079c5 */ /* 0x000fd40000000000 */
[----:B------:R-:W-:Y:S01]  /*e740*/  QGMMA.64x64x32.F32.E4M3.E4M3 R24, R148, gdesc[UR4], R24, gsb0 ;  /* 0x00e0000494187df3 */ /* 0x000fe20008000818 */
[----:B------:R-:W-:Y:S02]  /*e750*/  VIADD R6, R2, 0x100 ;  /* 0x0000010002067836 */ /* 0x000fe40000000000 */
[----:B------:R-:W-:-:S03]  /*e760*/  IMAD.MOV.U32 R7, RZ, RZ, -0x3ffffff0 ;  /* 0xc0000010ff077424 */ /* 0x000fc600078e00ff */
        /* <DEDUP_REMOVED lines=9> */
[----:B------:R-:W0:Y:S04]  /*e800*/  SHFL.BFLY PT, R3, R20, 0x2, 0x1f ;  /* 0x0c401f0014037f89 */ /* 0x000e2800000e0000 */
[----:B------:R-:W1:Y:S01]  /*e810*/  SHFL.BFLY PT, R4, R15, 0x2, 0x1f ;  /* 0x0c401f000f047f89 */ /* 0x000e6200000e0000 */
[----:B------:R-:W-:Y:S01]  /*e820*/  VIADD R2, R2, 0x200 ;  /* 0x0000020002027836 */ /* 0x000fe20000000000 */
[----:B------:R-:W-:-:S02]  /*e830*/  WARPGROUP.DEPBAR.LE gsb0, 0x0 ;  /* 0x00008000000079c5 */ /* 0x000fc40000010000 */
[----:B------:R-:W-:-:S06]  /*e840*/  WARPGROUP.ARRIVE ;  /* 0x00000000000079c5 */ /* 0x000fcc0000000000 */
[----:B------:R-:W-:Y:S01]  /*e850*/  QGMMA.64x64x32.F32.E4M3.E4M3 R24, R140, gdesc[UR4], R24, gsb0 ;  /* 0x00e000048c187df3 */ /* 0x000fe20008000818 */
[----:B0-----:R-:W-:-:S01]  /*e860*/  FADD.FTZ R0, R3, R20 ;  /* 0x0000001403007221 */ /* 0x001fc20000010000 */
[----:B------:R-:W-:Y:S01]  /*e870*/  IMAD.MOV.U32 R3, RZ, RZ, -0x3ffffff0 ;  /* 0xc0000010ff037424 */ /* 0x000fe200078e00ff */
[----:B------:R-:W-:-:S04]  /*e880*/  R2UR UR6, R2 ;  /* 0x00000000020672ca */ /* 0x000fc800000e0000 */
[----:B------:R-:W-:Y:S01]  /*e890*/  R2UR UR7, R3 ;  /* 0x00000000030772ca */ /* 0x000fe200000e0000 */
[----:B------:R-:W0:Y:S01]  /*e8a0*/  SHFL.BFLY PT, R5, R0, 0x1, 0x1f ;  /* 0x0c201f0000057f89 */ /* 0x000e2200000e0000 */
[----:B-1----:R-:W-:-:S05]  /*e8b0*/  FADD.FTZ R4, R4, R15 ;  /* 0x0000000f04047221 */ /* 0x002fca0000010000 */
[----:B------:R-:W1:Y:S01]  /*e8c0*/  SHFL.BFLY PT, R3, R4, 0x1, 0x1f ;  /* 0x0c201f0004037f89 */ /* 0x000e6200000e0000 */
[----:B------:R-:W-:Y:S02]  /*e8d0*/  IMAD.MOV.U32 R2, RZ, RZ, RZ ;  /* 0x000000ffff027224 */ /* 0x000fe400078e00ff */
[----:B0-----:R-:W-:-:S05]  /*e8e0*/  FADD.FTZ R7, R0, R5 ;  /* 0x0000000500077221 */ /* 0x001fca0000010000 */
[----:B------:R-:W-:Y:S01]  /*e8f0*/  FSETP.NE.FTZ.AND P1, PT, R7, RZ, PT ;  /* 0x000000ff0700720b */ /* 0x000fe20003f35000 */
[----:B-1----:R-:W-:-:S01]  /*e900*/  FADD.FTZ R11, R4, R3 ;  /* 0x00000003040b7221 */ /* 0x002fc20000010000 */
[----:B------:R-:W-:-:S03]  /*e910*/  FMUL.FTZ R12, R7, 0.00390625 ;  /* 0x3b800000070c7820 */ /* 0x000fc60000410000 */
[----:B------:R-:W-:Y:S01]  /*e920*/  FMUL.FTZ R5, R11, 0.00390625 ;  /* 0x3b8000000b057820 */ /* 0x000fe20000410000 */
[----:B------:R-:W-:Y:S02]  /*e930*/  WARPGROUP.DEPBAR.LE gsb0, 0x0 ;  /* 0x00008000000079c5 */ /* 0x000fe40000010000 */
[----:B------:R-:W-:-:S06]  /*e940*/  WARPGROUP.ARRIVE ;  /* 0x00000000000079c5 */ /* 0x000fcc0000000000 */
[----:B------:R-:W-:Y:S01]  /*e950*/  QGMMA.64x64x32.F32.E4M3.E4M3 R24, R144, gdesc[UR4], R24, gsb0 ;  /* 0x00e0000490187df3 */ /* 0x000fe20008000818 */
[----:B------:R-:W-:Y:S02]  /*e960*/  FSETP.NE.FTZ.AND P2, PT, R12, RZ, PT ;  /* 0x000000ff0c00720b */ /* 0x000fe40003f55000 */
[----:B------:R-:W-:Y:S01]  /*e970*/  FSETP.NE.FTZ.AND P3, PT, R5, RZ, PT ;  /* 0x000000ff0500720b */ /* 0x000fe20003f75000 */
[----:B------:R-:W-:Y:S01]  /*e980*/  @P1 MUFU.RCP R2, R7 ;  /* 0x0000000700021308 */ /* 0x000fe20000001000 */
[----:B------:R-:W-:Y:S02]  /*e990*/  FSETP.NE.FTZ.AND P1, PT, R11, RZ, PT ;  /* 0x000000ff0b00720b */ /* 0x000fe40003f35000 */
[----:B------:R-:W-:-:S07]  /*e9a0*/  MOV R6, RZ ;  /* 0x000000ff00067202 */ /* 0x000fce0000000f00 */
[----:B------:R-:W0:Y:S08]  /*e9b0*/  @P2 MUFU.LG2 R3, R12 ;  /* 0x0000000c00032308 */ /* 0x000e300000000c00 */
[----:B------:R-:W1:Y:S08]  /*e9c0*/  @P3 MUFU.LG2 R5, R5 ;  /* 0x0000000500053308 */ /* 0x000e700000000c00 */
[----:B------:R-:W3:Y:S01]  /*e9d0*/  @P1 MUFU.RCP R6, R11 ;  /* 0x0000000b00061308 */ /* 0x000ee20000001000 */
[C---:B------:R-:W-:Y:S01]  /*e9e0*/  @P2 FMUL.FTZ R4, R56.reuse, 0.69314718246459960938 ;  /* 0x3f31721838042820 */ /* 0x040fe20000410000 */
[----:B------:R-:W-:Y:S01]  /*e9f0*/  @P3 FMUL.FTZ R13, R56, 0.69314718246459960938 ;  /* 0x3f317218380d3820 */ /* 0x000fe20000410000 */
[----:B0-----:R-:W-:Y:S01]  /*ea00*/  @P2 FMUL.FTZ R3, R3, 0.69314718246459960938 ;  /* 0x3f31721803032820 */ /* 0x001fe20000410000 */
[----:B------:R-:W-:-:S02]  /*ea10*/  IMAD.MOV.U32 R0, RZ, RZ, -0x800000 ;  /* 0xff800000ff007424 */ /* 0x000fc400078e00ff */
[----:B------:R-:W-:Y:S02]  /*ea20*/  IMAD.MOV.U32 R60, RZ, RZ, -0x800000 ;  /* 0xff800000ff3c7424 */ /* 0x000fe400078e00ff */
[----:B-1----:R-:W-:Y:S01]  /*ea30*/  @P3 FMUL.FTZ R10, R5, 0.69314718246459960938 ;  /* 0x3f317218050a3820 */ /* 0x002fe20000410000 */
[----:B------:R-:W-:-:S01]  /*ea40*/  @P2 FFMA.FTZ R0, R4, R57, R3 ;  /* 0x0000003904002223 */ /* 0x000fc20000010003 */
[----:B--2---:R-:W-:Y:S02]  /*ea50*/  FMUL.FTZ R3, R2, R9 ;  /* 0x0000000902037220 */ /* 0x004fe40000410000 */
[----:B------:R-:W-:-:S01]  /*ea60*/  @P3 FFMA.FTZ R60, R13, R59, R10 ;  /* 0x0000003b0d3c3223 */ /* 0x000fc2000001000a */
[----:B---3--:R-:W-:Y:S01]  /*ea70*/  FMUL.FTZ R10, R6, R9 ;  /* 0x00000009060a7220 */ /* 0x008fe20000410000 */
[----:B------:R-:W-:Y:S02]  /*ea80*/  WARPGROUP.DEPBAR.LE gsb0, 0x0 ;  /* 0x00008000000079c5 */ /* 0x000fe40000010000 */
[----:B------:R-:W-:Y:S05]  /*ea90*/  @!P0 BRA `(.L_x_405) ;  /* 0x0000000000048947 */ /* 0x000fea0003800000 */
[----:B------:R-:W-:Y:S01]  /*eaa0*/  BPT.TRAP 0x1 ;  /* 0x000000040000795c */ /* 0x000fe20000300000 */
.L_x_405:
[----:B------:R-:W2:Y:S01]  /*eab0*/  LDL.LU R2, [R1+0x20] ;  /* 0x0000200001027983 */ /* 0x000ea20000300800 */
[-C--:B------:R-:W-:Y:S01]  /*eac0*/  FMUL.FTZ R11, R24, R3.reuse ;  /* 0x00000003180b7220 */ /* 0x080fe20000410000 */
[----:B------:R-:W-:Y:S02]  /*ead0*/  VIADD R8, R8, 0x13260 ;  /* 0x0001326008087836 */ /* 0x000fe40000000000 */
[-C--:B------:R-:W-:Y:S01]  /*eae0*/  FMUL.FTZ R7, R29, R3.reuse ;  /* 0x000000031d077220 */ /* 0x080fe20000410000 */
[----:B------:R-:W3:Y:S04]  /*eaf0*/  LDL.LU R24, [R1+0xc] ;  /* 0x00000c0001187983 */ /* 0x000ee80000300800 */
[----:B------:R-:W4:Y:S01]  /*eb00*/  LDL.LU R16, [R1+0x48] ;  /* 0x0000480001107983 */ /* 0x000f220000300800 */
        /* <DEDUP_REMOVED lines=29> */
[----:B------:R-:W-:Y:S01]  /*ece0*/  FMUL.FTZ R51, R51, R10 ;  /* 0x0000000a33337220 */ /* 0x000fe20000410000 */
[----:B--2---:R-:W-:-:S04]  /*ecf0*/  PRMT R2, R2, 0x654, R8 ;  /* 0x0000065402027816 */ /* 0x004fc80000000008 */
[----:B------:R0:W-:Y:S02]  /*ed00*/  SYNCS.ARRIVE.TRANS64.RED.A1T0 RZ, [R2+URZ], RZ ;  /* 0x000000ff02ff79a7 */ /* 0x0001e4000810043f */
[----:B0-----:R-:W-:Y:S02]  /*ed10*/  VIADD R2, R58, 0x1 ;  /* 0x000000013a027836 */ /* 0x001fe40000000000 */
[----:B------:R-:W-:-:S03]  /*ed20*/  FMUL.FTZ R8, R33, R3 ;  /* 0x0000000321087220 */ /* 0x000fc60000410000 */
[----:B------:R-:W-:-:S04]  /*ed30*/  ISETP.NE.AND P1, PT, R2, 0x2, PT ;  /* 0x000000020200780c */ /* 0x000fc80003f25270 */
[----:B------:R-:W-:Y:S02]  /*ed40*/  SEL R3, RZ, 0x1, P1 ;  /* 0x00000001ff037807 */ /* 0x000fe40000800000 */
[----:B------:R-:W-:Y:S01]  /*ed50*/  SEL R2, R2, RZ, P1 ;  /* 0x000000ff02027207 */ /* 0x000fe20000800000 */
[----:B----4-:R-:W-:Y:S01]  /*ed60*/  VIADD R16, R16, 0x1 ;  /* 0x0000000110107836 */ /* 0x010fe20000000000 */
[----:B---3--:R-:W-:-:S03]  /*ed70*/  LOP3.LUT R24, R24, R3, RZ, 0x3c, !PT ;  /* 0x0000000318187212 */ /* 0x008fc600078e3cff */
[----:B------:R0:W-:Y:S04]  /*ed80*/  STL [R1+0x4], R2 ;  /* 0x0000040201007387 */ /* 0x0001e80000100800 */
[----:B------:R0:W-:Y:S04]  /*ed90*/  STL [R1+0xc], R24 ;  /* 0x00000c1801007387 */ /* 0x0001e80000100800 */
[----:B------:R0:W-:Y:S02]  /*eda0*/  STL [R1+0x48], R16 ;  /* 0x0000481001007387 */ /* 0x0001e40000100800 */
.L_x_357:
[----:B------:R-:W2:Y:S01]  /*edb0*/  LDL R74, [R1+0x3c] ;  /* 0x00003c00014a7983 */ /* 0x000ea20000100800 */
[----:B------:R-:W1:Y:S01]  /*edc0*/  S2UR UR4, SR_CgaCtaId ;  /* 0x00000000000479c3 */ /* 0x000e620000008800 */
[----:B0-----:R-:W-:Y:S01]  /*edd0*/  MOV R16, 0x400 ;  /* 0x0000040000107802 */ /* 0x001fe20000000f00 */
[----:B------:R-:W-:Y:S01]  /*ede0*/  BSSY B0, `(.L_x_406) ;  /* 0x00002a2000007945 */ /* 0x000fe20003800000 */
[----:B------:R-:W0:Y:S01]  /*edf0*/  S2R R41, SR_TID.X ;  /* 0x0000000000297919 */ /* 0x000e220000002100 */
[----:B-1----:R-:W-:-:S05]  /*ee00*/  IMAD.U32 R2, RZ, RZ, UR4 ;  /* 0x00000004ff027e24 */ /* 0x002fca000f8e00ff */
[----:B------:R1:W-:Y:S01]  /*ee10*/  STL [R1+0x20], R2 ;  /* 0x0000200201007387 */ /* 0x0003e20000100800 */
[----:B------:R-:W-:Y:S01]  /*ee20*/  LEA R16, R2, R16, 0x18 ;  /* 0x0000001002107211 */ /* 0x000fe200078ec0ff */
[----:B------:R-:W-:Y:S01]  /*ee30*/  BAR.SYNC.DEFER_BLOCKING 0x5, 0x200 ;  /* 0x0148000000007b1d */ /* 0x000fe20000010000 */
[----:B0-----:R-:W-:-:S05]  /*ee40*/  VIADD R82, R41, 0xffffff80 ;  /* 0xffffff8029527836 */ /* 0x001fca0000000000 */
[----:B------:R-:W-:-:S04]  /*ee50*/  SHF.R.S32.HI R72, RZ, 0x1f, R82 ;  /* 0x0000001fff487819 */ /* 0x000fc80000011452 */
[----:B------:R-:W-:-:S04]  /*ee60*/  LEA.HI R72, R72, R82, RZ, 0x3 ;  /* 0x0000005248487211 */ /* 0x000fc800078f18ff */
[----:B------:R-:W-:-:S05]  /*ee70*/  LOP3.LUT R72, R72, 0xfffffff8, RZ, 0xc0, !PT ;  /* 0xfffffff848487812 */ /* 0x000fca00078ec0ff */
[----:B------:R-:W-:-:S04]  /*ee80*/  IMAD.IADD R72, R82, 0x1, -R72 ;  /* 0x0000000152487824 */ /* 0x000fc800078e0a48 */
[----:B------:R-:W-:Y:S01]  /*ee90*/  IMAD.SHL.U32 R61, R72, 0x8, RZ ;  /* 0x00000008483d7824 */ /* 0x000fe200078e00ff */
[----:B-----5:R1:W0:Y:S04]  /*eea0*/  LDS.128 R24, [R16+0x132d0] ;  /* 0x0132d00010187984 */ /* 0x0202280000000c00 */
[----:B------:R-:W-:Y:S01]  /*eeb0*/  SHF.R.S32.HI R62, RZ, 0x1f, R61 ;  /* 0x0000001fff3e7819 */ /* 0x000fe2000001143d */
[----:B------:R-:W-:Y:S06]  /*eec0*/  BAR.ARV 0x4, 0x200 ;  /* 0x0108000000007b1d */ /* 0x000fec0000002000 */
[----:B--2---:R-:W-:-:S13]  /*eed0*/  ISETP.NE.AND P1, PT, R74, RZ, PT ;  /* 0x000000ff4a00720c */ /* 0x004fda0003f25270 */
[----:B------:R-:W2:Y:S02]  /*eee0*/  @!P1 LDC R74, c[0x0][0xad4] ;  /* 0x0002b500ff4a9b82 */ /* 0x000ea40000000800 */
[----:B--2---:R1:W-:Y:S01]  /*eef0*/  @!P1 STL [R1+0x3c], R74 ;  /* 0x00003c4a01009387 */ /* 0x0043e20000100800 */
[----:B0-----:R-:W-:Y:S05]  /*ef00*/  @P0 BRA `(.L_x_407) ;  /* 0x0000001c00b40947 */ /* 0x001fea0003800000 */
[----:B------:R-:W2:Y:S01]  /*ef10*/  LDL.LU R36, [R1+0x34] ;  /* 0x0000340001247983 */ /* 0x000ea20000300800 */
[----:B-1----:R-:W-:Y:S01]  /*ef20*/  SHF.L.U32 R2, R41, 0x2, RZ ;  /* 0x0000000229027819 */ /* 0x002fe200000006ff */
[----:B------:R-:W-:Y:S01]  /*ef30*/  ULDC.64 UR4, c[0x4][0x38] ;  /* 0x01000e0000047ab9 */ /* 0x000fe20000000a00 */
[----:B------:R-:W-:Y:S01]  /*ef40*/  ULDC.64 UR6, c[0x0][0xc08] ;  /* 0x0003020000067ab9 */ /* 0x000fe20000000a00 */
[----:B------:R-:W3:Y:S04]  /*ef50*/  LDL.LU R40, [R1+0x4c] ;  /* 0x00004c0001287983 */ /* 0x000ee80000300800 */
[----:B------:R-:W4:Y:S01]  /*ef60*/  LDL R48, [R1+0x90] ;  /* 0x0000900001307983 */ /* 0x000f220000100800 */
[----:B------:R-:W-:-:S03]  /*ef70*/  LOP3.LUT R2, R2, 0xc, RZ, 0xc0, !PT ;  /* 0x0000000c02027812 */ /* 0x000fc600078ec0ff */
[----:B------:R-:W2:Y:S01]  /*ef80*/  LDL R44, [R1+0x18] ;  /* 0x00001800012c7983 */ /* 0x000ea20000100800 */
[----:B------:R-:W-:Y:S01]  /*ef90*/  BAR.SYNC.DEFER_BLOCKING 0x1, 0x180 ;  /* 0x0046000000007b1d */ /* 0x000fe20000010000 */
[----:B------:R-:W-:-:S05]  /*efa0*/  IADD3 R2, P0, R2, UR4, RZ ;  /* 0x0000000402027c10 */ /* 0x000fca000ff1e0ff */
[----:B------:R-:W-:Y:S01]  /*efb0*/  IMAD.X R3, RZ, RZ, UR5, P0 ;  /* 0x00000005ff037e24 */ /* 0x000fe200080e06ff */
[----:B------:R-:W-:Y:S01]  /*efc0*/  ULDC.64 UR4, c[0x0][0xc00] ;  /* 0x0003000000047ab9 */ /* 0x000fe20000000a00 */
[----:B------:R-:W3:Y:S04]  /*efd0*/  LDL.LU R87, [R1+0x40] ;  /* 0x0000400001577983 */ /* 0x000ee80000300800 */
[----:B------:R0:W2:Y:S04]  /*efe0*/  LDG.E.CONSTANT R10, desc[UR40][R2.64] ;  /* 0x00000028020a7981 */ /* 0x0000a8000c1e9900 */
[----:B------:R-:W3:Y:S01]  /*eff0*/  LDL.LU R86, [R1+0x44] ;  /* 0x0000440001567983 */ /* 0x000ee20000300800 */
[----:B------:R-:W1:Y:S01]  /*f000*/  S2R R33, SR_SWINHI ;  /* 0x0000000000217919 */ /* 0x000e620000002f00 */
[----:B------:R-:W-:-:S02]  /*f010*/  LOP3.LUT P0, R24, R41, 0x3, RZ, 0xc0, !PT ;  /* 0x0000000329187812 */ /* 0x000fc4000780c0ff */
[----:B------:R-:W3:Y:S02]  /*f020*/  LDL R83, [R1+0x8c] ;  /* 0x00008c0001537983 */ /* 0x000ee40000100800 */
[----:B------:R-:W-:Y:S02]  /*f030*/  ISETP.EQ.OR P0, PT, R24, 0x3, !P0 ;  /* 0x000000031800780c */ /* 0x000fe40004702670 */
[----:B------:R-:W3:Y:S02]  /*f040*/  LDL R80, [R1+0x50] ;  /* 0x0000500001507983 */ /* 0x000ee40000100800 */
[----:B------:R-:W-:Y:S02]  /*f050*/  SEL R67, R5, R30, P0 ;  /* 0x0000001e05437207 */ /* 0x000fe40000000000 */
[----:B------:R-:W-:Y:S01]  /*f060*/  SEL R30, R30, R5, P0 ;  /* 0x000000051e1e7207 */ /* 0x000fe20000000000 */
[----:B------:R-:W3:Y:S01]  /*f070*/  LDL R76, [R1+0x58] ;  /* 0x00005800014c7983 */ /* 0x000ee20000100800 */
[----:B------:R-:W-:-:S02]  /*f080*/  SEL R45, R4, R31, P0 ;  /* 0x0000001f042d7207 */ /* 0x000fc40000000000 */
[----:B------:R-:W-:Y:S02]  /*f090*/  SEL R70, R31, R4, P0 ;  /* 0x000000041f467207 */ /* 0x000fe40000000000 */
[----:B------:R-:W-:Y:S02]  /*f0a0*/  SEL R73, R20, R21, P0 ;  /* 0x0000001514497207 */ /* 0x000fe40000000000 */
[----:B------:R-:W-:Y:S02]  /*f0b0*/  SEL R20, R21, R20, P0 ;  /* 0x0000001415147207 */ /* 0x000fe40000000000 */
[----:B------:R-:W-:Y:S02]  /*f0c0*/  SEL R81, R12, R7, P0 ;  /* 0x000000070c517207 */ /* 0x000fe40000000000 */
[----:B------:R-:W-:Y:S02]  /*f0d0*/  SEL R69, R29, R32, P0 ;  /* 0x000000201d457207 */ /* 0x000fe40000000000 */
[----:B0-----:R-:W-:-:S02]  /*f0e0*/  MOV R2, R16 ;  /* 0x0000001000027202 */ /* 0x001fc40000000f00 */
[----:B-1----:R-:W-:Y:S02]  /*f0f0*/  MOV R3, R33 ;  /* 0x0000002100037202 */ /* 0x002fe40000000f00 */
        /* <DEDUP_REMOVED lines=23> */
[----:B------:R-:W-:Y:S01]  /*f270*/  SEL R58, R55, R54, P0 ;  /* 0x00000036373a7207 */ /* 0x000fe20000000000 */
[----:B----4-:R-:W-:-:S03]  /*f280*/  IMAD.WIDE R4, R48, 0x2, R2 ;  /* 0x0000000230047825 */ /* 0x010fc600078e0202 */
        /* <DEDUP_REMOVED lines=15> */
[--C-:B------:R-:W-:Y:S01]  /*f380*/  IMAD.X R7, RZ, RZ, R5.reuse, P1 ;  /* 0x000000ffff077224 */ /* 0x100fe200008e0605 */
[----:B------:R-:W-:Y:S01]  /*f390*/  LOP3.LUT R6, R24, R35, RZ, 0x3c, !PT ;  /* 0x0000002318067212 */ /* 0x000fe200078e3cff */
[----:B------:R-:W-:Y:S01]  /*f3a0*/  IMAD.X R9, RZ, RZ, R5, P3 ;  /* 0x000000ffff097224 */ /* 0x000fe200018e0605 */
[----:B------:R-:W-:Y:S02]  /*f3b0*/  MOV R24, R4 ;  /* 0x0000000400187202 */ /* 0x000fe40000000f00 */
[----:B--2---:R-:W-:Y:S01]  /*f3c0*/  LOP3.LUT R5, R10, 0x2, RZ, 0x3c, !PT ;  /* 0x000000020a057812 */ /* 0x004fe200078e3cff */
[----:B------:R-:W-:Y:S01]  /*f3d0*/  SHFL.IDX PT, R48, R59, R10, 0x1c1f ;  /* 0x001c1f0a3b307589 */ /* 0x000fe200000e0000 */
[----:B------:R-:W-:Y:S01]  /*f3e0*/  IMAD.MOV.U32 R78, RZ, RZ, R44 ;  /* 0x000000ffff4e7224 */ /* 0x000fe200078e002c */
[----:B------:R-:W-:-:S02]  /*f3f0*/  MOV R63, R8 ;  /* 0x00000008003f7202 */ /* 0x000fc40000000f00 */
[----:B------:R-:W0:Y:S01]  /*f400*/  SHFL.IDX PT, R47, R66, R5, 0x1c1f ;  /* 0x001c1f05422f7589 */ /* 0x000e2200000e0000 */
[----:B------:R-:W-:Y:S02]  /*f410*/  MOV R64, R64 ;  /* 0x0000004000407202 */ /* 0x000fe40000000f00 */
[----:B------:R-:W-:Y:S01]  /*f420*/  MOV R65, R6 ;  /* 0x0000000600417202 */ /* 0x000fe20000000f00 */
[----:B------:R-:W-:Y:S04]  /*f430*/  SHFL.IDX PT, R44, R67, R10, 0x1c1f ;  /* 0x001c1f0a432c7589 */ /* 0x000fe800000e0000 */
[----:B------:R-:W-:Y:S04]  /*f440*/  SHFL.IDX PT, R49, R49, R10, 0x1c1f ;  /* 0x001c1f0a31317589 */ /* 0x000fe800000e0000 */
[----:B------:R-:W1:Y:S04]  /*f450*/  SHFL.IDX PT, R43, R30, R5, 0x1c1f ;  /* 0x001c1f051e2b7589 */ /* 0x000e6800000e0000 */
[----:B------:R-:W2:Y:S01]  /*f460*/  SHFL.IDX PT, R50, R68, R5, 0x1c1f ;  /* 0x001c1f0544327589 */ /* 0x000ea200000e0000 */
[----:B------:R-:W-:-:S03]  /*f470*/  IMAD.MOV.U32 R85, RZ, RZ, R36 ;  /* 0x000000ffff557224 */ /* 0x000fc600078e0024 */
[----:B------:R-:W-:Y:S04]  /*f480*/  SHFL.IDX PT, R9, R14, R5, 0x1c1f ;  /* 0x001c1f050e097589 */ /* 0x000fe800000e0000 */
[----:B------:R-:W-:Y:S04]  /*f490*/  SHFL.IDX PT, R29, R79, R10, 0x1c1f ;  /* 0x001c1f0a4f1d7589 */ /* 0x000fe800000e0000 */
[----:B------:R-:W4:Y:S04]  /*f4a0*/  SHFL.IDX PT, R6, R11, R5, 0x1c1f ;  /* 0x001c1f050b067589 */ /* 0x000f2800000e0000 */
[----:B------:R-:W-:Y:S04]  /*f4b0*/  SHFL.IDX PT, R45, R45, R10, 0x1c1f ;  /* 0x001c1f0a2d2d7589 */ /* 0x000fe800000e0000 */
[----:B------:R-:W-:Y:S04]  /*f4c0*/  SHFL.IDX PT, R52, R33, R10, 0x1c1f ;  /* 0x001c1f0a21347589 */ /* 0x000fe800000e0000 */
[----:B------:R-:W4:Y:S04]  /*f4d0*/  SHFL.IDX PT, R14, R70, R5, 0x1c1f ;  /* 0x001c1f05460e7589 */ /* 0x000f2800000e0000 */
[----:B------:R-:W4:Y:S04]  /*f4e0*/  SHFL.IDX PT, R51, R34, R5, 0x1c1f ;  /* 0x001c1f0522337589 */ /* 0x000f2800000e0000 */
[----:B------:R-:W-:Y:S04]  /*f4f0*/  SHFL.IDX PT, R4, R81, R10, 0x1c1f ;  /* 0x001c1f0a51047589 */ /* 0x000fe800000e0000 */
[----:B------:R-:W4:Y:S01]  /*f500*/  SHFL.IDX PT, R7, R12, R5, 0x1c1f ;  /* 0x001c1f050c077589 */ /* 0x000f2200000e0000 */
[----:B---3--:R-:W-:-:S03]  /*f510*/  IMAD.MOV.U32 R84, RZ, RZ, R40 ;  /* 0x000000ffff547224 */ /* 0x008fc600078e0028 */
[----:B------:R-:W-:Y:S04]  /*f520*/  SHFL.IDX PT, R53, R53, R10, 0x1c1f ;  /* 0x001c1f0a35357589 */ /* 0x000fe800000e0000 */
[----:B------:R0:W3:Y:S04]  /*f530*/  SHFL.IDX PT, R54, R46, R5, 0x1c1f ;  /* 0x001c1f052e367589 */ /* 0x0000e800000e0000 */
[----:B------:R-:W-:Y:S04]  /*f540*/  SHFL.IDX PT, R32, R75, R10, 0x1c1f ;  /* 0x001c1f0a4b207589 */ /* 0x000fe800000e0000 */
[----:B------:R-:W-:Y:S04]  /*f550*/  SHFL.IDX PT, R36, R71, R10, 0x1c1f ;  /* 0x001c1f0a47247589 */ /* 0x000fe800000e0000 */
[----:B------:R-:W-:Y:S04]  /*f560*/  SHFL.IDX PT, R41, R41, R10, 0x1c1f ;  /* 0x001c1f0a29297589 */ /* 0x000fe800000e0000 */
[----:B------:R-:W3:Y:S04]  /*f570*/  SHFL.IDX PT, R13, R13, R5, 0x1c1f ;  /* 0x001c1f050d0d7589 */ /* 0x000ee800000e0000 */
[----:B------:R-:W3:Y:S04]  /*f580*/  SHFL.IDX PT, R15, R15, R5, 0x1c1f ;  /* 0x001c1f050f0f7589 */ /* 0x000ee800000e0000 */
[----:B------:R-:W3:Y:S04]  /*f590*/  SHFL.IDX PT, R12, R28, R5, 0x1c1f ;  /* 0x001c1f051c0c7589 */ /* 0x000ee800000e0000 */
[----:B------:R-:W-:Y:S04]  /*f5a0*/  SHFL.IDX PT, R37, R73, R10, 0x1c1f ;  /* 0x001c1f0a49257589 */ /* 0x000fe800000e0000 */
[----:B------:R-:W3:Y:S04]  /*f5b0*/  SHFL.IDX PT, R38, R20, R5, 0x1c1f ;  /* 0x001c1f0514267589 */ /* 0x000ee800000e0000 */
[----:B------:R-:W-:Y:S04]  /*f5c0*/  SHFL.IDX PT, R56, R31, R10, 0x1c1f ;  /* 0x001c1f0a1f387589 */ /* 0x000fe800000e0000 */
[----:B------:R1:W3:Y:S04]  /*f5d0*/  SHFL.IDX PT, R55, R42, R5, 0x1c1f ;  /* 0x001c1f052a377589 */ /* 0x0002e800000e0000 */
[----:B------:R-:W3:Y:S04]  /*f5e0*/  SHFL.IDX PT, R8, R77, R10, 0x1c1f ;  /* 0x001c1f0a4d087589 */ /* 0x000ee800000e0000 */
[----:B------:R-:W-:Y:S04]  /*f5f0*/  SHFL.IDX PT, R40, R69, R10, 0x1c1f ;  /* 0x001c1f0a45287589 */ /* 0x000fe800000e0000 */
[----:B------:R3:W3:Y:S04]  /*f600*/  SHFL.IDX PT, R11, R21, R5, 0x1c1f ;  /* 0x001c1f05150b7589 */ /* 0x0006e800000e0000 */
[----:B------:R-:W-:Y:S04]  /*f610*/  SHFL.IDX PT, R57, R57, R10, 0x1c1f ;  /* 0x001c1f0a39397589 */ /* 0x000fe800000e0000 */
[----:B------:R-:W3:Y:S01]  /*f620*/  SHFL.IDX PT, R58, R58, R5, 0x1c1f ;  /* 0x001c1f053a3a7589 */ /* 0x000ee200000e0000 */
[----:B0-----:R-:W-:-:S02]  /*f630*/  SEL R46, R48, R47, P0 ;  /* 0x0000002f302e7207 */ /* 0x001fc40000000000 */
[----:B------:R-:W-:Y:S02]  /*f640*/  SEL R48, R47, R48, P0 ;  /* 0x000000302f307207 */ /* 0x000fe40000000000 */
[----:B-1----:R-:W-:Y:S02]  /*f650*/  SEL R42, R44, R43, P0 ;  /* 0x0000002b2c2a7207 */ /* 0x002fe40000000000 */
[----:B--2---:R-:W-:Y:S02]  /*f660*/  SEL R47, R49, R50, P0 ;  /* 0x00000032312f7207 */ /* 0x004fe40000000000 */
[----:B------:R-:W-:Y:S02]  /*f670*/  SEL R44, R43, R44, P0 ;  /* 0x0000002c2b2c7207 */ /* 0x000fe40000000000 */
[----:B------:R-:W-:Y:S02]  /*f680*/  SEL R49, R50, R49, P0 ;  /* 0x0000003132317207 */ /* 0x000fe40000000000 */
[----:B----4-:R-:W-:-:S02]  /*f690*/  SEL R20, R29, R6, P0 ;  /* 0x000000061d147207 */ /* 0x010fc40000000000 */
[----:B------:R-:W-:Y:S02]  /*f6a0*/  SEL R28, R6, R29, P0 ;  /* 0x0000001d061c7207 */ /* 0x000fe40000000000 */
[----:B------:R-:W-:Y:S02]  /*f6b0*/  SEL R43, R45, R14, P0 ;  /* 0x0000000e2d2b7207 */ /* 0x000fe40000000000 */
[----:B------:R-:W-:Y:S02]  /*f6c0*/  SEL R50, R52, R51, P0 ;  /* 0x0000003334327207 */ /* 0x000fe40000000000 */
[----:B---3--:R-:W-:Y:S02]  /*f6d0*/  SEL R21, R4, R7, P0 ;  /* 0x0000000704157207 */ /* 0x008fe40000000000 */
        /* <DEDUP_REMOVED lines=17> */
[----:B------:R-:W-:Y:S02]  /*f7f0*/  F2FP.BF16.F32.PACK_AB R12, R21, R20 ;  /* 0x00000014150c723e */ /* 0x000fe400000010ff */
[----:B------:R-:W-:Y:S02]  /*f800*/  F2FP.BF16.F32.PACK_AB R13, R43, R42 ;  /* 0x0000002a2b0d723e */ /* 0x000fe400000010ff */
[----:B------:R-:W-:-:S02]  /*f810*/  F2FP.BF16.F32.PACK_AB R14, R29, R28 ;  /* 0x0000001c1d0e723e */ /* 0x000fc400000010ff */
[----:B------:R-:W-:Y:S02]  /*f820*/  F2FP.BF16.F32.PACK_AB R15, R45, R44 ;  /* 0x0000002c2d0f723e */ /* 0x000fe400000010ff */
[----:B------:R-:W-:Y:S02]  /*f830*/  SEL R38, R40, R11, P0 ;  /* 0x0000000b28267207 */ /* 0x000fe40000000000 */
[----:B------:R-:W-:Y:S02]  /*f840*/  SEL R55, R57, R58, P0 ;  /* 0x0000003a39377207 */ /* 0x000fe40000000000 */
[----:B------:R-:W-:Y:S02]  /*f850*/  SEL R40, R11, R40, P0 ;  /* 0x000000280b287207 */ /* 0x000fe40000000000 */
[----:B------:R-:W-:Y:S01]  /*f860*/  SEL R57, R58, R57, P0 ;  /* 0x000000393a397207 */ /* 0x000fe20000000000 */
[----:B------:R0:W-:Y:S01]  /*f870*/  STSM.16.M88.4 [R24], R12 ;  /* 0x0000000c18007844 */ /* 0x0001e20000000200 */
        /* <DEDUP_REMOVED lines=8> */
[----:B0-----:R-:W-:Y:S02]  /*f900*/  F2FP.BF16.F32.PACK_AB R12, R39, R38 ;  /* 0x00000026270c723e */ /* 0x001fe400000010ff */
[----:B------:R-:W-:Y:S02]  /*f910*/  F2FP.BF16.F32.PACK_AB R13, R55, R54 ;  /* 0x00000036370d723e */ /* 0x000fe400000010ff */
[----:B------:R-:W-:Y:S02]  /*f920*/  F2FP.BF16.F32.PACK_AB R14, R41, R40 ;  /* 0x00000028290e723e */ /* 0x000fe400000010ff */
[----:B------:R-:W-:Y:S01]  /*f930*/  F2FP.BF16.F32.PACK_AB R15, R57, R56 ;  /* 0x00000038390f723e */ /* 0x000fe200000010ff */
[----:B------:R0:W-:Y:S04]  /*f940*/  STSM.16.M88.4 [R63], R4 ;  /* 0x000000043f007844 */ /* 0x0001e80000000200 */
[----:B------:R1:W-:Y:S04]  /*f950*/  STSM.16.M88.4 [R64], R8 ;  /* 0x0000000840007844 */ /* 0x0003e80000000200 */
[----:B------:R2:W-:Y:S01]  /*f960*/  STSM.16.M88.4 [R65], R12 ;  /* 0x0000000c41007844 */ /* 0x0005e20000000200 */
[----:B------:R-:W-:-:S04]  /*f970*/  ISETP.NE.U32.AND P0, PT, RZ, UR4, PT ;  /* 0x00000004ff007c0c */ /* 0x000fc8000bf05070 */
[----:B------:R-:W-:Y:S01]  /*f980*/  ISETP.NE.AND.EX P0, PT, RZ, UR5, PT, P0 ;  /* 0x00000005ff007c0c */ /* 0x000fe2000bf05300 */
[----:B------:R-:W-:Y:S01]  /*f990*/  BAR.SYNC.DEFER_BLOCKING 0x1, 0x180 ;  /* 0x0046000000007b1d */ /* 0x000fe20000010000 */
[----:B------:R-:W-:Y:S01]  /*f9a0*/  IADD3 R58, P1, R87, UR4, RZ ;  /* 0x00000004573a7c10 */ /* 0x000fe2000ff3e0ff */
[----:B------:R-:W-:-:S03]  /*f9b0*/  IMAD.MOV.U32 R24, RZ, RZ, RZ ;  /* 0x000000ffff187224 */ /* 0x000fc600078e00ff */
[----:B------:R-:W-:-:S03]  /*f9c0*/  IADD3.X R59, R86, UR5, RZ, P1, !PT ;  /* 0x00000005563b7c10 */ /* 0x000fc60008ffe4ff */
[----:B0-----:R-:W0:Y:S01]  /*f9d0*/  LDC R63, c[0x0][0xbe8] ;  /* 0x0002fa00ff3f7b82 */ /* 0x001e220000000800 */
[----:B------:R-:W-:-:S07]  /*f9e0*/  ISETP.GT.AND P3, PT, R74, 0x1, PT ;  /* 0x000000014a00780c */ /* 0x000fce0003f64270 */
[----:B-1----:R-:W1:Y:S01]  /*f9f0*/  LDC.64 R10, c[0x0][0xba8] ;  /* 0x0002ea00ff0a7b82 */ /* 0x002e620000000a00 */
[----:B------:R-:W3:Y:S01]  /*fa00*/  @P0 LDG.E R24, desc[UR40][R58.64] ;  /* 0x000000283a180981 */ /* 0x000ee2000c1e1900 */
[----:B------:R-:W-:-:S04]  /*fa10*/  MOV R64, 0x9b8 ;  /* 0x000009b800407802 */ /* 0x000fc80000000f00 */
[----:B------:R-:W-:-:S04]  /*fa20*/  SEL R64, R64, 0x978, P3 ;  /* 0x0000097840407807 */ /* 0x000fc80001800000 */
[----:B------:R-:W4:Y:S08]  /*fa30*/  LDC.64 R8, c[0x0][R64+0x220] ;  /* 0x0000880040087b82 */ /* 0x000f300000000a00 */
[----:B--2---:R-:W2:Y:S01]  /*fa40*/  LDC.64 R12, c[0x0][R64+0x218] ;  /* 0x00008600400c7b82 */ /* 0x004ea20000000a00 */
[----:B------:R-:W-:-:S04]  /*fa50*/  ISETP.NE.U32.AND P1, PT, RZ, UR6, PT ;  /* 0x00000006ff007c0c */ /* 0x000fc8000bf25070 */
[----:B------:R-:W-:-:S03]  /*fa60*/  ISETP.NE.AND.EX P1, PT, RZ, UR7, PT, P1 ;  /* 0x00000007ff007c0c */ /* 0x000fc6000bf25310 */
[----:B------:R-:W2:Y:S01]  /*fa70*/  LDC.64 R6, c[0x0][R64+0x228] ;  /* 0x00008a0040067b82 */ /* 0x000ea20000000a00 */
[----:B0-----:R-:W-:-:S07]  /*fa80*/  ISETP.NE.AND P4, PT, R63, 0x1, PT ;  /* 0x000000013f00780c */ /* 0x001fce0003f85270 */
[----:B------:R0:W0:Y:S02]  /*fa90*/  LDC.64 R4, c[0x0][R64+0x210] ;  /* 0x0000840040047b82 */ /* 0x0000240000000a00 */
[----:B------:R-:W-:-:S04]  /*faa0*/  @P1 IADD3 R66, P2, R87, UR6, RZ ;  /* 0x0000000657421c10 */ /* 0x000fc8000ff5e0ff */
[----:B------:R-:W-:Y:S02]  /*fab0*/  @P1 IADD3.X R67, R86, UR7, RZ, P2, !PT ;  /* 0x0000000756431c10 */ /* 0x000fe400097fe4ff */
[----:B------:R-:W-:Y:S01]  /*fac0*/  ISETP.NE.U32.AND P2, PT, RZ, UR4, PT ;  /* 0x00000004ff007c0c */ /* 0x000fe2000bf45070 */
[----:B------:R-:W0:Y:S03]  /*fad0*/  @P4 LDC R71, c[0x0][0xbec] ;  /* 0x0002fb00ff474b82 */ /* 0x000e260000000800 */
[----:B------:R-:W-:Y:S01]  /*fae0*/  ISETP.NE.AND.EX P2, PT, RZ, UR5, PT, P2 ;  /* 0x00000005ff007c0c */ /* 0x000fe2000bf45320 */
[----:B------:R-:W-:-:S04]  /*faf0*/  ULDC UR6, c[0x0][0xa88] ;  /* 0x0002a20000067ab9 */ /* 0x000fc80000000800 */
[----:B------:R-:W0:Y:S01]  /*fb00*/  @P4 LDC R73, c[0x0][0xbf0] ;  /* 0x0002fc00ff494b82 */ /* 0x000e220000000800 */
[----:B------:R-:W-:Y:S01]  /*fb10*/  SEL R65, R85, RZ, !P2 ;  /* 0x000000ff55417207 */ /* 0x000fe20005000000 */
[----:B------:R-:W-:Y:S01]  /*fb20*/  IMAD.U32 R68, RZ, RZ, UR6 ;  /* 0x00000006ff447e24 */ /* 0x000fe2000f8e00ff */
[----:B------:R-:W-:-:S03]  /*fb30*/  SEL R15, R84, RZ, !P2 ;  /* 0x000000ff540f7207 */ /* 0x000fc60005000000 */
[----:B----4-:R-:W-:Y:S02]  /*fb40*/  IMAD R9, R9, R65, RZ ;  /* 0x0000004109097224 */ /* 0x010fe400078e02ff */
[----:B------:R2:W5:Y:S01]  /*fb50*/  @P1 LDG.E R68, desc[UR40][R66.64] ;  /* 0x0000002842441981 */ /* 0x000562000c1e1900 */
[----:B------:R-:W-:Y:S01]  /*fb60*/  IMAD R14, R80, 0xc0, R83 ;  /* 0x000000c0500e7824 */ /* 0x000fe200078e0253 */
[----:B-1----:R-:W1:Y:S01]  /*fb70*/  @!P3 LDC R10, c[0x0][0xb50] ;  /* 0x0002d400ff0abb82 */ /* 0x002e620000000800 */
[C---:B------:R-:W-:Y:S02]  /*fb80*/  IMAD R69, R8.reuse, R15, R9 ;  /* 0x0000000f08457224 */ /* 0x040fe400078e0209 */
[----:B------:R-:W-:-:S04]  /*fb90*/  IMAD.WIDE.U32 R8, R8, R65, RZ ;  /* 0x0000004108087225 */ /* 0x000fc800078e00ff */
[-C--:B--2---:R-:W-:Y:S01]  /*fba0*/  IMAD R67, R13, R78.reuse, RZ ;  /* 0x0000004e0d437224 */ /* 0x084fe200078e02ff */
[----:B------:R-:W2:Y:S01]  /*fbb0*/  @!P3 LDC R11, c[0x0][0xb54] ;  /* 0x0002d500ff0bbb82 */ /* 0x000ea20000000800 */
[----:B------:R-:W-:Y:S01]  /*fbc0*/  IMAD.WIDE.U32 R12, R12, R78, RZ ;  /* 0x0000004e0c0c7225 */ /* 0x000fe200078e00ff */
[----:B------:R-:W-:-:S03]  /*fbd0*/  SEL R15, R76, RZ, P3 ;  /* 0x000000ff4c0f7207 */ /* 0x000fc60001800000 */
[----:B------:R-:W-:Y:S02]  /*fbe0*/  IMAD.IADD R69, R9, 0x1, R69 ;  /* 0x0000000109457824 */ /* 0x000fe400078e0245 */
[----:B------:R-:W-:Y:S02]  /*fbf0*/  IMAD.MOV.U32 R9, RZ, RZ, R14 ;  /* 0x000000ffff097224 */ /* 0x000fe400078e000e */
[----:B------:R-:W-:Y:S02]  /*fc00*/  IMAD.IADD R67, R13, 0x1, R67 ;  /* 0x000000010d437824 */ /* 0x000fe400078e0243 */
[-C--:B------:R-:W-:Y:S02]  /*fc10*/  IMAD R13, R7, R15.reuse, RZ ;  /* 0x0000000f070d7224 */ /* 0x080fe400078e02ff */
[----:B------:R-:W-:-:S04]  /*fc20*/  IMAD.WIDE.U32 R6, R6, R15, RZ ;  /* 0x0000000f06067225 */ /* 0x000fc800078e00ff */
[----:B------:R-:W-:Y:S01]  /*fc30*/  IMAD.IADD R13, R7, 0x1, R13 ;  /* 0x00000001070d7824 */ /* 0x000fe200078e020d */
[--C-:B---3--:R-:W-:Y:S01]  /*fc40*/  IADD3 R12, P2, P5, R8, R12, R24.reuse ;  /* 0x0000000c080c7210 */ /* 0x108fe20007d5e018 */
[----:B0-----:R-:W-:Y:S01]  /*fc50*/  @P4 IMAD.HI.U32 R8, R14, R71, RZ ;  /* 0x000000470e084227 */ /* 0x001fe200078e00ff */
[----:B------:R-:W-:-:S04]  /*fc60*/  SHF.R.S32.HI R64, RZ, 0x1f, R24 ;  /* 0x0000001fff407819 */ /* 0x000fc80000011418 */
[----:B------:R-:W-:Y:S02]  /*fc70*/  @P4 SHF.R.U32.HI R9, RZ, R73, R8 ;  /* 0x00000049ff094219 */ /* 0x000fe40000011608 */
[----:B------:R-:W-:-:S03]  /*fc80*/  IADD3.X R8, R69, R67, R64, P2, P5 ;  /* 0x0000004345087210 */ /* 0x000fc600017ea440 */
[--C-:B------:R-:W-:Y:S01]  /*fc90*/  IMAD.MOV R15, RZ, RZ, -R9.reuse ;  /* 0x000000ffff0f7224 */ /* 0x100fe200078e0a09 */
[----:B------:R-:W-:Y:S02]  /*fca0*/  IADD3 R6, P2, P5, R9, R12, R6 ;  /* 0x0000000c09067210 */ /* 0x000fe40007d5e006 */
[----:B------:R-:W-:Y:S01]  /*fcb0*/  SHF.R.S32.HI R7, RZ, 0x1f, R9 ;  /* 0x0000001fff077819 */ /* 0x000fe20000011409 */
[----:B------:R-:W-:-:S03]  /*fcc0*/  IMAD R9, R63, R15, R14 ;  /* 0x0000000f3f097224 */ /* 0x000fc600078e020e */
[----:B------:R-:W-:Y:S01]  /*fcd0*/  IADD3.X R7, R7, R8, R13, P2, P5 ;  /* 0x0000000807077210 */ /* 0x000fe200017ea40d */
[-C--:B------:R-:W-:Y:S01]  /*fce0*/  IMAD R5, R5, R9.reuse, RZ ;  /* 0x0000000905057224 */ /* 0x080fe200078e02ff */
[----:B------:R-:W-:Y:S01]  /*fcf0*/  SHF.R.S32.HI R13, RZ, 0x1f, R9 ;  /* 0x0000001fff0d7819 */ /* 0x000fe20000011409 */
[----:B------:R-:W-:-:S04]  /*fd00*/  IMAD.WIDE.U32 R6, R4, R9, R6 ;  /* 0x0000000904067225 */ /* 0x000fc800078e0006 */
[----:B------:R-:W-:Y:S01]  /*fd10*/  IMAD R5, R4, R13, R5 ;  /* 0x0000000d04057224 */ /* 0x000fe200078e0205 */
[----:B-1----:R-:W-:-:S03]  /*fd20*/  LEA R10, P2, R6, R10, 0x2 ;  /* 0x0000000a060a7211 */ /* 0x002fc600078410ff */
[----:B------:R-:W-:-:S05]  /*fd30*/  IMAD.IADD R4, R7, 0x1, R5 ;  /* 0x0000000107047824 */ /* 0x000fca00078e0205 */
[----:B--2---:R-:W-:Y:S01]  /*fd40*/  LEA.HI.X R11, R6, R11, R4, 0x2, P2 ;  /* 0x0000000b060b7211 */ /* 0x004fe200010f1404 */
[----:B------:R-:W-:Y:S06]  /*fd50*/  @P1 BRA `(.L_x_408) ;  /* 0x0000000000101947 */ /* 0x000fec0003800000 */
[----:B------:R-:W-:Y:S05]  /*fd60*/  @!P0 BRA `(.L_x_408) ;  /* 0x00000000000c8947 */ /* 0x000fea0003800000 */
[----:B------:R-:W2:Y:S04]  /*fd70*/  LDG.E R5, desc[UR40][R58.64] ;  /* 0x000000283a057981 */ /* 0x000ea8000c1e1900 */
[----:B-----5:R-:W2:Y:S02]  /*fd80*/  LDG.E R68, desc[UR40][R58.64+0x4] ;  /* 0x000004283a447981 */ /* 0x020ea4000c1e1900 */
[----:B--2---:R-:W-:-:S07]  /*fd90*/  IMAD.IADD R68, R68, 0x1, -R5 ;  /* 0x0000000144447824 */ /* 0x004fce00078e0a05 */
.L_x_408:
        /* <DEDUP_REMOVED lines=10> */
[----:B-----5:R-:W-:-:S04]  /*fe40*/  IMAD R58, R68, R63, RZ ;  /* 0x0000003f443a7224 */ /* 0x020fc800078e02ff */
[----:B------:R-:W-:-:S05]  /*fe50*/  IMAD.IADD R8, R12, 0x1, -R8 ;  /* 0x000000010c087824 */ /* 0x000fca00078e0a08 */
[----:B------:R-:W-:Y:S01]  /*fe60*/  LOP3.LUT P0, RZ, R8, 0x3, RZ, 0xc0, !PT ;  /* 0x0000000308ff7812 */ /* 0x000fe2000780c0ff */
[----:B--2---:R-:W-:-:S05]  /*fe70*/  IMAD R13, R80, 0xc0, R9 ;  /* 0x000000c0500d7824 */ /* 0x004fca00078e0209 */
[C---:B------:R-:W-:Y:S02]  /*fe80*/  IADD3 R9, R13.reuse, 0x8, RZ ;  /* 0x000000080d097810 */ /* 0x040fe40007ffe0ff */
[-C--:B------:R-:W-:Y:S02]  /*fe90*/  ISETP.GE.OR P1, PT, R13, R58.reuse, P0 ;  /* 0x0000003a0d00720c */ /* 0x080fe40000726670 */
[----:B------:R-:W-:-:S11]  /*fea0*/  ISETP.GE.OR P0, PT, R9, R58, P0 ;  /* 0x0000003a0900720c */ /* 0x000fd60000706670 */
[----:B0-----:R0:W-:Y:S04]  /*feb0*/  @!P1 ST.E desc[UR40][R4.64], R0 ;  /* 0x0000000004009985 */ /* 0x0011e8000c101928 */
[----:B------:R0:W-:Y:S01]  /*fec0*/  @!P0 ST.E desc[UR40][R6.64], R60 ;  /* 0x0000003c06008985 */ /* 0x0001e2000c101928 */
[----:B------:R-:W-:Y:S05]  /*fed0*/  @P3 BRA `(.L_x_409) ;  /* 0x0000000400ac3947 */ /* 0x000fea0003800000 */
[----:B------:R-:W-:Y:S01]  /*fee0*/  SHF.R.S32.HI R59, RZ, 0x1f, R82 ;  /* 0x0000001fff3b7819 */ /* 0x000fe20000011452 */
[----:B------:R-:W1:Y:S01]  /*fef0*/  @P4 LDC R33, c[0x0][0xbec] ;  /* 0x0002fb00ff214b82 */ /* 0x000e620000000800 */
[----:B------:R-:W-:Y:S02]  /*ff00*/  ULDC.64 UR4, c[0x0][0xaa0] ;  /* 0x0002a80000047ab9 */ /* 0x000fe40000000a00 */
[----:B------:R-:W-:-:S04]  /*ff10*/  LEA.HI R59, R59, R82, RZ, 0x3 ;  /* 0x000000523b3b7211 */ /* 0x000fc800078f18ff */
[----:B------:R-:W-:Y:S01]  /*ff20*/  SHF.R.S32.HI R59, RZ, 0x3, R59 ;  /* 0x00000003ff3b7819 */ /* 0x000fe2000001143b */
[----:B------:R-:W2:Y:S04]  /*ff30*/  @P4 LDC R35, c[0x0][0xbf0] ;  /* 0x0002fc00ff234b82 */ /* 0x000ea80000000800 */
[----:B0-----:R-:W-:-:S04]  /*ff40*/  IMAD R5, R59, 0x40, R61 ;  /* 0x000000403b057824 */ /* 0x001fc800078e023d */
        /* <DEDUP_REMOVED lines=15> */
[----:B------:R-:W3:Y:S04]  /*10040*/  LD.E.128 R8, desc[UR40][R8.64] ;  /* 0x0000002808087980 */ /* 0x000ee8000c101d00 */
[----:B------:R-:W4:Y:S04]  /*10050*/  LD.E.128 R12, desc[UR40][R12.64] ;  /* 0x000000280c0c7980 */ /* 0x000f28000c101d00 */
[----:B------:R-:W4:Y:S01]  /*10060*/  LD.E.128 R28, desc[UR40][R28.64] ;  /* 0x000000281c1c7980 */ /* 0x000f22000c101d00 */
[----:B------:R-:W-:-:S04]  /*10070*/  IADD3 R7, P0, R2, 0x4800, RZ ;  /* 0x0000480002077810 */ /* 0x000fc80007f1e0ff */
[----:B------:R-:W-:Y:S01]  /*10080*/  LOP3.LUT R0, R7, 0x380, RZ, 0xc0, !PT ;  /* 0x0000038007007812 */ /* 0x000fe200078ec0ff */
[----:B------:R-:W-:Y:S02]  /*10090*/  IMAD.X R5, RZ, RZ, R3, P0 ;  /* 0x000000ffff057224 */ /* 0x000fe400000e0603 */
[----:B------:R-:W-:Y:S01]  /*100a0*/  IMAD R3, R64, UR4, RZ ;  /* 0x0000000440037c24 */ /* 0x000fe2000f8e02ff */
[----:B------:R-:W-:-:S03]  /*100b0*/  SHF.R.U64 R0, R0, 0x3, RZ ;  /* 0x0000000300007819 */ /* 0x000fc600000012ff */
[----:B------:R-:W-:Y:S01]  /*100c0*/  IMAD R21, R24, UR5, R3 ;  /* 0x0000000518157c24 */ /* 0x000fe2000f8e0203 */
[----:B------:R-:W-:Y:S01]  /*100d0*/  LOP3.LUT R4, R0, R7, RZ, 0x3c, !PT ;  /* 0x0000000700047212 */ /* 0x000fe200078e3cff */
[----:B------:R-:W-:Y:S01]  /*100e0*/  IMAD.WIDE.U32 R2, R24, UR4, RZ ;  /* 0x0000000418027c25 */ /* 0x000fe2000f8e00ff */
[----:B------:R-:W-:-:S03]  /*100f0*/  ULDC.64 UR4, c[0x0][0xae8] ;  /* 0x0002ba0000047ab9 */ /* 0x000fc60000000a00 */
[----:B------:R-:W-:Y:S01]  /*10100*/  IMAD R0, R72, 0x30, R59 ;  /* 0x0000003048007824 */ /* 0x000fe200078e023b */
[----:B------:R-:W-:Y:S01]  /*10110*/  SHF.R.S32.HI R20, RZ, 0x1f, R65 ;  /* 0x0000001fff147819 */ /* 0x000fe20000011441 */
[----:B------:R-:W-:Y:S01]  /*10120*/  IMAD.IADD R3, R3, 0x1, R21 ;  /* 0x0000000103037824 */ /* 0x000fe200078e0215 */
[----:B------:R-:W5:Y:S01]  /*10130*/  LD.E.128 R4, desc[UR40][R4.64] ;  /* 0x0000002804047980 */ /* 0x000f62000c101d00 */
[----:B------:R-:W-:Y:S02]  /*10140*/  IMAD R24, R80, 0xc0, R0 ;  /* 0x000000c050187824 */ /* 0x000fe400078e0200 */
[----:B------:R-:W-:Y:S01]  /*10150*/  IMAD.WIDE.U32 R2, R78, UR4, R2 ;  /* 0x000000044e027c25 */ /* 0x000fe2000f8e0002 */
[----:B------:R-:W-:Y:S01]  /*10160*/  @!PT LDS RZ, [RZ] ;  /* 0x00000000fffff984 */ /* 0x000fe20000000800 */
[----:B------:R-:W-:Y:S01]  /*10170*/  @!PT LDS RZ, [RZ] ;  /* 0x00000000fffff984 */ /* 0x000fe20000000800 */
[----:B------:R-:W-:Y:S01]  /*10180*/  @!PT LDS RZ, [RZ] ;  /* 0x00000000fffff984 */ /* 0x000fe20000000800 */
[----:B------:R-:W-:Y:S01]  /*10190*/  @!PT LDS RZ, [RZ] ;  /* 0x00000000fffff984 */ /* 0x000fe20000000800 */
[----:B------:R0:W-:Y:S06]  /*101a0*/  MEMBAR.ALL.CTA ;  /* 0x0000000000007992 */ /* 0x0001ec0000008000 */
[----:B0-----:R-:W0:Y:S01]  /*101b0*/  FENCE.VIEW.ASYNC.S ;  /* 0x00000000000073c6 */ /* 0x001e220000000000 */
[----:B-1----:R-:W-:-:S04]  /*101c0*/  @P4 IMAD.HI.U32 R0, R24, R33, RZ ;  /* 0x0000002118004227 */ /* 0x002fc800078e00ff */
[----:B------:R-:W-:Y:S01]  /*101d0*/  IMAD R3, R78, UR5, R3 ;  /* 0x000000054e037c24 */ /* 0x000fe2000f8e0203 */
[----:B------:R-:W-:Y:S01]  /*101e0*/  ULDC.64 UR4, c[0x0][0xaf0] ;  /* 0x0002bc0000047ab9 */ /* 0x000fe20000000a00 */
[----:B------:R-:W-:Y:S01]  /*101f0*/  IMAD.MOV.U32 R21, RZ, RZ, R24 ;  /* 0x000000ffff157224 */ /* 0x000fe200078e0018 */
[----:B--2---:R-:W-:Y:S01]  /*10200*/  @P4 SHF.R.U32.HI R21, RZ, R35, R0 ;  /* 0x00000023ff154219 */ /* 0x004fe20000011600 */
[----:B------:R-:W-:Y:S02]  /*10210*/  IMAD R20, R20, UR4, RZ ;  /* 0x0000000414147c24 */ /* 0x000fe4000f8e02ff */
[----:B------:R-:W-:Y:S01]  /*10220*/  IMAD.WIDE.U32 R2, R65, UR4, R2 ;  /* 0x0000000441027c25 */ /* 0x000fe2000f8e0002 */
[----:B------:R-:W-:-:S03]  /*10230*/  SHF.R.S32.HI R0, RZ, 0x1f, R21 ;  /* 0x0000001fff007819 */ /* 0x000fc60000011415 */
[----:B------:R-:W-:Y:S01]  /*10240*/  IMAD R33, R65, UR5, R20 ;  /* 0x0000000541217c24 */ /* 0x000fe2000f8e0214 */
[----:B------:R-:W-:Y:S01]  /*10250*/  ULDC.64 UR4, c[0x0][0xae0] ;  /* 0x0002b80000047ab9 */ /* 0x000fe20000000a00 */
[----:B------:R-:W-:Y:S02]  /*10260*/  IMAD.MOV R20, RZ, RZ, -R21 ;  /* 0x000000ffff147224 */ /* 0x000fe400078e0a15 */
[----:B------:R-:W-:Y:S02]  /*10270*/  IMAD.IADD R3, R3, 0x1, R33 ;  /* 0x0000000103037824 */ /* 0x000fe400078e0221 */
[----:B------:R-:W-:Y:S02]  /*10280*/  IMAD R0, R0, UR4, RZ ;  /* 0x0000000400007c24 */ /* 0x000fe4000f8e02ff */
[----:B------:R-:W-:Y:S02]  /*10290*/  IMAD R63, R63, R20, R24 ;  /* 0x000000143f3f7224 */ /* 0x000fe400078e0218 */
[----:B------:R-:W-:-:S02]  /*102a0*/  IMAD R33, R21, UR5, R0 ;  /* 0x0000000515217c24 */ /* 0x000fc4000f8e0200 */
[----:B------:R-:W-:Y:S01]  /*102b0*/  IMAD.WIDE.U32 R2, R21, UR4, R2 ;  /* 0x0000000415027c25 */ /* 0x000fe2000f8e0002 */
[----:B------:R-:W-:Y:S01]  /*102c0*/  SHF.R.S32.HI R0, RZ, 0x1f, R63 ;  /* 0x0000001fff007819 */ /* 0x000fe2000001143f */
[----:B------:R-:W-:Y:S02]  /*102d0*/  ULDC.64 UR4, c[0x0][0xad8] ;  /* 0x0002b60000047ab9 */ /* 0x000fe40000000a00 */
[----:B------:R-:W-:Y:S01]  /*102e0*/  IMAD R35, R80, 0xc0, R59 ;  /* 0x000000c050237824 */ /* 0x000fe200078e023b */
[----:B------:R-:W-:Y:S01]  /*102f0*/  IADD3 R3, R3, R33, RZ ;  /* 0x0000002103037210 */ /* 0x000fe20007ffe0ff */
[----:B------:R-:W-:-:S04]  /*10300*/  IMAD R0, R0, UR4, RZ ;  /* 0x0000000400007c24 */ /* 0x000fc8000f8e02ff */
[C---:B------:R-:W-:Y:S02]  /*10310*/  IMAD R21, R63.reuse, UR5, R0 ;  /* 0x000000053f157c24 */ /* 0x040fe4000f8e0200 */
[----:B------:R-:W-:Y:S01]  /*10320*/  IMAD.WIDE.U32 R2, R63, UR4, R2 ;  /* 0x000000043f027c25 */ /* 0x000fe2000f8e0002 */
[----:B------:R-:W-:-:S03]  /*10330*/  ULDC.64 UR4, c[0x0][0xa80] ;  /* 0x0002a00000047ab9 */ /* 0x000fc60000000a00 */
[----:B------:R-:W-:Y:S01]  /*10340*/  IMAD.IADD R3, R3, 0x1, R21 ;  /* 0x0000000103037824 */ /* 0x000fe200078e0215 */
[C---:B------:R-:W-:Y:S01]  /*10350*/  LEA R24, P0, R2.reuse, UR4, 0x1 ;  /* 0x0000000402187c11 */ /* 0x040fe2000f8008ff */
[----:B------:R-:W-:Y:S01]  /*10360*/  ULDC UR4, c[0x0][0xac8] ;  /* 0x0002b20000047ab9 */ /* 0x000fe20000000800 */
[----:B------:R-:W-:Y:S02]  /*10370*/  VIADD R21, R35, 0x60 ;  /* 0x0000006023157836 */ /* 0x000fe40000000000 */
[----:B------:R-:W-:Y:S01]  /*10380*/  LEA.HI.X R34, R2, UR5, R3, 0x1, P0 ;  /* 0x0000000502227c11 */ /* 0x000fe200080f0c03 */
[----:B0-----:R-:W0:Y:S01]  /*10390*/  SHFL.IDX PT, R20, R24, 0x1, 0x181f ;  /* 0x00381f0018147f89 */ /* 0x001e2200000e0000 */
[----:B------:R-:W-:Y:S01]  /*103a0*/  ISETP.GE.AND P0, PT, R61, UR4, PT ;  /* 0x000000043d007c0c */ /* 0x000fe2000bf06270 */
[C---:B------:R-:W-:Y:S02]  /*103b0*/  VIADD R3, R35.reuse, 0x30 ;  /* 0x0000003023037836 */ /* 0x040fe40000000000 */
[----:B------:R-:W1:Y:S01]  /*103c0*/  SHFL.IDX PT, R2, R24, RZ, 0x181f ;  /* 0x00181fff18027589 */ /* 0x000e6200000e0000 */
[-C--:B------:R-:W-:Y:S01]  /*103d0*/  ISETP.GE.OR P1, PT, R35, R58.reuse, P0 ;  /* 0x0000003a2300720c */ /* 0x080fe20000726670 */
[----:B------:R-:W-:Y:S01]  /*103e0*/  VIADD R0, R16, 0x13220 ;  /* 0x0001322010007836 */ /* 0x000fe20000000000 */
[-C--:B------:R-:W-:Y:S01]  /*103f0*/  ISETP.GE.OR P2, PT, R3, R58.reuse, P0 ;  /* 0x0000003a0300720c */ /* 0x080fe20000746670 */
[----:B------:R-:W2:Y:S01]  /*10400*/  SHFL.IDX PT, R32, R24, 0x2, 0x181f ;  /* 0x00581f0018207f89 */ /* 0x000ea200000e0000 */
[-C--:B------:R-:W-:Y:S01]  /*10410*/  ISETP.GE.OR P3, PT, R21, R58.reuse, P0 ;  /* 0x0000003a1500720c */ /* 0x080fe20000766670 */
[----:B------:R-:W-:Y:S01]  /*10420*/  VIADD R35, R35, 0x90 ;  /* 0x0000009023237836 */ /* 0x000fe20000000000 */
[----:B------:R-:W-:Y:S01]  /*10430*/  PRMT R0, RZ, 0x654, R0 ;  /* 0x00000654ff007816 */ /* 0x000fe20000000000 */
[----:B------:R-:W2:Y:S03]  /*10440*/  SHFL.IDX PT, R33, R34, RZ, 0x181f ;  /* 0x00181fff22217589 */ /* 0x000ea600000e0000 */
[----:B------:R0:W-:Y:S01]  /*10450*/  SYNCS.ARRIVE.TRANS64.RED.A1T0 RZ, [R0+URZ], RZ ;  /* 0x000000ff00ff79a7 */ /* 0x0001e2000810043f */
[----:B------:R-:W2:Y:S01]  /*10460*/  SHFL.IDX PT, R36, R34, 0x1, 0x181f ;  /* 0x00381f0022247f89 */ /* 0x000ea200000e0000 */
[----:B------:R-:W-:-:S03]  /*10470*/  ISETP.GE.OR P0, PT, R35, R58, P0 ;  /* 0x0000003a2300720c */ /* 0x000fc60000706670 */
[----:B------:R-:W2:Y:S01]  /*10480*/  SHFL.IDX PT, R37, R34, 0x2, 0x181f ;  /* 0x00581f0022257f89 */ /* 0x000ea200000e0000 */
[----:B0-----:R-:W-:-:S03]  /*10490*/  @!P2 LEA R20, P5, R61, R20, 0x1 ;  /* 0x000000143d14a211 */ /* 0x001fc600078a08ff */
[----:B------:R-:W0:Y:S01]  /*104a0*/  SHFL.IDX PT, R24, R24, 0x3, 0x181f ;  /* 0x00781f0018187f89 */ /* 0x000e2200000e0000 */
[----:B-1----:R-:W-:-:S03]  /*104b0*/  @!P1 LEA R2, P4, R61, R2, 0x1 ;  /* 0x000000023d029211 */ /* 0x002fc600078808ff */
[----:B------:R-:W1:Y:S01]  /*104c0*/  SHFL.IDX PT, R34, R34, 0x3, 0x181f ;  /* 0x00781f0022227f89 */ /* 0x000e6200000e0000 */
[C---:B--2---:R-:W-:Y:S02]  /*104d0*/  @!P3 LEA R32, P6, R61.reuse, R32, 0x1 ;  /* 0x000000203d20b211 */ /* 0x044fe400078c08ff */
[C-C-:B------:R-:W-:Y:S02]  /*104e0*/  @!P1 LEA.HI.X R3, R61.reuse, R33, R62.reuse, 0x1, P4 ;  /* 0x000000213d039211 */ /* 0x140fe400020f0c3e */
[C-C-:B------:R-:W-:Y:S02]  /*104f0*/  @!P2 LEA.HI.X R21, R61.reuse, R36, R62.reuse, 0x1, P5 ;  /* 0x000000243d15a211 */ /* 0x140fe400028f0c3e */
[----:B------:R-:W-:Y:S01]  /*10500*/  @!P3 LEA.HI.X R33, R61, R37, R62, 0x1, P6 ;  /* 0x000000253d21b211 */ /* 0x000fe200030f0c3e */
[----:B---3--:R2:W-:Y:S04]  /*10510*/  @!P1 ST.E.128 desc[UR40][R2.64], R8 ;  /* 0x0000000802009985 */ /* 0x0085e8000c101d28 */
[----:B----4-:R2:W-:Y:S04]  /*10520*/  @!P2 ST.E.128 desc[UR40][R20.64], R12 ;  /* 0x0000000c1400a985 */ /* 0x0105e8000c101d28 */
[----:B------:R2:W-:Y:S01]  /*10530*/  @!P3 ST.E.128 desc[UR40][R32.64], R28 ;  /* 0x0000001c2000b985 */ /* 0x0005e2000c101d28 */
[----:B01----:R-:W-:Y:S05]  /*10540*/  @P0 BRA `(.L_x_410) ;  /* 0x0000001000ac0947 */ /* 0x003fea0003800000 */
[----:B--2---:R-:W-:-:S04]  /*10550*/  LEA R2, P0, R61, R24, 0x1 ;  /* 0x000000183d027211 */ /* 0x004fc800078008ff */
[----:B------:R-:W-:-:S05]  /*10560*/  LEA.HI.X R3, R61, R34, R62, 0x1, P0 ;  /* 0x000000223d037211 */ /* 0x000fca00000f0c3e */
[----:B-----5:R0:W-:Y:S01]  /*10570*/  ST.E.128 desc[UR40][R2.64], R4 ;  /* 0x0000000402007985 */ /* 0x0201e2000c101d28 */
[----:B------:R-:W-:Y:S05]  /*10580*/  BRA `(.L_x_410) ;  /* 0x00000010009c7947 */ /* 0x000fea0003800000 */
.L_x_409:
[----:B------:R-:W-:Y:S01]  /*10590*/  ULDC.64 UR4, c[0x0][0xb08] ;  /* 0x0002c20000047ab9 */ /* 0x000fe20000000a00 */
[----:B0-----:R-:W-:Y:S01]  /*105a0*/  SHF.R.S32.HI R0, RZ, 0x1f, R65 ;  /* 0x0000001fff007819 */ /* 0x001fe20000011441 */
[----:B------:R-:W-:Y:S01]  /*105b0*/  IMAD R5, R64, UR4, RZ ;  /* 0x0000000440057c24 */ /* 0x000fe2000f8e02ff */
[----:B------:R-:W2:Y:S01]  /*105c0*/  LDL R72, [R1+0x54] ;  /* 0x0000540001487983 */ /* 0x000ea20000100800 */
[C---:B------:R-:W-:Y:S01]  /*105d0*/  IMAD.WIDE.U32 R2, R24.reuse, UR4, RZ ;  /* 0x0000000418027c25 */ /* 0x040fe2000f8e00ff */
[----:B------:R-:W0:Y:S01]  /*105e0*/  @P4 LDC R11, c[0x0][0xbec] ;  /* 0x0002fb00ff0b4b82 */ /* 0x000e220000000800 */
[----:B------:R-:W-:Y:S01]  /*105f0*/  ULDC.64 UR6, c[0x0][0xb30] ;  /* 0x0002cc0000067ab9 */ /* 0x000fe20000000a00 */
[----:B------:R-:W3:Y:S01]  /*10600*/  LDL R71, [R1+0x5c] ;  /* 0x00005c0001477983 */ /* 0x000ee20000100800 */
[----:B------:R-:W-:Y:S01]  /*10610*/  IMAD R5, R24, UR5, R5 ;  /* 0x0000000518057c24 */ /* 0x000fe2000f8e0205 */
[----:B------:R-:W-:Y:S02]  /*10620*/  ULDC.64 UR4, c[0x0][0xb38] ;  /* 0x0002ce0000047ab9 */ /* 0x000fe40000000a00 */
[----:B------:R1:W5:Y:S01]  /*10630*/  LDL R70, [R1+0x80] ;  /* 0x0000800001467983 */ /* 0x0003620000100800 */
[----:B------:R-:W-:Y:S01]  /*10640*/  IMAD.IADD R3, R3, 0x1, R5 ;  /* 0x0000000103037824 */ /* 0x000fe200078e0205 */
[----:B------:R-:W4:Y:S02]  /*10650*/  @P4 LDC R4, c[0x0][0xbf0] ;  /* 0x0002fc00ff044b82 */ /* 0x000f240000000800 */
[----:B------:R1:W5:Y:S01]  /*10660*/  LDL R69, [R1+0x6c] ;  /* 0x00006c0001457983 */ /* 0x0003620000100800 */
[----:B------:R-:W-:-:S03]  /*10670*/  IMAD.WIDE.U32 R2, R78, UR4, R2 ;  /* 0x000000044e027c25 */ /* 0x000fc6000f8e0002 */
[----:B------:R1:W5:Y:S01]  /*10680*/  LDL R68, [R1+0x7c] ;  /* 0x00007c0001447983 */ /* 0x0003620000100800 */
[----:B------:R-:W-:Y:S01]  /*10690*/  IMAD R3, R78, UR5, R3 ;  /* 0x000000054e037c24 */ /* 0x000fe2000f8e0203 */
[----:B------:R-:W-:Y:S02]  /*106a0*/  ULDC.64 UR4, c[0x0][0xb40] ;  /* 0x0002d00000047ab9 */ /* 0x000fe40000000a00 */
[----:B------:R-:W-:Y:S01]  /*106b0*/  IMAD R0, R0, UR4, RZ ;  /* 0x0000000400007c24 */ /* 0x000fe2000f8e02ff */
[----:B------:R1:W5:Y:S01]  /*106c0*/  LDL R67, [R1+0x68] ;  /* 0x0000680001437983 */ /* 0x0003620000100800 */
[----:B------:R-:W-:-:S03]  /*106d0*/  IMAD.WIDE.U32 R2, R65, UR4, R2 ;  /* 0x0000000441027c25 */ /* 0x000fc6000f8e0002 */
[----:B------:R1:W5:Y:S01]  /*106e0*/  LDL R66, [R1+0x78] ;  /* 0x0000780001427983 */ /* 0x0003620000100800 */
[----:B------:R-:W-:Y:S01]  /*106f0*/  IMAD R7, R65, UR5, R0 ;  /* 0x0000000541077c24 */ /* 0x000fe2000f8e0200 */
[----:B------:R-:W-:Y:S02]  /*10700*/  ULDC.64 UR4, c[0x0][0xb48] ;  /* 0x0002d20000047ab9 */ /* 0x000fe40000000a00 */
[----:B------:R1:W5:Y:S04]  /*10710*/  LDL R65, [R1+0x64] ;  /* 0x0000640001417983 */ /* 0x0003680000100800 */
[----:B------:R1:W5:Y:S04]  /*10720*/  LDL R64, [R1+0x74] ;  /* 0x0000740001407983 */ /* 0x0003680000100800 */
[----:B------:R1:W5:Y:S01]  /*10730*/  LDL R62, [R1+0x60] ;  /* 0x00006000013e7983 */ /* 0x0003620000100800 */
[----:B0-----:R-:W-:-:S04]  /*10740*/  @P4 IMAD.HI.U32 R11, R14, R11, RZ ;  /* 0x0000000b0e0b4227 */ /* 0x001fc800078e00ff */
[----:B------:R-:W-:Y:S01]  /*10750*/  IMAD.MOV.U32 R5, RZ, RZ, R14 ;  /* 0x000000ffff057224 */ /* 0x000fe200078e000e */
[----:B----4-:R-:W-:Y:S01]  /*10760*/  @P4 SHF.R.U32.HI R5, RZ, R4, R11 ;  /* 0x00000004ff054219 */ /* 0x010fe2000001160b */
[----:B------:R-:W-:-:S03]  /*10770*/  IMAD.IADD R3, R3, 0x1, R7 ;  /* 0x0000000103037824 */ /* 0x000fc600078e0207 */
[--C-:B------:R-:W-:Y:S01]  /*10780*/  SHF.R.S32.HI R0, RZ, 0x1f, R5.reuse ;  /* 0x0000001fff007819 */ /* 0x100fe20000011405 */
[----:B------:R-:W-:Y:S02]  /*10790*/  IMAD.MOV R4, RZ, RZ, -R5 ;  /* 0x000000ffff047224 */ /* 0x000fe400078e0a05 */
[----:B------:R-:W-:-:S04]  /*107a0*/  IMAD.WIDE.U32 R2, R76, UR4, R2 ;  /* 0x000000044c027c25 */ /* 0x000fc8000f8e0002 */
[----:B------:R-:W-:Y:S02]  /*107b0*/  IMAD R63, R63, R4, R14 ;  /* 0x000000043f3f7224 */ /* 0x000fe400078e020e */
[----:B------:R-:W-:Y:S02]  /*107c0*/  IMAD R0, R0, UR6, RZ ;  /* 0x0000000600007c24 */ /* 0x000fe4000f8e02ff */
[----:B------:R-:W-:Y:S01]  /*107d0*/  IMAD R3, R76, UR5, R3 ;  /* 0x000000054c037c24 */ /* 0x000fe2000f8e0203 */
[----:B------:R-:W-:Y:S01]  /*107e0*/  ULDC.64 UR4, c[0x0][0xb28] ;  /* 0x0002ca0000047ab9 */ /* 0x000fe20000000a00 */
[C---:B------:R-:W-:Y:S01]  /*107f0*/  IMAD R7, R5.reuse, UR7, R0 ;  /* 0x0000000705077c24 */ /* 0x040fe2000f8e0200 */
[----:B------:R-:W-:Y:S01]  /*10800*/  SHF.R.S32.HI R0, RZ, 0x1f, R63 ;  /* 0x0000001fff007819 */ /* 0x000fe2000001143f */
[----:B------:R-:W-:-:S04]  /*10810*/  IMAD.WIDE.U32 R2, R5, UR6, R2 ;  /* 0x0000000605027c25 */ /* 0x000fc8000f8e0002 */
[----:B------:R-:W-:Y:S01]  /*10820*/  IMAD R0, R0, UR4, RZ ;  /* 0x0000000400007c24 */ /* 0x000fe2000f8e02ff */
[----:B------:R-:W-:-:S03]  /*10830*/  IADD3 R3, R3, R7, RZ ;  /* 0x0000000703037210 */ /* 0x000fc60007ffe0ff */
[C---:B------:R-:W-:Y:S02]  /*10840*/  IMAD R5, R63.reuse, UR5, R0 ;  /* 0x000000053f057c24 */ /* 0x040fe4000f8e0200 */
[----:B------:R-:W-:Y:S01]  /*10850*/  IMAD.WIDE.U32 R2, R63, UR4, R2 ;  /* 0x000000043f027c25 */ /* 0x000fe2000f8e0002 */
[----:B------:R-:W-:Y:S01]  /*10860*/  ISETP.GE.AND P0, PT, R13, R58, PT ;  /* 0x0000003a0d00720c */ /* 0x000fe20003f06270 */
[----:B------:R-:W-:Y:S02]  /*10870*/  ULDC.64 UR4, c[0x0][0xb00] ;  /* 0x0002c00000047ab9 */ /* 0x000fe40000000a00 */
[----:B------:R-:W-:Y:S01]  /*10880*/  VIADD R4, R16, 0x13220 ;  /* 0x0001322010047836 */ /* 0x000fe20000000000 */
[----:B------:R-:W-:Y:S01]  /*10890*/  LEA R0, P1, R2, UR4, 0x2 ;  /* 0x0000000402007c11 */ /* 0x000fe2000f8210ff */
[----:B------:R-:W-:-:S03]  /*108a0*/  IMAD.IADD R3, R3, 0x1, R5 ;  /* 0x0000000103037824 */ /* 0x000fc600078e0205 */
[----:B------:R-:W-:Y:S02]  /*108b0*/  PRMT R4, RZ, 0x654, R4 ;  /* 0x00000654ff047816 */ /* 0x000fe40000000004 */
[----:B------:R-:W-:Y:S01]  /*108c0*/  LEA.HI.X R8, R2, UR5, R3, 0x2, P1 ;  /* 0x0000000502087c11 */ /* 0x000fe200088f1403 */
[----:B------:R-:W-:Y:S01]  /*108d0*/  BSSY B1, `(.L_x_411) ;  /* 0x000002a000017945 */ /* 0x000fe20003800000 */
[----:B------:R0:W-:Y:S03]  /*108e0*/  SYNCS.ARRIVE.TRANS64.RED.A1T0 RZ, [R4+URZ], RZ ;  /* 0x000000ff04ff79a7 */ /* 0x0001e6000810043f */
[----:B------:R1:W4:Y:S04]  /*108f0*/  SHFL.IDX PT, R5, R8, RZ, 0x1c1f ;  /* 0x001c1fff08057589 */ /* 0x00032800000e0000 */
[----:B0-----:R1:W0:Y:S01]  /*10900*/  SHFL.IDX PT, R4, R0, RZ, 0x1c1f ;  /* 0x001c1fff00047589 */ /* 0x00122200000e0000 */
[----:B--2---:R-:W-:-:S02]  /*10910*/  VIADD R59, R72, 0x8 ;  /* 0x00000008483b7836 */ /* 0x004fc40000000000 */
[----:B------:R-:W-:Y:S01]  /*10920*/  VIADD R61, R72, 0x10 ;  /* 0x00000010483d7836 */ /* 0x000fe20000000000 */
[----:B---3--:R-:W-:Y:S02]  /*10930*/  SHF.R.S32.HI R63, RZ, 0x1f, R71 ;  /* 0x0000001fff3f7819 */ /* 0x008fe40000011447 */
[----:B------:R-:W-:Y:S02]  /*10940*/  SHF.R.S32.HI R24, RZ, 0x1f, R59 ;  /* 0x0000001fff187819 */ /* 0x000fe4000001143b */
[----:B------:R-:W-:Y:S01]  /*10950*/  SHF.R.S32.HI R60, RZ, 0x1f, R61 ;  /* 0x0000001fff3c7819 */ /* 0x000fe2000001143d */
[----:B01--4-:R-:W-:Y:S06]  /*10960*/  @P0 BRA `(.L_x_412) ;  /* 0x0000000000800947 */ /* 0x013fec0003800000 */
[----:B------:R-:W-:Y:S02]  /*10970*/  ULDC UR4, c[0x0][0xac8] ;  /* 0x0002b20000047ab9 */ /* 0x000fe40000000800 */
[----:B------:R-:W-:Y:S02]  /*10980*/  ISETP.GE.AND P1, PT, R59, UR4, PT ;  /* 0x000000043b007c0c */ /* 0x000fe4000bf26270 */
[----:B------:R-:W-:Y:S02]  /*10990*/  ISETP.GE.AND P0, PT, R72, UR4, PT ;  /* 0x0000000448007c0c */ /* 0x000fe4000bf06270 */
[----:B------:R-:W-:Y:S02]  /*109a0*/  ISETP.GE.AND P4, PT, R61, UR4, PT ;  /* 0x000000043d007c0c */ /* 0x000fe4000bf86270 */
[----:B------:R-:W-:Y:S02]  /*109b0*/  ISETP.GE.AND P5, PT, R71, UR4, PT ;  /* 0x0000000447007c0c */ /* 0x000fe4000bfa6270 */
[----:B-----5:R-:W-:-:S05]  /*109c0*/  ISETP.GE.AND P3, PT, R69, UR4, PT ;  /* 0x0000000445007c0c */ /* 0x020fca000bf66270 */
[CC--:B------:R-:W-:Y:S02]  /*109d0*/  @!P1 LEA R6, P2, R59.reuse, R4.reuse, 0x2 ;  /* 0x000000043b069211 */ /* 0x0c0fe400078410ff */
[----:B------:R-:W-:Y:S02]  /*109e0*/  @!P0 IMAD.WIDE R2, R72, 0x4, R4 ;  /* 0x0000000448028825 */ /* 0x000fe400078e0204 */
[-C--:B------:R-:W-:Y:S02]  /*109f0*/  @!P1 LEA.HI.X R7, R59, R5.reuse, R24, 0x2, P2 ;  /* 0x000000053b079211 */ /* 0x080fe400010f1418 */
[----:B------:R-:W-:Y:S01]  /*10a00*/  ISETP.GE.AND P2, PT, R67, UR4, PT ;  /* 0x0000000443007c0c */ /* 0x000fe2000bf46270 */
[----:B------:R0:W-:Y:S01]  /*10a10*/  @!P0 ST.E.64 desc[UR40][R2.64], R20 ;  /* 0x0000001402008985 */ /* 0x0001e2000c101b28 */
[-C--:B------:R-:W-:Y:S02]  /*10a20*/  @!P4 LEA R10, P0, R61, R4.reuse, 0x2 ;  /* 0x000000043d0ac211 */ /* 0x080fe400078010ff */
[----:B------:R-:W-:Y:S01]  /*10a30*/  @!P5 LEA R12, P6, R71, R4, 0x2 ;  /* 0x00000004470cd211 */ /* 0x000fe200078c10ff */
[----:B------:R1:W-:Y:S01]  /*10a40*/  @!P1 ST.E.64 desc[UR40][R6.64], R28 ;  /* 0x0000001c06009985 */ /* 0x0003e2000c101b28 */
[----:B------:R-:W-:-:S02]  /*10a50*/  @!P4 LEA.HI.X R11, R61, R5, R60, 0x2, P0 ;  /* 0x000000053d0bc211 */ /* 0x000fc400000f143c */
[----:B------:R-:W-:Y:S02]  /*10a60*/  ISETP.GE.AND P1, PT, R65, UR4, PT ;  /* 0x0000000441007c0c */ /* 0x000fe4000bf26270 */
[----:B------:R-:W-:Y:S01]  /*10a70*/  ISETP.GE.AND P0, PT, R62, UR4, PT ;  /* 0x000000043e007c0c */ /* 0x000fe2000bf06270 */
[----:B------:R2:W-:Y:S01]  /*10a80*/  @!P4 ST.E.64 desc[UR40][R10.64], R30 ;  /* 0x0000001e0a00c985 */ /* 0x0005e2000c101b28 */
[-C--:B------:R-:W-:Y:S02]  /*10a90*/  @!P5 LEA.HI.X R13, R71, R5.reuse, R63, 0x2, P6 ;  /* 0x00000005470dd211 */ /* 0x080fe400030f143f */
[-C--:B------:R-:W-:Y:S02]  /*10aa0*/  @!P2 LEA R14, P4, R67, R4.reuse, 0x2 ;  /* 0x00000004430ea211 */ /* 0x080fe400078810ff */
[----:B0-----:R-:W-:Y:S01]  /*10ab0*/  @!P3 LEA R2, P6, R69, R4, 0x2 ;  /* 0x000000044502b211 */ /* 0x001fe200078c10ff */
[----:B------:R2:W-:Y:S01]  /*10ac0*/  @!P5 ST.E.64 desc[UR40][R12.64], R32 ;  /* 0x000000200c00d985 */ /* 0x0005e2000c101b28 */
[----:B------:R-:W-:-:S02]  /*10ad0*/  @!P2 LEA.HI.X R15, R67, R5, R68, 0x2, P4 ;  /* 0x00000005430fa211 */ /* 0x000fc400020f1444 */
[-C--:B------:R-:W-:Y:S02]  /*10ae0*/  @!P3 LEA.HI.X R3, R69, R5.reuse, R70, 0x2, P6 ;  /* 0x000000054503b211 */ /* 0x080fe400030f1446 */
[CC--:B-1----:R-:W-:Y:S02]  /*10af0*/  @!P1 LEA R6, P5, R65.reuse, R4.reuse, 0x2 ;  /* 0x0000000441069211 */ /* 0x0c2fe400078a10ff */
[C---:B------:R-:W-:Y:S01]  /*10b00*/  @!P0 LEA R4, P6, R62.reuse, R4, 0x2 ;  /* 0x000000043e048211 */ /* 0x040fe200078c10ff */
[----:B------:R2:W-:Y:S01]  /*10b10*/  @!P3 ST.E.64 desc[UR40][R2.64], R34 ;  /* 0x000000220200b985 */ /* 0x0005e2000c101b28 */
[-C--:B------:R-:W-:Y:S02]  /*10b20*/  @!P1 LEA.HI.X R7, R65, R5.reuse, R66, 0x2, P5 ;  /* 0x0000000541079211 */ /* 0x080fe400028f1442 */
[----:B------:R-:W-:Y:S01]  /*10b30*/  @!P0 LEA.HI.X R5, R62, R5, R64, 0x2, P6 ;  /* 0x000000053e058211 */ /* 0x000fe200030f1440 */
[----:B------:R2:W-:Y:S04]  /*10b40*/  @!P2 ST.E.64 desc[UR40][R14.64], R36 ;  /* 0x000000240e00a985 */ /* 0x0005e8000c101b28 */
[----:B------:R2:W-:Y:S04]  /*10b50*/  @!P1 ST.E.64 desc[UR40][R6.64], R38 ;  /* 0x0000002606009985 */ /* 0x0005e8000c101b28 */
[----:B------:R2:W-:Y:S02]  /*10b60*/  @!P0 ST.E.64 desc[UR40][R4.64], R40 ;  /* 0x0000002804008985 */ /* 0x0005e4000c101b28 */
.L_x_412:
[----:B------:R-:W-:Y:S05]  /*10b70*/  BSYNC B1 ;  /* 0x0000000000017941 */ /* 0x000fea0003800000 */
.L_x_411:
[----:B------:R-:W-:Y:S01]  /*10b80*/  ISETP.GE.AND P0, PT, R9, R58, PT ;  /* 0x0000003a0900720c */ /* 0x000fe20003f06270 */
[----:B--2---:R2:W3:Y:S04]  /*10b90*/  SHFL.IDX PT, R5, R8, 0x1, 0x1c1f ;  /* 0x003c1f0008057f89 */ /* 0x0044e800000e0000 */
[----:B------:R2:W4:Y:S08]  /*10ba0*/  SHFL.IDX PT, R4, R0, 0x1, 0x1c1f ;  /* 0x003c1f0000047f89 */ /* 0x00053000000e0000 */
[----:B--2---:R-:W-:Y:S05]  /*10bb0*/  @P0 BRA `(.L_x_410) ;  /* 0x0000000c00100947 */ /* 0x004fea0003800000 */
[----:B------:R-:W-:Y:S02]  /*10bc0*/  ULDC UR4, c[0x0][0xac8] ;  /* 0x0002b20000047ab9 */ /* 0x000fe40000000800 */
[----:B------:R-:W-:Y:S02]  /*10bd0*/  ISETP.GE.AND P4, PT, R59, UR4, PT ;  /* 0x000000043b007c0c */ /* 0x000fe4000bf86270 */
[----:B------:R-:W-:Y:S02]  /*10be0*/  ISETP.GE.AND P2, PT, R72, UR4, PT ;  /* 0x0000000448007c0c */ /* 0x000fe4000bf46270 */
[----:B------:R-:W-:Y:S02]  /*10bf0*/  ISETP.GE.AND P5, PT, R61, UR4, PT ;  /* 0x000000043d007c0c */ /* 0x000fe4000bfa6270 */
[----:B------:R-:W-:Y:S02]  /*10c00*/  ISETP.GE.AND P1, PT, R71, UR4, PT ;  /* 0x0000000447007c0c */ /* 0x000fe4000bf26270 */
[----:B-----5:R-:W-:-:S05]  /*10c10*/  ISETP.GE.AND P3, PT, R65, UR4, PT ;  /* 0x0000000441007c0c */ /* 0x020fca000bf66270 */
[CC--:B----4-:R-:W-:Y:S02]  /*10c20*/  @!P4 LEA R6, P0, R59.reuse, R4.reuse, 0x2 ;  /* 0x000000043b06c211 */ /* 0x0d0fe400078010ff */
[----:B---3--:R-:W-:Y:S02]  /*10c30*/  @!P2 IMAD.WIDE R2, R72, 0x4, R4 ;  /* 0x000000044802a825 */ /* 0x008fe400078e0204 */
[-C--:B------:R-:W-:Y:S02]  /*10c40*/  @!P4 LEA.HI.X R7, R59, R5.reuse, R24, 0x2, P0 ;  /* 0x000000053b07c211 */ /* 0x080fe400000f1418 */
[----:B------:R-:W-:Y:S01]  /*10c50*/  ISETP.GE.AND P0, PT, R69, UR4, PT ;  /* 0x0000000445007c0c */ /* 0x000fe2000bf06270 */
[----:B------:R2:W-:Y:S01]  /*10c60*/  @!P2 ST.E.64 desc[UR40][R2.64], R42 ;  /* 0x0000002a0200a985 */ /* 0x0005e2000c101b28 */
[----:B------:R-:W-:Y:S02]  /*10c70*/  ISETP.GE.AND P2, PT, R67, UR4, PT ;  /* 0x0000000443007c0c */ /* 0x000fe4000bf46270 */
[C---:B------:R-:W-:Y:S01]  /*10c80*/  @!P5 LEA R8, P6, R61.reuse, R4, 0x2 ;  /* 0x000000043d08d211 */ /* 0x040fe200078c10ff */
[----:B------:R2:W-:Y:S03]  /*10c90*/  @!P4 ST.E.64 desc[UR40][R6.64], R44 ;  /* 0x0000002c0600c985 */ /* 0x0005e6000c101b28 */
[----:B------:R-:W-:-:S02]  /*10ca0*/  @!P5 LEA.HI.X R9, R61, R5, R60, 0x2, P6 ;  /* 0x000000053d09d211 */ /* 0x000fc400030f143c */
[----:B------:R-:W-:-:S03]  /*10cb0*/  @!P1 LEA R10, P6, R71, R4, 0x2 ;  /* 0x00000004470a9211 */ /* 0x000fc600078c10ff */
[----:B------:R2:W-:Y:S01]  /*10cc0*/  @!P5 ST.E.64 desc[UR40][R8.64], R46 ;  /* 0x0000002e0800d985 */ /* 0x0005e2000c101b28 */
[-C--:B------:R-:W-:Y:S02]  /*10cd0*/  @!P0 LEA R12, P4, R69, R4.reuse, 0x2 ;  /* 0x00000004450c8211 */ /* 0x080fe400078810ff */
[-C--:B------:R-:W-:Y:S02]  /*10ce0*/  @!P1 LEA.HI.X R11, R71, R5.reuse, R63, 0x2, P6 ;  /* 0x00000005470b9211 */ /* 0x080fe400030f143f */
[-C--:B------:R-:W-:Y:S02]  /*10cf0*/  @!P2 LEA R14, P5, R67, R4.reuse, 0x2 ;  /* 0x00000004430ea211 */ /* 0x080fe400078a10ff */
[----:B------:R-:W-:Y:S01]  /*10d00*/  @!P3 LEA R20, P6, R65, R4, 0x2 ;  /* 0x000000044114b211 */ /* 0x000fe200078c10ff */
[----:B------:R2:W-:Y:S01]  /*10d10*/  @!P1 ST.E.64 desc[UR40][R10.64], R48 ;  /* 0x000000300a009985 */ /* 0x0005e2000c101b28 */
[-C--:B------:R-:W-:Y:S02]  /*10d20*/  @!P0 LEA.HI.X R13, R69, R5.reuse, R70, 0x2, P4 ;  /* 0x00000005450d8211 */ /* 0x080fe400020f1446 */
[----:B------:R-:W-:-:S02]  /*10d30*/  @!P2 LEA.HI.X R15, R67, R5, R68, 0x2, P5 ;  /* 0x00000005430fa211 */ /* 0x000fc400028f1444 */
[----:B------:R-:W-:Y:S01]  /*10d40*/  @!P3 LEA.HI.X R21, R65, R5, R66, 0x2, P6 ;  /* 0x000000054115b211 */ /* 0x000fe200030f1442 */
[----:B------:R2:W-:Y:S01]  /*10d50*/  @!P0 ST.E.64 desc[UR40][R12.64], R50 ;  /* 0x000000320c008985 */ /* 0x0005e2000c101b28 */
[----:B------:R-:W-:-:S03]  /*10d60*/  ISETP.GE.AND P0, PT, R62, UR4, PT ;  /* 0x000000043e007c0c */ /* 0x000fc6000bf06270 */
[----:B------:R2:W-:Y:S04]  /*10d70*/  @!P2 ST.E.64 desc[UR40][R14.64], R52 ;  /* 0x000000340e00a985 */ /* 0x0005e8000c101b28 */
[----:B------:R2:W-:Y:S06]  /*10d80*/  @!P3 ST.E.64 desc[UR40][R20.64], R54 ;  /* 0x000000361400b985 */ /* 0x0005ec000c101b28 */
[----:B------:R-:W-:Y:S05]  /*10d90*/  @P0 BRA `(.L_x_410) ;  /* 0x0000000800980947 */ /* 0x000fea0003800000 */
[----:B--2---:R-:W-:-:S04]  /*10da0*/  LEA R2, P0, R62, R4, 0x2 ;  /* 0x000000043e027211 */ /* 0x004fc800078010ff */
[----:B------:R-:W-:-:S05]  /*10db0*/  LEA.HI.X R3, R62, R5, R64, 0x2, P0 ;  /* 0x000000053e037211 */ /* 0x000fca00000f1440 */
[----:B------:R0:W-:Y:S01]  /*10dc0*/  ST.E.64 desc[UR40][R2.64], R56 ;  /* 0x0000003802007985 */ /* 0x0001e2000c101b28 */
[----:B------:R-:W-:Y:S05]  /*10dd0*/  BRA `(.L_x_410) ;  /* 0x0000000800887947 */ /* 0x000fea0003800000 */
.L_x_407:
[----:B------:R-:W1:Y:S01]  /*10de0*/  LDL.LU R4, [R1+0x40] ;  /* 0x0000400001047983 */ /* 0x000e620000300800 */
[----:B------:R-:W-:Y:S01]  /*10df0*/  ULDC.64 UR6, c[0x0][0xc08] ;  /* 0x0003020000067ab9 */ /* 0x000fe20000000a00 */
[----:B------:R-:W-:Y:S02]  /*10e00*/  ULDC.64 UR4, c[0x0][0xc00] ;  /* 0x0003000000047ab9 */ /* 0x000fe40000000a00 */
[----:B------:R-:W2:Y:S01]  /*10e10*/  LDL.LU R0, [R1+0x44] ;  /* 0x0000440001007983 */ /* 0x000ea20000300800 */
[----:B------:R-:W-:Y:S01]  /*10e20*/  ISETP.NE.U32.AND P1, PT, RZ, UR6, PT ;  /* 0x00000006ff007c0c */ /* 0x000fe2000bf25070 */
[----:B------:R-:W-:Y:S01]  /*10e30*/  IMAD.MOV.U32 R15, RZ, RZ, RZ ;  /* 0x000000ffff0f7224 */ /* 0x000fe200078e00ff */
[----:B------:R-:W-:Y:S01]  /*10e40*/  ISETP.NE.U32.AND P0, PT, RZ, UR4, PT ;  /* 0x00000004ff007c0c */ /* 0x000fe2000bf05070 */
[----:B------:R-:W0:Y:S01]  /*10e50*/  S2R R6, SR_TID.X ;  /* 0x0000000000067919 */ /* 0x000e220000002100 */
[----:B------:R-:W-:Y:S02]  /*10e60*/  ISETP.NE.AND.EX P1, PT, RZ, UR7, PT, P1 ;  /* 0x00000007ff007c0c */ /* 0x000fe4000bf25310 */
[----:B------:R-:W-:-:S02]  /*10e70*/  ISETP.NE.AND.EX P0, PT, RZ, UR5, PT, P0 ;  /* 0x00000005ff007c0c */ /* 0x000fc4000bf05300 */
[----:B-1----:R-:W-:-:S04]  /*10e80*/  IADD3 R2, P2, R4, UR4, RZ ;  /* 0x0000000404027c10 */ /* 0x002fc8000ff5e0ff */
[----:B--2---:R-:W-:-:S05]  /*10e90*/  IADD3.X R3, R0, UR5, RZ, P2, !PT ;  /* 0x0000000500037c10 */ /* 0x004fca00097fe4ff */
[----:B------:R-:W-:Y:S01]  /*10ea0*/  @P1 IADD3 R4, P2, R4, UR6, RZ ;  /* 0x0000000604041c10 */ /* 0x000fe2000ff5e0ff */
[----:B------:R-:W-:Y:S01]  /*10eb0*/  ULDC UR4, c[0x0][0xa88] ;  /* 0x0002a20000047ab9 */ /* 0x000fe20000000800 */
[----:B------:R1:W5:Y:S02]  /*10ec0*/  @P0 LDG.E R15, desc[UR40][R2.64] ;  /* 0x00000028020f0981 */ /* 0x000364000c1e1900 */
[----:B------:R-:W-:Y:S01]  /*10ed0*/  @P1 IADD3.X R5, R0, UR7, RZ, P2, !PT ;  /* 0x0000000700051c10 */ /* 0x000fe200097fe4ff */
[----:B------:R-:W-:Y:S02]  /*10ee0*/  IMAD.U32 R0, RZ, RZ, UR4 ;  /* 0x00000004ff007e24 */ /* 0x000fe4000f8e00ff */
[----:B0-----:R-:W-:-:S04]  /*10ef0*/  VIADD R32, R6, 0xffffff80 ;  /* 0xffffff8006207836 */ /* 0x001fc80000000000 */
[----:B------:R1:W5:Y:S01]  /*10f00*/  @P1 LDG.E R0, desc[UR40][R4.64] ;  /* 0x0000002804001981 */ /* 0x000362000c1e1900 */
[----:B------:R-:W-:Y:S02]  /*10f10*/  ISETP.GT.AND P3, PT, R32, 0xbf, PT ;  /* 0x000000bf2000780c */ /* 0x000fe40003f64270 */
[----:B------:R-:W-:Y:S01]  /*10f20*/  ISETP.GT.AND P2, PT, R74, 0x1, PT ;  /* 0x000000014a00780c */ /* 0x000fe20003f44270 */
[----:B------:R-:W-:-:S12]  /*10f30*/  @P1 BRA `(.L_x_413) ;  /* 0x0000000000101947 */ /* 0x000fd80003800000 */
[----:B------:R-:W-:Y:S05]  /*10f40*/  @!P0 BRA `(.L_x_413) ;  /* 0x00000000000c8947 */ /* 0x000fea0003800000 */
[----:B-1----:R-:W2:Y:S04]  /*10f50*/  LDG.E R5, desc[UR40][R2.64] ;  /* 0x0000002802057981 */ /* 0x002ea8000c1e1900 */
[----:B-----5:R-:W2:Y:S02]  /*10f60*/  LDG.E R0, desc[UR40][R2.64+0x4] ;  /* 0x0000042802007981 */ /* 0x020ea4000c1e1900 */
[----:B--2---:R-:W-:-:S07]  /*10f70*/  IMAD.IADD R0, R0, 0x1, -R5 ;  /* 0x0000000100007824 */ /* 0x004fce00078e0a05 */
.L_x_413:
[----:B-1----:R-:W2:Y:S04]  /*10f80*/  LDL.LU R2, [R1+0x4c] ;  /* 0x00004c0001027983 */ /* 0x002ea80000300800 */
[----:B------:R-:W3:Y:S01]  /*10f90*/  LDL.LU R3, [R1+0x34] ;  /* 0x0000340001037983 */ /* 0x000ee20000300800 */
[----:B------:R-:W-:Y:S01]  /*10fa0*/  BSSY B1, `(.L_x_414) ;  /* 0x0000039000017945 */ /* 0x000fe20003800000 */
[----:B-----5:R-:W-:Y:S02]  /*10fb0*/  SHF.R.S32.HI R20, RZ, 0x1f, R15 ;  /* 0x0000001fff147819 */ /* 0x020fe4000001140f */
[----:B--2---:R-:W-:Y:S02]  /*10fc0*/  SEL R24, R2, RZ, !P0 ;  /* 0x000000ff02187207 */ /* 0x004fe40004000000 */
[----:B---3--:R-:W-:Y:S01]  /*10fd0*/  SEL R29, R3, RZ, !P0 ;  /* 0x000000ff031d7207 */ /* 0x008fe20004000000 */
[----:B------:R-:W-:Y:S06]  /*10fe0*/  @P3 BRA `(.L_x_415) ;  /* 0x0000000000d03947 */ /* 0x000fec0003800000 */
[----:B------:R-:W2:Y:S01]  /*10ff0*/  LDL R2, [R1+0x50] ;  /* 0x0000500001027983 */ /* 0x000ea20000100800 */
[----:B------:R-:W0:Y:S02]  /*11000*/  LDC R31, c[0x0][0xbe8] ;  /* 0x0002fa00ff1f7b82 */ /* 0x000e240000000800 */
[----:B0-----:R-:W-:Y:S02]  /*11010*/  IMAD R3, R0, R31, RZ ;  /* 0x0000001f00037224 */ /* 0x001fe400078e02ff */
[----:B--2---:R-:W-:-:S04]  /*11020*/  IMAD R2, R2, 0xc0, R6 ;  /* 0x000000c002027824 */ /* 0x004fc800078e0206 */
[----:B------:R-:W-:-:S05]  /*11030*/  VIADD R28, R2, 0xffffff80 ;  /* 0xffffff80021c7836 */ /* 0x000fca0000000000 */
[----:B------:R-:W-:-:S13]  /*11040*/  ISETP.GE.AND P0, PT, R28, R3, PT ;  /* 0x000000031c00720c */ /* 0x000fda0003f06270 */
[----:B------:R-:W-:Y:S05]  /*11050*/  @P0 BRA `(.L_x_415) ;  /* 0x0000000000b40947 */ /* 0x000fea0003800000 */
[----:B------:R-:W2:Y:S04]  /*11060*/  LDL R12, [R1+0x18] ;  /* 0x00001800010c7983 */ /* 0x000ea80000100800 */
[----:B------:R-:W3:Y:S01]  /*11070*/  LDL.LU R34, [R1+0x58] ;  /* 0x0000580001227983 */ /* 0x000ee20000300800 */
[----:B------:R-:W-:Y:S01]  /*11080*/  ISETP.GT.AND P3, PT, R74, 0x1, PT ;  /* 0x000000014a00780c */ /* 0x000fe20003f64270 */
[----:B------:R-:W-:Y:S01]  /*11090*/  IMAD.MOV.U32 R21, RZ, RZ, R28 ;  /* 0x000000ffff157224 */ /* 0x000fe200078e001c */
[----:B------:R-:W-:Y:S02]  /*110a0*/  MOV R2, 0x9b8 ;  /* 0x000009b800027802 */ /* 0x000fe40000000f00 */
[----:B------:R-:W-:Y:S02]  /*110b0*/  ISETP.NE.AND P0, PT, R31, 0x1, PT ;  /* 0x000000011f00780c */ /* 0x000fe40003f05270 */
[----:B------:R-:W-:-:S02]  /*110c0*/  SEL R30, R2, 0x978, P3 ;  /* 0x00000978021e7807 */ /* 0x000fc40001800000 */
[----:B------:R-:W0:Y:S08]  /*110d0*/  LDC.64 R2, c[0x0][0xba8] ;  /* 0x0002ea00ff027b82 */ /* 0x000e300000000a00 */
[----:B------:R-:W1:Y:S08]  /*110e0*/  LDC.64 R8, c[0x0][R30+0x220] ;  /* 0x000088001e087b82 */ /* 0x000e700000000a00 */
[----:B------:R-:W2:Y:S08]  /*110f0*/  LDC.64 R6, c[0x0][R30+0x218] ;  /* 0x000086001e067b82 */ /* 0x000eb00000000a00 */
[----:B------:R-:W4:Y:S08]  /*11100*/  LDC.64 R10, c[0x0][R30+0x228] ;  /* 0x00008a001e0a7b82 */ /* 0x000f300000000a00 */
[----:B------:R-:W5:Y:S08]  /*11110*/  LDC.64 R4, c[0x0][R30+0x210] ;  /* 0x000084001e047b82 */ /* 0x000f700000000a00 */
[----:B------:R-:W4:Y:S08]  /*11120*/  @P0 LDC R13, c[0x0][0xbec] ;  /* 0x0002fb00ff0d0b82 */ /* 0x000f300000000800 */
[----:B------:R-:W5:Y:S01]  /*11130*/  @P0 LDC R35, c[0x0][0xbf0] ;  /* 0x0002fc00ff230b82 */ /* 0x000f620000000800 */
[----:B-1----:R-:W-:-:S07]  /*11140*/  IMAD R9, R9, R29, RZ ;  /* 0x0000001d09097224 */ /* 0x002fce00078e02ff */
[----:B0-----:R-:W0:Y:S01]  /*11150*/  @!P3 LDC R2, c[0x0][0xb50] ;  /* 0x0002d400ff02bb82 */ /* 0x001e220000000800 */
[----:B------:R-:W-:Y:S02]  /*11160*/  IMAD R9, R8, R24, R9 ;  /* 0x0000001808097224 */ /* 0x000fe400078e0209 */
[----:B----4-:R-:W-:-:S05]  /*11170*/  @P0 IMAD.HI.U32 R14, R28, R13, RZ ;  /* 0x0000000d1c0e0227 */ /* 0x010fca00078e00ff */
[----:B------:R-:W1:Y:S01]  /*11180*/  @!P3 LDC R3, c[0x0][0xb54] ;  /* 0x0002d500ff03bb82 */ /* 0x000e620000000800 */
[----:B-----5:R-:W-:Y:S01]  /*11190*/  @P0 SHF.R.U32.HI R21, RZ, R35, R14 ;  /* 0x00000023ff150219 */ /* 0x020fe2000001160e */
[-C--:B--2---:R-:W-:Y:S02]  /*111a0*/  IMAD R33, R7, R12.reuse, RZ ;  /* 0x0000000c07217224 */ /* 0x084fe400078e02ff */
[----:B------:R-:W-:Y:S01]  /*111b0*/  IMAD.WIDE.U32 R12, R6, R12, RZ ;  /* 0x0000000c060c7225 */ /* 0x000fe200078e00ff */
[----:B---3--:R-:W-:-:S03]  /*111c0*/  SEL R35, R34, RZ, P3 ;  /* 0x000000ff22237207 */ /* 0x008fc60001800000 */
[----:B------:R-:W-:-:S04]  /*111d0*/  IMAD.WIDE.U32 R6, R8, R29, RZ ;  /* 0x0000001d08067225 */ /* 0x000fc800078e00ff */
[----:B------:R-:W-:Y:S01]  /*111e0*/  IMAD.IADD R13, R33, 0x1, R13 ;  /* 0x00000001210d7824 */ /* 0x000fe200078e020d */
[----:B------:R-:W-:Y:S01]  /*111f0*/  IADD3 R12, P0, P1, R6, R12, R15 ;  /* 0x0000000c060c7210 */ /* 0x000fe2000791e00f */
[----:B------:R-:W-:Y:S02]  /*11200*/  IMAD.MOV R8, RZ, RZ, -R21 ;  /* 0x000000ffff087224 */ /* 0x000fe400078e0a15 */
[----:B------:R-:W-:Y:S02]  /*11210*/  IMAD.IADD R14, R7, 0x1, R9 ;  /* 0x00000001070e7824 */ /* 0x000fe400078e0209 */
[----:B------:R-:W-:-:S04]  /*11220*/  IMAD.WIDE.U32 R6, R10, R35, RZ ;  /* 0x000000230a067225 */ /* 0x000fc800078e00ff */
[----:B------:R-:W-:Y:S02]  /*11230*/  IMAD R11, R11, R35, RZ ;  /* 0x000000230b0b7224 */ /* 0x000fe400078e02ff */
[----:B------:R-:W-:Y:S01]  /*11240*/  IMAD R9, R31, R8, R28 ;  /* 0x000000081f097224 */ /* 0x000fe200078e021c */
[----:B------:R-:W-:Y:S01]  /*11250*/  IADD3.X R8, R14, R13, R20, P0, P1 ;  /* 0x0000000d0e087210 */ /* 0x000fe200007e2414 */
[----:B------:R-:W-:Y:S01]  /*11260*/  IMAD.IADD R7, R11, 0x1, R7 ;  /* 0x000000010b077824 */ /* 0x000fe200078e0207 */
[----:B------:R-:W-:Y:S01]  /*11270*/  IADD3 R6, P0, P1, R21, R12, R6 ;  /* 0x0000000c15067210 */ /* 0x000fe2000791e006 */
[----:B------:R-:W-:Y:S01]  /*11280*/  IMAD R5, R5, R9, RZ ;  /* 0x0000000905057224 */ /* 0x000fe200078e02ff */
[----:B------:R-:W-:Y:S02]  /*11290*/  SHF.R.S32.HI R21, RZ, 0x1f, R21 ;  /* 0x0000001fff157819 */ /* 0x000fe40000011415 */
[----:B------:R-:W-:Y:S02]  /*112a0*/  SHF.R.S32.HI R11, RZ, 0x1f, R9 ;  /* 0x0000001fff0b7819 */ /* 0x000fe40000011409 */
[----:B------:R-:W-:-:S03]  /*112b0*/  IADD3.X R7, R21, R8, R7, P0, P1 ;  /* 0x0000000815077210 */ /* 0x000fc600007e2407 */
[C---:B------:R-:W-:Y:S02]  /*112c0*/  IMAD R11, R4.reuse, R11, R5 ;  /* 0x0000000b040b7224 */ /* 0x040fe400078e0205 */
[----:B------:R-:W-:-:S04]  /*112d0*/  IMAD.WIDE.U32 R4, R4, R9, R6 ;  /* 0x0000000904047225 */ /* 0x000fc800078e0006 */
[----:B------:R-:W-:Y:S01]  /*112e0*/  IMAD.IADD R5, R5, 0x1, R11 ;  /* 0x0000000105057824 */ /* 0x000fe200078e020b */
[----:B0-----:R-:W-:-:S04]  /*112f0*/  LEA R2, P0, R4, R2, 0x2 ;  /* 0x0000000204027211 */ /* 0x001fc800078010ff */
[----:B-1----:R-:W-:Y:S01]  /*11300*/  LEA.HI.X R3, R4, R3, R5, 0x2, P0 ;  /* 0x0000000304037211 */ /* 0x002fe200000f1405 */
[----:B------:R-:W-:-:S05]  /*11310*/  IMAD.MOV.U32 R5, RZ, RZ, -0x800000 ;  /* 0xff800000ff057424 */ /* 0x000fca00078e00ff */
[----:B------:R0:W-:Y:S03]  /*11320*/  STG.E desc[UR40][R2.64], R5 ;  /* 0x0000000502007986 */ /* 0x0001e6000c101928 */
.L_x_415:
[----:B------:R-:W-:Y:S05]  /*11330*/  BSYNC B1 ;  /* 0x0000000000017941 */ /* 0x000fea0003800000 */
.L_x_414:
[----:B------:R-:W-:Y:S05]  /*11340*/  @P2 BRA `(.L_x_410) ;  /* 0x00000004002c2947 */ /* 0x000fea0003800000 */
[----:B------:R-:W2:Y:S01]  /*11350*/  LDL.LU R13, [R1+0x18] ;  /* 0x00001800010d7983 */ /* 0x000ea20000300800 */
[----:B------:R-:W1:Y:S01]  /*11360*/  LDC R11, c[0x0][0xbe8] ;  /* 0x0002fa00ff0b7b82 */ /* 0x000e620000000800 */
[----:B------:R-:W-:Y:S01]  /*11370*/  SHF.R.S32.HI R12, RZ, 0x1f, R32 ;  /* 0x0000001fff0c7819 */ /* 0x000fe20000011420 */
[----:B------:R-:W-:Y:S01]  /*11380*/  ULDC.64 UR4, c[0x0][0xaa0] ;  /* 0x0002a80000047ab9 */ /* 0x000fe20000000a00 */
[----:B------:R-:W3:Y:S01]  /*11390*/  LDL.LU R10, [R1+0x50] ;  /* 0x00005000010a7983 */ /* 0x000ee20000300800 */
[----:B0-----:R-:W-:Y:S01]  /*113a0*/  IMAD R2, R20, UR4, RZ ;  /* 0x0000000414027c24 */ /* 0x001fe2000f8e02ff */
[----:B------:R-:W-:Y:S01]  /*113b0*/  LEA.HI R12, R12, R32, RZ, 0x3 ;  /* 0x000000200c0c7211 */ /* 0x000fe200078f18ff */
[----:B------:R-:W-:Y:S02]  /*113c0*/  ULDC.64 UR6, c[0x0][0xaf0] ;  /* 0x0002bc0000067ab9 */ /* 0x000fe40000000a00 */
[C---:B------:R-:W-:Y:S01]  /*113d0*/  IMAD R5, R15.reuse, UR5, R2 ;  /* 0x000000050f057c24 */ /* 0x040fe2000f8e0202 */
[----:B------:R-:W-:Y:S01]  /*113e0*/  SHF.R.S32.HI R12, RZ, 0x3, R12 ;  /* 0x00000003ff0c7819 */ /* 0x000fe2000001140c */
[----:B------:R-:W-:Y:S01]  /*113f0*/  IMAD.WIDE.U32 R2, R15, UR4, RZ ;  /* 0x000000040f027c25 */ /* 0x000fe2000f8e00ff */
[----:B------:R-:W-:-:S03]  /*11400*/  ULDC.64 UR4, c[0x0][0xae8] ;  /* 0x0002ba0000047ab9 */ /* 0x000fc60000000a00 */
[----:B------:R-:W-:Y:S02]  /*11410*/  IMAD R4, R72, 0x30, R12 ;  /* 0x0000003048047824 */ /* 0x000fe400078e020c */
[----:B------:R-:W-:Y:S02]  /*11420*/  IMAD.IADD R3, R3, 0x1, R5 ;  /* 0x0000000103037824 */ /* 0x000fe400078e0205 */
[----:B------:R-:W-:Y:S01]  /*11430*/  IMAD R6, R24, UR6, RZ ;  /* 0x0000000618067c24 */ /* 0x000fe2000f8e02ff */
[----:B-1----:R-:W-:-:S13]  /*11440*/  ISETP.NE.AND P0, PT, R11, 0x1, PT ;  /* 0x000000010b00780c */ /* 0x002fda0003f05270 */
[----:B------:R-:W0:Y:S08]  /*11450*/  @P0 LDC R7, c[0x0][0xbec] ;  /* 0x0002fb00ff070b82 */ /* 0x000e300000000800 */
[----:B------:R-:W1:Y:S01]  /*11460*/  @P0 LDC R9, c[0x0][0xbf0] ;  /* 0x0002fc00ff090b82 */ /* 0x000e620000000800 */
[----:B--2---:R-:W-:-:S04]  /*11470*/  IMAD.WIDE.U32 R2, R13, UR4, R2 ;  /* 0x000000040d027c25 */ /* 0x004fc8000f8e0002 */
[----:B---3--:R-:W-:Y:S02]  /*11480*/  IMAD R8, R10, 0xc0, R4 ;  /* 0x000000c00a087824 */ /* 0x008fe400078e0204 */
[----:B------:R-:W-:Y:S01]  /*11490*/  IMAD R3, R13, UR5, R3 ;  /* 0x000000050d037c24 */ /* 0x000fe2000f8e0203 */
[----:B------:R-:W-:Y:S01]  /*114a0*/  ULDC.64 UR4, c[0x0][0xae0] ;  /* 0x0002b80000047ab9 */ /* 0x000fe20000000a00 */
[----:B0-----:R-:W-:-:S04]  /*114b0*/  @P0 IMAD.HI.U32 R4, R8, R7, RZ ;  /* 0x0000000708040227 */ /* 0x001fc800078e00ff */
[----:B------:R-:W-:Y:S01]  /*114c0*/  IMAD.MOV.U32 R5, RZ, RZ, R8 ;  /* 0x000000ffff057224 */ /* 0x000fe200078e0008 */
[----:B-1----:R-:W-:Y:S01]  /*114d0*/  @P0 SHF.R.U32.HI R5, RZ, R9, R4 ;  /* 0x00000009ff050219 */ /* 0x002fe20000011604 */
[C---:B------:R-:W-:Y:S02]  /*114e0*/  IMAD R9, R29.reuse, UR7, R6 ;  /* 0x000000071d097c24 */ /* 0x040fe4000f8e0206 */
[----:B------:R-:W-:Y:S01]  /*114f0*/  IMAD.WIDE.U32 R2, R29, UR6, R2 ;  /* 0x000000061d027c25 */ /* 0x000fe2000f8e0002 */
[----:B------:R-:W-:Y:S02]  /*11500*/  IADD3 R7, -R5, RZ, RZ ;  /* 0x000000ff05077210 */ /* 0x000fe40007ffe1ff */
[----:B------:R-:W-:Y:S01]  /*11510*/  SHF.R.S32.HI R4, RZ, 0x1f, R5 ;  /* 0x0000001fff047819 */ /* 0x000fe20000011405 */
[----:B------:R-:W-:Y:S02]  /*11520*/  IMAD.IADD R3, R3, 0x1, R9 ;  /* 0x0000000103037824 */ /* 0x000fe400078e0209 */
[----:B------:R-:W-:-:S02]  /*11530*/  IMAD R7, R11, R7, R8 ;  /* 0x000000070b077224 */ /* 0x000fc400078e0208 */
[----:B------:R-:W-:Y:S02]  /*11540*/  IMAD R4, R4, UR4, RZ ;  /* 0x0000000404047c24 */ /* 0x000fe4000f8e02ff */
[----:B------:R-:W-:-:S04]  /*11550*/  IMAD.WIDE.U32 R2, R5, UR4, R2 ;  /* 0x0000000405027c25 */ /* 0x000fc8000f8e0002 */
[----:B------:R-:W-:Y:S01]  /*11560*/  IMAD R9, R5, UR5, R4 ;  /* 0x0000000505097c24 */ /* 0x000fe2000f8e0204 */
[----:B------:R-:W-:Y:S01]  /*11570*/  SHF.R.S32.HI R4, RZ, 0x1f, R7 ;  /* 0x0000001fff047819 */ /* 0x000fe20000011407 */
[----:B------:R-:W-:Y:S01]  /*11580*/  ULDC.64 UR4, c[0x0][0xad8] ;  /* 0x0002b60000047ab9 */ /* 0x000fe20000000a00 */
[----:B------:R-:W-:Y:S02]  /*11590*/  IMAD R20, R10, 0xc0, R12 ;  /* 0x000000c00a147824 */ /* 0x000fe400078e020c */
[----:B------:R-:W-:Y:S02]  /*115a0*/  IMAD.IADD R3, R3, 0x1, R9 ;  /* 0x0000000103037824 */ /* 0x000fe400078e0209 */
[----:B------:R-:W-:Y:S02]  /*115b0*/  IMAD R4, R4, UR4, RZ ;  /* 0x0000000404047c24 */ /* 0x000fe4000f8e02ff */
[----:B------:R-:W-:-:S04]  /*115c0*/  IMAD.WIDE.U32 R2, R7, UR4, R2 ;  /* 0x0000000407027c25 */ /* 0x000fc8000f8e0002 */
[----:B------:R-:W-:Y:S01]  /*115d0*/  IMAD R5, R7, UR5, R4 ;  /* 0x0000000507057c24 */ /* 0x000fe2000f8e0204 */
[----:B------:R-:W-:Y:S01]  /*115e0*/  ULDC.64 UR4, c[0x0][0xa80] ;  /* 0x0002a00000047ab9 */ /* 0x000fe20000000a00 */
[----:B------:R-:W-:Y:S01]  /*115f0*/  IMAD R13, R0, R11, RZ ;  /* 0x0000000b000d7224 */ /* 0x000fe200078e02ff */
[----:B------:R-:W-:Y:S01]  /*11600*/  LEA R4, P0, R2, UR4, 0x1 ;  /* 0x0000000402047c11 */ /* 0x000fe2000f8008ff */
[----:B------:R-:W-:Y:S01]  /*11610*/  IMAD.IADD R3, R3, 0x1, R5 ;  /* 0x0000000103037824 */ /* 0x000fe200078e0205 */
[----:B------:R-:W-:Y:S01]  /*11620*/  ULDC UR4, c[0x0][0xac8] ;  /* 0x0002b20000047ab9 */ /* 0x000fe20000000800 */
[----:B------:R-:W-:Y:S02]  /*11630*/  VIADD R0, R20, 0x30 ;  /* 0x0000003014007836 */ /* 0x000fe40000000000 */
[----:B------:R-:W0:Y:S01]  /*11640*/  SHFL.IDX PT, R6, R4, RZ, 0x181f ;  /* 0x00181fff04067589 */ /* 0x000e2200000e0000 */
[----:B------:R-:W-:Y:S01]  /*11650*/  LEA.HI.X R8, R2, UR5, R3, 0x1, P0 ;  /* 0x0000000502087c11 */ /* 0x000fe200080f0c03 */
[C---:B------:R-:W-:Y:S01]  /*11660*/  VIADD R2, R20.reuse, 0x60 ;  /* 0x0000006014027836 */ /* 0x040fe20000000000 */
[----:B------:R-:W-:Y:S01]  /*11670*/  ISETP.GE.AND P0, PT, R61, UR4, PT ;  /* 0x000000043d007c0c */ /* 0x000fe2000bf06270 */
[----:B------:R-:W1:Y:S01]  /*11680*/  SHFL.IDX PT, R10, R4, 0x1, 0x181f ;  /* 0x00381f00040a7f89 */ /* 0x000e6200000e0000 */
[----:B------:R-:W-:-:S02]  /*11690*/  VIADD R3, R20, 0x90 ;  /* 0x0000009014037836 */ /* 0x000fc40000000000 */
[-C--:B------:R-:W-:Y:S01]  /*116a0*/  ISETP.GE.OR P3, PT, R20, R13.reuse, P0 ;  /* 0x0000000d1400720c */ /* 0x080fe20000766670 */
[----:B------:R-:W2:Y:S01]  /*116b0*/  SHFL.IDX PT, R12, R4, 0x2, 0x181f ;  /* 0x00581f00040c7f89 */ /* 0x000ea200000e0000 */
[-C--:B------:R-:W-:Y:S02]  /*116c0*/  ISETP.GE.OR P2, PT, R0, R13.reuse, P0 ;  /* 0x0000000d0000720c */ /* 0x080fe40000746670 */
[-C--:B------:R-:W-:Y:S01]  /*116d0*/  ISETP.GE.OR P1, PT, R2, R13.reuse, P0 ;  /* 0x0000000d0200720c */ /* 0x080fe20000726670 */
[----:B------:R-:W3:Y:S01]  /*116e0*/  SHFL.IDX PT, R5, R8, RZ, 0x181f ;  /* 0x00181fff08057589 */ /* 0x000ee200000e0000 */
[----:B------:R-:W-:-:S03]  /*116f0*/  ISETP.GE.OR P0, PT, R3, R13, P0 ;  /* 0x0000000d0300720c */ /* 0x000fc60000706670 */
[----:B------:R1:W4:Y:S04]  /*11700*/  SHFL.IDX PT, R14, R4, 0x3, 0x181f ;  /* 0x00781f00040e7f89 */ /* 0x00032800000e0000 */
[----:B------:R-:W5:Y:S04]  /*11710*/  SHFL.IDX PT, R7, R8, 0x1, 0x181f ;  /* 0x00381f0008077f89 */ /* 0x000f6800000e0000 */
[----:B------:R-:W5:Y:S01]  /*11720*/  SHFL.IDX PT, R9, R8, 0x2, 0x181f ;  /* 0x00581f0008097f89 */ /* 0x000f6200000e0000 */
[----:B0-----:R-:W-:-:S03]  /*11730*/  @!P3 LEA R2, P6, R61, R6, 0x1 ;  /* 0x000000063d02b211 */ /* 0x001fc600078c08ff */
[----:B------:R4:W0:Y:S01]  /*11740*/  SHFL.IDX PT, R11, R8, 0x3, 0x181f ;  /* 0x00781f00080b7f89 */ /* 0x00082200000e0000 */
[C---:B-1----:R-:W-:Y:S02]  /*11750*/  @!P2 LEA R4, P5, R61.reuse, R10, 0x1 ;  /* 0x0000000a3d04a211 */ /* 0x042fe400078a08ff */
[C---:B--2---:R-:W-:Y:S02]  /*11760*/  @!P1 LEA R6, P4, R61.reuse, R12, 0x1 ;  /* 0x0000000c3d069211 */ /* 0x044fe400078808ff */
[C---:B---3--:R-:W-:Y:S02]  /*11770*/  @!P3 LEA.HI.X R3, R61.reuse, R5, R62, 0x1, P6 ;  /* 0x000000053d03b211 */ /* 0x048fe400030f0c3e */
[----:B----4-:R-:W-:-:S03]  /*11780*/  @!P0 LEA R8, P6, R61, R14, 0x1 ;  /* 0x0000000e3d088211 */ /* 0x010fc600078c08ff */
[----:B------:R1:W-:Y:S01]  /*11790*/  @!P3 ST.E.128 desc[UR40][R2.64], RZ ;  /* 0x000000ff0200b985 */ /* 0x0003e2000c101d28 */
[C-C-:B-----5:R-:W-:Y:S02]  /*117a0*/  @!P2 LEA.HI.X R5, R61.reuse, R7, R62.reuse, 0x1, P5 ;  /* 0x000000073d05a211 */ /* 0x160fe400028f0c3e */
[----:B------:R-:W-:-:S03]  /*117b0*/  @!P1 LEA.HI.X R7, R61, R9, R62, 0x1, P4 ;  /* 0x000000093d079211 */ /* 0x000fc600020f0c3e */
[----:B------:R1:W-:Y:S01]  /*117c0*/  @!P2 ST.E.128 desc[UR40][R4.64], RZ ;  /* 0x000000ff0400a985 */ /* 0x0003e2000c101d28 */
[----:B0-----:R-:W-:-:S03]  /*117d0*/  @!P0 LEA.HI.X R9, R61, R11, R62, 0x1, P6 ;  /* 0x0000000b3d098211 */ /* 0x001fc600030f0c3e */
[----:B------:R1:W-:Y:S04]  /*117e0*/  @!P1 ST.E.128 desc[UR40][R6.64], RZ ;  /* 0x000000ff06009985 */ /* 0x0003e8000c101d28 */
[----:B------:R1:W-:Y:S02]  /*117f0*/  @!P0 ST.E.128 desc[UR40][R8.64], RZ ;  /* 0x000000ff08008985 */ /* 0x0003e4000c101d28 */
.L_x_410:
[----:B------:R-:W-:Y:S05]  /*11800*/  BSYNC B0 ;  /* 0x0000000000007941 */ /* 0x000fea0003800000 */
.L_x_406:
[----:B------:R-:W-:Y:S02]  /*11810*/  ULDC UR4, c[0x0][0xc3c] ;  /* 0x00030f0000047ab9 */ /* 0x000fe40000000800 */
[----:B------:R-:W-:-:S13]  /*11820*/  ISETP.GE.AND P0, PT, R27, UR4, PT ;  /* 0x000000041b007c0c */ /* 0x000fda000bf06270 */
[----:B------:R-:W-:Y:S05]  /*11830*/  @!P0 BRA `(.L_x_416) ;  /* 0xfffffef800608947 */ /* 0x000fea000383ffff */
[----:B------:R-:W-:Y:S05]  /*11840*/  BRA `(.L_x_312) ;  /* 0x00000060005c7947 */ /* 0x000fea0003800000 */
.L_x_310:
[----:B------:R-:W-:-:S08]  /*11850*/  NOP ;  /* 0x0000000000007918 */ /* 0x000fd00000000000 */
[----:B--2---:R-:W0:-:S00]  /*11860*/  USETMAXREG.DEALLOC.CTAPOOL 0x20 ;  /* 0x00000020000079c8 */ /* 0x004e0000080e0500 */
[----:B0-----:R-:W-:Y:S01]  /*11870*/  LOP3.LUT R0, R0, 0x3, RZ, 0xc0, !PT ;  /* 0x0000000300007812 */ /* 0x001fe200078ec0ff */
[----:B------:R-:W-:Y:S01]  /*11880*/  IMAD.MOV.U32 R6, RZ, RZ, RZ ;  /* 0x000000ffff067224 */ /* 0x000fe200078e00ff */
[----:B------:R-:W-:-:S04]  /*11890*/  LOP3.LUT R22, R22, 0xfffffffd, RZ, 0xc0, !PT ;  /* 0xfffffffd16167812 */ /* 0x000fc800078ec0ff */
[----:B------:R-:W0:Y:S02]  /*118a0*/  SHFL.IDX PT, R0, R0, RZ, 0x1f ;  /* 0x00001fff00007589 */ /* 0x000e2400000e0000 */
[----:B0-----:R-:W-:-:S13]  /*118b0*/  ISETP.NE.AND P0, PT, R0, RZ, PT ;  /* 0x000000ff0000720c */ /* 0x001fda0003f05270 */
[----:B------:R-:W-:Y:S01]  /*118c0*/  @P0 LOP3.LUT R22, R22, 0x2, RZ, 0xfc, !PT ;  /* 0x0000000216160812 */ /* 0x000fe200078efcff */
[----:B------:R-:W-:Y:S06]  /*118d0*/  @!P0 BRA `(.L_x_417) ;  /* 0x00000000001c8947 */ /* 0x000fec0003800000 */
[----:B------:R-:W0:Y:S08]  /*118e0*/  S2UR UR5, SR_CgaCtaId ;  /* 0x00000000000579c3 */ /* 0x000e300000008800 */
[----:B------:R-:W-:Y:S06]  /*118f0*/  BAR.SYNC.DEFER_BLOCKING 0x5, 0x200 ;  /* 0x0148000000007b1d */ /* 0x000fec0000010000 */
[----:B------:R-:W-:-:S02]  /*11900*/  UMOV UR4, 0x400 ;  /* 0x0000040000047882 */ /* 0x000fc40000000000 */
[----:B0-----:R-:W-:-:S09]  /*11910*/  ULEA UR4, UR5, UR4, 0x18 ;  /* 0x0000000405047291 */ /* 0x001fd2000f8ec03f */
[----:B------:R-:W0:Y:S01]  /*11920*/  LDS.128 R24, [UR4+0x132d0] ;  /* 0x0132d004ff187984 */ /* 0x000e220008000c00 */
[----:B------:R-:W-:Y:S06]  /*11930*/  BAR.ARV 0x4, 0x200 ;  /* 0x0108000000007b1d */ /* 0x000fec0000002000 */
[----:B------:R-:W-:Y:S05]  /*11940*/  BRA `(.L_x_418) ;  /* 0x0000000800887947 */ /* 0x000fea0003800000 */
.L_x_417:
[----:B------:R-:W0:Y:S01]  /*11950*/  S2R R0, SR_TID.X ;  /* 0x0000000000007919 */ /* 0x000e220000002100 */
[----:B------:R-:W-:Y:S01]  /*11960*/  ULDC UR4, c[0x0][0xc3c] ;  /* 0x00030f0000047ab9 */ /* 0x000fe20000000800 */
[----:B------:R-:W-:Y:S01]  /*11970*/  IMAD.MOV.U32 R7, RZ, RZ, RZ ;  /* 0x000000ffff077224 */ /* 0x000fe200078e00ff */
[----:B------:R-:W1:Y:S01]  /*11980*/  S2UR UR6, SR_CTAID.X ;  /* 0x00000000000679c3 */ /* 0x000e620000002500 */
[----:B------:R-:W-:Y:S01]  /*11990*/  ULDC UR5, c[0x0][0xc38] ;  /* 0x00030e0000057ab9 */ /* 0x000fe20000000800 */
        /* <DEDUP_REMOVED lines=20> */
[----:B0-----:R-:W-:-:S04]  /*11ae0*/  SEL R10, R10, RZ, P2 ;  /* 0x000000ff0a0a7207 */ /* 0x001fc80001000000 */
[----:B------:R-:W-:-:S05]  /*11af0*/  IADD3 R10, R9, R10, RZ ;  /* 0x0000000a090a7210 */ /* 0x000fca0007ffe0ff */
        /* <DEDUP_REMOVED lines=9> */
[----:B------:R-:W0:Y:S02]  /*11b90*/  SHFL.IDX PT, R8, R2, 0x1f, 0x1f ;  /* 0x03e01f0002087f89 */ /* 0x000e2400000e0000 */
[----:B0-----:R-:W-:-:S05]  /*11ba0*/  IMAD R8, R8, UR5, RZ ;  /* 0x0000000508087c24 */ /* 0x001fca000f8e02ff */
[----:B-1----:R-:W-:Y:S01]  /*11bb0*/  ISETP.GT.AND P6, PT, R8, UR6, PT ;  /* 0x0000000608007c0c */ /* 0x002fe2000bfc4270 */
[----:B------:R-:W-:-:S12]  /*11bc0*/  IMAD.MOV.U32 R3, RZ, RZ, R8 ;  /* 0x000000ffff037224 */ /* 0x000fd800078e0008 */
[----:B------:R-:W-:Y:S05]  /*11bd0*/  @P6 BRA `(.L_x_419) ;  /* 0x00000000009c6947 */ /* 0x000fea0003800000 */
[----:B------:R-:W-:Y:S01]  /*11be0*/  IMAD.MOV.U32 R8, RZ, RZ, R3 ;  /* 0x000000ffff087224 */ /* 0x000fe200078e0003 */
[----:B------:R-:W-:Y:S01]  /*11bf0*/  UMOV UR4, URZ ;  /* 0x0000003f00047c82 */ /* 0x000fe20008000000 */
[----:B------:R-:W-:-:S05]  /*11c00*/  ULDC UR5, c[0x0][0xc38] ;  /* 0x00030e0000057ab9 */ /* 0x000fca0000000800 */
.L_x_421:
[----:B------:R-:W0:Y:S01]  /*11c10*/  LDC R2, c[0x0][0xc3c] ;  /* 0x00030f00ff027b82 */ /* 0x000e220000000800 */
[----:B------:R-:W-:Y:S01]  /*11c20*/  UIADD3 UR4, UR4, 0x1f, URZ ;  /* 0x0000001f04047890 */ /* 0x000fe2000fffe03f */
[----:B------:R-:W-:Y:S02]  /*11c30*/  ULDC UR7, c[0x0][0xc3c] ;  /* 0x00030f0000077ab9 */ /* 0x000fe40000000800 */
[----:B------:R-:W-:-:S03]  /*11c40*/  IMAD.U32 R27, RZ, RZ, UR7 ;  /* 0x00000007ff1b7e24 */ /* 0x000fc6000f8e00ff */
[----:B0-----:R-:W-:-:S13]  /*11c50*/  ISETP.LE.AND P6, PT, R2, UR4, PT ;  /* 0x0000000402007c0c */ /* 0x001fda000bfc3270 */
[----:B------:R-:W-:Y:S05]  /*11c60*/  @P6 BRA `(.L_x_420) ;  /* 0x00000004009c6947 */ /* 0x000fea0003800000 */
[----:B------:R-:W-:-:S05]  /*11c70*/  VIADD R7, R0, UR4 ;  /* 0x0000000400077c36 */ /* 0x000fca0008000000 */
[----:B------:R-:W-:-:S13]  /*11c80*/  ISETP.GE.OR P6, PT, R7, R2, !P0 ;  /* 0x000000020700720c */ /* 0x000fda00047c6670 */
[----:B------:R-:W0:Y:S08]  /*11c90*/  @!P6 LDC.64 R4, c[0x0][0xc80] ;  /* 0x00032000ff04eb82 */ /* 0x000e300000000a00 */
[----:B------:R-:W1:Y:S01]  /*11ca0*/  @!P6 LDC.64 R2, c[0x0][0xc78] ;  /* 0x00031e00ff02eb82 */ /* 0x000e620000000a00 */
[----:B0-----:R-:W-:-:S04]  /*11cb0*/  @!P6 IMAD.WIDE R4, R7, 0x4, R4 ;  /* 0x000000040704e825 */ /* 0x001fc800078e0204 */
[----:B-1----:R-:W-:Y:S01]  /*11cc0*/  @!P6 IMAD.WIDE R2, R7, 0x4, R2 ;  /* 0x000000040702e825 */ /* 0x002fe200078e0202 */
[----:B------:R-:W-:-:S06]  /*11cd0*/  CS2R R6, SRZ ;  /* 0x0000000000067805 */ /* 0x000fcc000001ff00 */
[----:B------:R-:W2:Y:S04]  /*11ce0*/  @!P6 LDG.E R6, desc[UR40][R4.64] ;  /* 0x000000280406e981 */ /* 0x000ea8000c1e1900 */
        /* <DEDUP_REMOVED lines=17> */
[----:B------:R-:W0:Y:S02]  /*11e00*/  SHFL.IDX PT, R3, R2, 0x1f, 0x1f ;  /* 0x03e01f0002037f89 */ /* 0x000e2400000e0000 */
[----:B0-----:R-:W-:-:S04]  /*11e10*/  IMAD R3, R3, UR5, RZ ;  /* 0x0000000503037c24 */ /* 0x001fc8000f8e02ff */
[----:B------:R-:W-:-:S05]  /*11e20*/  IMAD.IADD R8, R3, 0x1, R8 ;  /* 0x0000000103087824 */ /* 0x000fca00078e0208 */
[----:B------:R-:W-:-:S13]  /*11e30*/  ISETP.GT.AND P6, PT, R8, UR6, PT ;  /* 0x0000000608007c0c */ /* 0x000fda000bfc4270 */
[----:B------:R-:W-:Y:S05]  /*11e40*/  @!P6 BRA `(.L_x_421) ;  /* 0xfffffffc0070e947 */ /* 0x000fea000383ffff */
.L_x_419:
[----:B------:R-:W-:Y:S02]  /*11e50*/  IMAD.IADD R9, R8, 0x1, -R3 ;  /* 0x0000000108097824 */ /* 0x000fe400078e0a03 */
[----:B------:R-:W-:Y:S02]  /*11e60*/  IMAD.MOV.U32 R24, RZ, RZ, RZ ;  /* 0x000000ffff187224 */ /* 0x000fe400078e00ff */
[----:B------:R-:W-:-:S05]  /*11e70*/  IMAD R3, R2, UR5, R9 ;  /* 0x0000000502037c24 */ /* 0x000fca000f8e0209 */
[----:B------:R-:W-:-:S13]  /*11e80*/  ISETP.GT.AND P0, PT, R3, UR6, PT ;  /* 0x0000000603007c0c */ /* 0x000fda000bf04270 */
[----:B------:R-:W-:-:S04]  /*11e90*/  VOTE.ANY R5, PT, !P0 ;  /* 0x0000000000057806 */ /* 0x000fc800040e0100 */
[----:B------:R-:W0:Y:S01]  /*11ea0*/  POPC R27, R5 ;  /* 0x00000005001b7309 */ /* 0x000e220000000000 */
[----:B------:R-:W-:Y:S01]  /*11eb0*/  ISETP.NE.AND P0, PT, R5, RZ, PT ;  /* 0x000000ff0500720c */ /* 0x000fe20003f05270 */
[----:B0-----:R-:W0:Y:S04]  /*11ec0*/  SHFL.IDX PT, R6, R6, R27, 0x1f ;  /* 0x00001f1b06067589 */ /* 0x001e2800000e0000 */
[----:B------:R-:W1:Y:S01]  /*11ed0*/  SHFL.IDX PT, R7, R7, R27, 0x1f ;  /* 0x00001f1b07077589 */ /* 0x000e6200000e0000 */
[----:B0-----:R-:W-:-:S04]  /*11ee0*/  IABS R4, R6 ;  /* 0x0000000600047213 */ /* 0x001fc80000000000 */
[----:B------:R-:W0:Y:S01]  /*11ef0*/  I2F.RP R8, R4 ;  /* 0x0000000400087306 */ /* 0x000e220000209400 */
[----:B-1----:R-:W-:-:S07]  /*11f00*/  IABS R10, R7 ;  /* 0x00000007000a7213 */ /* 0x002fce0000000000 */
[----:B0-----:R-:W0:Y:S02]  /*11f10*/  MUFU.RCP R8, R8 ;  /* 0x0000000800087308 */ /* 0x001e240000001000 */
[----:B0-----:R-:W-:-:S06]  /*11f20*/  VIADD R3, R8, 0xffffffe ;  /* 0x0ffffffe08037836 */ /* 0x001fcc0000000000 */
[----:B------:R-:W0:Y:S02]  /*11f30*/  F2I.FTZ.U32.TRUNC.NTZ R3, R3 ;  /* 0x0000000300037305 */ /* 0x000e24000021f000 */
[----:B0-----:R-:W-:Y:S01]  /*11f40*/  IMAD.MOV R11, RZ, RZ, -R3 ;  /* 0x000000ffff0b7224 */ /* 0x001fe200078e0a03 */
[----:B------:R-:W-:Y:S06]  /*11f50*/  @!P0 BRA `(.L_x_422) ;  /* 0x0000000000088947 */ /* 0x000fec0003800000 */
[----:B------:R-:W-:-:S05]  /*11f60*/  VIADD R5, R27, 0xffffffff ;  /* 0xffffffff1b057836 */ /* 0x000fca0000000000 */
[----:B------:R0:W1:Y:S02]  /*11f70*/  SHFL.IDX PT, R24, R2, R5, 0x1f ;  /* 0x00001f0502187589 */ /* 0x00006400000e0000 */
.L_x_422:
[----:B0-----:R-:W-:Y:S01]  /*11f80*/  IMAD.MOV.U32 R5, RZ, RZ, R10 ;  /* 0x000000ffff057224 */ /* 0x001fe200078e000a */
[----:B------:R-:W-:Y:S01]  /*11f90*/  MOV R2, RZ ;  /* 0x000000ff00027202 */ /* 0x000fe20000000f00 */
[----:B-1----:R-:W-:Y:S02]  /*11fa0*/  IMAD R24, R24, UR5, R9 ;  /* 0x0000000518187c24 */ /* 0x002fe4000f8e0209 */
[----:B------:R-:W0:Y:S01]  /*11fb0*/  I2F.RP R8, R5 ;  /* 0x0000000500087306 */ /* 0x000e220000209400 */
[----:B------:R-:W-:Y:S02]  /*11fc0*/  IMAD R9, R11, R4, RZ ;  /* 0x000000040b097224 */ /* 0x000fe400078e02ff */
[----:B------:R-:W-:Y:S01]  /*11fd0*/  IADD3 R25, -R24, UR6, RZ ;  /* 0x0000000618197c10 */ /* 0x000fe2000fffe1ff */
[----:B------:R-:W-:Y:S02]  /*11fe0*/  VIADD R27, R27, UR4 ;  /* 0x000000041b1b7c36 */ /* 0x000fe40008000000 */
[----:B------:R-:W-:Y:S01]  /*11ff0*/  IMAD.HI.U32 R2, R3, R9, R2 ;  /* 0x0000000903027227 */ /* 0x000fe200078e0002 */
[----:B------:R-:W-:-:S02]  /*12000*/  IABS R3, R6 ;  /* 0x0000000600037213 */ /* 0x000fc40000000000 */
[----:B------:R-:W-:-:S03]  /*12010*/  IABS R9, R25 ;  /* 0x0000001900097213 */ /* 0x000fc60000000000 */
[----:B------:R-:W-:Y:S02]  /*12020*/  IMAD.MOV R3, RZ, RZ, -R3 ;  /* 0x000000ffff037224 */ /* 0x000fe400078e0a03 */
[----:B------:R-:W-:Y:S01]  /*12030*/  IMAD.HI.U32 R2, R2, R9, RZ ;  /* 0x0000000902027227 */ /* 0x000fe200078e00ff */
[----:B0-----:R-:W0:Y:S03]  /*12040*/  MUFU.RCP R8, R8 ;  /* 0x0000000800087308 */ /* 0x001e260000001000 */
[----:B------:R-:W-:-:S05]  /*12050*/  IMAD R9, R2, R3, R9 ;  /* 0x0000000302097224 */ /* 0x000fca00078e0209 */
[----:B------:R-:W-:Y:S01]  /*12060*/  ISETP.GT.U32.AND P1, PT, R4, R9, PT ;  /* 0x000000090400720c */ /* 0x000fe20003f24070 */
[----:B0-----:R-:W-:-:S12]  /*12070*/  VIADD R3, R8, 0xffffffe ;  /* 0x0ffffffe08037836 */ /* 0x001fd80000000000 */
[----:B------:R-:W-:Y:S01]  /*12080*/  @!P1 IMAD.IADD R9, R9, 0x1, -R4 ;  /* 0x0000000109099824 */ /* 0x000fe200078e0a04 */
[----:B------:R-:W0:Y:S01]  /*12090*/  F2I.FTZ.U32.TRUNC.NTZ R3, R3 ;  /* 0x0000000300037305 */ /* 0x000e22000021f000 */
[----:B------:R-:W-:Y:S01]  /*120a0*/  @!P1 VIADD R2, R2, 0x1 ;  /* 0x0000000102029836 */ /* 0x000fe20000000000 */
[----:B------:R-:W-:Y:S02]  /*120b0*/  ISETP.NE.AND P1, PT, R6, RZ, PT ;  /* 0x000000ff0600720c */ /* 0x000fe40003f25270 */
[----:B------:R-:W-:Y:S02]  /*120c0*/  ISETP.GE.U32.AND P0, PT, R9, R4, PT ;  /* 0x000000040900720c */ /* 0x000fe40003f06070 */
[----:B------:R-:W-:-:S04]  /*120d0*/  LOP3.LUT R4, R25, R6, RZ, 0x3c, !PT ;  /* 0x0000000619047212 */ /* 0x000fc800078e3cff */
[----:B------:R-:W-:Y:S01]  /*120e0*/  ISETP.GE.AND P2, PT, R4, RZ, PT ;  /* 0x000000ff0400720c */ /* 0x000fe20003f46270 */
[----:B0-----:R-:W-:-:S06]  /*120f0*/  IMAD.MOV R8, RZ, RZ, -R3 ;  /* 0x000000ffff087224 */ /* 0x001fcc00078e0a03 */
[----:B------:R-:W-:-:S04]  /*12100*/  @P0 VIADD R2, R2, 0x1 ;  /* 0x0000000102020836 */ /* 0x000fc80000000000 */
[----:B------:R-:W-:Y:S02]  /*12110*/  IMAD.MOV.U32 R4, RZ, RZ, R2 ;  /* 0x000000ffff047224 */ /* 0x000fe400078e0002 */
[----:B------:R-:W-:Y:S01]  /*12120*/  IMAD.MOV.U32 R2, RZ, RZ, R8 ;  /* 0x000000ffff027224 */ /* 0x000fe200078e0008 */
[----:B------:R-:W-:Y:S01]  /*12130*/  IABS R8, R7 ;  /* 0x0000000700087213 */ /* 0x000fe20000000000 */
[----:B------:R-:W-:Y:S01]  /*12140*/  @!P2 IMAD.MOV R4, RZ, RZ, -R4 ;  /* 0x000000ffff04a224 */ /* 0x000fe200078e0a04 */
[----:B------:R-:W-:Y:S01]  /*12150*/  @!P1 LOP3.LUT R4, RZ, R6, RZ, 0x33, !PT ;  /* 0x00000006ff049212 */ /* 0x000fe200078e33ff */
[----:B------:R-:W-:Y:S01]  /*12160*/  IMAD R9, R2, R5, RZ ;  /* 0x0000000502097224 */ /* 0x000fe200078e02ff */
[----:B------:R-:W-:Y:S01]  /*12170*/  MOV R2, RZ ;  /* 0x000000ff00027202 */ /* 0x000fe20000000f00 */
[----:B------:R-:W-:Y:S02]  /*12180*/  IMAD.MOV R8, RZ, RZ, -R8 ;  /* 0x000000ffff087224 */ /* 0x000fe400078e0a08 */
[----:B------:R-:W-:-:S02]  /*12190*/  IMAD R6, R6, R4, RZ ;  /* 0x0000000406067224 */ /* 0x000fc400078e02ff */
[----:B------:R-:W-:Y:S01]  /*121a0*/  IMAD.HI.U32 R2, R3, R9, R2 ;  /* 0x0000000903027227 */ /* 0x000fe200078e0002 */
[----:B------:R-:W-:-:S03]  /*121b0*/  IABS R3, R4 ;  /* 0x0000000400037213 */ /* 0x000fc60000000000 */
[----:B------:R-:W-:Y:S02]  /*121c0*/  IMAD.IADD R25, R25, 0x1, -R6 ;  /* 0x0000000119197824 */ /* 0x000fe400078e0a06 */
[----:B------:R-:W-:-:S04]  /*121d0*/  IMAD.HI.U32 R2, R2, R3, RZ ;  /* 0x0000000302027227 */ /* 0x000fc800078e00ff */
[----:B------:R-:W-:Y:S01]  /*121e0*/  IMAD R8, R2, R8, R3 ;  /* 0x0000000802087224 */ /* 0x000fe200078e0203 */
[----:B------:R-:W-:-:S04]  /*121f0*/  LOP3.LUT R3, R4, R7, RZ, 0x3c, !PT ;  /* 0x0000000704037212 */ /* 0x000fc800078e3cff */
        /* <DEDUP_REMOVED lines=11> */
[----:B------:R-:W-:-:S05]  /*122b0*/  IMAD R7, R7, 0x1000000, R2 ;  /* 0x0100000007077824 */ /* 0x000fca00078e0202 */
[----:B------:R-:W-:Y:S01]  /*122c0*/  LEA R26, R4, R7, 0x10 ;  /* 0x00000007041a7211 */ /* 0x000fe200078e80ff */
[----:B------:R-:W-:Y:S06]  /*122d0*/  BRA `(.L_x_423) ;  /* 0x00000000000c7947 */ /* 0x000fec0003800000 */
.L_x_420:
[----:B------:R-:W-:Y:S02]  /*122e0*/  IMAD.MOV.U32 R25, RZ, RZ, RZ ;  /* 0x000000ffff197224 */ /* 0x000fe400078e00ff */
[----:B------:R-:W-:Y:S02]  /*122f0*/  IMAD.U32 R24, RZ, RZ, UR6 ;  /* 0x00000006ff187e24 */ /* 0x000fe4000f8e00ff */
[----:B------:R-:W-:-:S07]  /*12300*/  IMAD.MOV.U32 R26, RZ, RZ, RZ ;  /* 0x000000ffff1a7224 */ /* 0x000fce00078e00ff */
.L_x_423:
[----:B------:R-:W-:-:S13]  /*12310*/  ISETP.NE.AND P0, PT, R0, RZ, PT ;  /* 0x000000ff0000720c */ /* 0x000fda0003f05270 */
[----:B------:R-:W0:Y:S01]  /*12320*/  @!P0 S2R R3, SR_CgaCtaId ;  /* 0x0000000000038919 */ /* 0x000e220000008800 */
[----:B------:R-:W-:-:S04]  /*12330*/  @!P0 MOV R0, 0x400 ;  /* 0x0000040000008802 */ /* 0x000fc80000000f00 */
[----:B0-----:R-:W-:-:S05]  /*12340*/  @!P0 LEA R0, R3, R0, 0x18 ;  /* 0x0000000003008211 */ /* 0x001fca00078ec0ff */
[----:B------:R1:W-:Y:S01]  /*12350*/  @!P0 STS.128 [R0+0x132d0], R24 ;  /* 0x0132d01800008388 */ /* 0x0003e20000000c00 */
[----:B------:R-:W-:Y:S06]  /*12360*/  BAR.ARV 0x5, 0x200 ;  /* 0x0148000000007b1d */ /* 0x000fec0000002000 */
.L_x_418:
[----:B------:R2:W-:Y:S01]  /*12370*/  STL [R1+0x40], RZ ;  /* 0x000040ff01007387 */ /* 0x0005e20000100800 */
[----:B------:R-:W-:Y:S01]  /*12380*/  ULDC UR4, c[0x0][0xc3c] ;  /* 0x00030f0000047ab9 */ /* 0x000fe20000000800 */
[----:B------:R-:W-:Y:S01]  /*12390*/  IMAD.MOV.U32 R28, RZ, RZ, 0x1 ;  /* 0x00000001ff1c7424 */ /* 0x000fe200078e00ff */
[----:B0-----:R-:W-:Y:S01]  /*123a0*/  ISETP.GE.AND P0, PT, R27, UR4, PT ;  /* 0x000000041b007c0c */ /* 0x001fe2000bf06270 */
[----:B------:R-:W-:-:S12]  /*123b0*/  IMAD.MOV.U32 R19, RZ, RZ, RZ ;  /* 0x000000ffff137224 */ /* 0x000fd800078e00ff */
[----:B--2---:R-:W-:Y:S05]  /*123c0*/  @P0 BRA `(.L_x_424) ;  /* 0x0000005000840947 */ /* 0x004fea0003800000 */
[----:B------:R-:W2:Y:S01]  /*123d0*/  LDL R10, [R1+0x38] ;  /* 0x00003800010a7983 */ /* 0x000ea20000100800 */
[----:B------:R-:W0:Y:S01]  /*123e0*/  S2R R12, SR_TID.X ;  /* 0x00000000000c7919 */ /* 0x000e220000002100 */
[----:B------:R-:W3:Y:S01]  /*123f0*/  S2UR UR5, SR_CgaCtaId ;  /* 0x00000000000579c3 */ /* 0x000ee20000008800 */
[----:B------:R-:W-:Y:S01]  /*12400*/  UMOV UR4, 0x400 ;  /* 0x0000040000047882 */ /* 0x000fe20000000000 */
[C---:B0-----:R-:W-:Y:S01]  /*12410*/  IMAD.SHL.U32 R3, R12.reuse, 0x40, RZ ;  /* 0x000000400c037824 */ /* 0x041fe200078e00ff */
[C---:B------:R-:W-:Y:S01]  /*12420*/  LOP3.LUT R11, R12.reuse, 0x7f, RZ, 0xc0, !PT ;  /* 0x0000007f0c0b7812 */ /* 0x040fe200078ec0ff */
[C---:B------:R-:W-:Y:S01]  /*12430*/  IMAD.SHL.U32 R2, R12.reuse, 0x10, RZ ;  /* 0x000000100c027824 */ /* 0x040fe200078e00ff */
[----:B------:R-:W-:Y:S02]  /*12440*/  SHF.R.U32.HI R5, RZ, 0x1, R12 ;  /* 0x00000001ff057819 */ /* 0x000fe4000001160c */
[----:B------:R-:W-:Y:S01]  /*12450*/  LOP3.LUT R4, R3, 0x180, RZ, 0xc0, !PT ;  /* 0x0000018003047812 */ /* 0x000fe200078ec0ff */
[C---:B-1----:R-:W-:Y:S01]  /*12460*/  IMAD.SHL.U32 R0, R12.reuse, 0x20, RZ ;  /* 0x000000200c007824 */ /* 0x042fe200078e00ff */
[----:B------:R-:W-:Y:S01]  /*12470*/  SHF.L.U32 R7, R11, 0x4, RZ ;  /* 0x000000040b077819 */ /* 0x000fe200000006ff */
[----:B------:R-:W-:Y:S01]  /*12480*/  IMAD.SHL.U32 R9, R12, 0x2, RZ ;  /* 0x000000020c097824 */ /* 0x000fe200078e00ff */
[----:B------:R-:W-:Y:S01]  /*12490*/  LOP3.LUT R4, R4, 0x30, R5, 0xf8, !PT ;  /* 0x0000003004047812 */ /* 0x000fe200078ef805 */
[----:B------:R-:W-:Y:S01]  /*124a0*/  IMAD.SHL.U32 R5, R12, 0x8, RZ ;  /* 0x000000080c057824 */ /* 0x000fe200078e00ff */
[----:B------:R-:W-:-:S02]  /*124b0*/  LOP3.LUT R8, R2, 0x1b0, RZ, 0xc0, !PT ;  /* 0x000001b002087812 */ /* 0x000fc400078ec0ff */
[----:B------:R-:W-:Y:S02]  /*124c0*/  LOP3.LUT R6, R0, 0x80, RZ, 0xc0, !PT ;  /* 0x0000008000067812 */ /* 0x000fe400078ec0ff */
[----:B------:R-:W-:Y:S02]  /*124d0*/  LOP3.LUT R7, R7, 0x600, RZ, 0xc0, !PT ;  /* 0x0000060007077812 */ /* 0x000fe400078ec0ff */
[----:B------:R-:W-:Y:S01]  /*124e0*/  LOP3.LUT R8, R8, 0x30, R9, 0x78, !PT ;  /* 0x0000003008087812 */ /* 0x000fe200078e7809 */
[----:B------:R-:W-:Y:S01]  /*124f0*/  IMAD.SHL.U32 R9, R12, 0x4, RZ ;  /* 0x000000040c097824 */ /* 0x000fe200078e00ff */
[----:B------:R-:W-:Y:S02]  /*12500*/  LOP3.LUT R4, R4, 0x30, R5, 0x78, !PT ;  /* 0x0000003004047812 */ /* 0x000fe400078e7805 */
[----:B------:R-:W-:Y:S02]  /*12510*/  LOP3.LUT R6, R6, 0x10, R12, 0xf8, !PT ;  /* 0x0000001006067812 */ /* 0x000fe400078ef80c */
[----:B------:R-:W-:Y:S01]  /*12520*/  LOP3.LUT R5, R7, 0x60, R0, 0xf8, !PT ;  /* 0x0000006007057812 */ /* 0x000fe200078ef800 */
[----:B---3--:R-:W-:Y:S01]  /*12530*/  ULEA UR4, UR5, UR4, 0x18 ;  /* 0x0000000405047291 */ /* 0x008fe2000f8ec03f */
[----:B------:R-:W-:-:S02]  /*12540*/  LOP3.LUT R6, R6, 0x10, R9, 0x78, !PT ;  /* 0x0000001006067812 */ /* 0x000fc400078e7809 */
[----:B------:R-:W-:Y:S02]  /*12550*/  LOP3.LUT R5, R5, 0x100, R0, 0xf8, !PT ;  /* 0x0000010005057812 */ /* 0x000fe400078ef800 */
[----:B------:R-:W-:Y:S02]  /*12560*/  LOP3.LUT R3, R4, 0x640, R3, 0xf8, !PT ;  /* 0x0000064004037812 */ /* 0x000fe400078ef803 */
[----:B------:R-:W-:Y:S02]  /*12570*/  LOP3.LUT R7, R7, 0x40, R2, 0xf8, !PT ;  /* 0x0000004007077812 */ /* 0x000fe400078ef802 */
[----:B------:R-:W-:Y:S01]  /*12580*/  LOP3.LUT R2, R5, R6, RZ, 0xfc, !PT ;  /* 0x0000000605027212 */ /* 0x000fe200078efcff */
[----:B------:R0:W-:Y:S01]  /*12590*/  STL [R1+0x10], R3 ;  /* 0x0000100301007387 */ /* 0x0001e20000100800 */
[----:B------:R-:W-:Y:S01]  /*125a0*/  LOP3.LUT R7, R7, R8, RZ, 0xfc, !PT ;  /* 0x0000000807077212 */ /* 0x000fe200078efcff */
[----:B------:R-:W-:Y:S02]  /*125b0*/  IMAD.U32 R18, RZ, RZ, UR4 ;  /* 0x00000004ff127e24 */ /* 0x000fe4000f8e00ff */
[----:B------:R1:W-:Y:S01]  /*125c0*/  STL [R1+0xc], R2 ;  /* 0x00000c0201007387 */ /* 0x0003e20000100800 */
[----:B0-----:R-:W-:-:S04]  /*125d0*/  SHF.R.U32.HI R3, RZ, 0x2, R11 ;  /* 0x00000002ff037819 */ /* 0x001fc8000001160b */
[----:B------:R-:W-:Y:S01]  /*125e0*/  LOP3.LUT R3, R3, 0x60, R0, 0xf8, !PT ;  /* 0x0000006003037812 */ /* 0x000fe200078ef800 */
[----:B-1----:R-:W-:Y:S01]  /*125f0*/  IMAD.IADD R2, R18, 0x1, R7 ;  /* 0x0000000112027824 */ /* 0x002fe200078e0207 */
[----:B------:R-:W-:Y:S01]  /*12600*/  BSSY B7, `(.L_x_424) ;  /* 0x00004fd000077945 */ /* 0x000fe20003800000 */
[----:B------:R-:W-:Y:S02]  /*12610*/  IMAD.MOV.U32 R29, RZ, RZ, 0x1 ;  /* 0x00000001ff1d7424 */ /* 0x000fe400078e00ff */
[----:B------:R-:W-:Y:S02]  /*12620*/  IMAD.MOV.U32 R23, RZ, RZ, RZ ;  /* 0x000000ffff177224 */ /* 0x000fe400078e00ff */
[----:B------:R-:W-:Y:S02]  /*12630*/  IMAD.MOV.U32 R19, RZ, RZ, RZ ;  /* 0x000000ffff137224 */ /* 0x000fe400078e00ff */
[----:B------:R-:W-:Y:S01]  /*12640*/  IMAD.MOV.U32 R28, RZ, RZ, 0x1 ;  /* 0x00000001ff1c7424 */ /* 0x000fe200078e00ff */
[----:B------:R-:W-:Y:S01]  /*12650*/  ULDC.64 UR38, c[0x0][0x198] ;  /* 0x0000660000267ab9 */ /* 0x000fe20000000a00 */
[----:B------:R-:W-:Y:S01]  /*12660*/  ULDC UR36, c[0x0][0xc] ;  /* 0x0000030000247ab9 */ /* 0x000fe20000000800 */
[----:B--2---:R-:W-:-:S02]  /*12670*/  LOP3.LUT R4, R10, 0x1, RZ, 0xfc, !PT ;  /* 0x000000010a047812 */ /* 0x004fc400078efcff */
[----:B------:R-:W-:-:S03]  /*12680*/  LOP3.LUT R0, R10, 0x2, RZ, 0xfc, !PT ;  /* 0x000000020a007812 */ /* 0x000fc600078efcff */
[----:B------:R0:W-:Y:S04]  /*12690*/  STL [R1+0x44], R4 ;  /* 0x0000440401007387 */ /* 0x0001e80000100800 */
[----:B------:R0:W-:Y:S04]  /*126a0*/  STL [R1+0x34], R2 ;  /* 0x0000340201007387 */ /* 0x0001e80000100800 */
[----:B------:R0:W-:Y:S04]  /*126b0*/  STL [R1+0x1c], R0 ;  /* 0x00001c0001007387 */ /* 0x0001e80000100800 */
[----:B------:R0:W-:Y:S02]  /*126c0*/  STL [R1+0x40], RZ ;  /* 0x000040ff01007387 */ /* 0x0001e40000100800 */
.L_x_528:
[----:B0-----:R-:W0:Y:S02]  /*126d0*/  LDC.64 R2, c[0x0][0xc88] ;  /* 0x00032200ff027b82 */ /* 0x001e240000000a00 */
[----:B0-----:R-:W-:-:S05]  /*126e0*/  IMAD.WIDE R2, R27, 0x4, R2 ;  /* 0x000000041b027825 */ /* 0x001fca00078e0202 */
[----:B--2---:R-:W2:Y:S01]  /*126f0*/  LDG.E R14, desc[UR40][R2.64] ;  /* 0x00000028020e7981 */ /* 0x004ea2000c1e1900 */
[----:B------:R-:W-:Y:S05]  /*12700*/  YIELD ;  /* 0x0000000000007946 */ /* 0x000fea0003800000 */
[----:B------:R-:W-:Y:S01]  /*12710*/  ULDC.64 UR4, c[0x0][0xa28] ;  /* 0x00028a0000047ab9 */ /* 0x000fe20000000a00 */
[----:B------:R-:W-:Y:S02]  /*12720*/  CS2R R8, SRZ ;  /* 0x0000000000087805 */ /* 0x000fe4000001ff00 */
[----:B------:R-:W-:Y:S01]  /*12730*/  ISETP.NE.U32.AND P0, PT, RZ, UR4, PT ;  /* 0x00000004ff007c0c */ /* 0x000fe2000bf05070 */
[----:B------:R-:W-:-:S03]  /*12740*/  ULDC.64 UR6, c[0x0][0xa00] ;  /* 0x0002800000067ab9 */ /* 0x000fc60000000a00 */
[----:B------:R-:W-:Y:S02]  /*12750*/  ISETP.NE.AND.EX P0, PT, RZ, UR5, PT, P0 ;  /* 0x00000005ff007c0c */ /* 0x000fe4000bf05300 */
[----:B--2---:R-:W-:Y:S01]  /*12760*/  SHF.R.S32.HI R0, RZ, 0x1f, R14 ;  /* 0x0000001fff007819 */ /* 0x004fe2000001140e */
[----:B------:R-:W-:-:S10]  /*12770*/  IMAD.SHL.U32 R17, R14, 0x4, RZ ;  /* 0x000000040e117824 */ /* 0x000fd400078e00ff */
[C---:B------:R-:W-:Y:S01]  /*12780*/  @P0 LEA R4, P1, R14.reuse, UR4, 0x2 ;  /* 0x000000040e040c11 */ /* 0x040fe2000f8210ff */
[----:B------:R-:W-:Y:S01]  /*12790*/  STL [R1+0x14], R14 ;  /* 0x0000140e01007387 */ /* 0x000fe20000100800 */
[C-C-:B------:R-:W-:Y:S02]  /*127a0*/  SHF.L.U64.HI R13, R14.reuse, 0x2, R0.reuse ;  /* 0x000000020e0d7819 */ /* 0x140fe40000010200 */
[----:B------:R-:W-:Y:S01]  /*127b0*/  @P0 LEA.HI.X R5, R14, UR5, R0, 0x2, P1 ;  /* 0x000000050e050c11 */ /* 0x000fe200088f1400 */
[----:B------:R-:W-:Y:S01]  /*127c0*/  ULDC.64 UR4, c[0x0][0xa08] ;  /* 0x0002820000047ab9 */ /* 0x000fe20000000a00 */
[----:B------:R-:W-:Y:S01]  /*127d0*/  ISETP.NE.U32.AND P1, PT, RZ, UR6, PT ;  /* 0x00000006ff007c0c */ /* 0x000fe2000bf25070 */
[----:B------:R0:W-:Y:S01]  /*127e0*/  STL [R1+0x30], R0 ;  /* 0x0000300001007387 */ /* 0x0001e20000100800 */
[----:B------:R-:W-:-:S03]  /*127f0*/  IADD3 R2, P2, R17, UR6, RZ ;  /* 0x0000000611027c10 */ /* 0x000fc6000ff5e0ff */
[----:B-1----:R1:W5:Y:S01]  /*12800*/  @P0 LDG.E R9, desc[UR40][R4.64] ;  /* 0x0000002804090981 */ /* 0x002362000c1e1900 */
[----:B------:R-:W-:Y:S02]  /*12810*/  ISETP.NE.AND.EX P0, PT, RZ, UR7, PT, P1 ;  /* 0x00000007ff007c0c */ /* 0x000fe4000bf05310 */
[----:B------:R-:W-:Y:S01]  /*12820*/  IADD3.X R3, R13, UR7, RZ, P2, !PT ;  /* 0x000000070d037c10 */ /* 0x000fe200097fe4ff */
[----:B------:R-:W-:Y:S01]  /*12830*/  ULDC.64 UR6, c[0x0][0xa10] ;  /* 0x0002840000067ab9 */ /* 0x000fe20000000a00 */
[----:B------:R-:W-:Y:S01]  /*12840*/  ISETP.NE.U32.AND P1, PT, RZ, UR4, PT ;  /* 0x00000004ff007c0c */ /* 0x000fe2000bf25070 */
[----:B------:R-:W-:Y:S01]  /*12850*/  STL [R1+0x4], R13 ;  /* 0x0000040d01007387 */ /* 0x000fe20000100800 */
[----:B------:R-:W-:Y:S01]  /*12860*/  IADD3 R6, P3, R17, UR4, RZ ;  /* 0x0000000411067c10 */ /* 0x000fe2000ff7e0ff */
[----:B0-----:R-:W-:Y:S01]  /*12870*/  IMAD.MOV.U32 R0, RZ, RZ, RZ ;  /* 0x000000ffff007224 */ /* 0x001fe200078e00ff */
[----:B------:R-:W-:Y:S02]  /*12880*/  ISETP.NE.AND.EX P1, PT, RZ, UR5, PT, P1 ;  /* 0x00000005ff007c0c */ /* 0x000fe4000bf25310 */
[----:B------:R-:W-:Y:S01]  /*12890*/  IADD3.X R7, R13, UR5, RZ, P3, !PT ;  /* 0x000000050d077c10 */ /* 0x000fe20009ffe4ff */
[----:B------:R-:W-:Y:S01]  /*128a0*/  ULDC.64 UR4, c[0x0][0xa18] ;  /* 0x0002860000047ab9 */ /* 0x000fe20000000a00 */
[----:B-1----:R-:W-:Y:S01]  /*128b0*/  IADD3 R4, P4, R17, UR6, RZ ;  /* 0x0000000611047c10 */ /* 0x002fe2000ff9e0ff */
[----:B------:R-:W2:Y:S01]  /*128c0*/  @P0 LDG.E R8, desc[UR40][R2.64] ;  /* 0x0000002802080981 */ /* 0x000ea2000c1e1900 */
[----:B------:R-:W-:-:S02]  /*128d0*/  ISETP.NE.U32.AND P3, PT, RZ, UR4, PT ;  /* 0x00000004ff007c0c */ /* 0x000fc4000bf65070 */
[----:B------:R-:W-:Y:S02]  /*128e0*/  IADD3.X R5, R13, UR7, RZ, P4, !PT ;  /* 0x000000070d057c10 */ /* 0x000fe4000a7fe4ff */
[----:B------:R-:W-:Y:S02]  /*128f0*/  ISETP.NE.AND.EX P3, PT, RZ, UR5, PT, P3 ;  /* 0x00000005ff007c0c */ /* 0x000fe4000bf65330 */
[----:B------:R-:W-:Y:S02]  /*12900*/  ISETP.NE.U32.AND P2, PT, RZ, UR6, PT ;  /* 0x00000006ff007c0c */ /* 0x000fe4000bf45070 */
[----:B------:R-:W-:Y:S02]  /*12910*/  MOV R12, RZ ;  /* 0x000000ff000c7202 */ /* 0x000fe40000000f00 */
[----:B------:R-:W-:-:S04]  /*12920*/  ISETP.NE.AND.EX P2, PT, RZ, UR7, PT, P2 ;  /* 0x00000007ff007c0c */ /* 0x000fc8000bf45320 */
[----:B------:R-:W5:Y:S03]  /*12930*/  @P1 LDG.E R12, desc[UR40][R6.64] ;  /* 0x00000028060c1981 */ /* 0x000f66000c1e1900 */
[----:B------:R-:W-:Y:S01]  /*12940*/  @P3 IADD3 R10, P4, R17, UR4, RZ ;  /* 0x00000004110a3c10 */ /* 0x000fe2000ff9e0ff */
[----:B------:R-:W-:-:S03]  /*12950*/  ULDC UR4, c[0x0][0x288] ;  /* 0x0000a20000047ab9 */ /* 0x000fc60000000800 */
[----:B------:R-:W-:Y:S02]  /*12960*/  @P3 IADD3.X R11, R13, UR5, RZ, P4, !PT ;  /* 0x000000050d0b3c10 */ /* 0x000fe4000a7fe4ff */
[----:B------:R-:W5:Y:S04]  /*12970*/  @P2 LDG.E R0, desc[UR40][R4.64] ;  /* 0x0000002804002981 */ /* 0x000f68000c1e1900 */
[----:B--2---:R0:W-:Y:S02]  /*12980*/  STL [R1+0x18], R8 ;  /* 0x0000180801007387 */ /* 0x0041e40000100800 */
[----:B0-----:R-:W-:Y:S01]  /*12990*/  IMAD.U32 R8, RZ, RZ, UR4 ;  /* 0x00000004ff087e24 */ /* 0x001fe2000f8e00ff */
[----:B------:R-:W-:-:S05]  /*129a0*/  ULDC.64 UR4, c[0x0][0x418] ;  /* 0x0001060000047ab9 */ /* 0x000fca0000000a00 */
[----:B------:R0:W2:Y:S01]  /*129b0*/  @P3 LDG.E R8, desc[UR40][R10.64] ;  /* 0x000000280a083981 */ /* 0x0000a2000c1e1900 */
[----:B------:R-:W-:-:S03]  /*129c0*/  UISETP.NE.U32.AND UP0, UPT, UR4, URZ, UPT ;  /* 0x0000003f0400728c */ /* 0x000fc6000bf05070 */
[----:B------:R-:W-:Y:S01]  /*129d0*/  ULDC UR4, c[0x0][0x424] ;  /* 0x0001090000047ab9 */ /* 0x000fe20000000800 */
[----:B------:R-:W-:-:S03]  /*129e0*/  UISETP.NE.AND.EX UP0, UPT, UR5, URZ, UPT, UP0 ;  /* 0x0000003f0500728c */ /* 0x000fc6000bf05300 */
[----:B------:R-:W-:Y:S01]  /*129f0*/  ULDC UR5, c[0x0][0x2f0] ;  /* 0x0000bc0000057ab9 */ /* 0x000fe20000000800 */
[----:B------:R-:W-:-:S04]  /*12a00*/  USEL UR4, UR4, 0x1, UP0 ;  /* 0x0000000104047887 */ /* 0x000fc80008000000 */
[----:B------:R-:W-:-:S03]  /*12a10*/  UIMAD UR4, UR4, UR5, URZ ;  /* 0x00000005040472a4 */ /* 0x000fc6000f8e023f */
[----:B------:R-:W-:-:S03]  /*12a20*/  ULDC UR5, c[0x0][0x348] ;  /* 0x0000d20000057ab9 */ /* 0x000fc60000000800 */
[----:B0-----:R-:W-:Y:S01]  /*12a30*/  IMAD.U32 R10, RZ, RZ, UR4 ;  /* 0x00000004ff0a7e24 */ /* 0x001fe2000f8e00ff */
[----:B--2---:R0:W-:Y:S02]  /*12a40*/  STL [R1+0x3c], R8 ;  /* 0x00003c0801007387 */ /* 0x0041e40000100800 */
[----:B0-----:R-:W-:Y:S01]  /*12a50*/  IMAD.U32 R8, RZ, RZ, UR5 ;  /* 0x00000005ff087e24 */ /* 0x001fe2000f8e00ff */
[----:B----4-:R-:W-:Y:S06]  /*12a60*/  @P3 BRA `(.L_x_425) ;  /* 0x0000000000143947 */ /* 0x010fec0003800000 */
[----:B------:R-:W-:Y:S05]  /*12a70*/  @!P0 BRA `(.L_x_425) ;  /* 0x0000000000108947 */ /* 0x000fea0003800000 */
[----:B------:R-:W2:Y:S04]  /*12a80*/  LDG.E R11, desc[UR40][R2.64] ;  /* 0x00000028020b7981 */ /* 0x000ea8000c1e1900 */
[----:B------:R-:W2:Y:S02]  /*12a90*/  LDG.E R2, desc[UR40][R2.64+0x4] ;  /* 0x0000042802027981 */ /* 0x000ea4000c1e1900 */
[----:B--2---:R-:W-:-:S05]  /*12aa0*/  IMAD.IADD R2, R2, 0x1, -R11 ;  /* 0x0000000102027824 */ /* 0x004fca00078e0a0b */
[----:B------:R0:W-:Y:S02]  /*12ab0*/  STL [R1+0x3c], R2 ;  /* 0x00003c0201007387 */ /* 0x0001e40000100800 */
.L_x_425:
[C---:B0-----:R-:W-:Y:S01]  /*12ac0*/  LOP3.LUT R2, R26.reuse, 0xff000000, RZ, 0xc0, !PT ;  /* 0xff0000001a027812 */ /* 0x041fe200078ec0ff */
[----:B------:R-:W-:Y:S01]  /*12ad0*/  ULDC.64 UR4, c[0x0][0xa20] ;  /* 0x0002880000047ab9 */ /* 0x000fe20000000a00 */
[----:B------:R-:W-:Y:S02]  /*12ae0*/  LOP3.LUT R3, R26, 0xff0000, RZ, 0xc0, !PT ;  /* 0x00ff00001a037812 */ /* 0x000fe400078ec0ff */
[----:B------:R-:W-:Y:S02]  /*12af0*/  SHF.R.U32.HI R2, RZ, 0x8, R2 ;  /* 0x00000008ff027819 */ /* 0x000fe40000011602 */
[----:B------:R-:W-:Y:S02]  /*12b00*/  ISETP.NE.U32.AND P0, PT, RZ, UR4, PT ;  /* 0x00000004ff007c0c */ /* 0x000fe4000bf05070 */
[----:B------:R-:W-:Y:S01]  /*12b10*/  LEA.HI R2, R3, R2, RZ, 0x10 ;  /* 0x0000000203027211 */ /* 0x000fe200078f80ff */
[----:B-----5:R-:W-:Y:S01]  /*12b20*/  IMAD.IADD R3, R12, 0x1, R9 ;  /* 0x000000010c037824 */ /* 0x020fe200078e0209 */
[----:B------:R-:W-:-:S02]  /*12b30*/  ISETP.NE.AND.EX P0, PT, RZ, UR5, PT, P0 ;  /* 0x00000005ff007c0c */ /* 0x000fc4000bf05300 */
[----:B------:R-:W-:Y:S01]  /*12b40*/  LOP3.LUT R16, R26, 0xffff, RZ, 0xc0, !PT ;  /* 0x0000ffff1a107812 */ /* 0x000fe200078ec0ff */
[----:B------:R-:W-:Y:S01]  /*12b50*/  IMAD.MOV.U32 R26, RZ, RZ, R14 ;  /* 0x000000ffff1a7224 */ /* 0x000fe200078e000e */
[----:B------:R0:W-:Y:S09]  /*12b60*/  STL [R1+0x8], R3 ;  /* 0x0000080301007387 */ /* 0x0001f20000100800 */
[----:B------:R-:W-:Y:S05]  /*12b70*/  @!P0 BRA `(.L_x_426) ;  /* 0x0000000000108947 */ /* 0x000fea0003800000 */
[----:B------:R-:W-:-:S04]  /*12b80*/  IADD3 R10, P0, R17, UR4, RZ ;  /* 0x00000004110a7c10 */ /* 0x000fc8000ff1e0ff */
[----:B------:R-:W-:-:S05]  /*12b90*/  IADD3.X R11, R13, UR5, RZ, P0, !PT ;  /* 0x000000050d0b7c10 */ /* 0x000fca00087fe4ff */
[----:B------:R1:W5:Y:S01]  /*12ba0*/  LDG.E R10, desc[UR40][R10.64] ;  /* 0x000000280a0a7981 */ /* 0x000362000c1e1900 */
[----:B------:R-:W-:Y:S05]  /*12bb0*/  BRA `(.L_x_427) ;  /* 0x0000000000107947 */ /* 0x000fea0003800000 */
.L_x_426:
[----:B------:R-:W-:Y:S05]  /*12bc0*/  @!P1 BRA `(.L_x_427) ;  /* 0x00000000000c9947 */ /* 0x000fea0003800000 */
[----:B------:R-:W2:Y:S04]  /*12bd0*/  LDG.E R10, desc[UR40][R6.64] ;  /* 0x00000028060a7981 */ /* 0x000ea8000c1e1900 */
[----:B------:R-:W2:Y:S02]  /*12be0*/  LDG.E R6, desc[UR40][R6.64+0x4] ;  /* 0x0000042806067981 */ /* 0x000ea4000c1e1900 */
[----:B--2---:R-:W-:-:S07]  /*12bf0*/  IMAD.IADD R10, R6, 0x1, -R10 ;  /* 0x00000001060a7824 */ /* 0x004fce00078e0a0a */
.L_x_427:
[----:B0-----:R-:W2:Y:S01]  /*12c00*/  @P2 LDG.E R3, desc[UR40][R4.64] ;  /* 0x0000002804032981 */ /* 0x001ea2000c1e1900 */
[----:B-----5:R-:W-:-:S03]  /*12c10*/  IMAD.IADD R10, R10, 0x1, -R9 ;  /* 0x000000010a0a7824 */ /* 0x020fc600078e0a09 */
[----:B------:R0:W2:Y:S01]  /*12c20*/  @P2 LDG.E R4, desc[UR40][R4.64+0x4] ;  /* 0x0000042804042981 */ /* 0x0000a2000c1e1900 */
[----:B------:R-:W-:Y:S01]  /*12c30*/  BSSY B0, `(.L_x_428) ;  /* 0x0000029000007945 */ /* 0x000fe20003800000 */
[----:B------:R-:W-:Y:S02]  /*12c40*/  LOP3.LUT R20, R2, 0xff, RZ, 0xc0, !PT ;  /* 0x000000ff02147812 */ /* 0x000fe400078ec0ff */
[----:B0-----:R-:W-:Y:S01]  /*12c50*/  SHF.R.U32.HI R5, RZ, 0x10, R2 ;  /* 0x00000010ff057819 */ /* 0x001fe20000011602 */
[----:B------:R-:W-:Y:S01]  /*12c60*/  IMAD.MOV.U32 R2, RZ, RZ, RZ ;  /* 0x000000ffff027224 */ /* 0x000fe200078e00ff */
[----:B--2---:R-:W-:-:S05]  /*12c70*/  @P2 IADD3 R8, -R3, R4, RZ ;  /* 0x0000000403082210 */ /* 0x004fca0007ffe1ff */
[----:B------:R-:W-:-:S05]  /*12c80*/  IMAD.IADD R3, R10, 0x1, R8 ;  /* 0x000000010a037824 */ /* 0x000fca00078e0208 */
[C---:B------:R-:W-:Y:S01]  /*12c90*/  ISETP.GE.AND P1, PT, R3.reuse, 0x1, PT ;  /* 0x000000010300780c */ /* 0x040fe20003f26270 */
[----:B------:R-:W-:-:S04]  /*12ca0*/  VIADD R4, R3, 0x9f ;  /* 0x0000009f03047836 */ /* 0x000fc80000000000 */
[----:B------:R-:W-:-:S05]  /*12cb0*/  IMAD.HI R4, R4, 0x66666667, RZ ;  /* 0x6666666704047827 */ /* 0x000fca00078e02ff */
[----:B------:R-:W-:-:S04]  /*12cc0*/  SHF.R.U32.HI R3, RZ, 0x1f, R4 ;  /* 0x0000001fff037819 */ /* 0x000fc80000011604 */
[----:B------:R-:W-:Y:S01]  /*12cd0*/  LEA.HI.SX32 R4, R4, R3, 0x1a ;  /* 0x0000000304047211 */ /* 0x000fe200078fd2ff */
[----:B------:R-:W-:Y:S06]  /*12ce0*/  @!P1 BRA `(.L_x_429) ;  /* 0x0000000000749947 */ /* 0x000fec0003800000 */
[----:B------:R-:W-:Y:S01]  /*12cf0*/  ISETP.NE.AND P0, PT, R5, RZ, PT ;  /* 0x000000ff0500720c */ /* 0x000fe20003f05270 */
[----:B------:R-:W-:-:S03]  /*12d00*/  ULDC UR4, c[0x0][0x9f0] ;  /* 0x00027c0000047ab9 */ /* 0x000fc60000000800 */
[----:B------:R-:W-:-:S04]  /*12d10*/  SEL R6, R5, UR4, P0 ;  /* 0x0000000405067c07 */ /* 0x000fc80008000000 */
[----:B------:R-:W-:Y:S02]  /*12d20*/  IABS R7, R6 ;  /* 0x0000000600077213 */ /* 0x000fe40000000000 */
[----:B------:R-:W-:Y:S02]  /*12d30*/  IADD3 R9, R6, -0x1, R4 ;  /* 0xffffffff06097810 */ /* 0x000fe40007ffe004 */
[----:B------:R-:W0:Y:S08]  /*12d40*/  I2F.RP R2, R7 ;  /* 0x0000000700027306 */ /* 0x000e300000209400 */
[----:B0-----:R-:W0:Y:S02]  /*12d50*/  MUFU.RCP R2, R2 ;  /* 0x0000000200027308 */ /* 0x001e240000001000 */
[----:B0-----:R-:W-:-:S06]  /*12d60*/  VIADD R2, R2, 0xffffffe ;  /* 0x0ffffffe02027836 */ /* 0x001fcc0000000000 */
[----:B------:R0:W2:Y:S02]  /*12d70*/  F2I.FTZ.U32.TRUNC.NTZ R3, R2 ;  /* 0x0000000200037305 */ /* 0x0000a4000021f000 */
[----:B0-----:R-:W-:-:S04]  /*12d80*/  LOP3.LUT R2, R9, R6, RZ, 0x3c, !PT ;  /* 0x0000000609027212 */ /* 0x001fc800078e3cff */
[----:B------:R-:W-:Y:S01]  /*12d90*/  ISETP.GE.AND P4, PT, R2, RZ, PT ;  /* 0x000000ff0200720c */ /* 0x000fe20003f86270 */
[----:B--2---:R-:W-:-:S04]  /*12da0*/  IMAD.MOV R2, RZ, RZ, -R3 ;  /* 0x000000ffff027224 */ /* 0x004fc800078e0a03 */
[----:B-1----:R-:W-:Y:S02]  /*12db0*/  IMAD R11, R2, R7, RZ ;  /* 0x00000007020b7224 */ /* 0x002fe400078e02ff */
[----:B------:R-:W-:-:S04]  /*12dc0*/  IMAD.MOV.U32 R2, RZ, RZ, RZ ;  /* 0x000000ffff027224 */ /* 0x000fc800078e00ff */
[----:B------:R-:W-:Y:S01]  /*12dd0*/  IMAD.HI.U32 R11, R3, R11, R2 ;  /* 0x0000000b030b7227 */ /* 0x000fe200078e0002 */
[----:B------:R-:W-:Y:S02]  /*12de0*/  IABS R2, R6 ;  /* 0x0000000600027213 */ /* 0x000fe40000000000 */
[----:B------:R-:W-:-:S03]  /*12df0*/  IABS R3, R9 ;  /* 0x0000000900037213 */ /* 0x000fc60000000000 */
[----:B------:R-:W-:-:S04]  /*12e00*/  IMAD.MOV R2, RZ, RZ, -R2 ;  /* 0x000000ffff027224 */ /* 0x000fc800078e0a02 */
[----:B------:R-:W-:Y:S02]  /*12e10*/  IMAD.MOV.U32 R9, RZ, RZ, R2 ;  /* 0x000000ffff097224 */ /* 0x000fe400078e0002 */
[----:B------:R-:W-:-:S04]  /*12e20*/  IMAD.HI.U32 R2, R11, R3, RZ ;  /* 0x000000030b027227 */ /* 0x000fc800078e00ff */
[----:B------:R-:W-:-:S05]  /*12e30*/  IMAD R3, R2, R9, R3 ;  /* 0x0000000902037224 */ /* 0x000fca00078e0203 */
[----:B------:R-:W-:-:S13]  /*12e40*/  ISETP.GT.U32.AND P3, PT, R7, R3, PT ;  /* 0x000000030700720c */ /* 0x000fda0003f64070 */
[----:B------:R-:W-:Y:S01]  /*12e50*/  @!P3 IMAD.IADD R3, R3, 0x1, -R7 ;  /* 0x000000010303b824 */ /* 0x000fe200078e0a07 */
[----:B------:R-:W-:Y:S02]  /*12e60*/  @!P3 IADD3 R2, R2, 0x1, RZ ;  /* 0x000000010202b810 */ /* 0x000fe40007ffe0ff */
[----:B------:R-:W-:Y:S02]  /*12e70*/  ISETP.NE.AND P3, PT, R6, RZ, PT ;  /* 0x000000ff0600720c */ /* 0x000fe40003f65270 */
[----:B------:R-:W-:-:S13]  /*12e80*/  ISETP.GE.U32.AND P0, PT, R3, R7, PT ;  /* 0x000000070300720c */ /* 0x000fda0003f06070 */
[----:B------:R-:W-:-:S04]  /*12e90*/  @P0 VIADD R2, R2, 0x1 ;  /* 0x0000000102020836 */ /* 0x000fc80000000000 */
[----:B------:R-:W-:Y:S01]  /*12ea0*/  @!P4 IMAD.MOV R2, RZ, RZ, -R2 ;  /* 0x000000ffff02c224 */ /* 0x000fe200078e0a02 */
[----:B------:R-:W-:-:S07]  /*12eb0*/  @!P3 LOP3.LUT R2, RZ, R6, RZ, 0x33, !PT ;  /* 0x00000006ff02b212 */ /* 0x000fce00078e33ff */
.L_x_429:
[----:B------:R-:W-:Y:S05]  /*12ec0*/  BSYNC B0 ;  /* 0x0000000000007941 */ /* 0x000fea0003800000 */
.L_x_428:
[-C--:B------:R-:W-:Y:S01]  /*12ed0*/  IMAD R3, R20, R2.reuse, RZ ;  /* 0x0000000214037224 */ /* 0x080fe200078e02ff */
[----:B------:R-:W-:Y:S04]  /*12ee0*/  BSSY B0, `(.L_x_430) ;  /* 0x00000d5000007945 */ /* 0x000fe80003800000 */
[C---:B------:R-:W-:Y:S01]  /*12ef0*/  VIADDMNMX R2, R3.reuse, R2, R4, PT ;  /* 0x0000000203027246 */ /* 0x040fe20003800104 */
[----:B------:R-:W-:-:S04]  /*12f00*/  IMAD R3, R3, 0xa0, -R10 ;  /* 0x000000a003037824 */ /* 0x000fc800078e0a0a */
[----:B------:R-:W-:Y:S01]  /*12f10*/  IMAD R2, R2, 0xa0, -R10 ;  /* 0x000000a002027824 */ /* 0x000fe200078e0a0a */
[----:B------:R-:W-:-:S04]  /*12f20*/  VIMNMX R3, RZ, R3, !PT ;  /* 0x00000003ff037248 */ /* 0x000fc80007fe0100 */
[----:B------:R-:W-:-:S04]  /*12f30*/  VIMNMX R2, R2, R8, PT ;  /* 0x0000000802027248 */ /* 0x000fc80003fe0100 */
[----:B------:R-:W-:-:S13]  /*12f40*/  ISETP.GT.AND P0, PT, R2, R3, PT ;  /* 0x000000030200720c */ /* 0x000fda0003f04270 */
[----:B------:R-:W-:Y:S02]  /*12f50*/  @P0 VIADD R6, R2, 0x9f ;  /* 0x0000009f02060836 */ /* 0x000fe40000000000 */
[----:B------:R-:W-:-:S04]  /*12f60*/  IMAD.WIDE.U32 R2, R3, -0x33333333, RZ ;  /* 0xcccccccd03027825 */ /* 0x000fc800078e00ff */
[----:B------:R-:W-:Y:S01]  /*12f70*/  @P0 IMAD.HI R2, R6, 0x66666667, RZ ;  /* 0x6666666706020827 */ /* 0x000fe200078e02ff */
[----:B------:R-:W-:-:S04]  /*12f80*/  SHF.R.U32.HI R3, RZ, 0x7, R3 ;  /* 0x00000007ff037819 */ /* 0x000fc80000011603 */
[----:B------:R-:W-:Y:S01]  /*12f90*/  @P0 SHF.R.U32.HI R7, RZ, 0x1f, R2 ;  /* 0x0000001fff070819 */ /* 0x000fe20000011602 */
[----:B------:R-:W-:-:S03]  /*12fa0*/  IMAD.MOV.U32 R6, RZ, RZ, R3 ;  /* 0x000000ffff067224 */ /* 0x000fc600078e0003 */
[----:B------:R-:W-:Y:S02]  /*12fb0*/  @P0 LEA.HI.SX32 R6, R2, R7, 0x1a ;  /* 0x0000000702060211 */ /* 0x000fe400078fd2ff */
[----:B------:R-:W-:Y:S02]  /*12fc0*/  PLOP3.LUT P0, PT, PT, PT, PT, 0x80, 0x0 ;  /* 0x000000000000781c */ /* 0x000fe40003f0f070 */
[----:B------:R-:W-:-:S13]  /*12fd0*/  ISETP.GT.AND P3, PT, R6, R3, PT ;  /* 0x000000030600720c */ /* 0x000fda0003f64270 */
[----:B------:R-:W-:Y:S05]  /*12fe0*/  @!P3 BRA `(.L_x_431) ;  /* 0x0000000c0010b947 */ /* 0x000fea0003800000 */
[----:B------:R-:W-:Y:S01]  /*12ff0*/  UMOV UR4, 0xffffffff ;  /* 0xffffffff00047882 */ /* 0x000fe20000000000 */
[----:B------:R-:W-:Y:S02]  /*13000*/  SEL R2, R26, RZ, !P2 ;  /* 0x000000ff1a027207 */ /* 0x000fe40005000000 */
[----:B------:R-:W-:Y:S05]  /*13010*/  BRA.DIV UR4, `(.L_x_432) ;  /* 0x0000005204187947 */ /* 0x000fea000b800000 */
[----:B------:R-:W0:Y:S02]  /*13020*/  S2R R7, SR_TID.X ;  /* 0x0000000000077919 */ /* 0x000e240000002100 */
[----:B0-----:R-:W-:-:S04]  /*13030*/  SHF.R.U32.HI R7, RZ, 0x5, R7 ;  /* 0x00000005ff077819 */ /* 0x001fc80000011607 */
[----:B------:R-:W-:-:S05]  /*13040*/  LOP3.LUT R7, R7, 0x3, RZ, 0xc0, !PT ;  /* 0x0000000307077812 */ /* 0x000fca00078ec0ff */
[----:B------:R0:W2:Y:S02]  /*13050*/  SHFL.IDX PT, R14, R7, RZ, 0x1f ;  /* 0x00001fff070e7589 */ /* 0x0000a400000e0000 */
.L_x_563:
[----:B--2---:R-:W-:Y:S02]  /*13060*/  ISETP.NE.AND P0, PT, R14, RZ, PT ;  /* 0x000000ff0e00720c */ /* 0x004fe40003f05270 */
[----:B------:R-:W-:-:S11]  /*13070*/  PLOP3.LUT P6, PT, PT, PT, PT, 0x8, 0x0 ;  /* 0x000000000000781c */ /* 0x000fd60003fce170 */
[----:B------:R-:W-:Y:S05]  /*13080*/  @P0 BRA `(.L_x_433) ;  /* 0x00000000000c0947 */ /* 0x000fea0003800000 */
[----:B------:R-:W-:-:S03]  /*13090*/  UMOV UR4, 0xffffffff ;  /* 0xffffffff00047882 */ /* 0x000fc60000000000 */
[----:B------:R-:W-:Y:S05]  /*130a0*/  BRA.DIV UR4, `(.L_x_434) ;  /* 0x0000005204287947 */ /* 0x000fea000b800000 */
[----:B------:R-:W-:-:S13]  /*130b0*/  ELECT P6, URZ, PT ;  /* 0x00000000003f782f */ /* 0x000fda00038c0000 */
.L_x_433:
[----:B0-----:R-:W2:Y:S01]  /*130c0*/  LDL R7, [R1+0x40] ;  /* 0x0000400001077983 */ /* 0x001ea20000100800 */
[----:B------:R-:W-:Y:S01]  /*130d0*/  BSSY B1, `(.L_x_435) ;  /* 0x0000008000017945 */ /* 0x000fe20003800000 */
[----:B--2---:R-:W-:-:S05]  /*130e0*/  VIADD R7, R7, 0x1 ;  /* 0x0000000107077836 */ /* 0x004fca0000000000 */
[----:B------:R-:W-:-:S04]  /*130f0*/  LEA.HI R8, R7, R7, RZ, 0x1 ;  /* 0x0000000707087211 */ /* 0x000fc800078f08ff */
[----:B------:R-:W-:-:S05]  /*13100*/  LOP3.LUT R8, R8, 0xfffffffe, RZ, 0xc0, !PT ;  /* 0xfffffffe08087812 */ /* 0x000fca00078ec0ff */
[----:B------:R-:W-:-:S05]  /*13110*/  IMAD.IADD R7, R7, 0x1, -R8 ;  /* 0x0000000107077824 */ /* 0x000fca00078e0a08 */
[----:B------:R-:W-:-:S04]  /*13120*/  SHF.L.U32 R7, R7, 0x1f, RZ ;  /* 0x0000001f07077819 */ /* 0x000fc800000006ff */
[----:B------:R-:W0:Y:S02]  /*13130*/  SYNCS.PHASECHK.TRANS64.TRYWAIT P0, [R18+URZ+0x13220], R7 ;  /* 0x01322007120075a7 */ /* 0x000e24000800017f */
[----:B0-----:R-:W-:Y:S05]  /*13140*/  @!P0 BRA `(.L_x_436) ;  /* 0x0000005000208947 */ /* 0x001fea0003800000 */
.L_x_566:
[----:B------:R-:W-:Y:S05]  /*13150*/  BSYNC B1 ;  /* 0x0000000000017941 */ /* 0x000fea0003800000 */
.L_x_435:
[----:B------:R-:W-:Y:S04]  /*13160*/  BSSY B1, `(.L_x_437) ;  /* 0x000004d000017945 */ /* 0x000fe80003800000 */
[----:B------:R-:W-:Y:S05]  /*13170*/  @!P6 BRA `(.L_x_438) ;  /* 0x00000004002ce947 */ /* 0x000fea0003800000 */
[----:B0-----:R-:W-:Y:S01]  /*13180*/  IMAD R7, R23, 0x8, R18 ;  /* 0x0000000817077824 */ /* 0x001fe200078e0212 */
[----:B-1----:R-:W-:Y:S01]  /*13190*/  SHF.L.U32 R11, R29, 0x1f, RZ ;  /* 0x0000001f1d0b7819 */ /* 0x002fe200000006ff */
[----:B------:R-:W0:Y:S01]  /*131a0*/  S2R R8, SR_TID.X ;  /* 0x0000000000087919 */ /* 0x000e220000002100 */
[----:B------:R-:W-:Y:S02]  /*131b0*/  BSSY B2, `(.L_x_439) ;  /* 0x0000005000027945 */ /* 0x000fe40003800000 */
[----:B------:R-:W1:Y:S01]  /*131c0*/  SYNCS.PHASECHK.TRANS64.TRYWAIT P0, [R7+URZ+0x132a0], R11 ;  /* 0x0132a00b070075a7 */ /* 0x000e62000800017f */
[----:B0-----:R-:W-:-:S04]  /*131d0*/  LOP3.LUT R8, R8, 0x7f, RZ, 0xc0, !PT ;  /* 0x0000007f08087812 */ /* 0x001fc800078ec0ff */
[----:B------:R-:W-:Y:S01]  /*131e0*/  ISETP.NE.AND P2, PT, R8, RZ, PT ;  /* 0x000000ff0800720c */ /* 0x000fe20003f45270 */
[----:B-1----:R-:W-:-:S12]  /*131f0*/  @!P0 BRA `(.L_x_440) ;  /* 0x0000005000088947 */ /* 0x002fd80003800000 */
.L_x_567:
[----:B------:R-:W-:Y:S05]  /*13200*/  BSYNC B2 ;  /* 0x0000000000027941 */ /* 0x000fea0003800000 */
.L_x_439:
[----:B------:R-:W-:Y:S04]  /*13210*/  BSSY B2, `(.L_x_441) ;  /* 0x0000009000027945 */ /* 0x000fe80003800000 */
[----:B------:R-:W-:Y:S05]  /*13220*/  @P2 BRA `(.L_x_442) ;  /* 0x00000000001c2947 */ /* 0x000fea0003800000 */
[----:B------:R-:W1:Y:S02]  /*13230*/  S2R R8, SR_TID.X ;  /* 0x0000000000087919 */ /* 0x000e640000002100 */
[----:B-1----:R-:W-:Y:S01]  /*13240*/  LOP3.LUT R9, R8, 0x1f, RZ, 0xc0, !PT ;  /* 0x0000001f08097812 */ /* 0x002fe200078ec0ff */
[----:B------:R-:W-:-:S03]  /*13250*/  IMAD.MOV.U32 R8, RZ, RZ, 0x2800 ;  /* 0x00002800ff087424 */ /* 0x000fc600078e00ff */
[----:B------:R-:W-:Y:S01]  /*13260*/  ISETP.NE.AND P0, PT, R9, RZ, PT ;  /* 0x000000ff0900720c */ /* 0x000fe20003f05270 */
[----:B------:R1:W-:-:S12]  /*13270*/  SYNCS.ARRIVE.TRANS64 RZ, [R7+URZ+0x13290], R8 ;  /* 0x0132900807ff79a7 */ /* 0x0003d8000800003f */
[----:B-1----:R-:W-:Y:S05]  /*13280*/  @!P0 BRA `(.L_x_442) ;  /* 0x0000000000048947 */ /* 0x002fea0003800000 */
[----:B------:R-:W-:Y:S01]  /*13290*/  BPT.TRAP 0x1 ;  /* 0x000000040000795c */ /* 0x000fe20000300000 */
.L_x_442:
[----:B------:R-:W-:Y:S05]  /*132a0*/  BSYNC B2 ;  /* 0x0000000000027941 */ /* 0x000fea0003800000 */
.L_x_441:
[----:B------:R-:W-:Y:S01]  /*132b0*/  IMAD.MOV.U32 R13, RZ, RZ, RZ ;  /* 0x000000ffff0d7224 */ /* 0x000fe200078e00ff */
[----:B------:R-:W-:Y:S01]  /*132c0*/  UIADD3 UR4, UP0, UR38, 0x570, URZ ;  /* 0x0000057026047890 */ /* 0x000fe2000ff1e03f */
[----:B------:R-:W-:Y:S01]  /*132d0*/  IMAD R8, R6, 0xa0, R0 ;  /* 0x000000a006087824 */ /* 0x000fe200078e0200 */
[----:B------:R-:W-:Y:S01]  /*132e0*/  PLOP3.LUT P0, PT, PT, PT, PT, 0x80, 0x0 ;  /* 0x000000000000781c */ /* 0x000fe20003f0f070 */
[----:B------:R-:W-:Y:S01]  /*132f0*/  IMAD R12, R23, 0x2800, R18 ;  /* 0x00002800170c7824 */ /* 0x000fe200078e0212 */
[----:B------:R-:W-:Y:S01]  /*13300*/  R2UR UR10, R13 ;  /* 0x000000000d0a72ca */ /* 0x000fe200000e0000 */
[----:B------:R-:W-:Y:S01]  /*13310*/  VIADD R9, R7, 0x13290 ;  /* 0x0001329007097836 */ /* 0x000fe20000000000 */
[----:B------:R-:W-:Y:S01]  /*13320*/  IADD3 R8, R8, -0xa0, RZ ;  /* 0xffffff6008087810 */ /* 0x000fe20007ffe0ff */
[----:B------:R-:W-:Y:S01]  /*13330*/  VIADD R10, R12, 0xe000 ;  /* 0x0000e0000c0a7836 */ /* 0x000fe20000000000 */
[----:B------:R-:W-:Y:S01]  /*13340*/  UIADD3.X UR5, URZ, UR39, URZ, UP0, !UPT ;  /* 0x000000273f057290 */ /* 0x000fe200087fe43f */
[----:B------:R-:W-:Y:S01]  /*13350*/  UMOV UR6, 0x0 ;  /* 0x0000000000067882 */ /* 0x000fe20000000000 */
[----:B------:R-:W-:-:S10]  /*13360*/  UMOV UR7, 0x12f00000 ;  /* 0x12f0000000077882 */ /* 0x000fd40000000000 */
.L_x_443:
[----:B------:R-:W-:-:S13]  /*13370*/  @P0 ELECT P3, URZ, PT ;  /* 0x00000000003f082f */ /* 0x000fda0003860000 */
[----:B------:R-:W-:Y:S02]  /*13380*/  @P3 R2UR UR13, R2 ;  /* 0x00000000020d32ca */ /* 0x000fe400000e0000 */
[----:B------:R-:W-:Y:S02]  /*13390*/  @P3 R2UR UR12, R16 ;  /* 0x00000000100c32ca */ /* 0x000fe400000e0000 */
[----:B------:R-:W-:Y:S02]  /*133a0*/  @P3 R2UR UR11, R8 ;  /* 0x00000000080b32ca */ /* 0x000fe400000e0000 */
[----:B------:R-:W-:Y:S02]  /*133b0*/  @P3 R2UR UR9, R9 ;  /* 0x00000000090932ca */ /* 0x000fe400000e0000 */
[----:B------:R-:W-:Y:S02]  /*133c0*/  @P3 R2UR UR8, R10 ;  /* 0x000000000a0832ca */ /* 0x000fe400000e0000 */
[----:B------:R-:W-:-:S02]  /*133d0*/  @P3 PLOP3.LUT P0, PT, P3, PT, PT, 0x8, 0x0 ;  /* 0x000000000000381c */ /* 0x000fc40001f0e170 */
[----:B------:R-:W-:-:S09]  /*133e0*/  PLOP3.LUT P3, PT, PT, PT, PT, 0x8, 0x0 ;  /* 0x000000000000781c */ /* 0x000fd20003f6e170 */
[----:B------:R1:W-:Y:S02]  /*133f0*/  UTMALDG.4D [UR8], [UR4], desc[UR6] ;  /* 0x00000608040075b4 */ /* 0x0003e40008019000 */
[----:B-1----:R-:W-:Y:S05]  /*13400*/  @P0 BRA.U.ANY `(.L_x_443) ;  /* 0xfffffffd00d80947 */ /* 0x002fea000393ffff */
[----:B------:R-:W1:Y:S01]  /*13410*/  SYNCS.PHASECHK.TRANS64.TRYWAIT P0, [R7+URZ+0x132c0], R11 ;  /* 0x0132c00b070075a7 */ /* 0x000e62000800017f */
[----:B------:R-:W-:Y:S04]  /*13420*/  BSSY B2, `(.L_x_444) ;  /* 0x0000002000027945 */ /* 0x000fe80003800000 */
[----:B-1----:R-:W-:Y:S05]  /*13430*/  @!P0 BRA `(.L_x_445) ;  /* 0x0000004c008c8947 */ /* 0x002fea0003800000 */
.L_x_568:
[----:B------:R-:W-:Y:S05]  /*13440*/  BSYNC B2 ;  /* 0x0000000000027941 */ /* 0x000fea0003800000 */
.L_x_444:
[----:B------:R-:W-:Y:S01]  /*13450*/  BSSY B2, `(.L_x_446) ;  /* 0x000000b000027945 */ /* 0x000fe20003800000 */
[----:B------:R-:W-:Y:S02]  /*13460*/  IMAD.MOV.U32 R10, RZ, RZ, 0x0 ;  /* 0x00000000ff0a7424 */ /* 0x000fe400078e00ff */
[----:B01----:R-:W-:Y:S01]  /*13470*/  IMAD.MOV.U32 R11, RZ, RZ, 0x12f00000 ;  /* 0x12f00000ff0b7424 */ /* 0x003fe200078e00ff */
[----:B------:R-:W-:Y:S06]  /*13480*/  @P2 BRA `(.L_x_447) ;  /* 0x00000000001c2947 */ /* 0x000fec0003800000 */
[----:B------:R-:W0:Y:S02]  /*13490*/  S2R R9, SR_TID.X ;  /* 0x0000000000097919 */ /* 0x000e240000002100 */
[----:B0-----:R-:W-:Y:S01]  /*134a0*/  LOP3.LUT R14, R9, 0x1f, RZ, 0xc0, !PT ;  /* 0x0000001f090e7812 */ /* 0x001fe200078ec0ff */
[----:B------:R-:W-:-:S03]  /*134b0*/  IMAD.MOV.U32 R9, RZ, RZ, 0x2800 ;  /* 0x00002800ff097424 */ /* 0x000fc600078e00ff */
[----:B------:R-:W-:Y:S01]  /*134c0*/  ISETP.NE.AND P0, PT, R14, RZ, PT ;  /* 0x000000ff0e00720c */ /* 0x000fe20003f05270 */
[----:B------:R0:W-:-:S12]  /*134d0*/  SYNCS.ARRIVE.TRANS64 RZ, [R7+URZ+0x132b0], R9 ;  /* 0x0132b00907ff79a7 */ /* 0x0001d8000800003f */
[----:B0-----:R-:W-:Y:S05]  /*134e0*/  @!P0 BRA `(.L_x_447) ;  /* 0x0000000000048947 */ /* 0x001fea0003800000 */
[----:B------:R-:W-:Y:S01]  /*134f0*/  BPT.TRAP 0x1 ;  /* 0x000000040000795c */ /* 0x000fe20000300000 */
.L_x_447:
[----:B------:R-:W-:Y:S05]  /*13500*/  BSYNC B2 ;  /* 0x0000000000027941 */ /* 0x000fea0003800000 */
.L_x_446:
        /* <DEDUP_REMOVED lines=8> */
.L_x_448:
        /* <DEDUP_REMOVED lines=9> */
[----:B--2---:R-:W-:Y:S05]  /*13620*/  @P0 BRA.U.ANY `(.L_x_448) ;  /* 0xfffffffd00d80947 */ /* 0x004fea000393ffff */
.L_x_438:
[----:B------:R-:W-:Y:S05]  /*13630*/  BSYNC B1 ;  /* 0x0000000000017941 */ /* 0x000fea0003800000 */
.L_x_437:
[----:B------:R-:W-:Y:S01]  /*13640*/  VIADD R6, R6, 0xfffffffe ;  /* 0xfffffffe06067836 */ /* 0x000fe20000000000 */
[----:B------:R-:W-:Y:S01]  /*13650*/  PLOP3.LUT P0, PT, PT, PT, PT, 0x8, 0x0 ;  /* 0x000000000000781c */ /* 0x000fe20003f0e170 */
[----:B------:R-:W-:-:S03]  /*13660*/  VIADD R23, R23, 0x1 ;  /* 0x0000000117177836 */ /* 0x000fc60000000000 */
[----:B------:R-:W-:Y:S02]  /*13670*/  ISETP.GE.AND P3, PT, R6, R3, PT ;  /* 0x000000030600720c */ /* 0x000fe40003f66270 */
[----:B------:R-:W-:-:S04]  /*13680*/  ISETP.NE.AND P2, PT, R23, 0x2, PT ;  /* 0x000000021700780c */ /* 0x000fc80003f45270 */
[----:B0-----:R-:W-:Y:S02]  /*13690*/  SEL R7, RZ, 0x1, P2 ;  /* 0x00000001ff077807 */ /* 0x001fe40001000000 */
[----:B------:R-:W-:Y:S02]  /*136a0*/  SEL R23, R23, RZ, P2 ;  /* 0x000000ff17177207 */ /* 0x000fe40001000000 */
[----:B------:R-:W-:-:S03]  /*136b0*/  LOP3.LUT R29, R29, R7, RZ, 0x3c, !PT ;  /* 0x000000071d1d7212 */ /* 0x000fc600078e3cff */
[----:B------:R-:W-:Y:S05]  /*136c0*/  @!P3 BRA `(.L_x_431) ;  /* 0x000000040058b947 */ /* 0x000fea0003800000 */
.L_x_461:
[----:B------:R-:W-:Y:S05]  /*136d0*/  YIELD ;  /* 0x0000000000007946 */ /* 0x000fea0003800000 */
[----:B------:R-:W-:Y:S04]  /*136e0*/  BSSY B1, `(.L_x_449) ;  /* 0x000004c000017945 */ /* 0x000fe80003800000 */
[----:B------:R-:W-:Y:S05]  /*136f0*/  @!P6 BRA `(.L_x_450) ;  /* 0x000000040028e947 */ /* 0x000fea0003800000 */
[----:B------:R-:W0:Y:S01]  /*13700*/  S2R R7, SR_TID.X ;  /* 0x0000000000077919 */ /* 0x000e220000002100 */
[----:B------:R-:W-:Y:S01]  /*13710*/  SHF.L.U32 R8, R29, 0x1f, RZ ;  /* 0x0000001f1d087819 */ /* 0x000fe200000006ff */
[----:B------:R-:W-:Y:S01]  /*13720*/  BSSY B2, `(.L_x_451) ;  /* 0x0000006000027945 */ /* 0x000fe20003800000 */
[----:B0-----:R-:W-:Y:S02]  /*13730*/  LOP3.LUT R9, R7, 0x7f, RZ, 0xc0, !PT ;  /* 0x0000007f07097812 */ /* 0x001fe400078ec0ff */
[----:B------:R-:W-:Y:S02]  /*13740*/  LEA R7, R23, R18, 0x3 ;  /* 0x0000001217077211 */ /* 0x000fe400078e18ff */
[----:B------:R-:W-:Y:S02]  /*13750*/  ISETP.NE.AND P3, PT, R9, RZ, PT ;  /* 0x000000ff0900720c */ /* 0x000fe40003f65270 */
[----:B------:R-:W0:Y:S02]  /*13760*/  SYNCS.PHASECHK.TRANS64.TRYWAIT P2, [R7+URZ+0x132a0], R8 ;  /* 0x0132a008070075a7 */ /* 0x000e24000804017f */
[----:B0-----:R-:W-:Y:S09]  /*13770*/  @!P2 BRA `(.L_x_452) ;  /* 0x0000004800d0a947 */ /* 0x001ff20003800000 */
.L_x_569:
[----:B------:R-:W-:Y:S05]  /*13780*/  BSYNC B2 ;  /* 0x0000000000027941 */ /* 0x000fea0003800000 */
.L_x_451:
[----:B------:R-:W-:Y:S04]  /*13790*/  BSSY B2, `(.L_x_453) ;  /* 0x0000009000027945 */ /* 0x000fe80003800000 */
[----:B------:R-:W-:Y:S05]  /*137a0*/  @P3 BRA `(.L_x_454) ;  /* 0x00000000001c3947 */ /* 0x000fea0003800000 */
[----:B------:R-:W2:Y:S02]  /*137b0*/  S2R R9, SR_TID.X ;  /* 0x0000000000097919 */ /* 0x000ea40000002100 */
[----:B--2---:R-:W-:Y:S01]  /*137c0*/  LOP3.LUT R10, R9, 0x1f, RZ, 0xc0, !PT ;  /* 0x0000001f090a7812 */ /* 0x004fe200078ec0ff */
[----:B------:R-:W-:-:S03]  /*137d0*/  IMAD.MOV.U32 R9, RZ, RZ, 0x2800 ;  /* 0x00002800ff097424 */ /* 0x000fc600078e00ff */
[----:B------:R-:W-:Y:S01]  /*137e0*/  ISETP.NE.AND P2, PT, R10, RZ, PT ;  /* 0x000000ff0a00720c */ /* 0x000fe20003f45270 */
[----:B------:R2:W-:-:S12]  /*137f0*/  SYNCS.ARRIVE.TRANS64 RZ, [R7+URZ+0x13290], R9 ;  /* 0x0132900907ff79a7 */ /* 0x0005d8000800003f */
[----:B--2---:R-:W-:Y:S05]  /*13800*/  @!P2 BRA `(.L_x_454) ;  /* 0x000000000004a947 */ /* 0x004fea0003800000 */
[----:B------:R-:W-:Y:S01]  /*13810*/  BPT.TRAP 0x1 ;  /* 0x000000040000795c */ /* 0x000fe20000300000 */
.L_x_454:
[----:B------:R-:W-:Y:S05]  /*13820*/  BSYNC B2 ;  /* 0x0000000000027941 */ /* 0x000fea0003800000 */
.L_x_453:
[----:B------:R-:W-:Y:S01]  /*13830*/  IMAD.MOV.U32 R13, RZ, RZ, RZ ;  /* 0x000000ffff0d7224 */ /* 0x000fe200078e00ff */
[----:B------:R-:W-:Y:S01]  /*13840*/  UIADD3 UR4, UP0, UR38, 0x570, URZ ;  /* 0x0000057026047890 */ /* 0x000fe2000ff1e03f */
[----:B------:R-:W-:Y:S01]  /*13850*/  IMAD R9, R23, 0x2800, R18 ;  /* 0x0000280017097824 */ /* 0x000fe200078e0212 */
[----:B------:R-:W-:Y:S01]  /*13860*/  PLOP3.LUT P2, PT, PT, PT, PT, 0x80, 0x0 ;  /* 0x000000000000781c */ /* 0x000fe20003f4f070 */
[----:B------:R-:W-:Y:S01]  /*13870*/  IMAD R10, R6, 0xa0, R0 ;  /* 0x000000a0060a7824 */ /* 0x000fe200078e0200 */
[----:B------:R-:W-:Y:S01]  /*13880*/  R2UR UR10, R13 ;  /* 0x000000000d0a72ca */ /* 0x000fe200000e0000 */
[----:B-1----:R-:W-:Y:S01]  /*13890*/  VIADD R11, R7, 0x13290 ;  /* 0x00013290070b7836 */ /* 0x002fe20000000000 */
[----:B------:R-:W-:Y:S01]  /*138a0*/  UIADD3.X UR5, URZ, UR39, URZ, UP0, !UPT ;  /* 0x000000273f057290 */ /* 0x000fe200087fe43f */
[----:B------:R-:W-:Y:S01]  /*138b0*/  VIADD R12, R9, 0xe000 ;  /* 0x0000e000090c7836 */ /* 0x000fe20000000000 */
[----:B------:R-:W-:Y:S01]  /*138c0*/  UMOV UR6, 0x0 ;  /* 0x0000000000067882 */ /* 0x000fe20000000000 */
[----:B------:R-:W-:-:S10]  /*138d0*/  UMOV UR7, 0x12f00000 ;  /* 0x12f0000000077882 */ /* 0x000fd40000000000 */
.L_x_455:
        /* <DEDUP_REMOVED lines=13> */
.L_x_570:
[----:B------:R-:W-:Y:S05]  /*139b0*/  BSYNC B2 ;  /* 0x0000000000027941 */ /* 0x000fea0003800000 */
.L_x_456:
[----:B------:R-:W-:Y:S01]  /*139c0*/  BSSY B2, `(.L_x_458) ;  /* 0x000000b000027945 */ /* 0x000fe20003800000 */
[----:B------:R-:W-:Y:S02]  /*139d0*/  IMAD.MOV.U32 R14, RZ, RZ, 0x0 ;  /* 0x00000000ff0e7424 */ /* 0x000fe400078e00ff */
[----:B------:R-:W-:Y:S01]  /*139e0*/  IMAD.MOV.U32 R15, RZ, RZ, 0x12f00000 ;  /* 0x12f00000ff0f7424 */ /* 0x000fe200078e00ff */
[----:B------:R-:W-:Y:S06]  /*139f0*/  @P3 BRA `(.L_x_459) ;  /* 0x00000000001c3947 */ /* 0x000fec0003800000 */
[----:B------:R-:W2:Y:S01]  /*13a00*/  S2R R11, SR_TID.X ;  /* 0x00000000000b7919 */ /* 0x000ea20000002100 */
[----:B01----:R-:W-:-:S04]  /*13a10*/  IMAD.MOV.U32 R8, RZ, RZ, 0x2800 ;  /* 0x00002800ff087424 */ /* 0x003fc800078e00ff */
[----:B------:R3:W-:Y:S01]  /*13a20*/  SYNCS.ARRIVE.TRANS64 RZ, [R7+URZ+0x132b0], R8 ;  /* 0x0132b00807ff79a7 */ /* 0x0007e2000800003f */
[----:B--2---:R-:W-:-:S04]  /*13a30*/  LOP3.LUT R11, R11, 0x1f, RZ, 0xc0, !PT ;  /* 0x0000001f0b0b7812 */ /* 0x004fc800078ec0ff */
[----:B------:R-:W-:-:S13]  /*13a40*/  ISETP.NE.AND P2, PT, R11, RZ, PT ;  /* 0x000000ff0b00720c */ /* 0x000fda0003f45270 */
[----:B---3--:R-:W-:Y:S05]  /*13a50*/  @!P2 BRA `(.L_x_459) ;  /* 0x000000000004a947 */ /* 0x008fea0003800000 */
[----:B------:R-:W-:Y:S01]  /*13a60*/  BPT.TRAP 0x1 ;  /* 0x000000040000795c */ /* 0x000fe20000300000 */
.L_x_459:
[----:B------:R-:W-:Y:S05]  /*13a70*/  BSYNC B2 ;  /* 0x0000000000027941 */ /* 0x000fea0003800000 */
.L_x_458:
[----:B------:R-:W-:Y:S01]  /*13a80*/  R2UR UR10, R13 ;  /* 0x000000000d0a72ca */ /* 0x000fe200000e0000 */
[----:B------:R-:W-:Y:S01]  /*13a90*/  UIADD3 UR4, UP0, UR38, 0x670, URZ ;  /* 0x0000067026047890 */ /* 0x000fe2000ff1e03f */
[----:B------:R-:W-:Y:S01]  /*13aa0*/  R2UR UR6, R14 ;  /* 0x000000000e0672ca */ /* 0x000fe200000e0000 */
[----:B------:R-:W-:Y:S01]  /*13ab0*/  VIADD R9, R9, 0x6000 ;  /* 0x0000600009097836 */ /* 0x000fe20000000000 */
[----:B------:R-:W-:Y:S01]  /*13ac0*/  R2UR UR7, R15 ;  /* 0x000000000f0772ca */ /* 0x000fe200000e0000 */
[----:B01----:R-:W-:Y:S01]  /*13ad0*/  VIADD R7, R7, 0x132b0 ;  /* 0x000132b007077836 */ /* 0x003fe20000000000 */
[----:B------:R-:W-:Y:S01]  /*13ae0*/  PLOP3.LUT P2, PT, PT, PT, PT, 0x80, 0x0 ;  /* 0x000000000000781c */ /* 0x000fe20003f4f070 */
[----:B------:R-:W-:-:S12]  /*13af0*/  UIADD3.X UR5, URZ, UR39, URZ, UP0, !UPT ;  /* 0x000000273f057290 */ /* 0x000fd800087fe43f */
.L_x_460:
        /* <DEDUP_REMOVED lines=9> */
[----:B0-----:R-:W-:Y:S05]  /*13b90*/  @P2 BRA.U.ANY `(.L_x_460) ;  /* 0xfffffffd00d82947 */ /* 0x001fea000393ffff */
.L_x_450:
[----:B------:R-:W-:Y:S05]  /*13ba0*/  BSYNC B1 ;  /* 0x0000000000017941 */ /* 0x000fea0003800000 */
.L_x_449:
[C---:B------:R-:W-:Y:S01]  /*13bb0*/  ISETP.GT.AND P3, PT, R6.reuse, R3, PT ;  /* 0x000000030600720c */ /* 0x040fe20003f64270 */
[----:B------:R-:W-:Y:S01]  /*13bc0*/  VIADD R6, R6, 0xffffffff ;  /* 0xffffffff06067836 */ /* 0x000fe20000000000 */
[----:B------:R-:W-:-:S04]  /*13bd0*/  IADD3 R23, R23, 0x1, RZ ;  /* 0x0000000117177810 */ /* 0x000fc80007ffe0ff */
[----:B------:R-:W-:-:S04]  /*13be0*/  ISETP.NE.AND P2, PT, R23, 0x2, PT ;  /* 0x000000021700780c */ /* 0x000fc80003f45270 */
[----:B------:R-:W-:Y:S02]  /*13bf0*/  SEL R7, RZ, 0x1, P2 ;  /* 0x00000001ff077807 */ /* 0x000fe40001000000 */
[----:B------:R-:W-:Y:S02]  /*13c00*/  SEL R23, R23, RZ, P2 ;  /* 0x000000ff17177207 */ /* 0x000fe40001000000 */
[----:B------:R-:W-:Y:S01]  /*13c10*/  LOP3.LUT R29, R29, R7, RZ, 0x3c, !PT ;  /* 0x000000071d1d7212 */ /* 0x000fe200078e3cff */
[----:B------:R-:W-:Y:S06]  /*13c20*/  @P3 BRA `(.L_x_461) ;  /* 0xfffffff800a83947 */ /* 0x000fec000383ffff */
.L_x_431:
[----:B------:R-:W-:Y:S05]  /*13c30*/  BSYNC B0 ;  /* 0x0000000000007941 */ /* 0x000fea0003800000 */
.L_x_430:
[----:B------:R-:W-:Y:S05]  /*13c40*/  @!P0 WARPSYNC.ALL ;  /* 0x0000000000008948 */ /* 0x000fea0003800000 */
[----:B------:R-:W-:Y:S01]  /*13c50*/  @!P0 BAR.SYNC.DEFER_BLOCKING 0xc, 0x200 ;  /* 0x0308000000008b1d */ /* 0x000fe20000010000 */
[----:B------:R-:W-:-:S05]  /*13c60*/  IMAD.MOV.U32 R0, RZ, RZ, RZ ;  /* 0x000000ffff007224 */ /* 0x000fca00078e00ff */
[----:B------:R-:W-:Y:S04]  /*13c70*/  BSSY B0, `(.L_x_462) ;  /* 0x000001e000007945 */ /* 0x000fe80003800000 */
[----:B------:R-:W-:Y:S05]  /*13c80*/  @!P1 BRA `(.L_x_463) ;  /* 0x0000000000709947 */ /* 0x000fea0003800000 */
[----:B------:R-:W-:-:S13]  /*13c90*/  ISETP.NE.AND P0, PT, R5, RZ, PT ;  /* 0x000000ff0500720c */ /* 0x000fda0003f05270 */
[----:B------:R-:W0:Y:S02]  /*13ca0*/  @!P0 LDC R5, c[0x0][0x9f0] ;  /* 0x00027c00ff058b82 */ /* 0x000e240000000800 */
[-C--:B0-----:R-:W-:Y:S02]  /*13cb0*/  IABS R0, R5.reuse ;  /* 0x0000000500007213 */ /* 0x081fe40000000000 */
[----:B------:R-:W-:Y:S02]  /*13cc0*/  IABS R7, R5 ;  /* 0x0000000500077213 */ /* 0x000fe40000000000 */
[----:B------:R-:W0:Y:S03]  /*13cd0*/  I2F.RP R2, R0 ;  /* 0x0000000000027306 */ /* 0x000e260000209400 */
[----:B------:R-:W-:-:S05]  /*13ce0*/  IMAD.MOV R7, RZ, RZ, -R7 ;  /* 0x000000ffff077224 */ /* 0x000fca00078e0a07 */
[----:B0-----:R-:W0:Y:S02]  /*13cf0*/  MUFU.RCP R2, R2 ;  /* 0x0000000200027308 */ /* 0x001e240000001000 */
[----:B0-----:R-:W-:-:S06]  /*13d00*/  VIADD R2, R2, 0xffffffe ;  /* 0x0ffffffe02027836 */ /* 0x001fcc0000000000 */
[----:B------:R-:W0:Y:S02]  /*13d10*/  F2I.FTZ.U32.TRUNC.NTZ R3, R2 ;  /* 0x0000000200037305 */ /* 0x000e24000021f000 */
[----:B0-----:R-:W-:-:S04]  /*13d20*/  IMAD.MOV R2, RZ, RZ, -R3 ;  /* 0x000000ffff027224 */ /* 0x001fc800078e0a03 */
[----:B------:R-:W-:Y:S02]  /*13d30*/  IMAD R6, R2, R0, RZ ;  /* 0x0000000002067224 */ /* 0x000fe400078e02ff */
[----:B------:R-:W-:-:S04]  /*13d40*/  IMAD.MOV.U32 R2, RZ, RZ, RZ ;  /* 0x000000ffff027224 */ /* 0x000fc800078e00ff */
[----:B------:R-:W-:Y:S01]  /*13d50*/  IMAD.HI.U32 R2, R3, R6, R2 ;  /* 0x0000000603027227 */ /* 0x000fe200078e0002 */
[----:B------:R-:W-:-:S04]  /*13d60*/  IADD3 R6, R4, -0x1, R5 ;  /* 0xffffffff04067810 */ /* 0x000fc80007ffe005 */
[----:B------:R-:W-:Y:S02]  /*13d70*/  IABS R3, R6 ;  /* 0x0000000600037213 */ /* 0x000fe40000000000 */
[----:B------:R-:W-:-:S03]  /*13d80*/  LOP3.LUT R6, R6, R5, RZ, 0x3c, !PT ;  /* 0x0000000506067212 */ /* 0x000fc600078e3cff */
[----:B------:R-:W-:Y:S01]  /*13d90*/  IMAD.HI.U32 R2, R2, R3, RZ ;  /* 0x0000000302027227 */ /* 0x000fe200078e00ff */
[----:B------:R-:W-:-:S03]  /*13da0*/  ISETP.GE.AND P2, PT, R6, RZ, PT ;  /* 0x000000ff0600720c */ /* 0x000fc60003f46270 */
[----:B------:R-:W-:-:S05]  /*13db0*/  IMAD R3, R2, R7, R3 ;  /* 0x0000000702037224 */ /* 0x000fca00078e0203 */
[----:B------:R-:W-:-:S13]  /*13dc0*/  ISETP.GT.U32.AND P1, PT, R0, R3, PT ;  /* 0x000000030000720c */ /* 0x000fda0003f24070 */
[----:B------:R-:W-:Y:S02]  /*13dd0*/  @!P1 IMAD.IADD R3, R3, 0x1, -R0 ;  /* 0x0000000103039824 */ /* 0x000fe400078e0a00 */
[----:B------:R-:W-:Y:S01]  /*13de0*/  @!P1 VIADD R2, R2, 0x1 ;  /* 0x0000000102029836 */ /* 0x000fe20000000000 */
[----:B------:R-:W-:Y:S02]  /*13df0*/  ISETP.NE.AND P1, PT, R5, RZ, PT ;  /* 0x000000ff0500720c */ /* 0x000fe40003f25270 */
[----:B------:R-:W-:-:S13]  /*13e00*/  ISETP.GE.U32.AND P0, PT, R3, R0, PT ;  /* 0x000000000300720c */ /* 0x000fda0003f06070 */
[----:B------:R-:W-:-:S05]  /*13e10*/  @P0 VIADD R2, R2, 0x1 ;  /* 0x0000000102020836 */ /* 0x000fca0000000000 */
[----:B------:R-:W-:-:S05]  /*13e20*/  MOV R0, R2 ;  /* 0x0000000200007202 */ /* 0x000fca0000000f00 */
[----:B------:R-:W-:Y:S01]  /*13e30*/  @!P2 IMAD.MOV R0, RZ, RZ, -R0 ;  /* 0x000000ffff00a224 */ /* 0x000fe200078e0a00 */
[----:B------:R-:W-:-:S07]  /*13e40*/  @!P1 LOP3.LUT R0, RZ, R5, RZ, 0x33, !PT ;  /* 0x00000005ff009212 */ /* 0x000fce00078e33ff */
.L_x_463:
[----:B------:R-:W-:Y:S05]  /*13e50*/  BSYNC B0 ;  /* 0x0000000000007941 */ /* 0x000fea0003800000 */
.L_x_462:
[----:B------:R-:W-:-:S05]  /*13e60*/  IMAD R3, R20, R0, RZ ;  /* 0x0000000014037224 */ /* 0x000fca00078e02ff */
[----:B------:R-:W-:Y:S01]  /*13e70*/  VIADDMNMX R2, R3, R0, R4, PT ;  /* 0x0000000003027246 */ /* 0x000fe20003800104 */
[----:B------:R0:W-:Y:S03]  /*13e80*/  STL [R1], R3 ;  /* 0x0000000301007387 */ /* 0x0001e60000100800 */
[----:B------:R-:W-:Y:S01]  /*13e90*/  ISETP.GT.AND P0, PT, R2, R3, PT ;  /* 0x000000030200720c */ /* 0x000fe20003f04270 */
[----:B------:R0:W-:-:S12]  /*13ea0*/  STL [R1+0x20], R2 ;  /* 0x0000200201007387 */ /* 0x0001d80000100800 */
[----:B0-----:R-:W-:Y:S05]  /*13eb0*/  @P0 BRA `(.L_x_464) ;  /* 0x0000000000440947 */ /* 0x001fea0003800000 */
[----:B------:R-:W0:Y:S02]  /*13ec0*/  S2R R2, SR_TID.X ;  /* 0x0000000000027919 */ /* 0x000e240000002100 */
[----:B0-----:R-:W-:-:S04]  /*13ed0*/  LOP3.LUT R2, R2, 0x7f, RZ, 0xc0, !PT ;  /* 0x0000007f02027812 */ /* 0x001fc800078ec0ff */
[----:B------:R-:W-:-:S13]  /*13ee0*/  ISETP.NE.AND P0, PT, R2, RZ, PT ;  /* 0x000000ff0200720c */ /* 0x000fda0003f05270 */
[----:B------:R-:W-:Y:S05]  /*13ef0*/  @P0 BRA `(.L_x_465) ;  /* 0x0000002800ac0947 */ /* 0x000fea0003800000 */
[----:B------:R-:W0:Y:S01]  /*13f00*/  S2R R5, SR_LANEID ;  /* 0x0000000000057919 */ /* 0x000e220000000000 */
[----:B------:R-:W-:Y:S01]  /*13f10*/  VOTEU.ANY UR4, UPT, PT ;  /* 0x0000000000047886 */ /* 0x000fe200038e0100 */
[----:B------:R-:W2:Y:S01]  /*13f20*/  LDC.64 R2, c[0x0][0xc60] ;  /* 0x00031800ff027b82 */ /* 0x000ea20000000a00 */
[----:B------:R-:W0:Y:S02]  /*13f30*/  FLO.U32 R0, UR4 ;  /* 0x0000000400007d00 */ /* 0x000e2400080e0000 */
[----:B0-----:R-:W-:-:S06]  /*13f40*/  ISETP.EQ.U32.AND P0, PT, R0, R5, PT ;  /* 0x000000050000720c */ /* 0x001fcc0003f02070 */
[----:B------:R-:W2:Y:S07]  /*13f50*/  POPC R5, UR4 ;  /* 0x0000000400057d09 */ /* 0x000eae0008000000 */
[----:B--2---:R-:W2:Y:S01]  /*13f60*/  @P0 ATOMG.E.ADD.STRONG.GPU PT, R3, desc[UR40][R2.64], R5 ;  /* 0x00000005020309a8 */ /* 0x004ea200081ee1e8 */
[----:B------:R-:W0:Y:S02]  /*13f70*/  S2R R4, SR_LTMASK ;  /* 0x0000000000047919 */ /* 0x000e240000003900 */
[----:B0-----:R-:W-:-:S04]  /*13f80*/  LOP3.LUT R4, R4, UR4, RZ, 0xc0, !PT ;  /* 0x0000000404047c12 */ /* 0x001fc8000f8ec0ff */
[----:B------:R-:W0:Y:S01]  /*13f90*/  POPC R7, R4 ;  /* 0x0000000400077309 */ /* 0x000e220000000000 */
[----:B--2---:R-:W0:Y:S02]  /*13fa0*/  SHFL.IDX PT, R0, R3, R0, 0x1f ;  /* 0x00001f0003007589 */ /* 0x004e2400000e0000 */
[----:B0-----:R-:W-:Y:S01]  /*13fb0*/  IADD3 R24, R0, UR36, R7 ;  /* 0x0000002400187c10 */ /* 0x001fe2000fffe007 */
[----:B------:R-:W-:Y:S06]  /*13fc0*/  BRA `(.L_x_465) ;  /* 0x0000002800787947 */ /* 0x000fec0003800000 */
.L_x_464:
        /* <DEDUP_REMOVED lines=9> */
[----:B------:R-:W-:Y:S01]  /*14060*/  MOV R12, 0x1 ;  /* 0x00000001000c7802 */ /* 0x000fe20000000f00 */
[----:B------:R-:W0:Y:S01]  /*14070*/  LDC.64 R2, c[0x4][R2] ;  /* 0x0100000002027b82 */ /* 0x000e220000000a00 */
[----:B------:R-:W-:Y:S02]  /*14080*/  IMAD.U32 R5, RZ, RZ, UR7 ;  /* 0x00000007ff057e24 */ /* 0x000fe4000f8e00ff */
[----:B------:R-:W-:Y:S02]  /*14090*/  IMAD.U32 R6, RZ, RZ, UR8 ;  /* 0x00000008ff067e24 */ /* 0x000fe4000f8e00ff */
[----:B------:R-:W-:-:S02]  /*140a0*/  IMAD.U32 R7, RZ, RZ, UR9 ;  /* 0x00000009ff077e24 */ /* 0x000fc4000f8e00ff */
[----:B------:R-:W-:Y:S02]  /*140b0*/  IMAD.U32 R10, RZ, RZ, UR4 ;  /* 0x00000004ff0a7e24 */ /* 0x000fe4000f8e00ff */
[----:B-1----:R-:W-:Y:S02]  /*140c0*/  IMAD.U32 R11, RZ, RZ, UR5 ;  /* 0x00000005ff0b7e24 */ /* 0x002fe4000f8e00ff */
[----:B------:R-:W-:Y:S02]  /*140d0*/  IMAD.MOV.U32 R8, RZ, RZ, 0x70 ;  /* 0x00000070ff087424 */ /* 0x000fe400078e00ff */
[----:B------:R-:W-:-:S07]  /*140e0*/  IMAD.MOV.U32 R13, RZ, RZ, RZ ;  /* 0x000000ffff0d7224 */ /* 0x000fce00078e00ff */
[----:B------:R-:W-:-:S07]  /*140f0*/  LEPC R20, `(.L_x_467) ;  /* 0x000000001014794e */ /* 0x000fce0000000000 */
[----:B0-----:R-:W-:Y:S05]  /*14100*/  CALL.ABS.NOINC R2 ;  /* 0x0000000002007343 */ /* 0x001fea0003c00000 */
.L_x_467:
[----:B------:R-:W-:Y:S05]  /*14110*/  BSYNC B6 ;  /* 0x0000000000067941 */ /* 0x000fea0003800000 */
.L_x_466:
        /* <DEDUP_REMOVED lines=22> */
.L_x_469:
[----:B------:R-:W-:Y:S05]  /*14280*/  BSYNC B6 ;  /* 0x0000000000067941 */ /* 0x000fea0003800000 */
.L_x_468:
        /* <DEDUP_REMOVED lines=20> */
.L_x_471:
[----:B------:R-:W-:Y:S05]  /*143d0*/  BSYNC B6 ;  /* 0x0000000000067941 */ /* 0x000fea0003800000 */
.L_x_470:
        /* <DEDUP_REMOVED lines=8> */
[----:B------:R-:W-:Y:S01]  /*14460*/  MOV R13, RZ ;  /* 0x000000ff000d7202 */ /* 0x000fe20000000f00 */
[----:B------:R-:W0:Y:S01]  /*14470*/  LDC.64 R2, c[0x4][R2] ;  /* 0x0100000002027b82 */ /* 0x000e220000000a00 */
[----:B------:R-:W-:Y:S02]  /*14480*/  IMAD.U32 R5, RZ, RZ, UR5 ;  /* 0x00000005ff057e24 */ /* 0x000fe4000f8e00ff */
[----:B------:R-:W-:Y:S02]  /*14490*/  IMAD.U32 R6, RZ, RZ, UR6 ;  /* 0x00000006ff067e24 */ /* 0x000fe4000f8e00ff */
[----:B------:R-:W-:-:S02]  /*144a0*/  IMAD.U32 R7, RZ, RZ, UR7 ;  /* 0x00000007ff077e24 */ /* 0x000fc4000f8e00ff */
[----:B------:R-:W-:Y:S02]  /*144b0*/  IMAD.U32 R10, RZ, RZ, UR8 ;  /* 0x00000008ff0a7e24 */ /* 0x000fe4000f8e00ff */
[----:B-1----:R-:W-:Y:S02]  /*144c0*/  IMAD.U32 R11, RZ, RZ, UR9 ;  /* 0x00000009ff0b7e24 */ /* 0x002fe4000f8e00ff */
[----:B------:R-:W-:Y:S02]  /*144d0*/  IMAD.MOV.U32 R8, RZ, RZ, 0x70 ;  /* 0x00000070ff087424 */ /* 0x000fe400078e00ff */
[----:B------:R-:W-:-:S07]  /*144e0*/  IMAD.MOV.U32 R12, RZ, RZ, 0x1 ;  /* 0x00000001ff0c7424 */ /* 0x000fce00078e00ff */
[----:B------:R-:W-:-:S07]  /*144f0*/  LEPC R20, `(.L_x_473) ;  /* 0x000000001014794e */ /* 0x000fce0000000000 */
[----:B0-----:R-:W-:Y:S05]  /*14500*/  CALL.ABS.NOINC R2 ;  /* 0x0000000002007343 */ /* 0x001fea0003c00000 */
.L_x_473:
[----:B------:R-:W-:Y:S05]  /*14510*/  BSYNC B6 ;  /* 0x0000000000067941 */ /* 0x000fea0003800000 */
.L_x_472:
[----:B------:R-:W2:Y:S01]  /*14520*/  LDL.LU R20, [R1+0x4] ;  /* 0x0000040001147983 */ /* 0x000ea20000300800 */
[----:B------:R-:W-:Y:S02]  /*14530*/  ULDC.64 UR4, c[0x0][0x9f8] ;  /* 0x00027e0000047ab9 */ /* 0x000fe40000000a00 */
[----:B------:R-:W-:-:S04]  /*14540*/  ISETP.NE.U32.AND P0, PT, RZ, UR4, PT ;  /* 0x00000004ff007c0c */ /* 0x000fc8000bf05070 */
[----:B------:R-:W-:-:S13]  /*14550*/  ISETP.NE.AND.EX P0, PT, RZ, UR5, PT, P0 ;  /* 0x00000005ff007c0c */ /* 0x000fda000bf05300 */
[----:B------:R-:W-:-:S04]  /*14560*/  @P0 IADD3 R2, P1, R17, UR4, RZ ;  /* 0x0000000411020c10 */ /* 0x000fc8000ff3e0ff */
[----:B--2---:R-:W-:Y:S01]  /*14570*/  @P0 IADD3.X R3, R20, UR5, RZ, P1, !PT ;  /* 0x0000000514030c10 */ /* 0x004fe20008ffe4ff */
[----:B------:R-:W-:-:S04]  /*14580*/  ULDC.64 UR4, c[0x0][0xa08] ;  /* 0x0002820000047ab9 */ /* 0x000fc80000000a00 */
[----:B------:R0:W2:Y:S02]  /*14590*/  @P0 LDG.E R26, desc[UR40][R2.64] ;  /* 0x00000028021a0981 */ /* 0x0000a4000c1e1900 */
[----:B0-----:R-:W0:Y:S02]  /*145a0*/  LDC.64 R2, c[0x0][0x418] ;  /* 0x00010600ff027b82 */ /* 0x001e240000000a00 */
[----:B0-----:R-:W-:Y:S01]  /*145b0*/  LOP3.LUT P0, RZ, R2, UR4, RZ, 0xfc, !PT ;  /* 0x0000000402ff7c12 */ /* 0x001fe2000f80fcff */
[----:B------:R-:W-:-:S03]  /*145c0*/  UMOV UR4, 0xffffffff ;  /* 0xffffffff00047882 */ /* 0x000fc60000000000 */
[----:B------:R-:W-:Y:S02]  /*145d0*/  LOP3.LUT P0, RZ, R3, UR5, RZ, 0xfc, P0 ;  /* 0x0000000503ff7c12 */ /* 0x000fe4000800fcff */
[----:B--2---:R-:W-:Y:S02]  /*145e0*/  SHF.R.S32.HI R8, RZ, 0x1f, R26 ;  /* 0x0000001fff087819 */ /* 0x004fe4000001141a */
[----:B------:R-:W-:-:S03]  /*145f0*/  SEL R17, R26, RZ, !P0 ;  /* 0x000000ff1a117207 */ /* 0x000fc60004000000 */
[----:B------:R0:W-:Y:S01]  /*14600*/  STL [R1+0x4], R8 ;  /* 0x0000040801007387 */ /* 0x0001e20000100800 */
[----:B------:R-:W-:Y:S05]  /*14610*/  BRA.DIV UR4, `(.L_x_474) ;  /* 0x0000003e04507947 */ /* 0x000fea000b800000 */
[----:B------:R-:W2:Y:S02]  /*14620*/  S2R R0, SR_TID.X ;  /* 0x0000000000007919 */ /* 0x000ea40000002100 */
[----:B--2---:R-:W-:-:S04]  /*14630*/  SHF.R.U32.HI R0, RZ, 0x5, R0 ;  /* 0x00000005ff007819 */ /* 0x004fc80000011600 */
[----:B------:R-:W-:-:S05]  /*14640*/  LOP3.LUT R0, R0, 0x3, RZ, 0xc0, !PT ;  /* 0x0000000300007812 */ /* 0x000fca00078ec0ff */
[----:B------:R2:W3:Y:S02]  /*14650*/  SHFL.IDX PT, R14, R0, RZ, 0x1f ;  /* 0x00001fff000e7589 */ /* 0x0004e400000e0000 */
.L_x_573:
[----:B---3--:R-:W-:Y:S02]  /*14660*/  ISETP.NE.AND P0, PT, R14, RZ, PT ;  /* 0x000000ff0e00720c */ /* 0x008fe40003f05270 */
[----:B------:R-:W-:Y:S02]  /*14670*/  PLOP3.LUT P1, PT, PT, PT, PT, 0x8, 0x0 ;  /* 0x000000000000781c */ /* 0x000fe40003f2e170 */
[----:B------:R-:W-:-:S11]  /*14680*/  LOP3.LUT R22, R22, 0xfffffffe, RZ, 0xc0, !PT ;  /* 0xfffffffe16167812 */ /* 0x000fd600078ec0ff */
[----:B------:R-:W-:Y:S01]  /*14690*/  @P1 LOP3.LUT R22, R22, 0x1, RZ, 0xfc, !PT ;  /* 0x0000000116161812 */ /* 0x000fe200078efcff */
[----:B------:R-:W-:Y:S06]  /*146a0*/  @P0 BRA `(.L_x_475) ;  /* 0x0000000400500947 */ /* 0x000fec0003800000 */
[----:B------:R-:W-:-:S03]  /*146b0*/  UMOV UR4, 0xffffffff ;  /* 0xffffffff00047882 */ /* 0x000fc60000000000 */
[----:B------:R-:W-:Y:S05]  /*146c0*/  BRA.DIV UR4, `(.L_x_476) ;  /* 0x0000003e04587947 */ /* 0x000fea000b800000 */
[----:B------:R-:W-:-:S13]  /*146d0*/  ELECT P6, URZ, PT ;  /* 0x00000000003f782f */ /* 0x000fda00038c0000 */
.L_x_576:
[----:B------:R-:W-:Y:S05]  /*146e0*/  @!P6 BRA `(.L_x_475) ;  /* 0x000000040040e947 */ /* 0x000fea0003800000 */
[----:B--2---:R-:W2:Y:S01]  /*146f0*/  LDL R0, [R1+0x20] ;  /* 0x0000200001007983 */ /* 0x004ea20000100800 */
[----:B------:R-:W-:-:S04]  /*14700*/  ISETP.NE.U32.AND P0, PT, R2, RZ, PT ;  /* 0x000000ff0200720c */ /* 0x000fc80003f05070 */
[----:B------:R-:W-:Y:S01]  /*14710*/  ISETP.NE.AND.EX P0, PT, R3, RZ, PT, P0 ;  /* 0x000000ff0300720c */ /* 0x000fe20003f05300 */
[----:B--2---:R-:W-:-:S12]  /*14720*/  VIADD R0, R0, 0xffffffff ;  /* 0xffffffff00007836 */ /* 0x004fd80000000000 */
[----:B------:R-:W-:Y:S05]  /*14730*/  @!P0 BRA `(.L_x_477) ;  /* 0x0000000000448947 */ /* 0x000fea0003800000 */
[----:B------:R-:W2:Y:S01]  /*14740*/  LDC R7, c[0x0][0x43c] ;  /* 0x00010f00ff077b82 */ /* 0x000ea20000000800 */
[----:B------:R-:W-:Y:S01]  /*14750*/  ULDC.64 UR4, c[0x0][0x428] ;  /* 0x00010a0000047ab9 */ /* 0x000fe20000000a00 */
[----:B--2---:R-:W-:-:S13]  /*14760*/  ISETP.NE.AND P0, PT, R7, 0x1, PT ;  /* 0x000000010700780c */ /* 0x004fda0003f05270 */
[----:B------:R-:W2:Y:S02]  /*14770*/  @P0 LDC.64 R4, c[0x0][0x440] ;  /* 0x00011000ff040b82 */ /* 0x000ea40000000a00 */
[----:B--2---:R-:W-:-:S04]  /*14780*/  @P0 IMAD.HI.U32 R6, R0, R4, RZ ;  /* 0x0000000400060227 */ /* 0x004fc800078e00ff */
[----:B------:R-:W-:Y:S01]  /*14790*/  IMAD.MOV.U32 R4, RZ, RZ, R0 ;  /* 0x000000ffff047224 */ /* 0x000fe200078e0000 */
[----:B------:R-:W-:Y:S01]  /*147a0*/  @P0 SHF.R.U32.HI R4, RZ, R5, R6 ;  /* 0x00000005ff040219 */ /* 0x000fe20000011606 */
[----:B------:R-:W-:-:S04]  /*147b0*/  IMAD R6, R8, UR4, RZ ;  /* 0x0000000408067c24 */ /* 0x000fc8000f8e02ff */
[----:B------:R-:W-:Y:S02]  /*147c0*/  IMAD.MOV R5, RZ, RZ, -R4 ;  /* 0x000000ffff057224 */ /* 0x000fe400078e0a04 */
[----:B------:R-:W-:Y:S02]  /*147d0*/  IMAD R6, R26, UR5, R6 ;  /* 0x000000051a067c24 */ /* 0x000fe4000f8e0206 */
[----:B------:R-:W-:Y:S01]  /*147e0*/  IMAD R0, R7, R5, R0 ;  /* 0x0000000507007224 */ /* 0x000fe200078e0200 */
[----:B------:R-:W-:-:S03]  /*147f0*/  SHF.R.S32.HI R5, RZ, 0x1f, R4 ;  /* 0x0000001fff057819 */ /* 0x000fc60000011404 */
[----:B------:R-:W-:-:S04]  /*14800*/  IMAD.WIDE.U32 R4, R26, UR4, R4 ;  /* 0x000000041a047c25 */ /* 0x000fc8000f8e0004 */
[----:B------:R-:W-:Y:S01]  /*14810*/  IMAD.IADD R5, R5, 0x1, R6 ;  /* 0x0000000105057824 */ /* 0x000fe200078e0206 */
[----:B------:R-:W-:-:S04]  /*14820*/  LEA R2, P0, R4, R2, 0x2 ;  /* 0x0000000204027211 */ /* 0x000fc800078010ff */
[----:B------:R-:W-:-:S05]  /*14830*/  LEA.HI.X R3, R4, R3, R5, 0x2, P0 ;  /* 0x0000000304037211 */ /* 0x000fca00000f1405 */
[----:B------:R2:W5:Y:S04]  /*14840*/  LDG.E R17, desc[UR40][R2.64] ;  /* 0x0000002802117981 */ /* 0x000568000c1e1900 */
.L_x_477:
[----:B------:R-:W-:Y:S01]  /*14850*/  IMAD R4, R19, 0x8, R18 ;  /* 0x0000000813047824 */ /* 0x000fe200078e0212 */
[----:B--2---:R-:W-:Y:S01]  /*14860*/  SHF.L.U32 R3, R28, 0x1f, RZ ;  /* 0x0000001f1c037819 */ /* 0x004fe200000006ff */
[----:B------:R-:W2:Y:S03]  /*14870*/  S2R R2, SR_TID.X ;  /* 0x0000000000027919 */ /* 0x000ea60000002100 */
[----:B------:R-:W3:Y:S01]  /*14880*/  SYNCS.PHASECHK.TRANS64.TRYWAIT P0, [R4+URZ+0x13280], R3 ;  /* 0x01328003040075a7 */ /* 0x000ee2000800017f */
[----:B--2---:R-:W-:-:S04]  /*14890*/  LOP3.LUT R2, R2, 0x7f, RZ, 0xc0, !PT ;  /* 0x0000007f02027812 */ /* 0x004fc800078ec0ff */
[----:B------:R-:W-:Y:S01]  /*148a0*/  ISETP.NE.AND P1, PT, R2, RZ, PT ;  /* 0x000000ff0200720c */ /* 0x000fe20003f25270 */
[----:B---3--:R-:W-:-:S12]  /*148b0*/  @!P0 BRA `(.L_x_478) ;  /* 0x0000003800fc8947 */ /* 0x008fd80003800000 */
.L_x_577:
[----:B------:R-:W-:Y:S05]  /*148c0*/  @P1 BRA `(.L_x_479) ;  /* 0x00000000001c1947 */ /* 0x000fea0003800000 */
[----:B------:R-:W3:Y:S02]  /*148d0*/  S2R R2, SR_TID.X ;  /* 0x0000000000027919 */ /* 0x000ee40000002100 */
[----:B---3--:R-:W-:Y:S01]  /*148e0*/  LOP3.LUT R5, R2, 0x1f, RZ, 0xc0, !PT ;  /* 0x0000001f02057812 */ /* 0x008fe200078ec0ff */
[----:B------:R-:W-:-:S03]  /*148f0*/  IMAD.MOV.U32 R2, RZ, RZ, 0x2800 ;  /* 0x00002800ff027424 */ /* 0x000fc600078e00ff */
[----:B------:R-:W-:Y:S01]  /*14900*/  ISETP.NE.AND P0, PT, R5, RZ, PT ;  /* 0x000000ff0500720c */ /* 0x000fe20003f05270 */
[----:B------:R3:W-:-:S12]  /*14910*/  SYNCS.ARRIVE.TRANS64 RZ, [R4+URZ+0x13270], R2 ;  /* 0x0132700204ff79a7 */ /* 0x0007d8000800003f */
[----:B---3--:R-:W-:Y:S05]  /*14920*/  @!P0 BRA `(.L_x_479) ;  /* 0x0000000000048947 */ /* 0x008fea0003800000 */
[----:B------:R-:W-:Y:S01]  /*14930*/  BPT.TRAP 0x1 ;  /* 0x000000040000795c */ /* 0x000fe20000300000 */
.L_x_479:
[----:B------:R-:W3:Y:S01]  /*14940*/  LDL R5, [R1+0x8] ;  /* 0x0000080001057983 */ /* 0x000ee20000100800 */
[----:B------:R-:W-:Y:S01]  /*14950*/  IMAD R2, R19, 0x2800, R18 ;  /* 0x0000280013027824 */ /* 0x000fe200078e0212 */
[----:B------:R-:W-:Y:S01]  /*14960*/  R2UR UR9, R4 ;  /* 0x00000000040972ca */ /* 0x000fe200000e0000 */
[----:B------:R-:W-:Y:S01]  /*14970*/  UIADD3 UR4, UP0, UR38, 0x470, URZ ;  /* 0x0000047026047890 */ /* 0x000fe2000ff1e03f */
[----:B------:R-:W-:Y:S01]  /*14980*/  R2UR UR12, R16 ;  /* 0x00000000100c72ca */ /* 0x000fe200000e0000 */
[----:B------:R-:W-:Y:S01]  /*14990*/  UMOV UR6, 0x0 ;  /* 0x0000000000067882 */ /* 0x000fe20000000000 */
[----:B------:R-:W-:Y:S01]  /*149a0*/  R2UR UR8, R2 ;  /* 0x00000000020872ca */ /* 0x000fe200000e0000 */
[----:B------:R-:W-:Y:S01]  /*149b0*/  UIADD3.X UR5, URZ, UR39, URZ, UP0, !UPT ;  /* 0x000000273f057290 */ /* 0x000fe200087fe43f */
[----:B-----5:R-:W-:Y:S01]  /*149c0*/  R2UR UR13, R17 ;  /* 0x00000000110d72ca */ /* 0x020fe200000e0000 */
[----:B------:R-:W-:Y:S01]  /*149d0*/  UMOV UR7, 0x14f00000 ;  /* 0x14f0000000077882 */ /* 0x000fe20000000000 */
[----:B------:R-:W-:-:S05]  /*149e0*/  UMOV UR10, URZ ;  /* 0x0000003f000a7c82 */ /* 0x000fca0008000000 */
[----:B------:R-:W-:-:S04]  /*149f0*/  UIADD3 UR9, UR9, 0x13270, URZ ;  /* 0x0001327009097890 */ /* 0x000fc8000fffe03f */
[----:B------:R-:W-:Y:S01]  /*14a00*/  UIADD3 UR8, UR8, 0x6000, URZ ;  /* 0x0000600008087890 */ /* 0x000fe2000fffe03f */
[----:B---3--:R-:W-:-:S05]  /*14a10*/  IMAD R0, R0, 0xa0, R5 ;  /* 0x000000a000007824 */ /* 0x008fca00078e0205 */
[----:B------:R-:W-:-:S13]  /*14a20*/  R2UR UR11, R0 ;  /* 0x00000000000b72ca */ /* 0x000fda00000e0000 */
[----:B------:R3:W-:Y:S01]  /*14a30*/  UTMALDG.4D [UR8], [UR4], desc[UR6] ;  /* 0x00000608040075b4 */ /* 0x0007e20008019000 */
[----:B------:R-:W4:Y:S02]  /*14a40*/  SYNCS.PHASECHK.TRANS64.TRYWAIT P0, [R4+URZ+0x13240], R3 ;  /* 0x01324003040075a7 */ /* 0x000f24000800017f */
[----:B---34-:R-:W-:Y:S05]  /*14a50*/  @!P0 BRA `(.L_x_480) ;  /* 0x0000003800a88947 */ /* 0x018fea0003800000 */
.L_x_578:
        /* <DEDUP_REMOVED lines=8> */
.L_x_481:
        /* <DEDUP_REMOVED lines=8> */
[----:B------:R-:W-:Y:S01]  /*14b60*/  R2UR UR13, R17 ;  /* 0x00000000110d72ca */ /* 0x000fe200000e0000 */
[----:B------:R-:W-:Y:S01]  /*14b70*/  UMOV UR10, URZ ;  /* 0x0000003f000a7c82 */ /* 0x000fe20008000000 */
[----:B------:R-:W-:-:S02]  /*14b80*/  PLOP3.LUT P0, PT, PT, PT, PT, 0x80, 0x0 ;  /* 0x000000000000781c */ /* 0x000fc40003f0f070 */
[----:B------:R-:W-:Y:S01]  /*14b90*/  LOP3.LUT R22, R22, 0xfffffffe, RZ, 0xc0, !PT ;  /* 0xfffffffe16167812 */ /* 0x000fe200078ec0ff */
[----:B------:R-:W-:Y:S02]  /*14ba0*/  UIADD3 UR8, UR8, 0xe000, URZ ;  /* 0x0000e00008087890 */ /* 0x000fe4000fffe03f */
[----:B------:R-:W-:-:S08]  /*14bb0*/  UIADD3 UR9, UR9, 0x13230, URZ ;  /* 0x0001323009097890 */ /* 0x000fd0000fffe03f */
[----:B------:R-:W-:Y:S01]  /*14bc0*/  @P0 LOP3.LUT R22, R22, 0x1, RZ, 0xfc, !PT ;  /* 0x0000000116160812 */ /* 0x000fe200078efcff */
[----:B------:R4:W-:Y:S02]  /*14bd0*/  UTMALDG.4D [UR8], [UR4], desc[UR6] ;  /* 0x00000608040075b4 */ /* 0x0009e40008019000 */
[----:B----4-:R-:W-:-:S04]  /*14be0*/  NOP ;  /* 0x0000000000007918 */ /* 0x010fc80000000000 */
.L_x_475:
[----:B--23--:R-:W2:Y:S04]  /*14bf0*/  LDL.LU R4, [R1+0x18] ;  /* 0x0000180001047983 */ /* 0x00cea80000300800 */
[----:B------:R-:W3:Y:S04]  /*14c00*/  LDL.LU R6, [R1+0x14] ;  /* 0x0000140001067983 */ /* 0x000ee80000300800 */
[----:B------:R-:W4:Y:S01]  /*14c10*/  LDL.LU R3, [R1+0x30] ;  /* 0x0000300001037983 */ /* 0x000f220000300800 */
[----:B------:R-:W-:Y:S05]  /*14c20*/  WARPSYNC.ALL ;  /* 0x0000000000007948 */ /* 0x000fea0003800000 */
[----:B------:R-:W-:Y:S01]  /*14c30*/  ULDC.64 UR6, c[0x0][0xa00] ;  /* 0x0002800000067ab9 */ /* 0x000fe20000000a00 */
[----:B------:R-:W-:Y:S01]  /*14c40*/  ULDC.64 UR4, c[0x0][0x298] ;  /* 0x0000a60000047ab9 */ /* 0x000fe20000000a00 */
[----:B------:R-:W-:Y:S01]  /*14c50*/  VIADD R0, R18, 0xb000 ;  /* 0x0000b00012007836 */ /* 0x000fe20000000000 */
[----:B------:R-:W-:Y:S01]  /*14c60*/  BAR.SYNC.DEFER_BLOCKING 0x8, 0x200 ;  /* 0x0208000000007b1d */ /* 0x000fe20000010000 */
[----:B------:R-:W-:-:S03]  /*14c70*/  ISETP.NE.U32.AND P0, PT, RZ, UR6, PT ;  /* 0x00000006ff007c0c */ /* 0x000fc6000bf05070 */
[----:B------:R-:W-:Y:S02]  /*14c80*/  LOP3.LUT P1, RZ, R0, 0x1bf, RZ, 0xc0, !PT ;  /* 0x000001bf00ff7812 */ /* 0x000fe4000782c0ff */
[----:B------:R-:W-:Y:S01]  /*14c90*/  ISETP.NE.AND.EX P0, PT, RZ, UR7, PT, P0 ;  /* 0x00000007ff007c0c */ /* 0x000fe2000bf05300 */
[----:B------:R-:W-:Y:S01]  /*14ca0*/  BSSY B6, `(.L_x_482) ;  /* 0x000001d000067945 */ /* 0x000fe20003800000 */
[----:B--2---:R-:W-:Y:S02]  /*14cb0*/  SHF.R.S32.HI R2, RZ, 0x1f, R4 ;  /* 0x0000001fff027819 */ /* 0x004fe40000011404 */
[----:B---3--:R-:W-:-:S03]  /*14cc0*/  SEL R6, R6, RZ, !P0 ;  /* 0x000000ff06067207 */ /* 0x008fc60004000000 */
[----:B------:R-:W-:-:S04]  /*14cd0*/  IMAD R2, R2, UR4, RZ ;  /* 0x0000000402027c24 */ /* 0x000fc8000f8e02ff */
[C---:B------:R-:W-:Y:S01]  /*14ce0*/  IMAD R0, R4.reuse, UR5, R2 ;  /* 0x0000000504007c24 */ /* 0x040fe2000f8e0202 */
[----:B----4-:R-:W-:Y:S01]  /*14cf0*/  SEL R2, R3, RZ, !P0 ;  /* 0x000000ff03027207 */ /* 0x010fe20004000000 */
[----:B------:R-:W-:-:S04]  /*14d00*/  IMAD.WIDE.U32 R4, R4, UR4, RZ ;  /* 0x0000000404047c25 */ /* 0x000fc8000f8e00ff */
[----:B------:R-:W-:Y:S01]  /*14d10*/  IMAD.IADD R0, R5, 0x1, R0 ;  /* 0x0000000105007824 */ /* 0x000fe200078e0200 */
[----:B------:R2:W-:Y:S04]  /*14d20*/  STL.64 [R1+0x28], R4 ;  /* 0x0000280401007387 */ /* 0x0005e80000100a00 */
[----:B------:R2:W-:Y:S04]  /*14d30*/  STL [R1+0x14], R6 ;  /* 0x0000140601007387 */ /* 0x0005e80000100800 */
[----:B------:R2:W-:Y:S04]  /*14d40*/  STL [R1+0x30], R2 ;  /* 0x0000300201007387 */ /* 0x0005e80000100800 */
[----:B------:R2:W-:Y:S01]  /*14d50*/  STL [R1+0x18], R0 ;  /* 0x0000180001007387 */ /* 0x0005e20000100800 */
[----:B------:R-:W-:Y:S05]  /*14d60*/  @!P1 BRA `(.L_x_483) ;  /* 0x0000000000409947 */ /* 0x000fea0003800000 */
[----:B--2---:R-:W-:Y:S01]  /*14d70*/  MOV R2, 0x0 ;  /* 0x0000000000027802 */ /* 0x004fe20000000f00 */
[----:B------:R-:W-:Y:S01]  /*14d80*/  ULDC.64 UR4, c[0x4][0x98] ;  /* 0x0100260000047ab9 */ /* 0x000fe20000000a00 */
[----:B------:R-:W-:Y:S01]  /*14d90*/  ULDC.64 UR6, c[0x4][0xa0] ;  /* 0x0100280000067ab9 */ /* 0x000fe20000000a00 */
[----:B------:R-:W-:Y:S01]  /*14da0*/  ULDC.64 UR8, c[0x4][0x28] ;  /* 0x01000a0000087ab9 */ /* 0x000fe20000000a00 */
[----:B------:R-:W-:Y:S01]  /*14db0*/  MOV R4, UR4 ;  /* 0x0000000400047c02 */ /* 0x000fe20008000f00 */
[----:B------:R-:W-:Y:S01]  /*14dc0*/  IMAD.U32 R5, RZ, RZ, UR5 ;  /* 0x00000005ff057e24 */ /* 0x000fe2000f8e00ff */
[----:B------:R-:W2:Y:S01]  /*14dd0*/  LDC.64 R2, c[0x4][R2] ;  /* 0x0100000002027b82 */ /* 0x000ea20000000a00 */
[----:B------:R-:W-:Y:S02]  /*14de0*/  IMAD.U32 R6, RZ, RZ, UR6 ;  /* 0x00000006ff067e24 */ /* 0x000fe4000f8e00ff */
[----:B------:R-:W-:Y:S02]  /*14df0*/  IMAD.U32 R7, RZ, RZ, UR7 ;  /* 0x00000007ff077e24 */ /* 0x000fe4000f8e00ff */
[----:B------:R-:W-:-:S02]  /*14e00*/  IMAD.U32 R10, RZ, RZ, UR8 ;  /* 0x00000008ff0a7e24 */ /* 0x000fc4000f8e00ff */
[----:B-1----:R-:W-:Y:S02]  /*14e10*/  IMAD.U32 R11, RZ, RZ, UR9 ;  /* 0x00000009ff0b7e24 */ /* 0x002fe4000f8e00ff */
[----:B0-----:R-:W-:Y:S02]  /*14e20*/  IMAD.MOV.U32 R8, RZ, RZ, 0x70 ;  /* 0x00000070ff087424 */ /* 0x001fe400078e00ff */
[----:B------:R-:W-:Y:S02]  /*14e30*/  IMAD.MOV.U32 R12, RZ, RZ, 0x1 ;  /* 0x00000001ff0c7424 */ /* 0x000fe400078e00ff */
[----:B------:R-:W-:-:S07]  /*14e40*/  IMAD.MOV.U32 R13, RZ, RZ, RZ ;  /* 0x000000ffff0d7224 */ /* 0x000fce00078e00ff */
[----:B------:R-:W-:-:S07]  /*14e50*/  LEPC R20, `(.L_x_483) ;  /* 0x000000001014794e */ /* 0x000fce0000000000 */
[----:B--2---:R-:W-:Y:S05]  /*14e60*/  CALL.ABS.NOINC R2 ;  /* 0x0000000002007343 */ /* 0x004fea0003c00000 */
.L_x_483:
[----:B------:R-:W-:Y:S05]  /*14e70*/  BSYNC B6 ;  /* 0x0000000000067941 */ /* 0x000fea0003800000 */
.L_x_482:
[----:B------:R-:W3:Y:S01]  /*14e80*/  LDL.LU R20, [R1+0x18] ;  /* 0x0000180001147983 */ /* 0x000ee20000300800 */
[----:B------:R-:W4:Y:S01]  /*14e90*/  LDC R9, c[0x0][0x448] ;  /* 0x00011200ff097b82 */ /* 0x000f220000000800 */
[----:B------:R-:W-:Y:S01]  /*14ea0*/  ULDC.64 UR4, c[0x0][0x2d8] ;  /* 0x0000b60000047ab9 */ /* 0x000fe20000000a00 */
[----:B------:R-:W-:Y:S01]  /*14eb0*/  ULDC.64 UR6, c[0x0][0x2e0] ;  /* 0x0000b80000067ab9 */ /* 0x000fe20000000a00 */
[----:B--2---:R-:W3:Y:S01]  /*14ec0*/  LDL.LU.64 R2, [R1+0x28] ;  /* 0x0000280001027983 */ /* 0x004ee20000300a00 */
[----:B------:R-:W-:-:S03]  /*14ed0*/  ULDC.64 UR8, c[0x0][0x280] ;  /* 0x0000a00000087ab9 */ /* 0x000fc60000000a00 */
[----:B------:R-:W2:Y:S04]  /*14ee0*/  LDL.LU R21, [R1+0x30] ;  /* 0x0000300001157983 */ /* 0x000ea80000300800 */
[----:B------:R-:W2:Y:S04]  /*14ef0*/  LDL.LU R4, [R1+0x14] ;  /* 0x0000140001047983 */ /* 0x000ea80000300800 */
[----:B------:R0:W5:Y:S01]  /*14f00*/  LDL R10, [R1+0x34] ;  /* 0x00003400010a7983 */ /* 0x0001620000100800 */
[----:B----4-:R-:W-:-:S13]  /*14f10*/  ISETP.NE.AND P0, PT, R9, 0x1, PT ;  /* 0x000000010900780c */ /* 0x010fda0003f05270 */
[----:B------:R-:W4:Y:S08]  /*14f20*/  @P0 LDC R5, c[0x0][0x450] ;  /* 0x00011400ff050b82 */ /* 0x000f300000000800 */
[----:B0-----:R-:W0:Y:S01]  /*14f30*/  @P0 LDC R8, c[0x0][0x450] ;  /* 0x00011400ff080b82 */ /* 0x001e220000000800 */
[----:B---3--:R-:W-:Y:S02]  /*14f40*/  IMAD.MOV.U32 R3, RZ, RZ, R20 ;  /* 0x000000ffff037224 */ /* 0x008fe400078e0014 */
[----:B------:R-:W3:Y:S01]  /*14f50*/  S2R R20, SR_TID.X ;  /* 0x0000000000147919 */ /* 0x000ee20000002100 */
[----:B------:R-:W-:-:S04]  /*14f60*/  IMAD.WIDE.U32 R2, R16, UR4, R2 ;  /* 0x0000000410027c25 */ /* 0x000fc8000f8e0002 */
[----:B------:R-:W-:Y:S01]  /*14f70*/  IMAD R3, R16, UR5, R3 ;  /* 0x0000000510037c24 */ /* 0x000fe2000f8e0203 */
[----:B------:R-:W-:Y:S01]  /*14f80*/  ULDC.64 UR4, c[0x0][0x2d0] ;  /* 0x0000b40000047ab9 */ /* 0x000fe20000000a00 */
[----:B--2---:R-:W-:Y:S02]  /*14f90*/  IMAD R0, R21, UR6, RZ ;  /* 0x0000000615007c24 */ /* 0x004fe4000f8e02ff */
[----:B------:R-:W-:-:S04]  /*14fa0*/  IMAD.WIDE.U32 R2, R4, UR6, R2 ;  /* 0x0000000604027c25 */ /* 0x000fc8000f8e0002 */
[----:B------:R-:W-:Y:S01]  /*14fb0*/  IMAD R0, R4, UR7, R0 ;  /* 0x0000000704007c24 */ /* 0x000fe2000f8e0200 */
[----:B------:R-:W-:Y:S01]  /*14fc0*/  ULDC.64 UR6, c[0x0][0x2c8] ;  /* 0x0000b20000067ab9 */ /* 0x000fe20000000a00 */
[----:B------:R-:W2:Y:S02]  /*14fd0*/  @P0 LDC R4, c[0x0][0x44c] ;  /* 0x00011300ff040b82 */ /* 0x000ea40000000800 */
[----:B------:R-:W-:Y:S01]  /*14fe0*/  IMAD.IADD R3, R3, 0x1, R0 ;  /* 0x0000000103037824 */ /* 0x000fe200078e0200 */
[C---:B---3--:R-:W-:Y:S02]  /*14ff0*/  LOP3.LUT R21, R20.reuse, 0x7f, RZ, 0xc0, !PT ;  /* 0x0000007f14157812 */ /* 0x048fe400078ec0ff */
[----:B------:R-:W-:Y:S02]  /*15000*/  SHF.L.U32 R20, R20, 0x5, RZ ;  /* 0x0000000514147819 */ /* 0x000fe400000006ff */
[----:B------:R-:W-:-:S04]  /*15010*/  SHF.R.U32.HI R21, RZ, 0x2, R21 ;  /* 0x00000002ff157819 */ /* 0x000fc80000011615 */
[----:B------:R-:W-:-:S05]  /*15020*/  LOP3.LUT R20, R21, 0x60, R20, 0xf8, !PT ;  /* 0x0000006015147812 */ /* 0x000fca00078ef814 */
[----:B------:R-:W-:-:S04]  /*15030*/  IMAD R6, R25, 0xc0, R20 ;  /* 0x000000c019067824 */ /* 0x000fc800078e0214 */
[----:B--2---:R-:W-:-:S04]  /*15040*/  @P0 IMAD.HI.U32 R0, R6, R4, RZ ;  /* 0x0000000406000227 */ /* 0x004fc800078e00ff */
[----:B------:R-:W-:Y:S01]  /*15050*/  IMAD.MOV.U32 R4, RZ, RZ, R6 ;  /* 0x000000ffff047224 */ /* 0x000fe200078e0006 */
[----:B----4-:R-:W-:-:S04]  /*15060*/  @P0 SHF.R.U32.HI R4, RZ, R5, R0 ;  /* 0x00000005ff040219 */ /* 0x010fc80000011600 */
[----:B------:R-:W-:-:S05]  /*15070*/  SHF.R.S32.HI R0, RZ, 0x1f, R4 ;  /* 0x0000001fff007819 */ /* 0x000fca0000011404 */
[----:B------:R-:W-:-:S04]  /*15080*/  IMAD R0, R0, UR4, RZ ;  /* 0x0000000400007c24 */ /* 0x000fc8000f8e02ff */
[C---:B------:R-:W-:Y:S02]  /*15090*/  IMAD R7, R4.reuse, UR5, R0 ;  /* 0x0000000504077c24 */ /* 0x040fe4000f8e0200 */
[----:B------:R-:W-:Y:S02]  /*150a0*/  IMAD.MOV R0, RZ, RZ, -R4 ;  /* 0x000000ffff007224 */ /* 0x000fe400078e0a04 */
[----:B------:R-:W-:-:S04]  /*150b0*/  IMAD.WIDE.U32 R4, R4, UR4, R2 ;  /* 0x0000000404047c25 */ /* 0x000fc8000f8e0002 */
[----:B------:R-:W-:Y:S02]  /*150c0*/  IMAD R0, R9, R0, R6 ;  /* 0x0000000009007224 */ /* 0x000fe400078e0206 */
[----:B------:R-:W-:-:S03]  /*150d0*/  IMAD.IADD R5, R5, 0x1, R7 ;  /* 0x0000000105057824 */ /* 0x000fc600078e0207 */
[----:B------:R-:W-:Y:S01]  /*150e0*/  SHF.R.S32.HI R7, RZ, 0x1f, R0 ;  /* 0x0000001fff077819 */ /* 0x000fe20000011400 */
[----:B------:R-:W-:-:S04]  /*150f0*/  IMAD.WIDE.U32 R4, R0, UR6, R4 ;  /* 0x0000000600047c25 */ /* 0x000fc8000f8e0004 */
[----:B------:R-:W-:-:S04]  /*15100*/  IMAD R7, R7, UR6, RZ ;  /* 0x0000000607077c24 */ /* 0x000fc8000f8e02ff */
[----:B------:R-:W-:Y:S01]  /*15110*/  IMAD R7, R0, UR7, R7 ;  /* 0x0000000700077c24 */ /* 0x000fe2000f8e0207 */
[----:B------:R-:W-:-:S04]  /*15120*/  IADD3 R0, P1, R4, UR8, RZ ;  /* 0x0000000804007c10 */ /* 0x000fc8000ff3e0ff */
[----:B------:R-:W-:Y:S02]  /*15130*/  IADD3.X R4, R5, UR9, R7, P1, !PT ;  /* 0x0000000905047c10 */ /* 0x000fe40008ffe407 */
[----:B------:R-:W2:Y:S01]  /*15140*/  @P0 LDC R7, c[0x0][0x44c] ;  /* 0x00011300ff070b82 */ /* 0x000ea20000000800 */
[----:B------:R-:W-:Y:S01]  /*15150*/  VIADD R5, R6, 0x80 ;  /* 0x0000008006057836 */ /* 0x000fe20000000000 */
[----:B------:R-:W3:Y:S03]  /*15160*/  S2R R21, SR_TID.X ;  /* 0x0000000000157919 */ /* 0x000ee60000002100 */
[----:B------:R-:W-:Y:S02]  /*15170*/  IMAD.MOV.U32 R6, RZ, RZ, R5 ;  /* 0x000000ffff067224 */ /* 0x000fe400078e0005 */
[----:B--2---:R-:W-:-:S05]  /*15180*/  @P0 IMAD.HI.U32 R7, R5, R7, RZ ;  /* 0x0000000705070227 */ /* 0x004fca00078e00ff */
[----:B0-----:R-:W-:-:S05]  /*15190*/  @P0 SHF.R.U32.HI R6, RZ, R8, R7 ;  /* 0x00000008ff060219 */ /* 0x001fca0000011607 */
[----:B------:R-:W-:-:S04]  /*151a0*/  IMAD.MOV R7, RZ, RZ, -R6 ;  /* 0x000000ffff077224 */ /* 0x000fc800078e0a06 */
[----:B------:R-:W-:Y:S01]  /*151b0*/  IMAD R5, R9, R7, R5 ;  /* 0x0000000709057224 */ /* 0x000fe200078e0205 */
[----:B------:R-:W-:Y:S01]  /*151c0*/  SHF.R.S32.HI R7, RZ, 0x1f, R6 ;  /* 0x0000001fff077819 */ /* 0x000fe20000011406 */
[----:B------:R-:W-:-:S04]  /*151d0*/  IMAD.WIDE.U32 R2, R6, UR4, R2 ;  /* 0x0000000406027c25 */ /* 0x000fc8000f8e0002 */
[----:B------:R-:W-:Y:S01]  /*151e0*/  IMAD R7, R7, UR4, RZ ;  /* 0x0000000407077c24 */ /* 0x000fe2000f8e02ff */
[----:B------:R-:W-:-:S03]  /*151f0*/  ULDC UR4, c[0x0][0x2b8] ;  /* 0x0000ae0000047ab9 */ /* 0x000fc60000000800 */
[----:B------:R-:W-:Y:S01]  /*15200*/  IMAD R7, R6, UR5, R7 ;  /* 0x0000000506077c24 */ /* 0x000fe2000f8e0207 */
[----:B------:R-:W-:Y:S01]  /*15210*/  SHF.R.S32.HI R6, RZ, 0x1f, R5 ;  /* 0x0000001fff067819 */ /* 0x000fe20000011405 */
[----:B---3--:R-:W-:Y:S02]  /*15220*/  IMAD.SHL.U32 R20, R21, 0x10, RZ ;  /* 0x0000001015147824 */ /* 0x008fe400078e00ff */
[----:B------:R-:W-:Y:S02]  /*15230*/  IMAD.IADD R3, R3, 0x1, R7 ;  /* 0x0000000103037824 */ /* 0x000fe400078e0207 */
[----:B------:R-:W-:Y:S02]  /*15240*/  IMAD R6, R6, UR6, RZ ;  /* 0x0000000606067c24 */ /* 0x000fe4000f8e02ff */
[----:B------:R-:W-:Y:S01]  /*15250*/  IMAD.WIDE.U32 R2, R5, UR6, R2 ;  /* 0x0000000605027c25 */ /* 0x000fe2000f8e0002 */
[----:B------:R-:W-:-:S03]  /*15260*/  LOP3.LUT R20, R20, 0x30, RZ, 0xc0, !PT ;  /* 0x0000003014147812 */ /* 0x000fc600078ec0ff */
[----:B------:R-:W-:Y:S01]  /*15270*/  IMAD R6, R5, UR7, R6 ;  /* 0x0000000705067c24 */ /* 0x000fe2000f8e0206 */
[----:B------:R-:W-:Y:S02]  /*15280*/  IADD3 R2, P1, R2, UR8, RZ ;  /* 0x0000000802027c10 */ /* 0x000fe4000ff3e0ff */
[----:B------:R-:W-:Y:S01]  /*15290*/  ISETP.GE.AND P0, PT, R20, UR4, PT ;  /* 0x0000000414007c0c */ /* 0x000fe2000bf06270 */
[----:B------:R-:W-:Y:S01]  /*152a0*/  UMOV UR4, 0xffffffff ;  /* 0xffffffff00047882 */ /* 0x000fe20000000000 */
[----:B------:R-:W-:Y:S02]  /*152b0*/  LOP3.LUT R21, R21, 0x7f, RZ, 0xc0, !PT ;  /* 0x0000007f15157812 */ /* 0x000fe400078ec0ff */
[----:B------:R-:W-:Y:S02]  /*152c0*/  IADD3.X R3, R3, UR9, R6, P1, !PT ;  /* 0x0000000903037c10 */ /* 0x000fe40008ffe406 */
[----:B------:R-:W-:Y:S01]  /*152d0*/  SHF.R.U32.HI R21, RZ, 0x2, R21 ;  /* 0x00000002ff157819 */ /* 0x000fe20000011615 */
[----:B------:R-:W-:Y:S06]  /*152e0*/  BRA.DIV UR4, `(.L_x_484) ;  /* 0x0000003204987947 */ /* 0x000fec000b800000 */
[----:B------:R-:W2:Y:S01]  /*152f0*/  LDL.LU R6, [R1+0x3c] ;  /* 0x00003c0001067983 */ /* 0x000ea20000300800 */
[----:B------:R-:W-:-:S03]  /*15300*/  IMAD R25, R25, 0xc0, R21 ;  /* 0x000000c019197824 */ /* 0x000fc600078e0215 */
[----:B------:R-:W0:Y:S04]  /*15310*/  SHFL.IDX PT, R7, R0, RZ, 0x1c1f ;  /* 0x001c1fff00077589 */ /* 0x000e2800000e0000 */
[----:B------:R-:W-:Y:S04]  /*15320*/  SHFL.IDX PT, R8, R2, RZ, 0x1c1f ;  /* 0x001c1fff02087589 */ /* 0x000fe800000e0000 */
[----:B------:R-:W-:Y:S01]  /*15330*/  SHFL.IDX PT, R2, R2, 0x1, 0x1c1f ;  /* 0x003c1f0002027f89 */ /* 0x000fe200000e0000 */
[----:B--2---:R-:W-:-:S03]  /*15340*/  IMAD R5, R6, R9, RZ ;  /* 0x0000000906057224 */ /* 0x004fc600078e02ff */
[----:B------:R-:W2:Y:S02]  /*15350*/  SHFL.IDX PT, R6, R4, RZ, 0x1c1f ;  /* 0x001c1fff04067589 */ /* 0x000ea400000e0000 */
[----:B------:R-:W-:-:S13]  /*15360*/  ISETP.GE.AND P1, PT, R25, R5, PT ;  /* 0x000000051900720c */ /* 0x000fda0003f26270 */
[----:B0-----:R-:W-:-:S04]  /*15370*/  @!P1 IADD3 R7, P2, R20, R7, RZ ;  /* 0x0000000714079210 */ /* 0x001fc80007f5e0ff */
[----:B--2---:R-:W-:-:S04]  /*15380*/  @!P1 IADD3.X R6, RZ, R6, RZ, P2, !PT ;  /* 0x00000006ff069210 */ /* 0x004fc800017fe4ff */
[----:B------:R-:W-:-:S04]  /*15390*/  @!P1 LOP3.LUT R7, R7, R6, RZ, 0x3c, !PT ;  /* 0x0000000607079212 */ /* 0x000fc800078e3cff */
[----:B------:R-:W-:-:S04]  /*153a0*/  @!P1 LOP3.LUT R6, R7, R6, RZ, 0x3c, !PT ;  /* 0x0000000607069212 */ /* 0x000fc800078e3cff */
[----:B------:R-:W-:-:S05]  /*153b0*/  @!P1 LOP3.LUT R7, R7, R6, RZ, 0x3c, !PT ;  /* 0x0000000607079212 */ /* 0x000fca00078e3cff */
[----:B-----5:R0:W-:Y:S02]  /*153c0*/  @!P1 LDGSTS.E.BYPASS.LTC128B.128 [R10+0xb000], desc[UR40][R6.64], !P0 ;  /* 0x0b000000060a9fae */ /* 0x0201e4000c101d68 */
[----:B0-----:R-:W-:Y:S02]  /*153d0*/  VIADD R6, R25, 0x20 ;  /* 0x0000002019067836 */ /* 0x001fe40000000000 */
[----:B------:R-:W0:Y:S03]  /*153e0*/  SHFL.IDX PT, R7, R0, 0x1, 0x1c1f ;  /* 0x003c1f0000077f89 */ /* 0x000e2600000e0000 */
[----:B------:R-:W-:Y:S02]  /*153f0*/  ISETP.GE.AND P1, PT, R6, R5, PT ;  /* 0x000000050600720c */ /* 0x000fe40003f26270 */
[----:B------:R-:W2:Y:S11]  /*15400*/  SHFL.IDX PT, R6, R4, 0x1, 0x1c1f ;  /* 0x003c1f0004067f89 */ /* 0x000eb600000e0000 */
[----:B0-----:R-:W-:-:S05]  /*15410*/  @!P1 IADD3 R7, P2, R20, R7, RZ ;  /* 0x0000000714079210 */ /* 0x001fca0007f5e0ff */
[----:B--2---:R-:W-:-:S05]  /*15420*/  @!P1 IMAD.X R6, RZ, RZ, R6, P2 ;  /* 0x000000ffff069224 */ /* 0x004fca00010e0606 */
[----:B------:R-:W-:-:S04]  /*15430*/  @!P1 LOP3.LUT R7, R7, R6, RZ, 0x3c, !PT ;  /* 0x0000000607079212 */ /* 0x000fc800078e3cff */
[----:B------:R-:W-:-:S04]  /*15440*/  @!P1 LOP3.LUT R6, R7, R6, RZ, 0x3c, !PT ;  /* 0x0000000607069212 */ /* 0x000fc800078e3cff */
[----:B------:R-:W-:-:S05]  /*15450*/  @!P1 LOP3.LUT R7, R7, R6, RZ, 0x3c, !PT ;  /* 0x0000000607079212 */ /* 0x000fca00078e3cff */
[----:B------:R0:W-:Y:S02]  /*15460*/  @!P1 LDGSTS.E.BYPASS.LTC128B.128 [R10+0xb800], desc[UR40][R6.64], !P0 ;  /* 0x0b800000060a9fae */ /* 0x0001e4000c101d68 */
[----:B0-----:R-:W-:Y:S02]  /*15470*/  VIADD R6, R25, 0x40 ;  /* 0x0000004019067836 */ /* 0x001fe40000000000 */
[----:B------:R-:W0:Y:S03]  /*15480*/  SHFL.IDX PT, R7, R0, 0x2, 0x1c1f ;  /* 0x005c1f0000077f89 */ /* 0x000e2600000e0000 */
[----:B------:R-:W-:Y:S02]  /*15490*/  ISETP.GE.AND P1, PT, R6, R5, PT ;  /* 0x000000050600720c */ /* 0x000fe40003f26270 */
[----:B------:R-:W2:Y:S04]  /*154a0*/  SHFL.IDX PT, R6, R4, 0x2, 0x1c1f ;  /* 0x005c1f0004067f89 */ /* 0x000ea800000e0000 */
[----:B------:R-:W-:Y:S07]  /*154b0*/  SHFL.IDX PT, R4, R4, 0x3, 0x1c1f ;  /* 0x007c1f0004047f89 */ /* 0x000fee00000e0000 */
[----:B0-----:R-:W-:-:S05]  /*154c0*/  @!P1 IADD3 R7, P2, R20, R7, RZ ;  /* 0x0000000714079210 */ /* 0x001fca0007f5e0ff */
[----:B--2---:R-:W-:-:S05]  /*154d0*/  @!P1 IMAD.X R6, RZ, RZ, R6, P2 ;  /* 0x000000ffff069224 */ /* 0x004fca00010e0606 */
[----:B------:R-:W-:-:S04]  /*154e0*/  @!P1 LOP3.LUT R7, R7, R6, RZ, 0x3c, !PT ;  /* 0x0000000607079212 */ /* 0x000fc800078e3cff */
[----:B------:R-:W-:-:S04]  /*154f0*/  @!P1 LOP3.LUT R6, R7, R6, RZ, 0x3c, !PT ;  /* 0x0000000607069212 */ /* 0x000fc800078e3cff */
[----:B------:R-:W-:-:S05]  /*15500*/  @!P1 LOP3.LUT R7, R7, R6, RZ, 0x3c, !PT ;  /* 0x0000000607079212 */ /* 0x000fca00078e3cff */
[----:B------:R0:W-:Y:S04]  /*15510*/  @!P1 LDGSTS.E.BYPASS.LTC128B.128 [R10+0xc000], desc[UR40][R6.64], !P0 ;  /* 0x0c000000060a9fae */ /* 0x0001e8000c101d68 */
[----:B0-----:R0:W2:Y:S02]  /*15520*/  SHFL.IDX PT, R6, R0, 0x3, 0x1c1f ;  /* 0x007c1f0000067f89 */ /* 0x0010a400000e0000 */
[----:B0-----:R-:W-:-:S05]  /*15530*/  VIADD R0, R25, 0x80 ;  /* 0x0000008019007836 */ /* 0x001fca0000000000 */
[----:B------:R-:W-:Y:S01]  /*15540*/  ISETP.GE.AND P2, PT, R0, R5, PT ;  /* 0x000000050000720c */ /* 0x000fe20003f46270 */
[----:B------:R-:W-:-:S05]  /*15550*/  VIADD R0, R25, 0x60 ;  /* 0x0000006019007836 */ /* 0x000fca0000000000 */
[----:B------:R-:W-:Y:S02]  /*15560*/  ISETP.GE.AND P1, PT, R0, R5, PT ;  /* 0x000000050000720c */ /* 0x000fe40003f26270 */
[----:B------:R-:W0:Y:S04]  /*15570*/  SHFL.IDX PT, R0, R3, RZ, 0x1c1f ;  /* 0x001c1fff03007589 */ /* 0x000e2800000e0000 */
[----:B------:R-:W3:Y:S07]  /*15580*/  SHFL.IDX PT, R3, R3, 0x1, 0x1c1f ;  /* 0x003c1f0003037f89 */ /* 0x000eee00000e0000 */
[----:B--2---:R-:W-:-:S05]  /*15590*/  @!P1 IADD3 R6, P3, R20, R6, RZ ;  /* 0x0000000614069210 */ /* 0x004fca0007f7e0ff */
[----:B------:R-:W-:-:S04]  /*155a0*/  @!P1 IMAD.X R4, RZ, RZ, R4, P3 ;  /* 0x000000ffff049224 */ /* 0x000fc800018e0604 */
[----:B------:R-:W-:-:S05]  /*155b0*/  @!P1 IMAD.MOV.U32 R7, RZ, RZ, R4 ;  /* 0x000000ffff079224 */ /* 0x000fca00078e0004 */
[----:B------:R2:W-:Y:S02]  /*155c0*/  @!P1 LDGSTS.E.BYPASS.LTC128B.128 [R10+0xc800], desc[UR40][R6.64], !P0 ;  /* 0x0c800000060a9fae */ /* 0x0005e4000c101d68 */
[----:B--2---:R-:W-:-:S05]  /*155d0*/  @!P2 IADD3 R6, P1, R20, R8, RZ ;  /* 0x000000081406a210 */ /* 0x004fca0007f3e0ff */
[----:B0-----:R-:W-:-:S05]  /*155e0*/  @!P2 IMAD.X R0, RZ, RZ, R0, P1 ;  /* 0x000000ffff00a224 */ /* 0x001fca00008e0600 */
[----:B------:R-:W-:-:S05]  /*155f0*/  @!P2 MOV R7, R0 ;  /* 0x000000000007a202 */ /* 0x000fca0000000f00 */
[----:B---3--:R0:W-:Y:S02]  /*15600*/  @!P2 LDGSTS.E.BYPASS.LTC128B.128 [R10+0xd000], desc[UR40][R6.64], !P0 ;  /* 0x0d000000060aafae */ /* 0x0081e4000c101d68 */
.L_x_591:
[----:B------:R-:W-:-:S05]  /*15610*/  VIADD R25, R25, 0xa0 ;  /* 0x000000a019197836 */ /* 0x000fca0000000000 */
[----:B------:R-:W-:-:S13]  /*15620*/  ISETP.GE.AND P1, PT, R25, R5, PT ;  /* 0x000000051900720c */ /* 0x000fda0003f26270 */
[----:B------:R-:W-:-:S05]  /*15630*/  @!P1 IADD3 R2, P2, R20, R2, RZ ;  /* 0x0000000214029210 */ /* 0x000fca0007f5e0ff */
[----:B------:R-:W-:-:S05]  /*15640*/  @!P1 IMAD.X R3, RZ, RZ, R3, P2 ;  /* 0x000000ffff039224 */ /* 0x000fca00010e0603 */
[----:B------:R-:W-:Y:S01]  /*15650*/  @!PT LDS RZ, [RZ] ;  /* 0x00000000fffff984 */ /* 0x000fe20000000800 */
[----:B------:R-:W-:Y:S01]  /*15660*/  @!PT LDS RZ, [RZ] ;  /* 0x00000000fffff984 */ /* 0x000fe20000000800 */
[----:B------:R-:W-:Y:S01]  /*15670*/  @!PT LDS RZ, [RZ] ;  /* 0x00000000fffff984 */ /* 0x000fe20000000800 */
[----:B------:R2:W-:Y:S01]  /*15680*/  @!P1 LDGSTS.E.BYPASS.LTC128B.128 [R10+0xd800], desc[UR40][R2.64], !P0 ;  /* 0x0d800000020a9fae */ /* 0x0005e2000c101d68 */
[----:B------:R-:W-:Y:S01]  /*15690*/  PLOP3.LUT P0, PT, PT, PT, PT, 0x80, 0x0 ;  /* 0x000000000000781c */ /* 0x000fe20003f0f070 */
[----:B------:R-:W-:-:S12]  /*156a0*/  NOP ;  /* 0x0000000000007918 */ /* 0x000fd80000000000 */
.L_x_485:
[----:B------:R-:W-:Y:S02]  /*156b0*/  PLOP3.LUT P1, PT, P1, P0, PT, 0xa2, 0x0 ;  /* 0x000000000000781c */ /* 0x000fe40000f21472 */
[----:B------:R-:W-:-:S08]  /*156c0*/  @P0 R2UR P1, UR4, R18 ;  /* 0x00000000120402ca */ /* 0x000fd00000020000 */
[----:B------:R-:W-:-:S05]  /*156d0*/  @P0 PLOP3.LUT P0, PT, P1, PT, PT, 0x80, 0x0 ;  /* 0x000000000000081c */ /* 0x000fca0000f0f070 */
[----:B------:R-:W-:Y:S01]  /*156e0*/  @!P1 SYNCS.ARRIVE.TRANS64.RED.A0T1 RZ, [UR4+0x13200], RZ ;  /* 0x013200ffffff99a7 */ /* 0x000fe20008200404 */
[----:B------:R-:W-:Y:S07]  /*156f0*/  @!P1 ARRIVES.LDGSTSBAR.64.TRANSCNT [UR4+0x13200] ;  /* 0x01320000ff0099b0 */ /* 0x000fee0008000a84 */
[----:B------:R-:W-:Y:S05]  /*15700*/  @P0 BRA.U.ANY `(.L_x_485) ;  /* 0xfffffffd00e80947 */ /* 0x000fea000393ffff */
[----:B--2---:R-:W2:Y:S02]  /*15710*/  LDL.LU R2, [R1+0x40] ;  /* 0x0000400001027983 */ /* 0x004ea40000300800 */
[----:B--2---:R-:W-:-:S05]  /*15720*/  VIADD R2, R2, 0x1 ;  /* 0x0000000102027836 */ /* 0x004fca0000000000 */
[----:B------:R2:W-:Y:S01]  /*15730*/  STL [R1+0x40], R2 ;  /* 0x0000400201007387 */ /* 0x0005e20000100800 */
[----:B------:R-:W-:-:S04]  /*15740*/  LEA.HI R0, R2, R2, RZ, 0x1 ;  /* 0x0000000202007211 */ /* 0x000fc800078f08ff */
[----:B------:R-:W-:-:S05]  /*15750*/  LOP3.LUT R0, R0, 0xfffffffe, RZ, 0xc0, !PT ;  /* 0xfffffffe00007812 */ /* 0x000fca00078ec0ff */
[----:B------:R-:W-:-:S05]  /*15760*/  IMAD.IADD R0, R2, 0x1, -R0 ;  /* 0x0000000102007824 */ /* 0x000fca00078e0a00 */
[----:B------:R-:W-:Y:S01]  /*15770*/  SHF.L.U32 R3, R0, 0x1f, RZ ;  /* 0x0000001f00037819 */ /* 0x000fe200000006ff */
[----:B------:R-:W-:Y:S01]  /*15780*/  NOP ;  /* 0x0000000000007918 */ /* 0x000fe20000000000 */
[----:B------:R2:W-:Y:S01]  /*15790*/  SYNCS.ARRIVE.TRANS64.A1T0 RZ, [R18+URZ+0x13200], RZ ;  /* 0x013200ff12ff79a7 */ /* 0x0005e2000810003f */
[----:B------:R-:W-:Y:S01]  /*157a0*/  BSSY B0, `(.L_x_486) ;  /* 0x0000003000007945 */ /* 0x000fe20003800000 */
[----:B------:R-:W3:Y:S03]  /*157b0*/  SYNCS.PHASECHK.TRANS64.TRYWAIT P0, [R18+URZ+0x13220], R3 ;  /* 0x01322003120075a7 */ /* 0x000ee6000800017f */
[----:B--23--:R-:W-:Y:S05]  /*157c0*/  @!P0 BRA `(.L_x_487) ;  /* 0x0000003400488947 */ /* 0x00cfea0003800000 */
.L_x_592:
[----:B------:R-:W-:Y:S05]  /*157d0*/  BSYNC B0 ;  /* 0x0000000000007941 */ /* 0x000fea0003800000 */
.L_x_486:
[----:B------:R-:W3:Y:S04]  /*157e0*/  LDL.LU R0, [R1+0x20] ;  /* 0x0000200001007983 */ /* 0x000ee80000300800 */
[----:B------:R-:W4:Y:S01]  /*157f0*/  LDL R2, [R1] ;  /* 0x0000000001027983 */ /* 0x000f220000100800 */
[----:B---3--:R-:W-:-:S05]  /*15800*/  VIADD R0, R0, 0xfffffffe ;  /* 0xfffffffe00007836 */ /* 0x008fca0000000000 */
[----:B----4-:R-:W-:-:S13]  /*15810*/  ISETP.GE.AND P0, PT, R0, R2, PT ;  /* 0x000000020000720c */ /* 0x010fda0003f06270 */
[----:B------:R-:W-:Y:S05]  /*15820*/  @!P0 BRA `(.L_x_488) ;  /* 0x0000000800f08947 */ /* 0x000fea0003800000 */
[----:B0-----:R-:W-:Y:S02]  /*15830*/  IMAD.MOV.U32 R6, RZ, RZ, R19 ;  /* 0x000000ffff067224 */ /* 0x001fe400078e0013 */
[----:B------:R-:W-:-:S07]  /*15840*/  IMAD.MOV.U32 R7, RZ, RZ, R28 ;  /* 0x000000ffff077224 */ /* 0x000fce00078e001c */
.L_x_508:
        /* <DEDUP_REMOVED lines=14> */
[----:B------:R-:W3:Y:S01]  /*15930*/  LDL R5, [R1+0x4] ;  /* 0x0000040001057983 */ /* 0x000ee20000100800 */
[----:B------:R-:W0:Y:S01]  /*15940*/  LDC R8, c[0x0][0x43c] ;  /* 0x00010f00ff087b82 */ /* 0x000e220000000800 */
[----:B------:R-:W-:Y:S01]  /*15950*/  ULDC.64 UR6, c[0x0][0x428] ;  /* 0x00010a0000067ab9 */ /* 0x000fe20000000a00 */
[----:B0-----:R-:W-:-:S13]  /*15960*/  ISETP.NE.AND P0, PT, R8, 0x1, PT ;  /* 0x000000010800780c */ /* 0x001fda0003f05270 */
[----:B--2---:R-:W0:Y:S02]  /*15970*/  @P0 LDC.64 R2, c[0x0][0x440] ;  /* 0x00011000ff020b82 */ /* 0x004e240000000a00 */
[----:B0-----:R-:W-:Y:S01]  /*15980*/  @P0 IMAD.HI.U32 R4, R0, R2, RZ ;  /* 0x0000000200040227 */ /* 0x001fe200078e00ff */
[----:B------:R-:W-:-:S04]  /*15990*/  MOV R2, R0 ;  /* 0x0000000000027202 */ /* 0x000fc80000000f00 */
[----:B------:R-:W-:-:S05]  /*159a0*/  @P0 SHF.R.U32.HI R2, RZ, R3, R4 ;  /* 0x00000003ff020219 */ /* 0x000fca0000011604 */
[----:B------:R-:W-:-:S04]  /*159b0*/  IMAD.MOV R3, RZ, RZ, -R2 ;  /* 0x000000ffff037224 */ /* 0x000fc800078e0a02 */
[----:B------:R-:W-:Y:S01]  /*159c0*/  IMAD R8, R8, R3, R0 ;  /* 0x0000000308087224 */ /* 0x000fe200078e0200 */
[----:B------:R-:W-:-:S03]  /*159d0*/  SHF.R.S32.HI R3, RZ, 0x1f, R2 ;  /* 0x0000001fff037819 */ /* 0x000fc60000011402 */
[----:B------:R-:W-:-:S04]  /*159e0*/  IMAD.WIDE.U32 R2, R26, UR6, R2 ;  /* 0x000000061a027c25 */ /* 0x000fc8000f8e0002 */
[----:B---3--:R-:W-:-:S04]  /*159f0*/  IMAD R4, R5, UR6, RZ ;  /* 0x0000000605047c24 */ /* 0x008fc8000f8e02ff */
[----:B------:R-:W-:-:S04]  /*15a00*/  IMAD R4, R26, UR7, R4 ;  /* 0x000000071a047c24 */ /* 0x000fc8000f8e0204 */
[----:B------:R-:W-:Y:S01]  /*15a10*/  IMAD.IADD R3, R4, 0x1, R3 ;  /* 0x0000000104037824 */ /* 0x000fe200078e0203 */
[----:B------:R-:W-:-:S04]  /*15a20*/  LEA R4, P0, R2, UR4, 0x2 ;  /* 0x0000000402047c11 */ /* 0x000fc8000f8010ff */
[----:B------:R-:W-:-:S05]  /*15a30*/  LEA.HI.X R5, R2, UR5, R3, 0x2, P0 ;  /* 0x0000000502057c11 */ /* 0x000fca00080f1403 */
[----:B------:R0:W5:Y:S04]  /*15a40*/  LDG.E R17, desc[UR40][R4.64] ;  /* 0x0000002804117981 */ /* 0x000168000c1e1900 */
.L_x_491:
[----:B0-----:R-:W-:Y:S01]  /*15a50*/  IMAD R4, R19, 0x8, R18 ;  /* 0x0000000813047824 */ /* 0x001fe200078e0212 */
[----:B--2---:R-:W-:Y:S01]  /*15a60*/  SHF.L.U32 R3, R28, 0x1f, RZ ;  /* 0x0000001f1c037819 */ /* 0x004fe200000006ff */
[----:B------:R-:W0:Y:S01]  /*15a70*/  S2R R2, SR_TID.X ;  /* 0x0000000000027919 */ /* 0x000e220000002100 */
[----:B------:R-:W-:Y:S02]  /*15a80*/  BSSY B1, `(.L_x_492) ;  /* 0x0000005000017945 */ /* 0x000fe40003800000 */
[----:B------:R-:W2:Y:S01]  /*15a90*/  SYNCS.PHASECHK.TRANS64.TRYWAIT P0, [R4+URZ+0x13280], R3 ;  /* 0x01328003040075a7 */ /* 0x000ea2000800017f */
[----:B0-----:R-:W-:-:S04]  /*15aa0*/  LOP3.LUT R2, R2, 0x7f, RZ, 0xc0, !PT ;  /* 0x0000007f02027812 */ /* 0x001fc800078ec0ff */
[----:B------:R-:W-:Y:S01]  /*15ab0*/  ISETP.NE.AND P1, PT, R2, RZ, PT ;  /* 0x000000ff0200720c */ /* 0x000fe20003f25270 */
[----:B--2---:R-:W-:-:S12]  /*15ac0*/  @!P0 BRA `(.L_x_493) ;  /* 0x00000030009c8947 */ /* 0x004fd80003800000 */
.L_x_593:
[----:B------:R-:W-:Y:S05]  /*15ad0*/  BSYNC B1 ;  /* 0x0000000000017941 */ /* 0x000fea0003800000 */
.L_x_492:
        /* <DEDUP_REMOVED lines=9> */
.L_x_495:
[----:B------:R-:W-:Y:S05]  /*15b70*/  BSYNC B1 ;  /* 0x0000000000017941 */ /* 0x000fea0003800000 */
.L_x_494:
[----:B------:R-:W2:Y:S01]  /*15b80*/  LDL R5, [R1+0x8] ;  /* 0x0000080001057983 */ /* 0x000ea20000100800 */
[----:B------:R-:W-:Y:S01]  /*15b90*/  IMAD.MOV.U32 R10, RZ, RZ, RZ ;  /* 0x000000ffff0a7224 */ /* 0x000fe200078e00ff */
[----:B------:R-:W-:Y:S01]  /*15ba0*/  UIADD3 UR4, UP0, UR38, 0x470, URZ ;  /* 0x0000047026047890 */ /* 0x000fe2000ff1e03f */
[----:B------:R-:W-:Y:S01]  /*15bb0*/  IMAD R2, R19, 0x2800, R18 ;  /* 0x0000280013027824 */ /* 0x000fe200078e0212 */
[----:B------:R-:W-:Y:S01]  /*15bc0*/  PLOP3.LUT P0, PT, PT, PT, PT, 0x80, 0x0 ;  /* 0x000000000000781c */ /* 0x000fe20003f0f070 */
[----:B------:R-:W-:Y:S01]  /*15bd0*/  UMOV UR6, 0x0 ;  /* 0x0000000000067882 */ /* 0x000fe20000000000 */
[----:B------:R-:W-:Y:S01]  /*15be0*/  R2UR UR10, R10 ;  /* 0x000000000a0a72ca */ /* 0x000fe200000e0000 */
[----:B------:R-:W-:Y:S01]  /*15bf0*/  VIADD R9, R2, 0x6000 ;  /* 0x0000600002097836 */ /* 0x000fe20000000000 */
[----:B------:R-:W-:Y:S01]  /*15c00*/  UIADD3.X UR5, URZ, UR39, URZ, UP0, !UPT ;  /* 0x000000273f057290 */ /* 0x000fe200087fe43f */
[----:B------:R-:W-:Y:S01]  /*15c10*/  UMOV UR7, 0x14f00000 ;  /* 0x14f0000000077882 */ /* 0x000fe20000000000 */
[----:B--2---:R-:W-:-:S02]  /*15c20*/  IMAD R5, R8, 0xa0, R5 ;  /* 0x000000a008057824 */ /* 0x004fc400078e0205 */
[----:B------:R-:W-:-:S09]  /*15c30*/  VIADD R8, R4, 0x13270 ;  /* 0x0001327004087836 */ /* 0x000fd20000000000 */
.L_x_496:
[----:B------:R-:W-:-:S13]  /*15c40*/  @P0 ELECT P2, URZ, PT ;  /* 0x00000000003f082f */ /* 0x000fda0003840000 */
[----:B-----5:R-:W-:Y:S02]  /*15c50*/  @P2 R2UR UR13, R17 ;  /* 0x00000000110d22ca */ /* 0x020fe400000e0000 */
        /* <DEDUP_REMOVED lines=8> */
[----:B------:R-:W2:Y:S01]  /*15ce0*/  SYNCS.PHASECHK.TRANS64.TRYWAIT P0, [R4+URZ+0x13240], R3 ;  /* 0x01324003040075a7 */ /* 0x000ea2000800017f */
[----:B------:R-:W-:Y:S04]  /*15cf0*/  BSSY B1, `(.L_x_497) ;  /* 0x0000002000017945 */ /* 0x000fe80003800000 */
[----:B--2---:R-:W-:Y:S05]  /*15d00*/  @!P0 BRA `(.L_x_498) ;  /* 0x0000003000208947 */ /* 0x004fea0003800000 */
.L_x_594:
[----:B------:R-:W-:Y:S05]  /*15d10*/  BSYNC B1 ;  /* 0x0000000000017941 */ /* 0x000fea0003800000 */
.L_x_497:
[----:B------:R-:W-:Y:S01]  /*15d20*/  BSSY B1, `(.L_x_499) ;  /* 0x000000b000017945 */ /* 0x000fe20003800000 */
[----:B------:R-:W-:Y:S02]  /*15d30*/  IMAD.MOV.U32 R8, RZ, RZ, 0x0 ;  /* 0x00000000ff087424 */ /* 0x000fe400078e00ff */
[----:B------:R-:W-:Y:S01]  /*15d40*/  IMAD.MOV.U32 R9, RZ, RZ, 0x14f00000 ;  /* 0x14f00000ff097424 */ /* 0x000fe200078e00ff */
[----:B------:R-:W-:Y:S06]  /*15d50*/  @P1 BRA `(.L_x_500) ;  /* 0x00000000001c1947 */ /* 0x000fec0003800000 */
[----:B-1----:R-:W1:Y:S01]  /*15d60*/  S2R R11, SR_TID.X ;  /* 0x00000000000b7919 */ /* 0x002e620000002100 */
[----:B0-2---:R-:W-:-:S04]  /*15d70*/  MOV R3, 0x2800 ;  /* 0x0000280000037802 */ /* 0x005fc80000000f00 */
[----:B------:R3:W-:Y:S01]  /*15d80*/  SYNCS.ARRIVE.TRANS64 RZ, [R4+URZ+0x13230], R3 ;  /* 0x0132300304ff79a7 */ /* 0x0007e2000800003f */
[----:B-1----:R-:W-:-:S04]  /*15d90*/  LOP3.LUT R11, R11, 0x1f, RZ, 0xc0, !PT ;  /* 0x0000001f0b0b7812 */ /* 0x002fc800078ec0ff */
[----:B------:R-:W-:-:S13]  /*15da0*/  ISETP.NE.AND P0, PT, R11, RZ, PT ;  /* 0x000000ff0b00720c */ /* 0x000fda0003f05270 */
[----:B---3--:R-:W-:Y:S05]  /*15db0*/  @!P0 BRA `(.L_x_500) ;  /* 0x0000000000048947 */ /* 0x008fea0003800000 */
[----:B------:R-:W-:Y:S01]  /*15dc0*/  BPT.TRAP 0x1 ;  /* 0x000000040000795c */ /* 0x000fe20000300000 */
.L_x_500:
[----:B------:R-:W-:Y:S05]  /*15dd0*/  BSYNC B1 ;  /* 0x0000000000017941 */ /* 0x000fea0003800000 */
.L_x_499:
[----:B------:R-:W-:Y:S01]  /*15de0*/  R2UR UR10, R10 ;  /* 0x000000000a0a72ca */ /* 0x000fe200000e0000 */
[----:B------:R-:W-:Y:S01]  /*15df0*/  UIADD3 UR4, UP0, UR38, 0x370, URZ ;  /* 0x0000037026047890 */ /* 0x000fe2000ff1e03f */
[----:B------:R-:W-:Y:S01]  /*15e00*/  R2UR UR6, R8 ;  /* 0x00000000080672ca */ /* 0x000fe200000e0000 */
[----:B------:R-:W-:Y:S01]  /*15e10*/  VIADD R2, R2, 0xe000 ;  /* 0x0000e00002027836 */ /* 0x000fe20000000000 */
[----:B------:R-:W-:Y:S01]  /*15e20*/  R2UR UR7, R9 ;  /* 0x00000000090772ca */ /* 0x000fe200000e0000 */
[----:B0-2---:R-:W-:Y:S01]  /*15e30*/  VIADD R4, R4, 0x13230 ;  /* 0x0001323004047836 */ /* 0x005fe20000000000 */
[----:B------:R-:W-:Y:S01]  /*15e40*/  PLOP3.LUT P0, PT, PT, PT, PT, 0x80, 0x0 ;  /* 0x000000000000781c */ /* 0x000fe20003f0f070 */
[----:B------:R-:W-:-:S12]  /*15e50*/  UIADD3.X UR5, URZ, UR39, URZ, UP0, !UPT ;  /* 0x000000273f057290 */ /* 0x000fd800087fe43f */
.L_x_501:
        /* <DEDUP_REMOVED lines=10> */
.L_x_490:
[----:B------:R-:W-:Y:S05]  /*15f00*/  BSYNC B0 ;  /* 0x0000000000007941 */ /* 0x000fea0003800000 */
.L_x_489:
[----:B--2---:R-:W2:Y:S02]  /*15f10*/  LDL R3, [R1+0x44] ;  /* 0x0000440001037983 */ /* 0x004ea40000100800 */
[----:B--2---:R-:W-:-:S13]  /*15f20*/  ISETP.NE.AND P0, PT, R3, 0x3, PT ;  /* 0x000000030300780c */ /* 0x004fda0003f05270 */
[----:B------:R-:W-:Y:S05]  /*15f30*/  @!P0 BRA `(.L_x_502) ;  /* 0x0000000000048947 */ /* 0x000fea0003800000 */
[----:B------:R-:W-:Y:S01]  /*15f40*/  BPT.TRAP 0x1 ;  /* 0x000000040000795c */ /* 0x000fe20000300000 */
.L_x_502:
[----:B------:R-:W2:Y:S01]  /*15f50*/  LDL R4, [R1+0x1c] ;  /* 0x00001c0001047983 */ /* 0x000ea20000100800 */
[----:B------:R-:W-:Y:S01]  /*15f60*/  LOP3.LUT R2, R7, 0x1, RZ, 0x3c, !PT ;  /* 0x0000000107027812 */ /* 0x000fe200078e3cff */
[----:B------:R-:W-:Y:S01]  /*15f70*/  IMAD R3, R6, 0x8, R18 ;  /* 0x0000000806037824 */ /* 0x000fe200078e0212 */
[----:B------:R-:W-:Y:S02]  /*15f80*/  BSSY B0, `(.L_x_503) ;  /* 0x0000005000007945 */ /* 0x000fe40003800000 */
[----:B------:R-:W-:-:S04]  /*15f90*/  SHF.L.U32 R2, R2, 0x1f, RZ ;  /* 0x0000001f02027819 */ /* 0x000fc800000006ff */
[----:B------:R-:W0:Y:S01]  /*15fa0*/  SYNCS.PHASECHK.TRANS64.TRYWAIT P0, [R3+URZ+0x13270], R2 ;  /* 0x01327002030075a7 */ /* 0x000e22000800017f */
[----:B--2---:R-:W-:Y:S01]  /*15fb0*/  ISETP.NE.AND P1, PT, R4, 0x3, PT ;  /* 0x000000030400780c */ /* 0x004fe20003f25270 */
[----:B0-----:R-:W-:-:S12]  /*15fc0*/  @!P0 BRA `(.L_x_504) ;  /* 0x0000002c00848947 */ /* 0x001fd80003800000 */
.L_x_595:
[----:B------:R-:W-:Y:S05]  /*15fd0*/  BSYNC B0 ;  /* 0x0000000000007941 */ /* 0x000fea0003800000 */
.L_x_503:
[----:B------:R-:W-:Y:S05]  /*15fe0*/  @!P1 BRA `(.L_x_505) ;  /* 0x0000000000049947 */ /* 0x000fea0003800000 */
[----:B------:R-:W-:Y:S01]  /*15ff0*/  BPT.TRAP 0x1 ;  /* 0x000000040000795c */ /* 0x000fe20000300000 */
.L_x_505:
[----:B0-----:R-:W-:Y:S01]  /*16000*/  SHF.L.U32 R2, R7, 0x1f, RZ ;  /* 0x0000001f07027819 */ /* 0x001fe200000006ff */
[----:B------:R-:W-:-:S03]  /*16010*/  IMAD R10, R6, 0x2800, RZ ;  /* 0x00002800060a7824 */ /* 0x000fc600078e02ff */
[----:B------:R-:W0:Y:S02]  /*16020*/  SYNCS.PHASECHK.TRANS64.TRYWAIT P0, [R3+URZ+0x13260], R2 ;  /* 0x01326002030075a7 */ /* 0x000e24000800017f */
[----:B0-----:R-:W-:Y:S05]  /*16030*/  @!P0 BRA `(.L_x_506) ;  /* 0x0000002c007c8947 */ /* 0x001fea0003800000 */
.L_x_596:
[----:B------:R-:W0:Y:S04]  /*16040*/  LDL R4, [R1+0x10] ;  /* 0x0000100001047983 */ /* 0x000e280000100800 */
[----:B-1----:R-:W2:Y:S01]  /*16050*/  LDL R11, [R1+0xc] ;  /* 0x00000c00010b7983 */ /* 0x002ea20000100800 */
[----:B------:R-:W-:Y:S05]  /*16060*/  WARPSYNC.ALL ;  /* 0x0000000000007948 */ /* 0x000fea0003800000 */
[----:B0-----:R-:W-:-:S02]  /*16070*/  LOP3.LUT R2, R10, R4, RZ, 0xfc, !PT ;  /* 0x000000040a027212 */ /* 0x001fc400078efcff */
[----:B--2---:R-:W-:-:S03]  /*16080*/  LOP3.LUT R12, R10, R11, RZ, 0xfc, !PT ;  /* 0x0000000b0a0c7212 */ /* 0x004fc600078efcff */
[C---:B------:R-:W-:Y:S02]  /*16090*/  IMAD.IADD R2, R18.reuse, 0x1, R2 ;  /* 0x0000000112027824 */ /* 0x040fe400078e0202 */
[----:B------:R-:W-:-:S03]  /*160a0*/  IMAD.IADD R12, R18, 0x1, R12 ;  /* 0x00000001120c7824 */ /* 0x000fc600078e020c */
[----:B------:R-:W0:Y:S02]  /*160b0*/  LDSM.16.MT88.4 R4, [R2+0x6000] ;  /* 0x006000000204783b */ /* 0x000e240000004200 */
        /* <DEDUP_REMOVED lines=37> */
.L_x_507:
[----:B------:R-:W2:Y:S01]  /*16310*/  S2R R2, SR_TID.X ;  /* 0x0000000000027919 */ /* 0x000ea20000002100 */
[----:B-1----:R1:W-:Y:S01]  /*16320*/  SYNCS.ARRIVE.TRANS64.A1T0 RZ, [R3+URZ+0x13250], RZ ;  /* 0x013250ff03ff79a7 */ /* 0x0023e2000810003f */
[----:B--2---:R-:W-:Y:S02]  /*16330*/  LOP3.LUT R4, R2, 0x7f, RZ, 0xc0, !PT ;  /* 0x0000007f02047812 */ /* 0x004fe400078ec0ff */
[----:B------:R-:W2:Y:S01]  /*16340*/  LDL R2, [R1] ;  /* 0x0000000001027983 */ /* 0x000ea20000100800 */
[----:B------:R-:W-:Y:S01]  /*16350*/  IMAD.MOV.U32 R6, RZ, RZ, R19 ;  /* 0x000000ffff067224 */ /* 0x000fe200078e0013 */
[----:B------:R-:W-:Y:S01]  /*16360*/  BAR.SYNC.DEFER_BLOCKING 0x2, 0x80 ;  /* 0x0082000000007b1d */ /* 0x000fe20000010000 */
[----:B------:R-:W-:Y:S01]  /*16370*/  ISETP.NE.AND P0, PT, R4, RZ, PT ;  /* 0x000000ff0400720c */ /* 0x000fe20003f05270 */
[----:B------:R-:W-:-:S12]  /*16380*/  IMAD.MOV.U32 R7, RZ, RZ, R28 ;  /* 0x000000ffff077224 */ /* 0x000fd800078e001c */
[----:B-1----:R-:W-:-:S05]  /*16390*/  @!P0 VIADD R3, R3, 0x13280 ;  /* 0x0001328003038836 */ /* 0x002fca0000000000 */
[----:B------:R-:W-:-:S04]  /*163a0*/  @!P0 PRMT R3, RZ, 0x654, R3 ;  /* 0x00000654ff038816 */ /* 0x000fc80000000003 */
[----:B------:R3:W-:Y:S01]  /*163b0*/  @!P0 SYNCS.ARRIVE.TRANS64.RED.A1T0 RZ, [R3+URZ], RZ ;  /* 0x000000ff03ff89a7 */ /* 0x0007e2000810043f */
[C---:B--2---:R-:W-:Y:S01]  /*163c0*/  ISETP.GT.AND P0, PT, R0.reuse, R2, PT ;  /* 0x000000020000720c */ /* 0x044fe20003f04270 */
[----:B------:R-:W-:-:S12]  /*163d0*/  VIADD R0, R0, 0xffffffff ;  /* 0xffffffff00007836 */ /* 0x000fd80000000000 */
[----:B---3--:R-:W-:Y:S05]  /*163e0*/  @P0 BRA `(.L_x_508) ;  /* 0xfffffff400180947 */ /* 0x008fea000383ffff */
.L_x_488:
[----:B------:R-:W2:Y:S02]  /*163f0*/  S2R R2, SR_TID.X ;  /* 0x0000000000027919 */ /* 0x000ea40000002100 */
[----:B--2---:R-:W-:Y:S02]  /*16400*/  LOP3.LUT R3, R2, 0x7f, RZ, 0xc0, !PT ;  /* 0x0000007f02037812 */ /* 0x004fe400078ec0ff */
[----:B------:R-:W2:Y:S01]  /*16410*/  LDL R2, [R1+0x44] ;  /* 0x0000440001027983 */ /* 0x000ea20000100800 */
[----:B------:R-:W-:Y:S01]  /*16420*/  BSSY B0, `(.L_x_509) ;  /* 0x0000010000007945 */ /* 0x000fe20003800000 */
[----:B------:R-:W-:Y:S02]  /*16430*/  ISETP.NE.AND P0, PT, R3, RZ, PT ;  /* 0x000000ff0300720c */ /* 0x000fe40003f05270 */
[----:B--2---:R-:W-:-:S11]  /*16440*/  ISETP.NE.AND P2, PT, R2, 0x3, PT ;  /* 0x000000030200780c */ /* 0x004fd60003f45270 */
[----:B------:R-:W-:Y:S05]  /*16450*/  @P0 BRA `(.L_x_510) ;  /* 0x0000000000300947 */ /* 0x000fea0003800000 */
[----:B------:R-:W2:Y:S01]  /*16460*/  S2R R5, SR_LANEID ;  /* 0x0000000000057919 */ /* 0x000ea20000000000 */
[----:B------:R-:W-:Y:S01]  /*16470*/  VOTEU.ANY UR4, UPT, PT ;  /* 0x0000000000047886 */ /* 0x000fe200038e0100 */
[----:B------:R-:W3:Y:S01]  /*16480*/  LDC.64 R2, c[0x0][0xc60] ;  /* 0x00031800ff027b82 */ /* 0x000ee20000000a00 */
[----:B------:R-:W2:Y:S02]  /*16490*/  FLO.U32 R0, UR4 ;  /* 0x0000000400007d00 */ /* 0x000ea400080e0000 */
[----:B--2---:R-:W-:-:S06]  /*164a0*/  ISETP.EQ.U32.AND P1, PT, R0, R5, PT ;  /* 0x000000050000720c */ /* 0x004fcc0003f22070 */
[----:B------:R-:W3:Y:S07]  /*164b0*/  POPC R5, UR4 ;  /* 0x0000000400057d09 */ /* 0x000eee0008000000 */
[----:B---3--:R-:W2:Y:S01]  /*164c0*/  @P1 ATOMG.E.ADD.STRONG.GPU PT, R3, desc[UR40][R2.64], R5 ;  /* 0x00000005020319a8 */ /* 0x008ea200081ee1e8 */
[----:B------:R-:W3:Y:S02]  /*164d0*/  S2R R4, SR_LTMASK ;  /* 0x0000000000047919 */ /* 0x000ee40000003900 */
[----:B---3--:R-:W-:-:S04]  /*164e0*/  LOP3.LUT R4, R4, UR4, RZ, 0xc0, !PT ;  /* 0x0000000404047c12 */ /* 0x008fc8000f8ec0ff */
[----:B0-----:R-:W0:Y:S01]  /*164f0*/  POPC R7, R4 ;  /* 0x0000000400077309 */ /* 0x001e220000000000 */
[----:B--2---:R-:W0:Y:S02]  /*16500*/  SHFL.IDX PT, R0, R3, R0, 0x1f ;  /* 0x00001f0003007589 */ /* 0x004e2400000e0000 */
[----:B0-----:R-:W-:-:S07]  /*16510*/  IADD3 R24, R0, UR36, R7 ;  /* 0x0000002400187c10 */ /* 0x001fce000fffe007 */
.L_x_510:
[----:B------:R-:W-:Y:S05]  /*16520*/  BSYNC B0 ;  /* 0x0000000000007941 */ /* 0x000fea0003800000 */
.L_x_509:
[----:B------:R-:W-:Y:S05]  /*16530*/  @!P2 BRA `(.L_x_511) ;  /* 0x000000000004a947 */ /* 0x000fea0003800000 */
[----:B------:R-:W-:Y:S01]  /*16540*/  BPT.TRAP 0x1 ;  /* 0x000000040000795c */ /* 0x000fe20000300000 */
.L_x_511:
[----:B------:R-:W2:Y:S01]  /*16550*/  LDL R2, [R1+0x1c] ;  /* 0x00001c0001027983 */ /* 0x000ea20000100800 */
[----:B------:R-:W-:Y:S01]  /*16560*/  LOP3.LUT R0, R28, 0x1, RZ, 0x3c, !PT ;  /* 0x000000011c007812 */ /* 0x000fe200078e3cff */
[----:B------:R-:W-:Y:S01]  /*16570*/  BSSY B0, `(.L_x_512) ;  /* 0x0000006000007945 */ /* 0x000fe20003800000 */
[----:B------:R-:W-:Y:S02]  /*16580*/  LEA R3, R19, R18, 0x3 ;  /* 0x0000001213037211 */ /* 0x000fe400078e18ff */
[----:B------:R-:W-:-:S04]  /*16590*/  SHF.L.U32 R0, R0, 0x1f, RZ ;  /* 0x0000001f00007819 */ /* 0x000fc800000006ff */
[----:B------:R-:W3:Y:S01]  /*165a0*/  SYNCS.PHASECHK.TRANS64.TRYWAIT P1, [R3+URZ+0x13270], R0 ;  /* 0x01327000030075a7 */ /* 0x000ee2000802017f */
[----:B--2---:R-:W-:Y:S01]  /*165b0*/  ISETP.NE.AND P2, PT, R2, 0x3, PT ;  /* 0x000000030200780c */ /* 0x004fe20003f45270 */
[----:B---3--:R-:W-:-:S12]  /*165c0*/  @!P1 BRA `(.L_x_513) ;  /* 0x00000028002c9947 */ /* 0x008fd80003800000 */
.L_x_597:
[----:B------:R-:W-:Y:S05]  /*165d0*/  BSYNC B0 ;  /* 0x0000000000007941 */ /* 0x000fea0003800000 */
.L_x_512:
[----:B------:R-:W-:Y:S05]  /*165e0*/  @!P2 BRA `(.L_x_514) ;  /* 0x000000000004a947 */ /* 0x000fea0003800000 */
[----:B------:R-:W-:Y:S01]  /*165f0*/  BPT.TRAP 0x1 ;  /* 0x000000040000795c */ /* 0x000fe20000300000 */
.L_x_514:
[----:B--2---:R-:W-:-:S04]  /*16600*/  SHF.L.U32 R0, R28, 0x1f, RZ ;  /* 0x0000001f1c007819 */ /* 0x004fc800000006ff */
[----:B------:R-:W2:Y:S02]  /*16610*/  SYNCS.PHASECHK.TRANS64.TRYWAIT P1, [R3+URZ+0x13260], R0 ;  /* 0x01326000030075a7 */ /* 0x000ea4000802017f */
[----:B--2---:R-:W-:Y:S05]  /*16620*/  @!P1 BRA `(.L_x_515) ;  /* 0x0000002800289947 */ /* 0x004fea0003800000 */
.L_x_598:
[----:B------:R-:W3:Y:S04]  /*16630*/  LDL R4, [R1+0x10] ;  /* 0x0000100001047983 */ /* 0x000ee80000100800 */
[----:B0-----:R-:W4:Y:S01]  /*16640*/  LDL R10, [R1+0xc] ;  /* 0x00000c00010a7983 */ /* 0x001f220000100800 */
[----:B------:R-:W-:Y:S01]  /*16650*/  IMAD R2, R19, 0x2800, RZ ;  /* 0x0000280013027824 */ /* 0x000fe200078e02ff */
[----:B------:R-:W-:Y:S05]  /*16660*/  WARPSYNC.ALL ;  /* 0x0000000000007948 */ /* 0x000fea0003800000 */
[----:B---3--:R-:W-:-:S02]  /*16670*/  LOP3.LUT R5, R2, R4, RZ, 0xfc, !PT ;  /* 0x0000000402057212 */ /* 0x008fc400078efcff */
[----:B----4-:R-:W-:-:S03]  /*16680*/  LOP3.LUT R2, R2, R10, RZ, 0xfc, !PT ;  /* 0x0000000a02027212 */ /* 0x010fc600078efcff */
[C---:B--2---:R-:W-:Y:S02]  /*16690*/  IMAD.IADD R0, R18.reuse, 0x1, R5 ;  /* 0x0000000112007824 */ /* 0x044fe400078e0205 */
[----:B------:R-:W-:-:S03]  /*166a0*/  IMAD.IADD R2, R18, 0x1, R2 ;  /* 0x0000000112027824 */ /* 0x000fc600078e0202 */
[----:B------:R-:W0:Y:S02]  /*166b0*/  LDSM.16.MT88.4 R4, [R0+0x6000] ;  /* 0x006000000004783b */ /* 0x000e240000004200 */
[C-C-:B0-----:R-:W-:Y:S02]  /*166c0*/  PRMT R8, R4.reuse, 0x6420, R5.reuse ;  /* 0x0000642004087816 */ /* 0x141fe40000000005 */
[----:B------:R-:W-:Y:S02]  /*166d0*/  PRMT R9, R4, 0x7531, R5 ;  /* 0x0000753104097816 */ /* 0x000fe40000000005 */
[C-C-:B------:R-:W-:Y:S02]  /*166e0*/  PRMT R10, R6.reuse, 0x6420, R7.reuse ;  /* 0x00006420060a7816 */ /* 0x140fe40000000007 */
[----:B-1----:R-:W-:-:S05]  /*166f0*/  PRMT R11, R6, 0x7531, R7 ;  /* 0x00007531060b7816 */ /* 0x002fca0000000007 */
        /* <DEDUP_REMOVED lines=33> */
.L_x_516:
[----:B-1----:R1:W-:Y:S01]  /*16910*/  SYNCS.ARRIVE.TRANS64.A1T0 RZ, [R3+URZ+0x13250], RZ ;  /* 0x013250ff03ff79a7 */ /* 0x0023e2000810003f */
[----:B------:R-:W-:Y:S02]  /*16920*/  @!P0 VIADD R0, R3, 0x13280 ;  /* 0x0001328003008836 */ /* 0x000fe40000000000 */
[----:B------:R-:W-:-:S03]  /*16930*/  VIADD R19, R19, 0x1 ;  /* 0x0000000113137836 */ /* 0x000fc60000000000 */
[----:B------:R-:W-:Y:S01]  /*16940*/  @!P0 PRMT R0, RZ, 0x654, R0 ;  /* 0x00000654ff008816 */ /* 0x000fe20000000000 */
[----:B------:R-:W-:Y:S06]  /*16950*/  BAR.SYNC.DEFER_BLOCKING 0x2, 0x80 ;  /* 0x0082000000007b1d */ /* 0x000fec0000010000 */
[----:B------:R2:W-:Y:S01]  /*16960*/  @!P0 SYNCS.ARRIVE.TRANS64.RED.A1T0 RZ, [R0+URZ], RZ ;  /* 0x000000ff00ff89a7 */ /* 0x0005e2000810043f */
[----:B------:R-:W-:-:S04]  /*16970*/  ISETP.NE.AND P0, PT, R19, 0x2, PT ;  /* 0x000000021300780c */ /* 0x000fc80003f05270 */
[----:B-1----:R-:W-:Y:S02]  /*16980*/  SEL R3, RZ, 0x1, P0 ;  /* 0x00000001ff037807 */ /* 0x002fe40000000000 */
[----:B------:R-:W-:Y:S02]  /*16990*/  SEL R19, R19, RZ, P0 ;  /* 0x000000ff13137207 */ /* 0x000fe40000000000 */
[----:B--2---:R-:W-:-:S07]  /*169a0*/  LOP3.LUT R28, R28, R3, RZ, 0x3c, !PT ;  /* 0x000000031c1c7212 */ /* 0x004fce00078e3cff */
.L_x_465:
[----:B------:R-:W-:-:S13]  /*169b0*/  LOP3.LUT P0, RZ, R22, 0x2, RZ, 0xc0, !PT ;  /* 0x0000000216ff7812 */ /* 0x000fda000780c0ff */
[----:B------:R-:W-:Y:S05]  /*169c0*/  @!P0 BRA `(.L_x_517) ;  /* 0x0000000000248947 */ /* 0x000fea0003800000 */
[----:B------:R-:W-:Y:S05]  /*169d0*/  WARPSYNC.ALL ;  /* 0x0000000000007948 */ /* 0x000fea0003800000 */
[----:B------:R-:W2:Y:S08]  /*169e0*/  S2UR UR5, SR_CgaCtaId ;  /* 0x00000000000579c3 */ /* 0x000eb00000008800 */
[----:B------:R-:W-:Y:S06]  /*169f0*/  BAR.SYNC.DEFER_BLOCKING 0x5, 0x200 ;  /* 0x0148000000007b1d */ /* 0x000fec0000010000 */
[----:B------:R-:W-:-:S02]  /*16a00*/  UMOV UR4, 0x400 ;  /* 0x0000040000047882 */ /* 0x000fc40000000000 */
[----:B--2---:R-:W-:-:S06]  /*16a10*/  ULEA UR4, UR5, UR4, 0x18 ;  /* 0x0000000405047291 */ /* 0x004fcc000f8ec03f */
[----:B------:R-:W-:-:S05]  /*16a20*/  IMAD.U32 R18, RZ, RZ, UR4 ;  /* 0x00000004ff127e24 */ /* 0x000fca000f8e00ff */
[----:B------:R2:W3:Y:S01]  /*16a30*/  LDS.128 R24, [R18+0x132d0] ;  /* 0x0132d00012187984 */ /* 0x0004e20000000c00 */
[----:B------:R-:W-:Y:S06]  /*16a40*/  BAR.ARV 0x4, 0x200 ;  /* 0x0108000000007b1d */ /* 0x000fec0000002000 */
[----:B------:R-:W-:Y:S05]  /*16a50*/  BRA `(.L_x_518) ;  /* 0x0000000800d07947 */ /* 0x000fea0003800000 */
.L_x_517:
[----:B------:R-:W0:Y:S01]  /*16a60*/  S2R R0, SR_TID.X ;  /* 0x0000000000007919 */ /* 0x000e220000002100 */
[----:B------:R-:W-:Y:S01]  /*16a70*/  UMOV UR4, 0xffffffff ;  /* 0xffffffff00047882 */ /* 0x000fe20000000000 */
[----:B0-----:R-:W-:-:S04]  /*16a80*/  LOP3.LUT R10, R0, 0x1f, RZ, 0xc0, !PT ;  /* 0x0000001f000a7812 */ /* 0x001fc800078ec0ff */
[----:B------:R-:W-:Y:S01]  /*16a90*/  ISETP.NE.AND P0, PT, R10, 0x1f, PT ;  /* 0x0000001f0a00780c */ /* 0x000fe20003f05270 */
[----:B------:R-:W-:-:S12]  /*16aa0*/  BRA.DIV UR4, `(.L_x_519) ;  /* 0x00000026041c7947 */ /* 0x000fd8000b800000 */
[----:B------:R-:W-:Y:S01]  /*16ab0*/  IMAD.IADD R9, R27, 0x1, R10 ;  /* 0x000000011b097824 */ /* 0x000fe200078e020a */
[----:B------:R-:W-:-:S04]  /*16ac0*/  ULDC UR4, c[0x0][0xc3c] ;  /* 0x00030f0000047ab9 */ /* 0x000fc80000000800 */
[----:B------:R-:W-:-:S13]  /*16ad0*/  ISETP.GE.OR P1, PT, R9, UR4, !P0 ;  /* 0x0000000409007c0c */ /* 0x000fda000c726670 */
[----:B------:R-:W0:Y:S08]  /*16ae0*/  @!P1 LDC.64 R2, c[0x0][0xc80] ;  /* 0x00032000ff029b82 */ /* 0x000e300000000a00 */
[----:B------:R-:W2:Y:S01]  /*16af0*/  @!P1 LDC.64 R4, c[0x0][0xc78] ;  /* 0x00031e00ff049b82 */ /* 0x000ea20000000a00 */
[----:B0-----:R-:W-:-:S05]  /*16b00*/  @!P1 IMAD.WIDE R2, R9, 0x4, R2 ;  /* 0x0000000409029825 */ /* 0x001fca00078e0202 */
[----:B------:R2:W3:Y:S02]  /*16b10*/  @!P1 LDG.E R7, desc[UR40][R2.64] ;  /* 0x0000002802079981 */ /* 0x0004e4000c1e1900 */
[----:B--2---:R-:W-:-:S05]  /*16b20*/  @!P1 IMAD.WIDE R2, R9, 0x4, R4 ;  /* 0x0000000409029825 */ /* 0x004fca00078e0204 */
[----:B------:R-:W2:Y:S01]  /*16b30*/  @!P1 LDG.E R5, desc[UR40][R2.64] ;  /* 0x0000002802059981 */ /* 0x000ea2000c1e1900 */
[----:B------:R-:W-:Y:S01]  /*16b40*/  IMAD.MOV.U32 R4, RZ, RZ, RZ ;  /* 0x000000ffff047224 */ /* 0x000fe200078e00ff */
[C---:B------:R-:W-:Y:S02]  /*16b50*/  ISETP.GE.U32.AND P2, PT, R10.reuse, 0x2, PT ;  /* 0x000000020a00780c */ /* 0x040fe40003f46070 */
[C---:B------:R-:W-:Y:S01]  /*16b60*/  ISETP.GE.U32.AND P3, PT, R10.reuse, 0x4, PT ;  /* 0x000000040a00780c */ /* 0x040fe20003f66070 */
[----:B------:R-:W-:Y:S01]  /*16b70*/  SHFL.IDX PT, R0, R24, RZ, 0x1f ;  /* 0x00001fff18007589 */ /* 0x000fe200000e0000 */
[C---:B------:R-:W-:Y:S02]  /*16b80*/  ISETP.GE.U32.AND P4, PT, R10.reuse, 0x8, PT ;  /* 0x000000080a00780c */ /* 0x040fe40003f86070 */
[----:B------:R-:W-:Y:S01]  /*16b90*/  ISETP.GE.U32.AND P5, PT, R10, 0x10, PT ;  /* 0x000000100a00780c */ /* 0x000fe20003fa6070 */
[----:B------:R0:W-:Y:S02]  /*16ba0*/  SHFL.IDX PT, R6, R24, 0x1, 0x1f ;  /* 0x00201f0018067f89 */ /* 0x0001e400000e0000 */
[----:B0-----:R-:W-:-:S02]  /*16bb0*/  IMAD.MOV.U32 R24, RZ, RZ, RZ ;  /* 0x000000ffff187224 */ /* 0x001fc400078e00ff */
[----:B---3--:R-:W-:Y:S02]  /*16bc0*/  @!P1 IMAD.MOV.U32 R4, RZ, RZ, R7 ;  /* 0x000000ffff049224 */ /* 0x008fe400078e0007 */
[----:B------:R-:W-:Y:S01]  /*16bd0*/  IMAD.MOV.U32 R7, RZ, RZ, RZ ;  /* 0x000000ffff077224 */ /* 0x000fe200078e00ff */
[----:B--2---:R-:W-:Y:S02]  /*16be0*/  @!P1 MOV R7, R5 ;  /* 0x0000000500079202 */ /* 0x004fe40000000f00 */
[----:B------:R-:W-:-:S03]  /*16bf0*/  ISETP.NE.AND P1, PT, R10, RZ, PT ;  /* 0x000000ff0a00720c */ /* 0x000fc60003f25270 */
[----:B------:R-:W-:-:S05]  /*16c00*/  IMAD R2, R7, R4, RZ ;  /* 0x0000000407027224 */ /* 0x000fca00078e02ff */
        /* <DEDUP_REMOVED lines=15> */
[----:B------:R0:W2:Y:S02]  /*16d00*/  SHFL.IDX PT, R14, R2, 0x1f, 0x1f ;  /* 0x03e01f00020e7f89 */ /* 0x0000a400000e0000 */
.L_x_608:
[----:B------:R-:W-:Y:S02]  /*16d10*/  ULDC UR4, c[0x0][0xc38] ;  /* 0x00030e0000047ab9 */ /* 0x000fe40000000800 */
[----:B------:R-:W-:-:S04]  /*16d20*/  IMAD.U32 R3, RZ, RZ, UR4 ;  /* 0x00000004ff037e24 */ /* 0x000fc8000f8e00ff */
[----:B--2---:R-:W-:-:S04]  /*16d30*/  IMAD R8, R14, R3, RZ ;  /* 0x000000030e087224 */ /* 0x004fc800078e02ff */
[----:B------:R-:W-:-:S05]  /*16d40*/  IMAD.IADD R6, R6, 0x1, R8 ;  /* 0x0000000106067824 */ /* 0x000fca00078e0208 */
[----:B------:R-:W-:-:S13]  /*16d50*/  ISETP.GT.AND P6, PT, R6, R0, PT ;  /* 0x000000000600720c */ /* 0x000fda0003fc4270 */
[----:B------:R-:W-:Y:S05]  /*16d60*/  @P6 BRA `(.L_x_520) ;  /* 0x0000000000a46947 */ /* 0x000fea0003800000 */
.L_x_523:
[----:B0-----:R-:W0:Y:S01]  /*16d70*/  LDC R2, c[0x0][0xc3c] ;  /* 0x00030f00ff027b82 */ /* 0x001e220000000800 */
[----:B------:R-:W-:-:S05]  /*16d80*/  VIADD R27, R27, 0x1f ;  /* 0x0000001f1b1b7836 */ /* 0x000fca0000000000 */
[----:B0-----:R-:W-:-:S13]  /*16d90*/  ISETP.GE.AND P6, PT, R27, R2, PT ;  /* 0x000000021b00720c */ /* 0x001fda0003fc6270 */
[----:B------:R-:W-:Y:S05]  /*16da0*/  @P6 BRA `(.L_x_521) ;  /* 0x0000000400b86947 */ /* 0x000fea0003800000 */
[----:B------:R-:W0:Y:S01]  /*16db0*/  S2R R3, SR_TID.X ;  /* 0x0000000000037919 */ /* 0x000e220000002100 */
[----:B------:R-:W-:Y:S01]  /*16dc0*/  IMAD.MOV.U32 R4, RZ, RZ, RZ ;  /* 0x000000ffff047224 */ /* 0x000fe200078e00ff */
[----:B0-----:R-:W-:-:S04]  /*16dd0*/  LOP3.LUT R3, R3, 0x1f, RZ, 0xc0, !PT ;  /* 0x0000001f03037812 */ /* 0x001fc800078ec0ff */
[----:B------:R-:W-:-:S04]  /*16de0*/  IADD3 R5, R27, R3, RZ ;  /* 0x000000031b057210 */ /* 0x000fc80007ffe0ff */
[----:B------:R-:W-:-:S13]  /*16df0*/  ISETP.GE.OR P6, PT, R5, R2, !P0 ;  /* 0x000000020500720c */ /* 0x000fda00047c6670 */
[----:B------:R-:W0:Y:S02]  /*16e00*/  @!P6 LDC.64 R2, c[0x0][0xc80] ;  /* 0x00032000ff02eb82 */ /* 0x000e240000000a00 */
[----:B0-----:R-:W-:-:S05]  /*16e10*/  @!P6 IMAD.WIDE R2, R5, 0x4, R2 ;  /* 0x000000040502e825 */ /* 0x001fca00078e0202 */
[----:B------:R0:W2:Y:S01]  /*16e20*/  @!P6 LDG.E R4, desc[UR40][R2.64] ;  /* 0x000000280204e981 */ /* 0x0000a2000c1e1900 */
[----:B------:R-:W-:Y:S01]  /*16e30*/  IMAD.MOV.U32 R7, RZ, RZ, RZ ;  /* 0x000000ffff077224 */ /* 0x000fe200078e00ff */
[----:B0-----:R-:W0:Y:S02]  /*16e40*/  @!P6 LDC.64 R2, c[0x0][0xc78] ;  /* 0x00031e00ff02eb82 */ /* 0x001e240000000a00 */
[----:B0-----:R-:W-:-:S05]  /*16e50*/  @!P6 IMAD.WIDE R2, R5, 0x4, R2 ;  /* 0x000000040502e825 */ /* 0x001fca00078e0202 */
[----:B------:R-:W2:Y:S01]  /*16e60*/  @!P6 LDG.E R7, desc[UR40][R2.64] ;  /* 0x000000280207e981 */ /* 0x000ea2000c1e1900 */
[----:B------:R-:W-:Y:S01]  /*16e70*/  UMOV UR4, 0xffffffff ;  /* 0xffffffff00047882 */ /* 0x000fe20000000000 */
[----:B--2---:R-:W-:Y:S02]  /*16e80*/  IMAD R2, R7, R4, RZ ;  /* 0x0000000407027224 */ /* 0x004fe400078e02ff */
[----:B------:R-:W-:Y:S05]  /*16e90*/  BRA.DIV UR4, `(.L_x_522) ;  /* 0x0000002604607947 */ /* 0x000fea000b800000 */
        /* <DEDUP_REMOVED lines=16> */
.L_x_616:
[----:B------:R-:W-:Y:S02]  /*16fa0*/  ULDC UR4, c[0x0][0xc38] ;  /* 0x00030e0000047ab9 */ /* 0x000fe40000000800 */
[----:B------:R-:W-:-:S04]  /*16fb0*/  IMAD.U32 R3, RZ, RZ, UR4 ;  /* 0x00000004ff037e24 */ /* 0x000fc8000f8e00ff */
[----:B--2---:R-:W-:-:S04]  /*16fc0*/  IMAD R8, R14, R3, RZ ;  /* 0x000000030e087224 */ /* 0x004fc800078e02ff */
[----:B------:R-:W-:-:S05]  /*16fd0*/  IMAD.IADD R6, R8, 0x1, R6 ;  /* 0x0000000108067824 */ /* 0x000fca00078e0206 */
[----:B------:R-:W-:-:S13]  /*16fe0*/  ISETP.GT.AND P6, PT, R6, R0, PT ;  /* 0x000000000600720c */ /* 0x000fda0003fc4270 */
[----:B------:R-:W-:Y:S05]  /*16ff0*/  @!P6 BRA `(.L_x_523) ;  /* 0xfffffffc005ce947 */ /* 0x000fea000383ffff */
.L_x_520:
[----:B------:R-:W-:Y:S01]  /*17000*/  IADD3 R8, -R8, R6, RZ ;  /* 0x0000000608087210 */ /* 0x000fe20007ffe1ff */
[----:B------:R-:W-:-:S04]  /*17010*/  UMOV UR4, 0xffffffff ;  /* 0xffffffff00047882 */ /* 0x000fc80000000000 */
[----:B------:R-:W-:-:S05]  /*17020*/  IMAD R5, R2, R3, R8 ;  /* 0x0000000302057224 */ /* 0x000fca00078e0208 */
[----:B------:R-:W-:Y:S01]  /*17030*/  ISETP.GT.AND P6, PT, R5, R0, PT ;  /* 0x000000000500720c */ /* 0x000fe20003fc4270 */
[----:B------:R-:W-:-:S12]  /*17040*/  BRA.DIV UR4, `(.L_x_524) ;  /* 0x0000002604b47947 */ /* 0x000fd8000b800000 */
[----:B------:R-:W-:-:S04]  /*17050*/  VOTE.ANY R6, PT, !P6 ;  /* 0x0000000000067806 */ /* 0x000fc800070e0100 */
[----:B------:R-:W2:Y:S02]  /*17060*/  POPC R5, R6 ;  /* 0x0000000600057309 */ /* 0x000ea40000000000 */
[----:B--2---:R2:W3:Y:S04]  /*17070*/  SHFL.IDX PT, R4, R4, R5, 0x1f ;  /* 0x00001f0504047589 */ /* 0x0044e800000e0000 */
[----:B------:R2:W4:Y:S02]  /*17080*/  SHFL.IDX PT, R7, R7, R5, 0x1f ;  /* 0x00001f0507077589 */ /* 0x00052400000e0000 */
.L_x_621:
[----:B------:R-:W-:-:S13]  /*17090*/  ISETP.NE.AND P0, PT, R6, RZ, PT ;  /* 0x000000ff0600720c */ /* 0x000fda0003f05270 */
[----:B------:R-:W-:Y:S05]  /*170a0*/  @!P0 BRA `(.L_x_525) ;  /* 0x0000000000108947 */ /* 0x000fea0003800000 */
[----:B------:R-:W-:Y:S01]  /*170b0*/  UMOV UR4, 0xffffffff ;  /* 0xffffffff00047882 */ /* 0x000fe20000000000 */
[----:B------:R-:W-:Y:S02]  /*170c0*/  VIADD R12, R5, 0xffffffff ;  /* 0xffffffff050c7836 */ /* 0x000fe40000000000 */
[----:B------:R-:W-:Y:S05]  /*170d0*/  BRA.DIV UR4, `(.L_x_526) ;  /* 0x0000002604ec7947 */ /* 0x000fea000b800000 */
[----:B------:R0:W0:Y:S02]  /*170e0*/  SHFL.IDX PT, R24, R2, R12, 0x1f ;  /* 0x00001f0c02187589 */ /* 0x00002400000e0000 */
.L_x_525:
[----:B0-----:R-:W-:Y:S01]  /*170f0*/  IMAD R24, R24, R3, R8 ;  /* 0x0000000318187224 */ /* 0x001fe200078e0208 */
[----:B---3--:R-:W-:Y:S01]  /*17100*/  IABS R8, R4 ;  /* 0x0000000400087213 */ /* 0x008fe20000000000 */
[----:B------:R-:W-:Y:S02]  /*17110*/  IMAD.MOV.U32 R2, RZ, RZ, RZ ;  /* 0x000000ffff027224 */ /* 0x000fe400078e00ff */
[----:B------:R-:W-:Y:S01]  /*17120*/  IMAD.IADD R25, R0, 0x1, -R24 ;  /* 0x0000000100197824 */ /* 0x000fe200078e0a18 */
[----:B------:R-:W0:Y:S01]  /*17130*/  I2F.RP R6, R8 ;  /* 0x0000000800067306 */ /* 0x000e220000209400 */
[----:B------:R-:W-:-:S03]  /*17140*/  IMAD.IADD R27, R5, 0x1, R27 ;  /* 0x00000001051b7824 */ /* 0x000fc600078e021b */
[----:B------:R-:W-:-:S04]  /*17150*/  IABS R0, R25 ;  /* 0x0000001900007213 */ /* 0x000fc80000000000 */
[----:B0-----:R-:W0:Y:S02]  /*17160*/  MUFU.RCP R6, R6 ;  /* 0x0000000600067308 */ /* 0x001e240000001000 */
[----:B0-----:R-:W-:-:S06]  /*17170*/  VIADD R9, R6, 0xffffffe ;  /* 0x0ffffffe06097836 */ /* 0x001fcc0000000000 */
[----:B------:R-:W1:Y:S02]  /*17180*/  F2I.FTZ.U32.TRUNC.NTZ R3, R9 ;  /* 0x0000000900037305 */ /* 0x000e64000021f000 */
[----:B-1----:R-:W-:-:S04]  /*17190*/  IMAD.MOV R11, RZ, RZ, -R3 ;  /* 0x000000ffff0b7224 */ /* 0x002fc800078e0a03 */
[----:B------:R-:W-:-:S04]  /*171a0*/  IMAD R11, R11, R8, RZ ;  /* 0x000000080b0b7224 */ /* 0x000fc800078e02ff */
[----:B------:R-:W-:Y:S01]  /*171b0*/  IMAD.HI.U32 R2, R3, R11, R2 ;  /* 0x0000000b03027227 */ /* 0x000fe200078e0002 */
[----:B------:R-:W-:-:S05]  /*171c0*/  IABS R3, R4 ;  /* 0x0000000400037213 */ /* 0x000fca0000000000 */
[----:B------:R-:W-:Y:S02]  /*171d0*/  IMAD.MOV R3, RZ, RZ, -R3 ;  /* 0x000000ffff037224 */ /* 0x000fe400078e0a03 */
[----:B------:R-:W-:-:S04]  /*171e0*/  IMAD.HI.U32 R6, R2, R0, RZ ;  /* 0x0000000002067227 */ /* 0x000fc800078e00ff */
[----:B------:R-:W-:Y:S01]  /*171f0*/  IMAD R3, R6, R3, R0 ;  /* 0x0000000306037224 */ /* 0x000fe200078e0200 */
[----:B----4-:R-:W-:-:S04]  /*17200*/  IABS R0, R7 ;  /* 0x0000000700007213 */ /* 0x010fc80000000000 */
[----:B------:R-:W0:Y:S01]  /*17210*/  I2F.RP R9, R0 ;  /* 0x0000000000097306 */ /* 0x000e220000209400 */
[----:B------:R-:W-:-:S13]  /*17220*/  ISETP.GT.U32.AND P1, PT, R8, R3, PT ;  /* 0x000000030800720c */ /* 0x000fda0003f24070 */
[----:B------:R-:W-:Y:S01]  /*17230*/  @!P1 IMAD.IADD R3, R3, 0x1, -R8 ;  /* 0x0000000103039824 */ /* 0x000fe200078e0a08 */
[----:B0-----:R-:W0:Y:S01]  /*17240*/  MUFU.RCP R9, R9 ;  /* 0x0000000900097308 */ /* 0x001e220000001000 */
[----:B------:R-:W-:Y:S01]  /*17250*/  @!P1 VIADD R6, R6, 0x1 ;  /* 0x0000000106069836 */ /* 0x000fe20000000000 */
[----:B------:R-:W-:Y:S02]  /*17260*/  ISETP.NE.AND P1, PT, R4, RZ, PT ;  /* 0x000000ff0400720c */ /* 0x000fe40003f25270 */
[----:B------:R-:W-:Y:S01]  /*17270*/  ISETP.GE.U32.AND P0, PT, R3, R8, PT ;  /* 0x000000080300720c */ /* 0x000fe20003f06070 */
[----:B0-----:R-:W-:-:S12]  /*17280*/  VIADD R10, R9, 0xffffffe ;  /* 0x0ffffffe090a7836 */ /* 0x001fd80000000000 */
[----:B------:R-:W-:Y:S01]  /*17290*/  @P0 VIADD R6, R6, 0x1 ;  /* 0x0000000106060836 */ /* 0x000fe20000000000 */
[----:B------:R-:W0:Y:S02]  /*172a0*/  F2I.FTZ.U32.TRUNC.NTZ R3, R10 ;  /* 0x0000000a00037305 */ /* 0x000e24000021f000 */
[----:B0-----:R-:W-:-:S04]  /*172b0*/  IMAD.MOV R2, RZ, RZ, -R3 ;  /* 0x000000ffff027224 */ /* 0x001fc800078e0a03 */
[----:B------:R-:W-:Y:S01]  /*172c0*/  IMAD R8, R2, R0, RZ ;  /* 0x0000000002087224 */ /* 0x000fe200078e02ff */
[----:B------:R-:W-:-:S05]  /*172d0*/  MOV R2, RZ ;  /* 0x000000ff00027202 */ /* 0x000fca0000000f00 */
[----:B------:R-:W-:Y:S01]  /*172e0*/  IMAD.HI.U32 R2, R3, R8, R2 ;  /* 0x0000000803027227 */ /* 0x000fe200078e0002 */
[----:B------:R-:W-:Y:S02]  /*172f0*/  LOP3.LUT R3, R25, R4, RZ, 0x3c, !PT ;  /* 0x0000000419037212 */ /* 0x000fe400078e3cff */
[----:B------:R-:W-:Y:S02]  /*17300*/  IABS R8, R7 ;  /* 0x0000000700087213 */ /* 0x000fe40000000000 */
[----:B------:R-:W-:-:S03]  /*17310*/  ISETP.GE.AND P2, PT, R3, RZ, PT ;  /* 0x000000ff0300720c */ /* 0x000fc60003f46270 */
[----:B------:R-:W-:-:S10]  /*17320*/  IMAD.MOV R8, RZ, RZ, -R8 ;  /* 0x000000ffff087224 */ /* 0x000fd400078e0a08 */
[----:B------:R-:W-:Y:S01]  /*17330*/  @!P2 IMAD.MOV R6, RZ, RZ, -R6 ;  /* 0x000000ffff06a224 */ /* 0x000fe200078e0a06 */
[----:B------:R-:W-:-:S04]  /*17340*/  @!P1 LOP3.LUT R6, RZ, R4, RZ, 0x33, !PT ;  /* 0x00000004ff069212 */ /* 0x000fc800078e33ff */
[-C--:B------:R-:W-:Y:S01]  /*17350*/  IABS R3, R6.reuse ;  /* 0x0000000600037213 */ /* 0x080fe20000000000 */
[----:B------:R-:W-:-:S04]  /*17360*/  IMAD R4, R4, R6, RZ ;  /* 0x0000000604047224 */ /* 0x000fc800078e02ff */
[----:B------:R-:W-:-:S04]  /*17370*/  IMAD.HI.U32 R2, R2, R3, RZ ;  /* 0x0000000302027227 */ /* 0x000fc800078e00ff */
[----:B------:R-:W-:Y:S02]  /*17380*/  IMAD R3, R2, R8, R3 ;  /* 0x0000000802037224 */ /* 0x000fe400078e0203 */
[----:B------:R-:W-:-:S03]  /*17390*/  IMAD.IADD R25, R25, 0x1, -R4 ;  /* 0x0000000119197824 */ /* 0x000fc600078e0a04 */
[----:B------:R-:W-:-:S13]  /*173a0*/  ISETP.GT.U32.AND P1, PT, R0, R3, PT ;  /* 0x000000030000720c */ /* 0x000fda0003f24070 */
[----:B------:R-:W-:Y:S02]  /*173b0*/  @!P1 IMAD.IADD R3, R3, 0x1, -R0 ;  /* 0x0000000103039824 */ /* 0x000fe400078e0a00 */
[----:B------:R-:W-:Y:S01]  /*173c0*/  @!P1 VIADD R2, R2, 0x1 ;  /* 0x0000000102029836 */ /* 0x000fe20000000000 */
[----:B------:R-:W-:Y:S02]  /*173d0*/  ISETP.NE.AND P1, PT, R7, RZ, PT ;  /* 0x000000ff0700720c */ /* 0x000fe40003f25270 */
[----:B------:R-:W-:Y:S02]  /*173e0*/  ISETP.GE.U32.AND P0, PT, R3, R0, PT ;  /* 0x000000000300720c */ /* 0x000fe40003f06070 */
[----:B------:R-:W-:-:S04]  /*173f0*/  LOP3.LUT R0, R6, R7, RZ, 0x3c, !PT ;  /* 0x0000000706007212 */ /* 0x000fc800078e3cff */
[----:B------:R-:W-:-:S07]  /*17400*/  ISETP.GE.AND P2, PT, R0, RZ, PT ;  /* 0x000000ff0000720c */ /* 0x000fce0003f46270 */
[----:B------:R-:W-:-:S06]  /*17410*/  @P0 VIADD R2, R2, 0x1 ;  /* 0x0000000102020836 */ /* 0x000fcc0000000000 */
[----:B------:R-:W-:Y:S01]  /*17420*/  @!P2 IMAD.MOV R2, RZ, RZ, -R2 ;  /* 0x000000ffff02a224 */ /* 0x000fe200078e0a02 */
[----:B------:R-:W-:-:S05]  /*17430*/  @!P1 LOP3.LUT R2, RZ, R7, RZ, 0x33, !PT ;  /* 0x00000007ff029212 */ /* 0x000fca00078e33ff */
[----:B------:R-:W-:-:S04]  /*17440*/  IMAD.MOV R0, RZ, RZ, -R2 ;  /* 0x000000ffff007224 */ /* 0x000fc800078e0a02 */
[C---:B------:R-:W-:Y:S01]  /*17450*/  IMAD R6, R7.reuse, R0, R6 ;  /* 0x0000000007067224 */ /* 0x040fe200078e0206 */
[----:B------:R-:W-:-:S05]  /*17460*/  LEA R7, R7, R2, 0x18 ;  /* 0x0000000207077211 */ /* 0x000fca00078ec0ff */
[----:B------:R-:W-:Y:S01]  /*17470*/  IMAD R26, R6, 0x10000, R7 ;  /* 0x00010000061a7824 */ /* 0x000fe200078e0207 */
[----:B------:R-:W-:Y:S06]  /*17480*/  BRA `(.L_x_527) ;  /* 0x00000000001c7947 */ /* 0x000fec0003800000 */
.L_x_521:
[----:B------:R-:W-:Y:S01]  /*17490*/  UMOV UR4, URZ ;  /* 0x0000003f00047c82 */ /* 0x000fe20008000000 */
[----:B------:R-:W-:Y:S01]  /*174a0*/  UMOV UR5, URZ ;  /* 0x0000003f00057c82 */ /* 0x000fe20008000000 */
[----:B------:R-:W-:Y:S01]  /*174b0*/  ULDC UR6, c[0x0][0xc3c] ;  /* 0x00030f0000067ab9 */ /* 0x000fe20000000800 */
[----:B------:R-:W-:Y:S02]  /*174c0*/  IMAD.MOV.U32 R24, RZ, RZ, R0 ;  /* 0x000000ffff187224 */ /* 0x000fe400078e0000 */
[----:B------:R-:W-:Y:S02]  /*174d0*/  IMAD.U32 R25, RZ, RZ, UR4 ;  /* 0x00000004ff197e24 */ /* 0x000fe4000f8e00ff */
[----:B------:R-:W-:Y:S02]  /*174e0*/  IMAD.U32 R26, RZ, RZ, UR5 ;  /* 0x00000005ff1a7e24 */ /* 0x000fe4000f8e00ff */
[----:B------:R-:W-:-:S07]  /*174f0*/  IMAD.U32 R27, RZ, RZ, UR6 ;  /* 0x00000006ff1b7e24 */ /* 0x000fce000f8e00ff */
.L_x_527:
[----:B------:R-:W0:Y:S01]  /*17500*/  S2R R0, SR_TID.X ;  /* 0x0000000000007919 */ /* 0x000e220000002100 */
[----:B------:R-:W-:Y:S05]  /*17510*/  WARPSYNC.ALL ;  /* 0x0000000000007948 */ /* 0x000fea0003800000 */
        /* <DEDUP_REMOVED lines=8> */
.L_x_518:
[----:B------:R-:W-:Y:S02]  /*175a0*/  ULDC UR4, c[0x0][0xc3c] ;  /* 0x00030f0000047ab9 */ /* 0x000fe40000000800 */
[----:B---3--:R-:W-:-:S13]  /*175b0*/  ISETP.GE.AND P0, PT, R27, UR4, PT ;  /* 0x000000041b007c0c */ /* 0x008fda000bf06270 */
[----:B------:R-:W-:Y:S05]  /*175c0*/  @!P0 BRA `(.L_x_528) ;  /* 0xffffffb000408947 */ /* 0x000fea000383ffff */
[----:B------:R-:W-:Y:S05]  /*175d0*/  BSYNC B7 ;  /* 0x0000000000077941 */ /* 0x000fea0003800000 */
.L_x_424:
[----:B-1----:R-:W3:Y:S01]  /*175e0*/  LDL.LU R0, [R1+0x40] ;  /* 0x0000400001007983 */ /* 0x002ee20000300800 */
[----:B------:R-:W-:Y:S01]  /*175f0*/  BSSY B0, `(.L_x_529) ;  /* 0x000000b000007945 */ /* 0x000fe20003800000 */
[----:B--2---:R-:W1:Y:S01]  /*17600*/  S2R R5, SR_CgaCtaId ;  /* 0x0000000000057919 */ /* 0x004e620000008800 */
[----:B---3--:R-:W-:-:S05]  /*17610*/  VIADD R0, R0, 0x1 ;  /* 0x0000000100007836 */ /* 0x008fca0000000000 */
[----:B0-----:R-:W-:-:S04]  /*17620*/  LEA.HI R2, R0, R0, RZ, 0x1 ;  /* 0x0000000000027211 */ /* 0x001fc800078f08ff */
[----:B------:R-:W-:Y:S02]  /*17630*/  LOP3.LUT R3, R2, 0xfffffffe, RZ, 0xc0, !PT ;  /* 0xfffffffe02037812 */ /* 0x000fe400078ec0ff */
[----:B------:R-:W-:-:S03]  /*17640*/  MOV R2, 0x400 ;  /* 0x0000040000027802 */ /* 0x000fc60000000f00 */
[----:B------:R-:W-:Y:S01]  /*17650*/  IMAD.IADD R0, R0, 0x1, -R3 ;  /* 0x0000000100007824 */ /* 0x000fe200078e0a03 */
[----:B-1----:R-:W-:-:S04]  /*17660*/  LEA R6, R5, R2, 0x18 ;  /* 0x0000000205067211 */ /* 0x002fc800078ec0ff */
[----:B------:R-:W-:-:S04]  /*17670*/  SHF.L.U32 R0, R0, 0x1f, RZ ;  /* 0x0000001f00007819 */ /* 0x000fc800000006ff */
[----:B------:R-:W0:Y:S02]  /*17680*/  SYNCS.PHASECHK.TRANS64.TRYWAIT P0, [R6+URZ+0x13220], R0 ;  /* 0x01322000060075a7 */ /* 0x000e24000800017f */
[----:B0-----:R-:W-:Y:S05]  /*17690*/  @!P0 BRA `(.L_x_530) ;  /* 0x0000002000a48947 */ /* 0x001fea0003800000 */
.L_x_624:
[----:B------:R-:W-:Y:S05]  /*176a0*/  BSYNC B0 ;  /* 0x0000000000007941 */ /* 0x000fea0003800000 */
.L_x_529:
[----:B------:R-:W-:-:S03]  /*176b0*/  UMOV UR4, 0xffffffff ;  /* 0xffffffff00047882 */ /* 0x000fc60000000000 */
[----:B------:R-:W-:Y:S05]  /*176c0*/  BRA.DIV UR4, `(.L_x_531) ;  /* 0x0000002204ac7947 */ /* 0x000fea000b800000 */
[----:B0-----:R-:W0:Y:S02]  /*176d0*/  S2R R0, SR_TID.X ;  /* 0x0000000000007919 */ /* 0x001e240000002100 */
[----:B0-----:R-:W-:-:S04]  /*176e0*/  SHF.R.U32.HI R0, RZ, 0x5, R0 ;  /* 0x00000005ff007819 */ /* 0x001fc80000011600 */
[----:B------:R-:W-:-:S05]  /*176f0*/  LOP3.LUT R0, R0, 0x3, RZ, 0xc0, !PT ;  /* 0x0000000300007812 */ /* 0x000fca00078ec0ff */
[----:B------:R0:W1:Y:S02]  /*17700*/  SHFL.IDX PT, R14, R0, RZ, 0x1f ;  /* 0x00001fff000e7589 */ /* 0x00006400000e0000 */
.L_x_627:
[----:B-1----:R-:W-:-:S13]  /*17710*/  ISETP.NE.AND P0, PT, R14, RZ, PT ;  /* 0x000000ff0e00720c */ /* 0x002fda0003f05270 */
[----:B------:R-:W-:Y:S05]  /*17720*/  @P0 BRA `(.L_x_312) ;  /* 0x0000000000a40947 */ /* 0x000fea0003800000 */
[----:B------:R-:W-:-:S03]  /*17730*/  UMOV UR4, 0xffffffff ;  /* 0xffffffff00047882 */ /* 0x000fc60000000000 */
[----:B------:R-:W-:Y:S05]  /*17740*/  BRA.DIV UR4, `(.L_x_532) ;  /* 0x0000002204c07947 */ /* 0x000fea000b800000 */
[----:B------:R-:W-:-:S13]  /*17750*/  ELECT P6, URZ, PT ;  /* 0x00000000003f782f */ /* 0x000fda00038c0000 */
.L_x_630:
[----:B------:R-:W-:Y:S05]  /*17760*/  @!P6 BRA `(.L_x_312) ;  /* 0x000000000094e947 */ /* 0x000fea0003800000 */
[----:B0-----:R-:W2:Y:S02]  /*17770*/  LDL.LU R0, [R1+0x38] ;  /* 0x0000380001007983 */ /* 0x001ea40000300800 */
[----:B--2---:R-:W-:-:S04]  /*17780*/  LOP3.LUT R0, R0, 0x2, RZ, 0xfc, !PT ;  /* 0x0000000200007812 */ /* 0x004fc800078efcff */
[----:B------:R-:W-:-:S13]  /*17790*/  ISETP.NE.AND P0, PT, R0, 0x3, PT ;  /* 0x000000030000780c */ /* 0x000fda0003f05270 */
[----:B------:R-:W-:Y:S05]  /*177a0*/  @!P0 BRA `(.L_x_533) ;  /* 0x0000000000048947 */ /* 0x000fea0003800000 */
[----:B------:R-:W-:Y:S01]  /*177b0*/  BPT.TRAP 0x1 ;  /* 0x000000040000795c */ /* 0x000fe20000300000 */
.L_x_533:
[----:B------:R-:W-:Y:S01]  /*177c0*/  IADD3 R0, R6, 0x13240, RZ ;  /* 0x0001324006007810 */ /* 0x000fe20007ffe0ff */
[----:B------:R-:W-:Y:S01]  /*177d0*/  VIADD R2, R19, 0x1 ;  /* 0x0000000113027836 */ /* 0x000fe20000000000 */
[----:B------:R-:W-:-:S03]  /*177e0*/  SHF.L.U32 R4, R28, 0x1f, RZ ;  /* 0x0000001f1c047819 */ /* 0x000fc600000006ff */
[----:B------:R-:W-:Y:S01]  /*177f0*/  IMAD R5, R19, 0x8, R0 ;  /* 0x0000000813057824 */ /* 0x000fe200078e0200 */
[----:B------:R-:W-:-:S03]  /*17800*/  ISETP.NE.AND P2, PT, R2, 0x2, PT ;  /* 0x000000020200780c */ /* 0x000fc60003f45270 */
[----:B------:R-:W0:Y:S01]  /*17810*/  SYNCS.PHASECHK.TRANS64.TRYWAIT P1, [R5+URZ], R4 ;  /* 0x00000004050075a7 */ /* 0x000e22000802017f */
[----:B------:R-:W-:Y:S02]  /*17820*/  SEL R3, RZ, 0x1, P2 ;  /* 0x00000001ff037807 */ /* 0x000fe40001000000 */
[----:B------:R-:W-:Y:S02]  /*17830*/  SEL R7, R2, RZ, P2 ;  /* 0x000000ff02077207 */ /* 0x000fe40001000000 */
[----:B------:R-:W-:-:S03]  /*17840*/  LOP3.LUT R3, R28, R3, RZ, 0x3c, !PT ;  /* 0x000000031c037212 */ /* 0x000fc600078e3cff */
[----:B------:R-:W-:Y:S01]  /*17850*/  IMAD R9, R7, 0x8, R0 ;  /* 0x0000000807097824 */ /* 0x000fe200078e0200 */
[----:B------:R-:W-:Y:S01]  /*17860*/  SHF.L.U32 R0, R3, 0x1f, RZ ;  /* 0x0000001f03007819 */ /* 0x000fe200000006ff */
[----:B0-----:R-:W-:Y:S06]  /*17870*/  @!P1 BRA `(.L_x_534) ;  /* 0x0000002000949947 */ /* 0x001fec0003800000 */
.L_x_631:
[----:B------:R-:W1:Y:S02]  /*17880*/  SYNCS.PHASECHK.TRANS64.TRYWAIT P1, [R9+URZ], R0 ;  /* 0x00000000090075a7 */ /* 0x000e64000802017f */
[----:B-1----:R-:W-:Y:S05]  /*17890*/  @!P1 BRA `(.L_x_535) ;  /* 0x0000002000a09947 */ /* 0x002fea0003800000 */
.L_x_632:
[----:B------:R-:W-:Y:S05]  /*178a0*/  @!P0 BRA `(.L_x_536) ;  /* 0x0000000000048947 */ /* 0x000fea0003800000 */
[----:B------:R-:W-:Y:S01]  /*178b0*/  BPT.TRAP 0x1 ;  /* 0x000000040000795c */ /* 0x000fe20000300000 */
.L_x_536:
[----:B------:R-:W-:-:S04]  /*178c0*/  IMAD R19, R19, 0x8, R6 ;  /* 0x0000000813137824 */ /* 0x000fc800078e0206 */
[----:B------:R-:W2:Y:S02]  /*178d0*/  SYNCS.PHASECHK.TRANS64.TRYWAIT P1, [R19+URZ+0x13260], R4 ;  /* 0x01326004130075a7 */ /* 0x000ea4000802017f */
[----:B--2---:R-:W-:Y:S05]  /*178e0*/  @!P1 BRA `(.L_x_537) ;  /* 0x0000002000a09947 */ /* 0x004fea0003800000 */
.L_x_633:
[----:B------:R-:W-:Y:S05]  /*178f0*/  @!P0 BRA `(.L_x_538) ;  /* 0x0000000000048947 */ /* 0x000fea0003800000 */
[----:B------:R-:W-:Y:S01]  /*17900*/  BPT.TRAP 0x1 ;  /* 0x000000040000795c */ /* 0x000fe20000300000 */
.L_x_538:
[----:B------:R-:W-:-:S04]  /*17910*/  IMAD R7, R7, 0x8, R6 ;  /* 0x0000000807077824 */ /* 0x000fc800078e0206 */
[----:B------:R-:W3:Y:S02]  /*17920*/  SYNCS.PHASECHK.TRANS64.TRYWAIT P1, [R7+URZ+0x13260], R0 ;  /* 0x01326000070075a7 */ /* 0x000ee4000802017f */
[----:B---3--:R-:W-:Y:S05]  /*17930*/  @!P1 BRA `(.L_x_539) ;  /* 0x0000002000a09947 */ /* 0x008fea0003800000 */
.L_x_634:
[----:B------:R-:W-:Y:S05]  /*17940*/  @!P0 BRA `(.L_x_540) ;  /* 0x0000000000048947 */ /* 0x000fea0003800000 */
[----:B------:R-:W-:Y:S01]  /*17950*/  BPT.TRAP 0x1 ;  /* 0x000000040000795c */ /* 0x000fe20000300000 */
.L_x_540:
[----:B------:R-:W5:Y:S02]  /*17960*/  SYNCS.PHASECHK.TRANS64.TRYWAIT P0, [R19+URZ+0x13280], R4 ;  /* 0x01328004130075a7 */ /* 0x000f64000800017f */
[----:B-----5:R-:W-:Y:S05]  /*17970*/  @!P0 BRA `(.L_x_541) ;  /* 0x0000002000a48947 */ /* 0x020fea0003800000 */
.L_x_542:
[----:B------:R0:W0:Y:S02]  /*17980*/  SYNCS.PHASECHK.TRANS64.TRYWAIT P0, [R7+URZ+0x13280], R0 ;  /* 0x01328000070075a7 */ /* 0x000024000800017f */
[----:B0-----:R-:W-:Y:S05]  /*17990*/  @!P0 NANOSLEEP.SYNCS 0x989680 ;  /* 0x009896800000895d */ /* 0x001fea0003900000 */
[----:B------:R-:W0:Y:S02]  /*179a0*/  @!P0 SYNCS.PHASECHK.TRANS64 P0, [R7+URZ+0x13280], R0 ;  /* 0x01328000070085a7 */ /* 0x000e24000800007f */
[----:B0-----:R-:W-:Y:S05]  /*179b0*/  @!P0 BRA `(.L_x_542) ;  /* 0xfffffffc00f08947 */ /* 0x001fea000383ffff */
.L_x_312:
[----:B------:R-:W-:Y:S05]  /*179c0*/  BSYNC B8 ;  /* 0x0000000000087941 */ /* 0x000fea0003800000 */
.L_x_309:
[----:B------:R-:W-:Y:S05]  /*179d0*/  EXIT ;  /* 0x000000000000794d */ /* 0x000fea0003800000 */
.L_x_330:
[----:B0-----:R0:W1:Y:S02]  /*179e0*/  SYNCS.PHASECHK.TRANS64.TRYWAIT P5, [R75+URZ+0x13290], R76 ;  /* 0x0132904c4b0075a7 */ /* 0x00106400080a017f */
[----:B-1----:R-:W-:Y:S05]  /*179f0*/  @!P5 NANOSLEEP.SYNCS 0x989680 ;  /* 0x009896800000d95d */ /* 0x002fea0003900000 */
[----:B------:R-:W1:Y:S02]  /*17a00*/  @!P5 SYNCS.PHASECHK.TRANS64 P5, [R75+URZ+0x13290], R76 ;  /* 0x0132904c4b00d5a7 */ /* 0x000e6400080a007f */
[----:B-1----:R-:W-:Y:S05]  /*17a10*/  @!P5 BRA `(.L_x_330) ;  /* 0xfffffffc00f0d947 */ /* 0x002fea000383ffff */
[----:B------:R-:W-:Y:S05]  /*17a20*/  BRA `(.L_x_543) ;  /* 0xfffffeac00b47947 */ /* 0x000fea000383ffff */
.L_x_340:
[----:B0-----:R0:W1:Y:S02]  /*17a30*/  SYNCS.PHASECHK.TRANS64.TRYWAIT P5, [R75+URZ+0x13290], R76 ;  /* 0x0132904c4b0075a7 */ /* 0x00106400080a017f */
[----:B-1----:R-:W-:Y:S05]  /*17a40*/  @!P5 NANOSLEEP.SYNCS 0x989680 ;  /* 0x009896800000d95d */ /* 0x002fea0003900000 */
[----:B------:R-:W1:Y:S02]  /*17a50*/  @!P5 SYNCS.PHASECHK.TRANS64 P5, [R75+URZ+0x13290], R76 ;  /* 0x0132904c4b00d5a7 */ /* 0x000e6400080a007f */
[----:B-1----:R-:W-:Y:S05]  /*17a60*/  @!P5 BRA `(.L_x_340) ;  /* 0xfffffffc00f0d947 */ /* 0x002fea000383ffff */
[----:B------:R-:W-:Y:S05]  /*17a70*/  BRA `(.L_x_544) ;  /* 0xfffffebc00c87947 */ /* 0x000fea000383ffff */
.L_x_345:
[----:B0-----:R0:W1:Y:S02]  /*17a80*/  SYNCS.PHASECHK.TRANS64.TRYWAIT P1, [R75+URZ+0x13290], R76 ;  /* 0x0132904c4b0075a7 */ /* 0x001064000802017f */
[----:B-1----:R-:W-:Y:S05]  /*17a90*/  @!P1 NANOSLEEP.SYNCS 0x989680 ;  /* 0x009896800000995d */ /* 0x002fea0003900000 */
[----:B------:R-:W1:Y:S02]  /*17aa0*/  @!P1 SYNCS.PHASECHK.TRANS64 P1, [R75+URZ+0x13290], R76 ;  /* 0x0132904c4b0095a7 */ /* 0x000e64000802007f */
[----:B-1----:R-:W-:Y:S05]  /*17ab0*/  @!P1 BRA `(.L_x_345) ;  /* 0xfffffffc00f09947 */ /* 0x002fea000383ffff */
[----:B------:R-:W-:Y:S05]  /*17ac0*/  BRA `(.L_x_545) ;  /* 0xfffffecc00d47947 */ /* 0x000fea000383ffff */
.L_x_349:
[----:B--2---:R2:W0:Y:S02]  /*17ad0*/  SYNCS.PHASECHK.TRANS64.TRYWAIT P0, [R75+URZ+0x132b0], R76 ;  /* 0x0132b04c4b0075a7 */ /* 0x004424000800017f */
[----:B0-----:R-:W-:Y:S05]  /*17ae0*/  @!P0 NANOSLEEP.SYNCS 0x989680 ;  /* 0x009896800000895d */ /* 0x001fea0003900000 */
[----:B------:R-:W0:Y:S02]  /*17af0*/  @!P0 SYNCS.PHASECHK.TRANS64 P0, [R75+URZ+0x132b0], R76 ;  /* 0x0132b04c4b0085a7 */ /* 0x000e24000800007f */
[----:B0-----:R-:W-:Y:S05]  /*17b00*/  @!P0 BRA `(.L_x_349) ;  /* 0xfffffffc00f08947 */ /* 0x001fea000383ffff */
[----:B------:R-:W-:Y:S05]  /*17b10*/  BRA `(.L_x_546) ;  /* 0xfffffed000347947 */ /* 0x000fea000383ffff */
.L_x_369:
[----:B------:R-:W-:Y:S01]  /*17b20*/  BSSY B1, `(.L_x_547) ;  /* 0x0000008000017945 */ /* 0x000fe20003800000 */
[----:B------:R-:W-:Y:S02]  /*17b30*/  IMAD.MOV.U32 R13, RZ, RZ, R30 ;  /* 0x000000ffff0d7224 */ /* 0x000fe400078e001e */
[----:B------:R-:W-:Y:S02]  /*17b40*/  IMAD.MOV.U32 R12, RZ, RZ, RZ ;  /* 0x000000ffff0c7224 */ /* 0x000fe400078e00ff */
[----:B------:R-:W-:Y:S02]  /*17b50*/  IMAD.MOV.U32 R11, RZ, RZ, 0x1e1f ;  /* 0x00001e1fff0b7424 */ /* 0x000fe400078e00ff */
[----:B------:R-:W-:-:S07]  /*17b60*/  IMAD.MOV.U32 R15, RZ, RZ, -0x1 ;  /* 0xffffffffff0f7424 */ /* 0x000fce00078e00ff */
[----:B------:R-:W-:Y:S05]  /*17b70*/  WARPSYNC.COLLECTIVE R15, `(.L_x_548) ;  /* 0x000000000f087348 */ /* 0x000fea0003c00000 */
[----:B------:R0:W1:Y:S02]  /*17b80*/  SHFL.IDX P6, R14, R13, R12, R11 ;  /* 0x0000000c0d0e7389 */ /* 0x00006400000c000b */
[----:B01----:R-:W-:Y:S01]  /*17b90*/  ENDCOLLECTIVE ;  /* 0x000000000000791b */ /* 0x003fe20003800000 */
.L_x_548:
[----:B------:R-:W-:Y:S05]  /*17ba0*/  BSYNC B1 ;  /* 0x0000000000017941 */ /* 0x000fea0003800000 */
.L_x_547:
[----:B------:R-:W-:Y:S01]  /*17bb0*/  IMAD.MOV.U32 R13, RZ, RZ, R28 ;  /* 0x000000ffff0d7224 */ /* 0x000fe200078e001c */
[----:B------:R-:W-:Y:S01]  /*17bc0*/  MOV R0, R14 ;  /* 0x0000000e00007202 */ /* 0x000fe20000000f00 */
[----:B------:R-:W-:Y:S02]  /*17bd0*/  IMAD.MOV.U32 R12, RZ, RZ, RZ ;  /* 0x000000ffff0c7224 */ /* 0x000fe400078e00ff */
[----:B------:R-:W-:Y:S02]  /*17be0*/  IMAD.MOV.U32 R11, RZ, RZ, 0x1e1f ;  /* 0x00001e1fff0b7424 */ /* 0x000fe400078e00ff */
[----:B------:R-:W-:-:S07]  /*17bf0*/  IMAD.MOV.U32 R15, RZ, RZ, -0x1 ;  /* 0xffffffffff0f7424 */ /* 0x000fce00078e00ff */
[----:B------:R-:W-:Y:S05]  /*17c00*/  WARPSYNC.COLLECTIVE R15, `(.L_x_549) ;  /* 0x000000000f087348 */ /* 0x000fea0003c00000 */
[----:B------:R0:W1:Y:S02]  /*17c10*/  SHFL.IDX P6, R14, R13, R12, R11 ;  /* 0x0000000c0d0e7389 */ /* 0x00006400000c000b */
[----:B01----:R-:W-:Y:S01]  /*17c20*/  ENDCOLLECTIVE ;  /* 0x000000000000791b */ /* 0x003fe20003800000 */
.L_x_549:
[----:B------:R-:W-:Y:S02]  /*17c30*/  IMAD.MOV.U32 R13, RZ, RZ, R31 ;  /* 0x000000ffff0d7224 */ /* 0x000fe400078e001f */
[----:B------:R-:W-:-:S07]  /*17c40*/  IMAD.MOV.U32 R29, RZ, RZ, R14 ;  /* 0x000000ffff1d7224 */ /* 0x000fce00078e000e */
[----:B------:R-:W-:Y:S05]  /*17c50*/  WARPSYNC.COLLECTIVE R15, `(.L_x_550) ;  /* 0x000000000f087348 */ /* 0x000fea0003c00000 */
[----:B------:R0:W1:Y:S02]  /*17c60*/  SHFL.IDX P6, R14, R13, R12, R11 ;  /* 0x0000000c0d0e7389 */ /* 0x00006400000c000b */
[----:B01----:R-:W-:Y:S01]  /*17c70*/  ENDCOLLECTIVE ;  /* 0x000000000000791b */ /* 0x003fe20003800000 */
.L_x_550:
[----:B------:R-:W-:Y:S02]  /*17c80*/  IMAD.MOV.U32 R13, RZ, RZ, R26 ;  /* 0x000000ffff0d7224 */ /* 0x000fe400078e001a */
[----:B------:R-:W-:-:S07]  /*17c90*/  IMAD.MOV.U32 R3, RZ, RZ, R14 ;  /* 0x000000ffff037224 */ /* 0x000fce00078e000e */
[----:B------:R-:W-:Y:S05]  /*17ca0*/  WARPSYNC.COLLECTIVE R15, `(.L_x_551) ;  /* 0x000000000f087348 */ /* 0x000fea0003c00000 */
[----:B------:R0:W1:Y:S02]  /*17cb0*/  SHFL.IDX P6, R14, R13, R12, R11 ;  /* 0x0000000c0d0e7389 */ /* 0x00006400000c000b */
[----:B01----:R-:W-:Y:S01]  /*17cc0*/  ENDCOLLECTIVE ;  /* 0x000000000000791b */ /* 0x003fe20003800000 */
.L_x_551:
[----:B------:R-:W-:Y:S05]  /*17cd0*/  BRA `(.L_x_552) ;  /* 0xfffffedc00847947 */ /* 0x000fea000383ffff */
.L_x_373:
[----:B-1----:R1:W3:Y:S02]  /*17ce0*/  SYNCS.PHASECHK.TRANS64.TRYWAIT P0, [R16+URZ+0x13200], R27 ;  /* 0x0132001b100075a7 */ /* 0x0022e4000800017f */
[----:B---3--:R-:W-:Y:S05]  /*17cf0*/  @!P0 NANOSLEEP.SYNCS 0x989680 ;  /* 0x009896800000895d */ /* 0x008fea0003900000 */
[----:B------:R-:W3:Y:S02]  /*17d00*/  @!P0 SYNCS.PHASECHK.TRANS64 P0, [R16+URZ+0x13200], R27 ;  /* 0x0132001b100085a7 */ /* 0x000ee4000800007f */
[----:B---3--:R-:W-:Y:S05]  /*17d10*/  @!P0 BRA `(.L_x_373) ;  /* 0xfffffffc00f08947 */ /* 0x008fea000383ffff */
[----:B------:R-:W-:Y:S05]  /*17d20*/  BRA `(.L_x_553) ;  /* 0xfffffee0001c7947 */ /* 0x000fea000383ffff */
.L_x_377:
[----:B------:R-:W-:Y:S01]  /*17d30*/  BSSY B1, `(.L_x_554) ;  /* 0x0000008000017945 */ /* 0x000fe20003800000 */
[----:B------:R-:W-:Y:S01]  /*17d40*/  IMAD.MOV.U32 R13, RZ, RZ, R30 ;  /* 0x000000ffff0d7224 */ /* 0x000fe200078e001e */
[----:B------:R-:W-:Y:S01]  /*17d50*/  MOV R12, RZ ;  /* 0x000000ff000c7202 */ /* 0x000fe20000000f00 */
[----:B------:R-:W-:Y:S02]  /*17d60*/  IMAD.MOV.U32 R11, RZ, RZ, 0x1e1f ;  /* 0x00001e1fff0b7424 */ /* 0x000fe400078e00ff */
[----:B------:R-:W-:-:S07]  /*17d70*/  IMAD.MOV.U32 R15, RZ, RZ, -0x1 ;  /* 0xffffffffff0f7424 */ /* 0x000fce00078e00ff */
[----:B------:R-:W-:Y:S05]  /*17d80*/  WARPSYNC.COLLECTIVE R15, `(.L_x_555) ;  /* 0x000000000f087348 */ /* 0x000fea0003c00000 */
[----:B------:R0:W1:Y:S02]  /*17d90*/  SHFL.IDX P6, R14, R13, R12, R11 ;  /* 0x0000000c0d0e7389 */ /* 0x00006400000c000b */
[----:B01----:R-:W-:Y:S01]  /*17da0*/  ENDCOLLECTIVE ;  /* 0x000000000000791b */ /* 0x003fe20003800000 */
.L_x_555:
[----:B------:R-:W-:Y:S05]  /*17db0*/  BSYNC B1 ;  /* 0x0000000000017941 */ /* 0x000fea0003800000 */
.L_x_554:
[----:B------:R-:W-:Y:S02]  /*17dc0*/  IMAD.MOV.U32 R13, RZ, RZ, R28 ;  /* 0x000000ffff0d7224 */ /* 0x000fe400078e001c */
[----:B------:R-:W-:Y:S02]  /*17dd0*/  IMAD.MOV.U32 R12, RZ, RZ, RZ ;  /* 0x000000ffff0c7224 */ /* 0x000fe400078e00ff */
[----:B------:R-:W-:Y:S02]  /*17de0*/  IMAD.MOV.U32 R11, RZ, RZ, 0x1e1f ;  /* 0x00001e1fff0b7424 */ /* 0x000fe400078e00ff */
[----:B------:R-:W-:Y:S02]  /*17df0*/  IMAD.MOV.U32 R15, RZ, RZ, -0x1 ;  /* 0xffffffffff0f7424 */ /* 0x000fe400078e00ff */
[----:B------:R-:W-:-:S07]  /*17e00*/  IMAD.MOV.U32 R0, RZ, RZ, R14 ;  /* 0x000000ffff007224 */ /* 0x000fce00078e000e */
[----:B------:R-:W-:Y:S05]  /*17e10*/  WARPSYNC.COLLECTIVE R15, `(.L_x_556) ;  /* 0x000000000f087348 */ /* 0x000fea0003c00000 */
[----:B------:R0:W1:Y:S02]  /*17e20*/  SHFL.IDX P6, R14, R13, R12, R11 ;  /* 0x0000000c0d0e7389 */ /* 0x00006400000c000b */
[----:B01----:R-:W-:Y:S01]  /*17e30*/  ENDCOLLECTIVE ;  /* 0x000000000000791b */ /* 0x003fe20003800000 */
.L_x_556:
[----:B------:R-:W-:Y:S02]  /*17e40*/  IMAD.MOV.U32 R13, RZ, RZ, R31 ;  /* 0x000000ffff0d7224 */ /* 0x000fe400078e001f */
[----:B------:R-:W-:-:S07]  /*17e50*/  IMAD.MOV.U32 R29, RZ, RZ, R14 ;  /* 0x000000ffff1d7224 */ /* 0x000fce00078e000e */
[----:B------:R-:W-:Y:S05]  /*17e60*/  WARPSYNC.COLLECTIVE R15, `(.L_x_557) ;  /* 0x000000000f087348 */ /* 0x000fea0003c00000 */
[----:B------:R0:W1:Y:S02]  /*17e70*/  SHFL.IDX P6, R14, R13, R12, R11 ;  /* 0x0000000c0d0e7389 */ /* 0x00006400000c000b */
[----:B01----:R-:W-:Y:S01]  /*17e80*/  ENDCOLLECTIVE ;  /* 0x000000000000791b */ /* 0x003fe20003800000 */
.L_x_557:
[----:B------:R-:W-:Y:S01]  /*17e90*/  IMAD.MOV.U32 R13, RZ, RZ, R26 ;  /* 0x000000ffff0d7224 */ /* 0x000fe200078e001a */
[----:B------:R-:W-:-:S07]  /*17ea0*/  MOV R3, R14 ;  /* 0x0000000e00037202 */ /* 0x000fce0000000f00 */
[----:B------:R-:W-:Y:S05]  /*17eb0*/  WARPSYNC.COLLECTIVE R15, `(.L_x_558) ;  /* 0x000000000f087348 */ /* 0x000fea0003c00000 */
[----:B------:R0:W1:Y:S02]  /*17ec0*/  SHFL.IDX P6, R14, R13, R12, R11 ;  /* 0x0000000c0d0e7389 */ /* 0x00006400000c000b */
[----:B01----:R-:W-:Y:S01]  /*17ed0*/  ENDCOLLECTIVE ;  /* 0x000000000000791b */ /* 0x003fe20003800000 */
.L_x_558:
[----:B------:R-:W-:Y:S05]  /*17ee0*/  BRA `(.L_x_559) ;  /* 0xfffffeec00cc7947 */ /* 0x000fea000383ffff */
.L_x_381:
[----:B-1----:R1:W3:Y:S02]  /*17ef0*/  SYNCS.PHASECHK.TRANS64.TRYWAIT P1, [R16+URZ+0x13200], R21 ;  /* 0x01320015100075a7 */ /* 0x0022e4000802017f */
[----:B---3--:R-:W-:Y:S05]  /*17f00*/  @!P1 NANOSLEEP.SYNCS 0x989680 ;  /* 0x009896800000995d */ /* 0x008fea0003900000 */
[----:B------:R-:W3:Y:S02]  /*17f10*/  @!P1 SYNCS.PHASECHK.TRANS64 P1, [R16+URZ+0x13200], R21 ;  /* 0x01320015100095a7 */ /* 0x000ee4000802007f */
[----:B---3--:R-:W-:Y:S05]  /*17f20*/  @!P1 BRA `(.L_x_381) ;  /* 0xfffffffc00f09947 */ /* 0x008fea000383ffff */
[----:B------:R-:W-:Y:S05]  /*17f30*/  BRA `(.L_x_560) ;  /* 0xfffffef000407947 */ /* 0x000fea000383ffff */
.L_x_385:
[----:B-1----:R1:W4:Y:S02]  /*17f40*/  SYNCS.PHASECHK.TRANS64.TRYWAIT P1, [R0+URZ+0x13230], R7 ;  /* 0x01323007000075a7 */ /* 0x002324000802017f */
[----:B----4-:R-:W-:Y:S05]  /*17f50*/  @!P1 NANOSLEEP.SYNCS 0x989680 ;  /* 0x009896800000995d */ /* 0x010fea0003900000 */
[----:B------:R-:W4:Y:S02]  /*17f60*/  @!P1 SYNCS.PHASECHK.TRANS64 P1, [R0+URZ+0x13230], R7 ;  /* 0x01323007000095a7 */ /* 0x000f24000802007f */
[----:B----4-:R-:W-:Y:S05]  /*17f70*/  @!P1 BRA `(.L_x_385) ;  /* 0xfffffffc00f09947 */ /* 0x010fea000383ffff */
[----:B------:R-:W-:Y:S05]  /*17f80*/  BRA `(.L_x_384) ;  /* 0xffffff00009c7947 */ /* 0x000fea000383ffff */
.L_x_392:
[----:B0-----:R0:W2:Y:S02]  /*17f90*/  SYNCS.PHASECHK.TRANS64.TRYWAIT P1, [R13+URZ+0x13230], R10 ;  /* 0x0132300a0d0075a7 */ /* 0x0010a4000802017f */
[----:B--2---:R-:W-:Y:S05]  /*17fa0*/  @!P1 NANOSLEEP.SYNCS 0x989680 ;  /* 0x009896800000995d */ /* 0x004fea0003900000 */
[----:B------:R-:W2:Y:S02]  /*17fb0*/  @!P1 SYNCS.PHASECHK.TRANS64 P1, [R13+URZ+0x13230], R10 ;  /* 0x0132300a0d0095a7 */ /* 0x000ea4000802007f */
[----:B--2---:R-:W-:Y:S05]  /*17fc0*/  @!P1 BRA `(.L_x_392) ;  /* 0xfffffffc00f09947 */ /* 0x004fea000383ffff */
[----:B------:R-:W-:Y:S05]  /*17fd0*/  BRA `(.L_x_391) ;  /* 0xffffff3400a07947 */ /* 0x000fea000383ffff */
.L_x_397:
[----:B-1----:R1:W2:Y:S02]  /*17fe0*/  SYNCS.PHASECHK.TRANS64.TRYWAIT P1, [R14+URZ+0x13250], R9 ;  /* 0x013250090e0075a7 */ /* 0x0022a4000802017f */
[----:B--2---:R-:W-:Y:S05]  /*17ff0*/  @!P1 NANOSLEEP.SYNCS 0x989680 ;  /* 0x009896800000995d */ /* 0x004fea0003900000 */
[----:B------:R-:W2:Y:S02]  /*18000*/  @!P1 SYNCS.PHASECHK.TRANS64 P1, [R14+URZ+0x13250], R9 ;  /* 0x013250090e0095a7 */ /* 0x000ea4000802007f */
[----:B--2---:R-:W-:Y:S05]  /*18010*/  @!P1 BRA `(.L_x_397) ;  /* 0xfffffffc00f09947 */ /* 0x004fea000383ffff */
[----:B------:R-:W-:Y:S05]  /*18020*/  BRA `(.L_x_396) ;  /* 0xffffff3c00107947 */ /* 0x000fea000383ffff */
.L_x_404:
[----:B-1----:R1:W2:Y:S02]  /*18030*/  SYNCS.PHASECHK.TRANS64.TRYWAIT P1, [R8+URZ+0x13250], R3 ;  /* 0x01325003080075a7 */ /* 0x0022a4000802017f */
[----:B--2---:R-:W-:Y:S05]  /*18040*/  @!P1 NANOSLEEP.SYNCS 0x989680 ;  /* 0x009896800000995d */ /* 0x004fea0003900000 */
[----:B------:R-:W2:Y:S02]  /*18050*/  @!P1 SYNCS.PHASECHK.TRANS64 P1, [R8+URZ+0x13250], R3 ;  /* 0x01325003080095a7 */ /* 0x000ea4000802007f */
[----:B--2---:R-:W-:Y:S05]  /*18060*/  @!P1 BRA `(.L_x_404) ;  /* 0xfffffffc00f09947 */ /* 0x004fea000383ffff */
[----:B------:R-:W-:Y:S05]  /*18070*/  BRA `(.L_x_403) ;  /* 0xffffff6400207947 */ /* 0x000fea000383ffff */
.L_x_432:
[----:B------:R-:W0:Y:S01]  /*18080*/  S2R R9, SR_TID.X ;  /* 0x0000000000097919 */ /* 0x000e220000002100 */
[----:B------:R-:W-:Y:S01]  /*18090*/  BSSY B1, `(.L_x_561) ;  /* 0x000000a000017945 */ /* 0x000fe20003800000 */
[----:B------:R-:W-:Y:S02]  /*180a0*/  IMAD.MOV.U32 R12, RZ, RZ, RZ ;  /* 0x000000ffff0c7224 */ /* 0x000fe400078e00ff */
[----:B-1----:R-:W-:Y:S02]  /*180b0*/  IMAD.MOV.U32 R11, RZ, RZ, 0x1f ;  /* 0x0000001fff0b7424 */ /* 0x002fe400078e00ff */
[----:B------:R-:W-:Y:S01]  /*180c0*/  IMAD.MOV.U32 R15, RZ, RZ, -0x1 ;  /* 0xffffffffff0f7424 */ /* 0x000fe200078e00ff */
[----:B0-----:R-:W-:-:S04]  /*180d0*/  SHF.R.U32.HI R9, RZ, 0x5, R9 ;  /* 0x00000005ff097819 */ /* 0x001fc80000011609 */
[----:B------:R-:W-:-:S05]  /*180e0*/  LOP3.LUT R9, R9, 0x3, RZ, 0xc0, !PT ;  /* 0x0000000309097812 */ /* 0x000fca00078ec0ff */
[----:B------:R-:W-:-:S07]  /*180f0*/  IMAD.MOV.U32 R13, RZ, RZ, R9 ;  /* 0x000000ffff0d7224 */ /* 0x000fce00078e0009 */
[----:B------:R-:W-:Y:S05]  /*18100*/  WARPSYNC.COLLECTIVE R15, `(.L_x_562) ;  /* 0x000000000f087348 */ /* 0x000fea0003c00000 */
[----:B------:R0:W1:Y:S02]  /*18110*/  SHFL.IDX P6, R14, R13, R12, R11 ;  /* 0x0000000c0d0e7389 */ /* 0x00006400000c000b */
[----:B01----:R-:W-:Y:S01]  /*18120*/  ENDCOLLECTIVE ;  /* 0x000000000000791b */ /* 0x003fe20003800000 */
.L_x_562:
[----:B------:R-:W-:Y:S05]  /*18130*/  BSYNC B1 ;  /* 0x0000000000017941 */ /* 0x000fea0003800000 */
.L_x_561:
[----:B------:R-:W-:Y:S05]  /*18140*/  BRA `(.L_x_563) ;  /* 0xffffffac00c47947 */ /* 0x000fea000383ffff */
.L_x_434:
[----:B------:R-:W-:Y:S01]  /*18150*/  BSSY B1, `(.L_x_564) ;  /* 0x0000006000017945 */ /* 0x000fe20003800000 */
[----:B------:R-:W-:-:S07]  /*18160*/  IMAD.MOV.U32 R15, RZ, RZ, -0x1 ;  /* 0xffffffffff0f7424 */ /* 0x000fce00078e00ff */
[----:B01----:R-:W-:Y:S05]  /*18170*/  WARPSYNC.COLLECTIVE R15, `(.L_x_565) ;  /* 0x000000000f0c7348 */ /* 0x003fea0003c00000 */
[----:B------:R-:W-:Y:S02]  /*18180*/  ELECT P6, UR62, PT ;  /* 0x00000000003e782f */ /* 0x000fe400038c0000 */
[----:B------:R-:W-:Y:S01]  /*18190*/  MOV R14, UR62 ;  /* 0x0000003e000e7c02 */ /* 0x000fe20008000f00 */
[----:B01----:R-:W-:Y:S10]  /*181a0*/  ENDCOLLECTIVE ;  /* 0x000000000000791b */ /* 0x003ff40003800000 */
.L_x_565:
[----:B------:R-:W-:Y:S05]  /*181b0*/  BSYNC B1 ;  /* 0x0000000000017941 */ /* 0x000fea0003800000 */
.L_x_564:
[----:B------:R-:W-:Y:S05]  /*181c0*/  BRA `(.L_x_433) ;  /* 0xffffffac00bc7947 */ /* 0x000fea000383ffff */
.L_x_436:
[----:B0-----:R0:W2:Y:S02]  /*181d0*/  SYNCS.PHASECHK.TRANS64.TRYWAIT P0, [R18+URZ+0x13220], R7 ;  /* 0x01322007120075a7 */ /* 0x0010a4000800017f */
[----:B--2---:R-:W-:Y:S05]  /*181e0*/  @!P0 NANOSLEEP.SYNCS 0x989680 ;  /* 0x009896800000895d */ /* 0x004fea0003900000 */
[----:B------:R-:W2:Y:S02]  /*181f0*/  @!P0 SYNCS.PHASECHK.TRANS64 P0, [R18+URZ+0x13220], R7 ;  /* 0x01322007120085a7 */ /* 0x000ea4000800007f */
[----:B--2---:R-:W-:Y:S05]  /*18200*/  @!P0 BRA `(.L_x_436) ;  /* 0xfffffffc00f08947 */ /* 0x004fea000383ffff */
[----:B------:R-:W-:Y:S05]  /*18210*/  BRA `(.L_x_566) ;  /* 0xffffffac00cc7947 */ /* 0x000fea000383ffff */
.L_x_440:
[----:B0-----:R0:W1:Y:S02]  /*18220*/  SYNCS.PHASECHK.TRANS64.TRYWAIT P0, [R7+URZ+0x132a0], R11 ;  /* 0x0132a00b070075a7 */ /* 0x001064000800017f */
[----:B-1----:R-:W-:Y:S05]  /*18230*/  @!P0 NANOSLEEP.SYNCS 0x989680 ;  /* 0x009896800000895d */ /* 0x002fea0003900000 */
[----:B------:R-:W1:Y:S02]  /*18240*/  @!P0 SYNCS.PHASECHK.TRANS64 P0, [R7+URZ+0x132a0], R11 ;  /* 0x0132a00b070085a7 */ /* 0x000e64000800007f */
[----:B-1----:R-:W-:Y:S05]  /*18250*/  @!P0 BRA `(.L_x_440) ;  /* 0xfffffffc00f08947 */ /* 0x002fea000383ffff */
[----:B------:R-:W-:Y:S05]  /*18260*/  BRA `(.L_x_567) ;  /* 0xffffffac00e47947 */ /* 0x000fea000383ffff */
.L_x_445:
[----:B-1----:R1:W2:Y:S02]  /*18270*/  SYNCS.PHASECHK.TRANS64.TRYWAIT P0, [R7+URZ+0x132c0], R11 ;  /* 0x0132c00b070075a7 */ /* 0x0022a4000800017f */
[----:B--2---:R-:W-:Y:S05]  /*18280*/  @!P0 NANOSLEEP.SYNCS 0x989680 ;  /* 0x009896800000895d */ /* 0x004fea0003900000 */
[----:B------:R-:W2:Y:S02]  /*18290*/  @!P0 SYNCS.PHASECHK.TRANS64 P0, [R7+URZ+0x132c0], R11 ;  /* 0x0132c00b070085a7 */ /* 0x000ea4000800007f */
[----:B--2---:R-:W-:Y:S05]  /*182a0*/  @!P0 BRA `(.L_x_445) ;  /* 0xfffffffc00f08947 */ /* 0x004fea000383ffff */
[----:B------:R-:W-:Y:S05]  /*182b0*/  BRA `(.L_x_568) ;  /* 0xffffffb000607947 */ /* 0x000fea000383ffff */
.L_x_452:
[----:B0-----:R0:W2:Y:S02]  /*182c0*/  SYNCS.PHASECHK.TRANS64.TRYWAIT P2, [R7+URZ+0x132a0], R8 ;  /* 0x0132a008070075a7 */ /* 0x0010a4000804017f */
[----:B--2---:R-:W-:Y:S05]  /*182d0*/  @!P2 NANOSLEEP.SYNCS 0x989680 ;  /* 0x009896800000a95d */ /* 0x004fea0003900000 */
[----:B------:R-:W2:Y:S02]  /*182e0*/  @!P2 SYNCS.PHASECHK.TRANS64 P2, [R7+URZ+0x132a0], R8 ;  /* 0x0132a0080700a5a7 */ /* 0x000ea4000804007f */
[----:B--2---:R-:W-:Y:S05]  /*182f0*/  @!P2 BRA `(.L_x_452) ;  /* 0xfffffffc00f0a947 */ /* 0x004fea000383ffff */
[----:B------:R-:W-:Y:S05]  /*18300*/  BRA `(.L_x_569) ;  /* 0xffffffb4001c7947 */ /* 0x000fea000383ffff */
.L_x_457:
[----:B-1----:R1:W2:Y:S02]  /*18310*/  SYNCS.PHASECHK.TRANS64.TRYWAIT P2, [R7+URZ+0x132c0], R8 ;  /* 0x0132c008070075a7 */ /* 0x0022a4000804017f */
[----:B--2---:R-:W-:Y:S05]  /*18320*/  @!P2 NANOSLEEP.SYNCS 0x989680 ;  /* 0x009896800000a95d */ /* 0x004fea0003900000 */
[----:B------:R-:W2:Y:S02]  /*18330*/  @!P2 SYNCS.PHASECHK.TRANS64 P2, [R7+URZ+0x132c0], R8 ;  /* 0x0132c0080700a5a7 */ /* 0x000ea4000804007f */
[----:B--2---:R-:W-:Y:S05]  /*18340*/  @!P2 BRA `(.L_x_457) ;  /* 0xfffffffc00f0a947 */ /* 0x004fea000383ffff */
[----:B------:R-:W-:Y:S05]  /*18350*/  BRA `(.L_x_570) ;  /* 0xffffffb400947947 */ /* 0x000fea000383ffff */
.L_x_474:
[----:B------:R-:W2:Y:S01]  /*18360*/  S2R R20, SR_TID.X ;  /* 0x0000000000147919 */ /* 0x000ea20000002100 */
[----:B------:R-:W-:Y:S01]  /*18370*/  BSSY B0, `(.L_x_571) ;  /* 0x000000a000007945 */ /* 0x000fe20003800000 */
[----:B------:R-:W-:Y:S01]  /*18380*/  IMAD.MOV.U32 R12, RZ, RZ, RZ ;  /* 0x000000ffff0c7224 */ /* 0x000fe200078e00ff */
[----:B------:R-:W-:Y:S01]  /*18390*/  MOV R15, 0xffffffff ;  /* 0xffffffff000f7802 */ /* 0x000fe20000000f00 */
[----:B-1----:R-:W-:Y:S01]  /*183a0*/  IMAD.MOV.U32 R11, RZ, RZ, 0x1f ;  /* 0x0000001fff0b7424 */ /* 0x002fe200078e00ff */
[----:B--2---:R-:W-:-:S04]  /*183b0*/  SHF.R.U32.HI R20, RZ, 0x5, R20 ;  /* 0x00000005ff147819 */ /* 0x004fc80000011614 */
[----:B------:R-:W-:-:S05]  /*183c0*/  LOP3.LUT R20, R20, 0x3, RZ, 0xc0, !PT ;  /* 0x0000000314147812 */ /* 0x000fca00078ec0ff */
[----:B------:R-:W-:-:S07]  /*183d0*/  IMAD.MOV.U32 R13, RZ, RZ, R20 ;  /* 0x000000ffff0d7224 */ /* 0x000fce00078e0014 */
[----:B0-----:R-:W-:Y:S05]  /*183e0*/  WARPSYNC.COLLECTIVE R15, `(.L_x_572) ;  /* 0x000000000f087348 */ /* 0x001fea0003c00000 */
[----:B------:R1:W2:Y:S02]  /*183f0*/  SHFL.IDX P6, R14, R13, R12, R11 ;  /* 0x0000000c0d0e7389 */ /* 0x0002a400000c000b */
[----:B012---:R-:W-:Y:S01]  /*18400*/  ENDCOLLECTIVE ;  /* 0x000000000000791b */ /* 0x007fe20003800000 */
.L_x_572:
[----:B------:R-:W-:Y:S05]  /*18410*/  BSYNC B0 ;  /* 0x0000000000007941 */ /* 0x000fea0003800000 */
.L_x_571:
[----:B------:R-:W-:Y:S05]  /*18420*/  BRA `(.L_x_573) ;  /* 0xffffffc0008c7947 */ /* 0x000fea000383ffff */
.L_x_476:
[----:B------:R-:W-:Y:S01]  /*18430*/  BSSY B0, `(.L_x_574) ;  /* 0x0000006000007945 */ /* 0x000fe20003800000 */
[----:B------:R-:W-:-:S07]  /*18440*/  IMAD.MOV.U32 R15, RZ, RZ, -0x1 ;  /* 0xffffffffff0f7424 */ /* 0x000fce00078e00ff */
[----:B012---:R-:W-:Y:S05]  /*18450*/  WARPSYNC.COLLECTIVE R15, `(.L_x_575) ;  /* 0x000000000f0c7348 */ /* 0x007fea0003c00000 */
[----:B------:R-:W-:Y:S02]  /*18460*/  ELECT P6, UR62, PT ;  /* 0x00000000003e782f */ /* 0x000fe400038c0000 */
[----:B------:R-:W-:Y:S01]  /*18470*/  MOV R14, UR62 ;  /* 0x0000003e000e7c02 */ /* 0x000fe20008000f00 */
[----:B012---:R-:W-:Y:S10]  /*18480*/  ENDCOLLECTIVE ;  /* 0x000000000000791b */ /* 0x007ff40003800000 */
.L_x_575:
[----:B------:R-:W-:Y:S05]  /*18490*/  BSYNC B0 ;  /* 0x0000000000007941 */ /* 0x000fea0003800000 */
.L_x_574:
[----:B------:R-:W-:Y:S05]  /*184a0*/  BRA `(.L_x_576) ;  /* 0xffffffc0008c7947 */ /* 0x000fea000383ffff */
.L_x_478:
[----:B--2---:R2:W3:Y:S02]  /*184b0*/  SYNCS.PHASECHK.TRANS64.TRYWAIT P0, [R4+URZ+0x13280], R3 ;  /* 0x01328003040075a7 */ /* 0x0044e4000800017f */
[----:B---3--:R-:W-:Y:S05]  /*184c0*/  @!P0 NANOSLEEP.SYNCS 0x989680 ;  /* 0x009896800000895d */ /* 0x008fea0003900000 */
[----:B------:R-:W3:Y:S02]  /*184d0*/  @!P0 SYNCS.PHASECHK.TRANS64 P0, [R4+URZ+0x13280], R3 ;  /* 0x01328003040085a7 */ /* 0x000ee4000800007f */
[----:B---3--:R-:W-:Y:S05]  /*184e0*/  @!P0 BRA `(.L_x_478) ;  /* 0xfffffffc00f08947 */ /* 0x008fea000383ffff */
[----:B------:R-:W-:Y:S05]  /*184f0*/  BRA `(.L_x_577) ;  /* 0xffffffc000f07947 */ /* 0x000fea000383ffff */
.L_x_480:
[----:B---3--:R3:W4:Y:S02]  /*18500*/  SYNCS.PHASECHK.TRANS64.TRYWAIT P0, [R4+URZ+0x13240], R3 ;  /* 0x01324003040075a7 */ /* 0x008724000800017f */
[----:B----4-:R-:W-:Y:S05]  /*18510*/  @!P0 NANOSLEEP.SYNCS 0x989680 ;  /* 0x009896800000895d */ /* 0x010fea0003900000 */
[----:B------:R-:W4:Y:S02]  /*18520*/  @!P0 SYNCS.PHASECHK.TRANS64 P0, [R4+URZ+0x13240], R3 ;  /* 0x01324003040085a7 */ /* 0x000f24000800007f */
[----:B----4-:R-:W-:Y:S05]  /*18530*/  @!P0 BRA `(.L_x_480) ;  /* 0xfffffffc00f08947 */ /* 0x010fea000383ffff */
[----:B------:R-:W-:Y:S05]  /*18540*/  BRA `(.L_x_578) ;  /* 0xffffffc400447947 */ /* 0x000fea000383ffff */
.L_x_484:
[----:B-1----:R-:W2:Y:S01]  /*18550*/  LDL.LU R11, [R1+0x3c] ;  /* 0x00003c00010b7983 */ /* 0x002ea20000300800 */
[----:B------:R-:W-:Y:S02]  /*18560*/  IMAD.MOV.U32 R13, RZ, RZ, R4 ;  /* 0x000000ffff0d7224 */ /* 0x000fe400078e0004 */
[----:B------:R-:W-:Y:S02]  /*18570*/  IMAD.MOV.U32 R12, RZ, RZ, RZ ;  /* 0x000000ffff0c7224 */ /* 0x000fe400078e00ff */
[----:B------:R-:W-:Y:S02]  /*18580*/  IMAD.MOV.U32 R15, RZ, RZ, -0x1 ;  /* 0xffffffffff0f7424 */ /* 0x000fe400078e00ff */
[----:B------:R-:W-:-:S05]  /*18590*/  IMAD R25, R25, 0xc0, R21 ;  /* 0x000000c019197824 */ /* 0x000fca00078e0215 */
[----:B------:R-:W-:Y:S01]  /*185a0*/  IADD3 R8, R25, 0x20, RZ ;  /* 0x0000002019087810 */ /* 0x000fe20007ffe0ff */
[----:B--2---:R-:W-:Y:S02]  /*185b0*/  IMAD R5, R11, R9, RZ ;  /* 0x000000090b057224 */ /* 0x004fe400078e02ff */
[----:B------:R-:W-:-:S03]  /*185c0*/  IMAD.MOV.U32 R11, RZ, RZ, 0x1c1f ;  /* 0x00001c1fff0b7424 */ /* 0x000fc600078e00ff */
[----:B------:R-:W-:-:S13]  /*185d0*/  ISETP.GE.AND P1, PT, R25, R5, PT ;  /* 0x000000051900720c */ /* 0x000fda0003f26270 */
[----:B-----5:R-:W-:Y:S05]  /*185e0*/  WARPSYNC.COLLECTIVE R15, `(.L_x_579) ;  /* 0x000000000f087348 */ /* 0x020fea0003c00000 */
[----:B------:R0:W1:Y:S02]  /*185f0*/  SHFL.IDX P6, R14, R13, R12, R11 ;  /* 0x0000000c0d0e7389 */ /* 0x00006400000c000b */
[----:B01---5:R-:W-:Y:S01]  /*18600*/  ENDCOLLECTIVE ;  /* 0x000000000000791b */ /* 0x023fe20003800000 */
.L_x_579:
[----:B------:R-:W-:Y:S02]  /*18610*/  IMAD.MOV.U32 R13, RZ, RZ, R0 ;  /* 0x000000ffff0d7224 */ /* 0x000fe400078e0000 */
[----:B------:R-:W-:-:S07]  /*18620*/  IMAD.MOV.U32 R6, RZ, RZ, R14 ;  /* 0x000000ffff067224 */ /* 0x000fce00078e000e */
[----:B------:R-:W-:Y:S05]  /*18630*/  WARPSYNC.COLLECTIVE R15, `(.L_x_580) ;  /* 0x000000000f087348 */ /* 0x000fea0003c00000 */
[----:B------:R0:W1:Y:S02]  /*18640*/  SHFL.IDX P6, R14, R13, R12, R11 ;  /* 0x0000000c0d0e7389 */ /* 0x00006400000c000b */
[----:B01----:R-:W-:Y:S01]  /*18650*/  ENDCOLLECTIVE ;  /* 0x000000000000791b */ /* 0x003fe20003800000 */
.L_x_580:
[----:B------:R-:W-:Y:S02]  /*18660*/  IMAD.MOV.U32 R13, RZ, RZ, R4 ;  /* 0x000000ffff0d7224 */ /* 0x000fe400078e0004 */
[----:B------:R-:W-:Y:S02]  /*18670*/  IMAD.MOV.U32 R12, RZ, RZ, 0x1 ;  /* 0x00000001ff0c7424 */ /* 0x000fe400078e00ff */
[----:B------:R-:W-:-:S07]  /*18680*/  IMAD.MOV.U32 R7, RZ, RZ, R14 ;  /* 0x000000ffff077224 */ /* 0x000fce00078e000e */
[----:B------:R-:W-:Y:S05]  /*18690*/  WARPSYNC.COLLECTIVE R15, `(.L_x_581) ;  /* 0x000000000f087348 */ /* 0x000fea0003c00000 */
[----:B------:R0:W1:Y:S02]  /*186a0*/  SHFL.IDX P6, R14, R13, R12, R11 ;  /* 0x0000000c0d0e7389 */ /* 0x00006400000c000b */
[----:B01----:R-:W-:Y:S01]  /*186b0*/  ENDCOLLECTIVE ;  /* 0x000000000000791b */ /* 0x003fe20003800000 */
.L_x_581:
[----:B------:R-:W-:-:S05]  /*186c0*/  @!P1 IADD3 R7, P2, R20, R7, RZ ;  /* 0x0000000714079210 */ /* 0x000fca0007f5e0ff */
[----:B------:R-:W-:-:S05]  /*186d0*/  @!P1 IMAD.X R6, RZ, RZ, R6, P2 ;  /* 0x000000ffff069224 */ /* 0x000fca00010e0606 */
[----:B------:R-:W-:Y:S01]  /*186e0*/  @!P1 LOP3.LUT R7, R7, R6, RZ, 0x3c, !PT ;  /* 0x0000000607079212 */ /* 0x000fe200078e3cff */
[----:B------:R-:W-:-:S03]  /*186f0*/  IMAD.MOV.U32 R13, RZ, RZ, R0 ;  /* 0x000000ffff0d7224 */ /* 0x000fc600078e0000 */
[----:B------:R-:W-:-:S04]  /*18700*/  @!P1 LOP3.LUT R6, R7, R6, RZ, 0x3c, !PT ;  /* 0x0000000607069212 */ /* 0x000fc800078e3cff */
[----:B------:R-:W-:-:S05]  /*18710*/  @!P1 LOP3.LUT R7, R7, R6, RZ, 0x3c, !PT ;  /* 0x0000000607079212 */ /* 0x000fca00078e3cff */
[----:B------:R-:W-:Y:S01]  /*18720*/  @!PT LDS RZ, [RZ] ;  /* 0x00000000fffff984 */ /* 0x000fe20000000800 */
[----:B------:R-:W-:Y:S01]  /*18730*/  @!PT LDS RZ, [RZ] ;  /* 0x00000000fffff984 */ /* 0x000fe20000000800 */
[----:B------:R-:W-:Y:S01]  /*18740*/  @!PT LDS RZ, [RZ] ;  /* 0x00000000fffff984 */ /* 0x000fe20000000800 */
[----:B------:R0:W-:Y:S01]  /*18750*/  @!P1 LDGSTS.E.BYPASS.LTC128B.128 [R10+0xb000], desc[UR40][R6.64], !P0 ;  /* 0x0b000000060a9fae */ /* 0x0001e2000c101d68 */
[----:B------:R-:W-:Y:S01]  /*18760*/  ISETP.GE.AND P1, PT, R8, R5, PT ;  /* 0x000000050800720c */ /* 0x000fe20003f26270 */
[----:B0-----:R-:W-:-:S12]  /*18770*/  IMAD.MOV.U32 R6, RZ, RZ, R14 ;  /* 0x000000ffff067224 */ /* 0x001fd800078e000e */
[----:B------:R-:W-:Y:S05]  /*18780*/  WARPSYNC.COLLECTIVE R15, `(.L_x_582) ;  /* 0x000000000f087348 */ /* 0x000fea0003c00000 */
[----:B------:R0:W1:Y:S02]  /*18790*/  SHFL.IDX P6, R14, R13, R12, R11 ;  /* 0x0000000c0d0e7389 */ /* 0x00006400000c000b */
[----:B01----:R-:W-:Y:S01]  /*187a0*/  ENDCOLLECTIVE ;  /* 0x000000000000791b */ /* 0x003fe20003800000 */
.L_x_582:
[----:B------:R-:W-:Y:S02]  /*187b0*/  IMAD.MOV.U32 R13, RZ, RZ, R4 ;  /* 0x000000ffff0d7224 */ /* 0x000fe400078e0004 */
[----:B------:R-:W-:Y:S02]  /*187c0*/  IMAD.MOV.U32 R12, RZ, RZ, 0x2 ;  /* 0x00000002ff0c7424 */ /* 0x000fe400078e00ff */
[----:B------:R-:W-:-:S07]  /*187d0*/  IMAD.MOV.U32 R7, RZ, RZ, R14 ;  /* 0x000000ffff077224 */ /* 0x000fce00078e000e */
[----:B------:R-:W-:Y:S05]  /*187e0*/  WARPSYNC.COLLECTIVE R15, `(.L_x_583) ;  /* 0x000000000f087348 */ /* 0x000fea0003c00000 */
[----:B------:R0:W1:Y:S02]  /*187f0*/  SHFL.IDX P6, R14, R13, R12, R11 ;  /* 0x0000000c0d0e7389 */ /* 0x00006400000c000b */
[----:B01----:R-:W-:Y:S01]  /*18800*/  ENDCOLLECTIVE ;  /* 0x000000000000791b */ /* 0x003fe20003800000 */
.L_x_583:
        /* <DEDUP_REMOVED lines=9> */
[----:B------:R0:W-:Y:S02]  /*188a0*/  @!P1 LDGSTS.E.BYPASS.LTC128B.128 [R10+0xb800], desc[UR40][R6.64], !P0 ;  /* 0x0b800000060a9fae */ /* 0x0001e4000c101d68 */
[----:B0-----:R-:W-:-:S05]  /*188b0*/  VIADD R6, R25, 0x40 ;  /* 0x0000004019067836 */ /* 0x001fca0000000000 */
[----:B------:R-:W-:Y:S02]  /*188c0*/  ISETP.GE.AND P1, PT, R6, R5, PT ;  /* 0x000000050600720c */ /* 0x000fe40003f26270 */
[----:B------:R-:W-:-:S11]  /*188d0*/  MOV R6, R14 ;  /* 0x0000000e00067202 */ /* 0x000fd60000000f00 */
[----:B------:R-:W-:Y:S05]  /*188e0*/  WARPSYNC.COLLECTIVE R15, `(.L_x_584) ;  /* 0x000000000f087348 */ /* 0x000fea0003c00000 */
[----:B------:R0:W1:Y:S02]  /*188f0*/  SHFL.IDX P6, R14, R13, R12, R11 ;  /* 0x0000000c0d0e7389 */ /* 0x00006400000c000b */
[----:B01----:R-:W-:Y:S01]  /*18900*/  ENDCOLLECTIVE ;  /* 0x000000000000791b */ /* 0x003fe20003800000 */
.L_x_584:
[----:B------:R-:W-:Y:S02]  /*18910*/  IMAD.MOV.U32 R13, RZ, RZ, R4 ;  /* 0x000000ffff0d7224 */ /* 0x000fe400078e0004 */
[----:B------:R-:W-:Y:S02]  /*18920*/  IMAD.MOV.U32 R12, RZ, RZ, 0x3 ;  /* 0x00000003ff0c7424 */ /* 0x000fe400078e00ff */
[----:B------:R-:W-:-:S07]  /*18930*/  IMAD.MOV.U32 R7, RZ, RZ, R14 ;  /* 0x000000ffff077224 */ /* 0x000fce00078e000e */
[----:B------:R-:W-:Y:S05]  /*18940*/  WARPSYNC.COLLECTIVE R15, `(.L_x_585) ;  /* 0x000000000f087348 */ /* 0x000fea0003c00000 */
[----:B------:R0:W1:Y:S02]  /*18950*/  SHFL.IDX P6, R14, R13, R12, R11 ;  /* 0x0000000c0d0e7389 */ /* 0x00006400000c000b */
[----:B01----:R-:W-:Y:S01]  /*18960*/  ENDCOLLECTIVE ;  /* 0x000000000000791b */ /* 0x003fe20003800000 */
.L_x_585:
[----:B------:R-:W-:-:S05]  /*18970*/  @!P1 IADD3 R7, P2, R20, R7, RZ ;  /* 0x0000000714079210 */ /* 0x000fca0007f5e0ff */
[----:B------:R-:W-:-:S05]  /*18980*/  @!P1 IMAD.X R6, RZ, RZ, R6, P2 ;  /* 0x000000ffff069224 */ /* 0x000fca00010e0606 */
[-C--:B------:R-:W-:Y:S01]  /*18990*/  @!P1 LOP3.LUT R7, R7, R6.reuse, RZ, 0x3c, !PT ;  /* 0x0000000607079212 */ /* 0x080fe200078e3cff */
[----:B------:R-:W-:Y:S02]  /*189a0*/  IMAD.MOV.U32 R13, RZ, RZ, R0 ;  /* 0x000000ffff0d7224 */ /* 0x000fe400078e0000 */
[----:B------:R-:W-:Y:S01]  /*189b0*/  VIADD R0, R25, 0x60 ;  /* 0x0000006019007836 */ /* 0x000fe20000000000 */
[----:B------:R-:W-:-:S04]  /*189c0*/  @!P1 LOP3.LUT R6, R7, R6, RZ, 0x3c, !PT ;  /* 0x0000000607069212 */ /* 0x000fc800078e3cff */
[----:B------:R-:W-:Y:S01]  /*189d0*/  @!P1 LOP3.LUT R7, R7, R6, RZ, 0x3c, !PT ;  /* 0x0000000607079212 */ /* 0x000fe200078e3cff */
[----:B------:R-:W-:-:S07]  /*189e0*/  IMAD.MOV.U32 R4, RZ, RZ, R14 ;  /* 0x000000ffff047224 */ /* 0x000fce00078e000e */
[----:B------:R-:W-:Y:S05]  /*189f0*/  WARPSYNC.COLLECTIVE R15, `(.L_x_586) ;  /* 0x000000000f087348 */ /* 0x000fea0003c00000 */
[----:B------:R0:W1:Y:S02]  /*18a00*/  SHFL.IDX P6, R14, R13, R12, R11 ;  /* 0x0000000c0d0e7389 */ /* 0x00006400000c000b */
[----:B01----:R-:W-:Y:S01]  /*18a10*/  ENDCOLLECTIVE ;  /* 0x000000000000791b */ /* 0x003fe20003800000 */
.L_x_586:
[----:B------:R-:W-:Y:S01]  /*18a20*/  @!PT LDS RZ, [RZ] ;  /* 0x00000000fffff984 */ /* 0x000fe20000000800 */
[----:B------:R-:W-:Y:S01]  /*18a30*/  @!PT LDS RZ, [RZ] ;  /* 0x00000000fffff984 */ /* 0x000fe20000000800 */
[----:B------:R-:W-:Y:S01]  /*18a40*/  @!PT LDS RZ, [RZ] ;  /* 0x00000000fffff984 */ /* 0x000fe20000000800 */
[----:B------:R0:W-:Y:S01]  /*18a50*/  @!P1 LDGSTS.E.BYPASS.LTC128B.128 [R10+0xc000], desc[UR40][R6.64], !P0 ;  /* 0x0c000000060a9fae */ /* 0x0001e2000c101d68 */
[----:B------:R-:W-:Y:S01]  /*18a60*/  ISETP.GE.AND P1, PT, R0, R5, PT ;  /* 0x000000050000720c */ /* 0x000fe20003f26270 */
[----:B------:R-:W-:Y:S02]  /*18a70*/  IMAD.MOV.U32 R13, RZ, RZ, R3 ;  /* 0x000000ffff0d7224 */ /* 0x000fe400078e0003 */
[----:B------:R-:W-:Y:S02]  /*18a80*/  IMAD.MOV.U32 R12, RZ, RZ, RZ ;  /* 0x000000ffff0c7224 */ /* 0x000fe400078e00ff */
[----:B0-----:R-:W-:-:S08]  /*18a90*/  IMAD.MOV.U32 R6, RZ, RZ, R14 ;  /* 0x000000ffff067224 */ /* 0x001fd000078e000e */
[----:B------:R-:W-:Y:S05]  /*18aa0*/  WARPSYNC.COLLECTIVE R15, `(.L_x_587) ;  /* 0x000000000f087348 */ /* 0x000fea0003c00000 */
[----:B------:R0:W1:Y:S02]  /*18ab0*/  SHFL.IDX P6, R14, R13, R12, R11 ;  /* 0x0000000c0d0e7389 */ /* 0x00006400000c000b */
[----:B01----:R-:W-:Y:S01]  /*18ac0*/  ENDCOLLECTIVE ;  /* 0x000000000000791b */ /* 0x003fe20003800000 */
.L_x_587:
[----:B------:R-:W-:-:S04]  /*18ad0*/  @!P1 IADD3 R6, P3, R20, R6, RZ ;  /* 0x0000000614069210 */ /* 0x000fc80007f7e0ff */
[----:B------:R-:W-:-:S05]  /*18ae0*/  @!P1 IADD3.X R4, RZ, R4, RZ, P3, !PT ;  /* 0x00000004ff049210 */ /* 0x000fca0001ffe4ff */
[----:B------:R-:W-:Y:S02]  /*18af0*/  @!P1 IMAD.MOV.U32 R7, RZ, RZ, R4 ;  /* 0x000000ffff079224 */ /* 0x000fe400078e0004 */
[----:B------:R-:W-:Y:S02]  /*18b00*/  IMAD.MOV.U32 R13, RZ, RZ, R2 ;  /* 0x000000ffff0d7224 */ /* 0x000fe400078e0002 */
[----:B------:R-:W-:Y:S01]  /*18b10*/  VIADD R4, R25, 0x80 ;  /* 0x0000008019047836 */ /* 0x000fe20000000000 */
[----:B------:R-:W-:Y:S01]  /*18b20*/  @!PT LDS RZ, [RZ] ;  /* 0x00000000fffff984 */ /* 0x000fe20000000800 */
[----:B------:R-:W-:Y:S01]  /*18b30*/  @!PT LDS RZ, [RZ] ;  /* 0x00000000fffff984 */ /* 0x000fe20000000800 */
[----:B------:R-:W-:Y:S01]  /*18b40*/  @!PT LDS RZ, [RZ] ;  /* 0x00000000fffff984 */ /* 0x000fe20000000800 */
[----:B------:R0:W-:Y:S04]  /*18b50*/  @!P1 LDGSTS.E.BYPASS.LTC128B.128 [R10+0xc800], desc[UR40][R6.64], !P0 ;  /* 0x0c800000060a9fae */ /* 0x0001e8000c101d68 */
[----:B------:R-:W-:Y:S01]  /*18b60*/  ISETP.GE.AND P2, PT, R4, R5, PT ;  /* 0x000000050400720c */ /* 0x000fe20003f46270 */
[----:B------:R-:W-:-:S12]  /*18b70*/  IMAD.MOV.U32 R0, RZ, RZ, R14 ;  /* 0x000000ffff007224 */ /* 0x000fd800078e000e */
[----:B0-----:R-:W-:Y:S05]  /*18b80*/  WARPSYNC.COLLECTIVE R15, `(.L_x_588) ;  /* 0x000000000f087348 */ /* 0x001fea0003c00000 */
[----:B------:R1:W2:Y:S02]  /*18b90*/  SHFL.IDX P6, R14, R13, R12, R11 ;  /* 0x0000000c0d0e7389 */ /* 0x0002a400000c000b */
[----:B012---:R-:W-:Y:S01]  /*18ba0*/  ENDCOLLECTIVE ;  /* 0x000000000000791b */ /* 0x007fe20003800000 */
.L_x_588:
[----:B------:R-:W-:Y:S01]  /*18bb0*/  MOV R13, R3 ;  /* 0x00000003000d7202 */ /* 0x000fe20000000f00 */
[----:B------:R-:W-:Y:S02]  /*18bc0*/  IMAD.MOV.U32 R12, RZ, RZ, 0x1 ;  /* 0x00000001ff0c7424 */ /* 0x000fe400078e00ff */
[----:B------:R-:W-:-:S07]  /*18bd0*/  IMAD.MOV.U32 R8, RZ, RZ, R14 ;  /* 0x000000ffff087224 */ /* 0x000fce00078e000e */
[----:B------:R-:W-:Y:S05]  /*18be0*/  WARPSYNC.COLLECTIVE R15, `(.L_x_589) ;  /* 0x000000000f087348 */ /* 0x000fea0003c00000 */
[----:B------:R0:W1:Y:S02]  /*18bf0*/  SHFL.IDX P6, R14, R13, R12, R11 ;  /* 0x0000000c0d0e7389 */ /* 0x00006400000c000b */
[----:B01----:R-:W-:Y:S01]  /*18c00*/  ENDCOLLECTIVE ;  /* 0x000000000000791b */ /* 0x003fe20003800000 */
.L_x_589:
[----:B------:R-:W-:-:S05]  /*18c10*/  @!P2 IADD3 R6, P1, R20, R8, RZ ;  /* 0x000000081406a210 */ /* 0x000fca0007f3e0ff */
[----:B------:R-:W-:-:S04]  /*18c20*/  @!P2 IMAD.X R0, RZ, RZ, R0, P1 ;  /* 0x000000ffff00a224 */ /* 0x000fc800008e0600 */
[----:B------:R-:W-:Y:S02]  /*18c30*/  @!P2 IMAD.MOV.U32 R7, RZ, RZ, R0 ;  /* 0x000000ffff07a224 */ /* 0x000fe400078e0000 */
[----:B------:R-:W-:-:S03]  /*18c40*/  IMAD.MOV.U32 R13, RZ, RZ, R2 ;  /* 0x000000ffff0d7224 */ /* 0x000fc600078e0002 */
[----:B------:R-:W-:Y:S01]  /*18c50*/  @!PT LDS RZ, [RZ] ;  /* 0x00000000fffff984 */ /* 0x000fe20000000800 */
[----:B------:R-:W-:Y:S01]  /*18c60*/  @!PT LDS RZ, [RZ] ;  /* 0x00000000fffff984 */ /* 0x000fe20000000800 */
[----:B------:R-:W-:Y:S01]  /*18c70*/  @!PT LDS RZ, [RZ] ;  /* 0x00000000fffff984 */ /* 0x000fe20000000800 */
[----:B------:R0:W-:Y:S01]  /*18c80*/  @!P2 LDGSTS.E.BYPASS.LTC128B.128 [R10+0xd000], desc[UR40][R6.64], !P0 ;  /* 0x0d000000060aafae */ /* 0x0001e2000c101d68 */
[----:B------:R-:W-:-:S07]  /*18c90*/  IMAD.MOV.U32 R3, RZ, RZ, R14 ;  /* 0x000000ffff037224 */ /* 0x000fce00078e000e */
[----:B0-----:R-:W-:Y:S05]  /*18ca0*/  WARPSYNC.COLLECTIVE R15, `(.L_x_590) ;  /* 0x000000000f087348 */ /* 0x001fea0003c00000 */
[----:B------:R1:W2:Y:S02]  /*18cb0*/  SHFL.IDX P6, R14, R13, R12, R11 ;  /* 0x0000000c0d0e7389 */ /* 0x0002a400000c000b */
[----:B012---:R-:W-:Y:S01]  /*18cc0*/  ENDCOLLECTIVE ;  /* 0x000000000000791b */ /* 0x007fe20003800000 */
.L_x_590:
[----:B------:R-:W-:Y:S01]  /*18cd0*/  IMAD.MOV.U32 R2, RZ, RZ, R14 ;  /* 0x000000ffff027224 */ /* 0x000fe200078e000e */
[----:B------:R-:W-:Y:S06]  /*18ce0*/  BRA `(.L_x_591) ;  /* 0xffffffc800487947 */ /* 0x000fec000383ffff */
.L_x_487:
[----:B--2---:R2:W3:Y:S02]  /*18cf0*/  SYNCS.PHASECHK.TRANS64.TRYWAIT P0, [R18+URZ+0x13220], R3 ;  /* 0x01322003120075a7 */ /* 0x0044e4000800017f */
[----:B---3--:R-:W-:Y:S05]  /*18d00*/  @!P0 NANOSLEEP.SYNCS 0x989680 ;  /* 0x009896800000895d */ /* 0x008fea0003900000 */
[----:B------:R-:W3:Y:S02]  /*18d10*/  @!P0 SYNCS.PHASECHK.TRANS64 P0, [R18+URZ+0x13220], R3 ;  /* 0x01322003120085a7 */ /* 0x000ee4000800007f */
[----:B---3--:R-:W-:Y:S05]  /*18d20*/  @!P0 BRA `(.L_x_487) ;  /* 0xfffffffc00f08947 */ /* 0x008fea000383ffff */
[----:B------:R-:W-:Y:S05]  /*18d30*/  BRA `(.L_x_592) ;  /* 0xffffffc800a47947 */ /* 0x000fea000383ffff */
.L_x_493:
[----:B0-----:R0:W2:Y:S02]  /*18d40*/  SYNCS.PHASECHK.TRANS64.TRYWAIT P0, [R4+URZ+0x13280], R3 ;  /* 0x01328003040075a7 */ /* 0x0010a4000800017f */
[----:B--2---:R-:W-:Y:S05]  /*18d50*/  @!P0 NANOSLEEP.SYNCS 0x989680 ;  /* 0x009896800000895d */ /* 0x004fea0003900000 */
[----:B------:R-:W2:Y:S02]  /*18d60*/  @!P0 SYNCS.PHASECHK.TRANS64 P0, [R4+URZ+0x13280], R3 ;  /* 0x01328003040085a7 */ /* 0x000ea4000800007f */
[----:B--2---:R-:W-:Y:S05]  /*18d70*/  @!P0 BRA `(.L_x_493) ;  /* 0xfffffffc00f08947 */ /* 0x004fea000383ffff */
[----:B------:R-:W-:Y:S05]  /*18d80*/  BRA `(.L_x_593) ;  /* 0xffffffcc00507947 */ /* 0x000fea000383ffff */
.L_x_498:
[----:B--2---:R2:W3:Y:S02]  /*18d90*/  SYNCS.PHASECHK.TRANS64.TRYWAIT P0, [R4+URZ+0x13240], R3 ;  /* 0x01324003040075a7 */ /* 0x0044e4000800017f */
[----:B---3--:R-:W-:Y:S05]  /*18da0*/  @!P0 NANOSLEEP.SYNCS 0x989680 ;  /* 0x009896800000895d */ /* 0x008fea0003900000 */
[----:B------:R-:W3:Y:S02]  /*18db0*/  @!P0 SYNCS.PHASECHK.TRANS64 P0, [R4+URZ+0x13240], R3 ;  /* 0x01324003040085a7 */ /* 0x000ee4000800007f */
[----:B---3--:R-:W-:Y:S05]  /*18dc0*/  @!P0 BRA `(.L_x_498) ;  /* 0xfffffffc00f08947 */ /* 0x008fea000383ffff */
[----:B------:R-:W-:Y:S05]  /*18dd0*/  BRA `(.L_x_594) ;  /* 0xffffffcc00cc7947 */ /* 0x000fea000383ffff */
.L_x_504:
[----:B0-----:R0:W2:Y:S02]  /*18de0*/  SYNCS.PHASECHK.TRANS64.TRYWAIT P0, [R3+URZ+0x13270], R2 ;  /* 0x01327002030075a7 */ /* 0x0010a4000800017f */
[----:B--2---:R-:W-:Y:S05]  /*18df0*/  @!P0 NANOSLEEP.SYNCS 0x989680 ;  /* 0x009896800000895d */ /* 0x004fea0003900000 */
[----:B------:R-:W2:Y:S02]  /*18e00*/  @!P0 SYNCS.PHASECHK.TRANS64 P0, [R3+URZ+0x13270], R2 ;  /* 0x01327002030085a7 */ /* 0x000ea4000800007f */
[----:B--2---:R-:W-:Y:S05]  /*18e10*/  @!P0 BRA `(.L_x_504) ;  /* 0xfffffffc00f08947 */ /* 0x004fea000383ffff */
[----:B------:R-:W-:Y:S05]  /*18e20*/  BRA `(.L_x_595) ;  /* 0xffffffd000687947 */ /* 0x000fea000383ffff */
.L_x_506:
[----:B0-----:R0:W2:Y:S02]  /*18e30*/  SYNCS.PHASECHK.TRANS64.TRYWAIT P0, [R3+URZ+0x13260], R2 ;  /* 0x01326002030075a7 */ /* 0x0010a4000800017f */
[----:B--2---:R-:W-:Y:S05]  /*18e40*/  @!P0 NANOSLEEP.SYNCS 0x989680 ;  /* 0x009896800000895d */ /* 0x004fea0003900000 */
[----:B------:R-:W2:Y:S02]  /*18e50*/  @!P0 SYNCS.PHASECHK.TRANS64 P0, [R3+URZ+0x13260], R2 ;  /* 0x01326002030085a7 */ /* 0x000ea4000800007f */
[----:B--2---:R-:W-:Y:S05]  /*18e60*/  @!P0 BRA `(.L_x_506) ;  /* 0xfffffffc00f08947 */ /* 0x004fea000383ffff */
[----:B------:R-:W-:Y:S05]  /*18e70*/  BRA `(.L_x_596) ;  /* 0xffffffd000707947 */ /* 0x000fea000383ffff */
.L_x_513:
[----:B--2---:R2:W3:Y:S02]  /*18e80*/  SYNCS.PHASECHK.TRANS64.TRYWAIT P1, [R3+URZ+0x13270], R0 ;  /* 0x01327000030075a7 */ /* 0x0044e4000802017f */
[----:B---3--:R-:W-:Y:S05]  /*18e90*/  @!P1 NANOSLEEP.SYNCS 0x989680 ;  /* 0x009896800000995d */ /* 0x008fea0003900000 */
[----:B------:R-:W3:Y:S02]  /*18ea0*/  @!P1 SYNCS.PHASECHK.TRANS64 P1, [R3+URZ+0x13270], R0 ;  /* 0x01327000030095a7 */ /* 0x000ee4000802007f */
[----:B---3--:R-:W-:Y:S05]  /*18eb0*/  @!P1 BRA `(.L_x_513) ;  /* 0xfffffffc00f09947 */ /* 0x008fea000383ffff */
[----:B------:R-:W-:Y:S05]  /*18ec0*/  BRA `(.L_x_597) ;  /* 0xffffffd400c07947 */ /* 0x000fea000383ffff */
.L_x_515:
[----:B--2---:R2:W3:Y:S02]  /*18ed0*/  SYNCS.PHASECHK.TRANS64.TRYWAIT P1, [R3+URZ+0x13260], R0 ;  /* 0x01326000030075a7 */ /* 0x0044e4000802017f */
[----:B---3--:R-:W-:Y:S05]  /*18ee0*/  @!P1 NANOSLEEP.SYNCS 0x989680 ;  /* 0x009896800000995d */ /* 0x008fea0003900000 */
[----:B------:R-:W3:Y:S02]  /*18ef0*/  @!P1 SYNCS.PHASECHK.TRANS64 P1, [R3+URZ+0x13260], R0 ;  /* 0x01326000030095a7 */ /* 0x000ee4000802007f */
[----:B---3--:R-:W-:Y:S05]  /*18f00*/  @!P1 BRA `(.L_x_515) ;  /* 0xfffffffc00f09947 */ /* 0x008fea000383ffff */
[----:B------:R-:W-:Y:S05]  /*18f10*/  BRA `(.L_x_598) ;  /* 0xffffffd400c47947 */ /* 0x000fea000383ffff */
.L_x_519:
[----:B------:R-:W-:Y:S01]  /*18f20*/  BSSY B0, `(.L_x_599) ;  /* 0x0000008000007945 */ /* 0x000fe20003800000 */
[----:B------:R-:W-:Y:S02]  /*18f30*/  IMAD.MOV.U32 R13, RZ, RZ, R24 ;  /* 0x000000ffff0d7224 */ /* 0x000fe400078e0018 */
[----:B------:R-:W-:Y:S02]  /*18f40*/  IMAD.MOV.U32 R12, RZ, RZ, RZ ;  /* 0x000000ffff0c7224 */ /* 0x000fe400078e00ff */
[----:B-1----:R-:W-:Y:S02]  /*18f50*/  IMAD.MOV.U32 R11, RZ, RZ, 0x1f ;  /* 0x0000001fff0b7424 */ /* 0x002fe400078e00ff */
[----:B------:R-:W-:-:S07]  /*18f60*/  IMAD.MOV.U32 R15, RZ, RZ, -0x1 ;  /* 0xffffffffff0f7424 */ /* 0x000fce00078e00ff */
[----:B------:R-:W-:Y:S05]  /*18f70*/  WARPSYNC.COLLECTIVE R15, `(.L_x_600) ;  /* 0x000000000f087348 */ /* 0x000fea0003c00000 */
[----:B------:R0:W1:Y:S02]  /*18f80*/  SHFL.IDX P6, R14, R13, R12, R11 ;  /* 0x0000000c0d0e7389 */ /* 0x00006400000c000b */
[----:B01----:R-:W-:Y:S01]  /*18f90*/  ENDCOLLECTIVE ;  /* 0x000000000000791b */ /* 0x003fe20003800000 */
.L_x_600:
[----:B------:R-:W-:Y:S05]  /*18fa0*/  BSYNC B0 ;  /* 0x0000000000007941 */ /* 0x000fea0003800000 */
.L_x_599:
[----:B------:R-:W-:Y:S01]  /*18fb0*/  MOV R13, R24 ;  /* 0x00000018000d7202 */ /* 0x000fe20000000f00 */
[----:B------:R-:W-:Y:S02]  /*18fc0*/  IMAD.MOV.U32 R12, RZ, RZ, 0x1 ;  /* 0x00000001ff0c7424 */ /* 0x000fe400078e00ff */
[----:B------:R-:W-:Y:S02]  /*18fd0*/  IMAD.MOV.U32 R11, RZ, RZ, 0x1f ;  /* 0x0000001fff0b7424 */ /* 0x000fe400078e00ff */
[----:B------:R-:W-:Y:S02]  /*18fe0*/  IMAD.MOV.U32 R15, RZ, RZ, -0x1 ;  /* 0xffffffffff0f7424 */ /* 0x000fe400078e00ff */
[----:B------:R-:W-:Y:S02]  /*18ff0*/  IMAD.IADD R8, R27, 0x1, R10 ;  /* 0x000000011b087824 */ /* 0x000fe400078e020a */
[----:B------:R-:W-:-:S07]  /*19000*/  IMAD.MOV.U32 R0, RZ, RZ, R14 ;  /* 0x000000ffff007224 */ /* 0x000fce00078e000e */
[----:B------:R-:W-:Y:S05]  /*19010*/  WARPSYNC.COLLECTIVE R15, `(.L_x_601) ;  /* 0x000000000f087348 */ /* 0x000fea0003c00000 */
[----:B------:R0:W1:Y:S02]  /*19020*/  SHFL.IDX P6, R14, R13, R12, R11 ;  /* 0x0000000c0d0e7389 */ /* 0x00006400000c000b */
[----:B01----:R-:W-:Y:S01]  /*19030*/  ENDCOLLECTIVE ;  /* 0x000000000000791b */ /* 0x003fe20003800000 */
.L_x_601:
[----:B------:R-:W-:Y:S02]  /*19040*/  ULDC UR4, c[0x0][0xc3c] ;  /* 0x00030f0000047ab9 */ /* 0x000fe40000000800 */
[----:B------:R-:W-:-:S13]  /*19050*/  ISETP.GE.OR P1, PT, R8, UR4, !P0 ;  /* 0x0000000408007c0c */ /* 0x000fda000c726670 */
[----:B------:R-:W0:Y:S08]  /*19060*/  @!P1 LDC.64 R2, c[0x0][0xc80] ;  /* 0x00032000ff029b82 */ /* 0x000e300000000a00 */
[----:B------:R-:W1:Y:S01]  /*19070*/  @!P1 LDC.64 R4, c[0x0][0xc78] ;  /* 0x00031e00ff049b82 */ /* 0x000e620000000a00 */
[----:B------:R-:W-:Y:S02]  /*19080*/  IMAD.MOV.U32 R11, RZ, RZ, RZ ;  /* 0x000000ffff0b7224 */ /* 0x000fe400078e00ff */
[----:B------:R-:W-:-:S02]  /*19090*/  IMAD.MOV.U32 R6, RZ, RZ, R14 ;  /* 0x000000ffff067224 */ /* 0x000fc400078e000e */
[----:B0-----:R-:W-:-:S05]  /*190a0*/  @!P1 IMAD.WIDE R2, R8, 0x4, R2 ;  /* 0x0000000408029825 */ /* 0x001fca00078e0202 */
[----:B------:R1:W2:Y:S02]  /*190b0*/  @!P1 LDG.E R7, desc[UR40][R2.64] ;  /* 0x0000002802079981 */ /* 0x0002a4000c1e1900 */
[----:B-1----:R-:W-:-:S05]  /*190c0*/  @!P1 IMAD.WIDE R2, R8, 0x4, R4 ;  /* 0x0000000408029825 */ /* 0x002fca00078e0204 */
[----:B------:R-:W3:Y:S01]  /*190d0*/  @!P1 LDG.E R5, desc[UR40][R2.64] ;  /* 0x0000002802059981 */ /* 0x000ee2000c1e1900 */
[----:B------:R-:W-:Y:S01]  /*190e0*/  IMAD.MOV.U32 R4, RZ, RZ, RZ ;  /* 0x000000ffff047224 */ /* 0x000fe200078e00ff */
[C---:B------:R-:W-:Y:S01]  /*190f0*/  ISETP.GE.U32.AND P2, PT, R10.reuse, 0x2, PT ;  /* 0x000000020a00780c */ /* 0x040fe20003f46070 */
[----:B------:R-:W-:Y:S01]  /*19100*/  IMAD.MOV.U32 R24, RZ, RZ, RZ ;  /* 0x000000ffff187224 */ /* 0x000fe200078e00ff */
[C---:B------:R-:W-:Y:S02]  /*19110*/  ISETP.GE.U32.AND P3, PT, R10.reuse, 0x4, PT ;  /* 0x000000040a00780c */ /* 0x040fe40003f66070 */
[C---:B------:R-:W-:Y:S02]  /*19120*/  ISETP.GE.U32.AND P4, PT, R10.reuse, 0x8, PT ;  /* 0x000000080a00780c */ /* 0x040fe40003f86070 */
[----:B------:R-:W-:Y:S01]  /*19130*/  ISETP.GE.U32.AND P5, PT, R10, 0x10, PT ;  /* 0x000000100a00780c */ /* 0x000fe20003fa6070 */
[----:B--2---:R-:W-:Y:S02]  /*19140*/  @!P1 IMAD.MOV.U32 R4, RZ, RZ, R7 ;  /* 0x000000ffff049224 */ /* 0x004fe400078e0007 */
[----:B------:R-:W-:-:S02]  /*19150*/  IMAD.MOV.U32 R7, RZ, RZ, RZ ;  /* 0x000000ffff077224 */ /* 0x000fc400078e00ff */
[----:B---3--:R-:W-:Y:S01]  /*19160*/  @!P1 IMAD.MOV.U32 R7, RZ, RZ, R5 ;  /* 0x000000ffff079224 */ /* 0x008fe200078e0005 */
[----:B------:R-:W-:-:S03]  /*19170*/  ISETP.NE.AND P1, PT, R10, RZ, PT ;  /* 0x000000ff0a00720c */ /* 0x000fc60003f25270 */
[----:B------:R-:W-:-:S05]  /*19180*/  IMAD R2, R7, R4, RZ ;  /* 0x0000000407027224 */ /* 0x000fca00078e02ff */
[----:B------:R-:W-:-:S07]  /*19190*/  MOV R13, R2 ;  /* 0x00000002000d7202 */ /* 0x000fce0000000f00 */
[----:B------:R-:W-:Y:S05]  /*191a0*/  WARPSYNC.COLLECTIVE R15, `(.L_x_602) ;  /* 0x000000000f087348 */ /* 0x000fea0003c00000 */
[----:B------:R0:W1:Y:S02]  /*191b0*/  SHFL.UP P6, R14, R13, R12, R11 ;  /* 0x0400000c0d0e7389 */ /* 0x00006400000c000b */
[----:B01----:R-:W-:Y:S01]  /*191c0*/  ENDCOLLECTIVE ;  /* 0x000000000000791b */ /* 0x003fe20003800000 */
.L_x_602:
[----:B------:R-:W-:Y:S01]  /*191d0*/  IMAD.MOV.U32 R12, RZ, RZ, 0x2 ;  /* 0x00000002ff0c7424 */ /* 0x000fe200078e00ff */
[----:B------:R-:W-:-:S05]  /*191e0*/  SEL R3, R14, RZ, P1 ;  /* 0x000000ff0e037207 */ /* 0x000fca0000800000 */
[----:B------:R-:W-:-:S04]  /*191f0*/  IMAD.IADD R2, R2, 0x1, R3 ;  /* 0x0000000102027824 */ /* 0x000fc800078e0203 */
[----:B------:R-:W-:-:S07]  /*19200*/  IMAD.MOV.U32 R13, RZ, RZ, R2 ;  /* 0x000000ffff0d7224 */ /* 0x000fce00078e0002 */
[----:B------:R-:W-:Y:S05]  /*19210*/  WARPSYNC.COLLECTIVE R15, `(.L_x_603) ;  /* 0x000000000f087348 */ /* 0x000fea0003c00000 */
[----:B------:R0:W1:Y:S02]  /*19220*/  SHFL.UP P6, R14, R13, R12, R11 ;  /* 0x0400000c0d0e7389 */ /* 0x00006400000c000b */
[----:B01----:R-:W-:Y:S01]  /*19230*/  ENDCOLLECTIVE ;  /* 0x000000000000791b */ /* 0x003fe20003800000 */
.L_x_603:
[----:B------:R-:W-:Y:S01]  /*19240*/  IMAD.MOV.U32 R12, RZ, RZ, 0x4 ;  /* 0x00000004ff0c7424 */ /* 0x000fe200078e00ff */
[----:B------:R-:W-:-:S05]  /*19250*/  SEL R3, R14, RZ, P2 ;  /* 0x000000ff0e037207 */ /* 0x000fca0001000000 */
[----:B------:R-:W-:-:S04]  /*19260*/  IMAD.IADD R2, R2, 0x1, R3 ;  /* 0x0000000102027824 */ /* 0x000fc800078e0203 */
[----:B------:R-:W-:-:S07]  /*19270*/  IMAD.MOV.U32 R13, RZ, RZ, R2 ;  /* 0x000000ffff0d7224 */ /* 0x000fce00078e0002 */
[----:B------:R-:W-:Y:S05]  /*19280*/  WARPSYNC.COLLECTIVE R15, `(.L_x_604) ;  /* 0x000000000f087348 */ /* 0x000fea0003c00000 */
[----:B------:R0:W1:Y:S02]  /*19290*/  SHFL.UP P6, R14, R13, R12, R11 ;  /* 0x0400000c0d0e7389 */ /* 0x00006400000c000b */
[----:B01----:R-:W-:Y:S01]  /*192a0*/  ENDCOLLECTIVE ;  /* 0x000000000000791b */ /* 0x003fe20003800000 */
.L_x_604:
[----:B------:R-:W-:Y:S02]  /*192b0*/  MOV R12, 0x8 ;  /* 0x00000008000c7802 */ /* 0x000fe40000000f00 */
[----:B------:R-:W-:-:S05]  /*192c0*/  SEL R3, R14, RZ, P3 ;  /* 0x000000ff0e037207 */ /* 0x000fca0001800000 */
[----:B------:R-:W-:-:S04]  /*192d0*/  IMAD.IADD R2, R2, 0x1, R3 ;  /* 0x0000000102027824 */ /* 0x000fc800078e0203 */
[----:B------:R-:W-:-:S07]  /*192e0*/  IMAD.MOV.U32 R13, RZ, RZ, R2 ;  /* 0x000000ffff0d7224 */ /* 0x000fce00078e0002 */
[----:B------:R-:W-:Y:S05]  /*192f0*/  WARPSYNC.COLLECTIVE R15, `(.L_x_605) ;  /* 0x000000000f087348 */ /* 0x000fea0003c00000 */
[----:B------:R0:W1:Y:S02]  /*19300*/  SHFL.UP P6, R14, R13, R12, R11 ;  /* 0x0400000c0d0e7389 */ /* 0x00006400000c000b */
[----:B01----:R-:W-:Y:S01]  /*19310*/  ENDCOLLECTIVE ;  /* 0x000000000000791b */ /* 0x003fe20003800000 */
.L_x_605:
[----:B------:R-:W-:Y:S01]  /*19320*/  IMAD.MOV.U32 R12, RZ, RZ, 0x10 ;  /* 0x00000010ff0c7424 */ /* 0x000fe200078e00ff */
[----:B------:R-:W-:-:S05]  /*19330*/  SEL R3, R14, RZ, P4 ;  /* 0x000000ff0e037207 */ /* 0x000fca0002000000 */
[----:B------:R-:W-:-:S04]  /*19340*/  IMAD.IADD R2, R2, 0x1, R3 ;  /* 0x0000000102027824 */ /* 0x000fc800078e0203 */
[----:B------:R-:W-:-:S07]  /*19350*/  IMAD.MOV.U32 R13, RZ, RZ, R2 ;  /* 0x000000ffff0d7224 */ /* 0x000fce00078e0002 */
[----:B------:R-:W-:Y:S05]  /*19360*/  WARPSYNC.COLLECTIVE R15, `(.L_x_606) ;  /* 0x000000000f087348 */ /* 0x000fea0003c00000 */
[----:B------:R0:W1:Y:S02]  /*19370*/  SHFL.UP P6, R14, R13, R12, R11 ;  /* 0x0400000c0d0e7389 */ /* 0x00006400000c000b */
[----:B01----:R-:W-:Y:S01]  /*19380*/  ENDCOLLECTIVE ;  /* 0x000000000000791b */ /* 0x003fe20003800000 */
.L_x_606:
[----:B------:R-:W-:Y:S02]  /*19390*/  IMAD.MOV.U32 R12, RZ, RZ, 0x1f ;  /* 0x0000001fff0c7424 */ /* 0x000fe400078e00ff */
[----:B------:R-:W-:Y:S01]  /*193a0*/  IMAD.MOV.U32 R11, RZ, RZ, 0x1f ;  /* 0x0000001fff0b7424 */ /* 0x000fe200078e00ff */
[----:B------:R-:W-:-:S05]  /*193b0*/  SEL R3, R14, RZ, P5 ;  /* 0x000000ff0e037207 */ /* 0x000fca0002800000 */
[----:B------:R-:W-:-:S04]  /*193c0*/  IMAD.IADD R2, R2, 0x1, R3 ;  /* 0x0000000102027824 */ /* 0x000fc800078e0203 */
[----:B------:R-:W-:-:S07]  /*193d0*/  IMAD.MOV.U32 R13, RZ, RZ, R2 ;  /* 0x000000ffff0d7224 */ /* 0x000fce00078e0002 */
[----:B------:R-:W-:Y:S05]  /*193e0*/  WARPSYNC.COLLECTIVE R15, `(.L_x_607) ;  /* 0x000000000f087348 */ /* 0x000fea0003c00000 */
[----:B------:R0:W1:Y:S02]  /*193f0*/  SHFL.IDX P6, R14, R13, R12, R11 ;  /* 0x0000000c0d0e7389 */ /* 0x00006400000c000b */
[----:B01----:R-:W-:Y:S01]  /*19400*/  ENDCOLLECTIVE ;  /* 0x000000000000791b */ /* 0x003fe20003800000 */
.L_x_607:
[----:B------:R-:W-:Y:S05]  /*19410*/  BRA `(.L_x_608) ;  /* 0xffffffd8003c7947 */ /* 0x000fea000383ffff */
.L_x_522:
[----:B------:R-:W-:Y:S01]  /*19420*/  BSSY B0, `(.L_x_609) ;  /* 0x0000008000007945 */ /* 0x000fe20003800000 */
[----:B------:R-:W-:Y:S01]  /*19430*/  IMAD.MOV.U32 R13, RZ, RZ, R2 ;  /* 0x000000ffff0d7224 */ /* 0x000fe200078e0002 */
[----:B------:R-:W-:Y:S01]  /*19440*/  MOV R12, 0x1 ;  /* 0x00000001000c7802 */ /* 0x000fe20000000f00 */
[----:B-1----:R-:W-:Y:S02]  /*19450*/  IMAD.MOV.U32 R11, RZ, RZ, RZ ;  /* 0x000000ffff0b7224 */ /* 0x002fe400078e00ff */
[----:B------:R-:W-:-:S07]  /*19460*/  IMAD.MOV.U32 R15, RZ, RZ, -0x1 ;  /* 0xffffffffff0f7424 */ /* 0x000fce00078e00ff */
[----:B------:R-:W-:Y:S05]  /*19470*/  WARPSYNC.COLLECTIVE R15, `(.L_x_610) ;  /* 0x000000000f087348 */ /* 0x000fea0003c00000 */
[----:B------:R0:W1:Y:S02]  /*19480*/  SHFL.UP P6, R14, R13, R12, R11 ;  /* 0x0400000c0d0e7389 */ /* 0x00006400000c000b */
[----:B01----:R-:W-:Y:S01]  /*19490*/  ENDCOLLECTIVE ;  /* 0x000000000000791b */ /* 0x003fe20003800000 */
.L_x_610:
[----:B------:R-:W-:Y:S05]  /*194a0*/  BSYNC B0 ;  /* 0x0000000000007941 */ /* 0x000fea0003800000 */
.L_x_609:
[----:B------:R-:W-:Y:S01]  /*194b0*/  SEL R3, R14, RZ, P1 ;  /* 0x000000ff0e037207 */ /* 0x000fe20000800000 */
[----:B------:R-:W-:Y:S02]  /*194c0*/  IMAD.MOV.U32 R12, RZ, RZ, 0x2 ;  /* 0x00000002ff0c7424 */ /* 0x000fe400078e00ff */
[----:B------:R-:W-:Y:S02]  /*194d0*/  IMAD.MOV.U32 R11, RZ, RZ, RZ ;  /* 0x000000ffff0b7224 */ /* 0x000fe400078e00ff */
[----:B------:R-:W-:Y:S02]  /*194e0*/  IMAD.IADD R2, R2, 0x1, R3 ;  /* 0x0000000102027824 */ /* 0x000fe400078e0203 */
[----:B------:R-:W-:Y:S02]  /*194f0*/  IMAD.MOV.U32 R15, RZ, RZ, -0x1 ;  /* 0xffffffffff0f7424 */ /* 0x000fe400078e00ff */
[----:B------:R-:W-:-:S07]  /*19500*/  IMAD.MOV.U32 R13, RZ, RZ, R2 ;  /* 0x000000ffff0d7224 */ /* 0x000fce00078e0002 */
[----:B------:R-:W-:Y:S05]  /*19510*/  WARPSYNC.COLLECTIVE R15, `(.L_x_611) ;  /* 0x000000000f087348 */ /* 0x000fea0003c00000 */
[----:B------:R0:W1:Y:S02]  /*19520*/  SHFL.UP P6, R14, R13, R12, R11 ;  /* 0x0400000c0d0e7389 */ /* 0x00006400000c000b */
[----:B01----:R-:W-:Y:S01]  /*19530*/  ENDCOLLECTIVE ;  /* 0x000000000000791b */ /* 0x003fe20003800000 */
.L_x_611:
[----:B------:R-:W-:Y:S02]  /*19540*/  MOV R12, 0x4 ;  /* 0x00000004000c7802 */ /* 0x000fe40000000f00 */
[----:B------:R-:W-:-:S05]  /*19550*/  SEL R3, R14, RZ, P2 ;  /* 0x000000ff0e037207 */ /* 0x000fca0001000000 */
[----:B------:R-:W-:-:S04]  /*19560*/  IMAD.IADD R2, R2, 0x1, R3 ;  /* 0x0000000102027824 */ /* 0x000fc800078e0203 */
[----:B------:R-:W-:-:S07]  /*19570*/  IMAD.MOV.U32 R13, RZ, RZ, R2 ;  /* 0x000000ffff0d7224 */ /* 0x000fce00078e0002 */
[----:B------:R-:W-:Y:S05]  /*19580*/  WARPSYNC.COLLECTIVE R15, `(.L_x_612) ;  /* 0x000000000f087348 */ /* 0x000fea0003c00000 */
[----:B------:R0:W1:Y:S02]  /*19590*/  SHFL.UP P6, R14, R13, R12, R11 ;  /* 0x0400000c0d0e7389 */ /* 0x00006400000c000b */
[----:B01----:R-:W-:Y:S01]  /*195a0*/  ENDCOLLECTIVE ;  /* 0x000000000000791b */ /* 0x003fe20003800000 */
.L_x_612:
[----:B------:R-:W-:Y:S01]  /*195b0*/  IMAD.MOV.U32 R12, RZ, RZ, 0x8 ;  /* 0x00000008ff0c7424 */ /* 0x000fe200078e00ff */
[----:B------:R-:W-:-:S05]  /*195c0*/  SEL R3, R14, RZ, P3 ;  /* 0x000000ff0e037207 */ /* 0x000fca0001800000 */
[----:B------:R-:W-:-:S04]  /*195d0*/  IMAD.IADD R2, R2, 0x1, R3 ;  /* 0x0000000102027824 */ /* 0x000fc800078e0203 */
[----:B------:R-:W-:-:S07]  /*195e0*/  IMAD.MOV.U32 R13, RZ, RZ, R2 ;  /* 0x000000ffff0d7224 */ /* 0x000fce00078e0002 */
[----:B------:R-:W-:Y:S05]  /*195f0*/  WARPSYNC.COLLECTIVE R15, `(.L_x_613) ;  /* 0x000000000f087348 */ /* 0x000fea0003c00000 */
[----:B------:R0:W1:Y:S02]  /*19600*/  SHFL.UP P6, R14, R13, R12, R11 ;  /* 0x0400000c0d0e7389 */ /* 0x00006400000c000b */
[----:B01----:R-:W-:Y:S01]  /*19610*/  ENDCOLLECTIVE ;  /* 0x000000000000791b */ /* 0x003fe20003800000 */
.L_x_613:
[----:B------:R-:W-:Y:S01]  /*19620*/  IMAD.MOV.U32 R12, RZ, RZ, 0x10 ;  /* 0x00000010ff0c7424 */ /* 0x000fe200078e00ff */
[----:B------:R-:W-:-:S05]  /*19630*/  SEL R3, R14, RZ, P4 ;  /* 0x000000ff0e037207 */ /* 0x000fca0002000000 */
[----:B------:R-:W-:-:S04]  /*19640*/  IMAD.IADD R2, R2, 0x1, R3 ;  /* 0x0000000102027824 */ /* 0x000fc800078e0203 */
[----:B------:R-:W-:-:S07]  /*19650*/  IMAD.MOV.U32 R13, RZ, RZ, R2 ;  /* 0x000000ffff0d7224 */ /* 0x000fce00078e0002 */
[----:B------:R-:W-:Y:S05]  /*19660*/  WARPSYNC.COLLECTIVE R15, `(.L_x_614) ;  /* 0x000000000f087348 */ /* 0x000fea0003c00000 */
[----:B------:R0:W1:Y:S02]  /*19670*/  SHFL.UP P6, R14, R13, R12, R11 ;  /* 0x0400000c0d0e7389 */ /* 0x00006400000c000b */
[----:B01----:R-:W-:Y:S01]  /*19680*/  ENDCOLLECTIVE ;  /* 0x000000000000791b */ /* 0x003fe20003800000 */
.L_x_614:
[----:B------:R-:W-:Y:S01]  /*19690*/  IMAD.MOV.U32 R12, RZ, RZ, 0x1f ;  /* 0x0000001fff0c7424 */ /* 0x000fe200078e00ff */
[----:B------:R-:W-:Y:S02]  /*196a0*/  MOV R11, 0x1f ;  /* 0x0000001f000b7802 */ /* 0x000fe40000000f00 */
[----:B------:R-:W-:-:S05]  /*196b0*/  SEL R3, R14, RZ, P5 ;  /* 0x000000ff0e037207 */ /* 0x000fca0002800000 */
[----:B------:R-:W-:-:S04]  /*196c0*/  IMAD.IADD R2, R2, 0x1, R3 ;  /* 0x0000000102027824 */ /* 0x000fc800078e0203 */
[----:B------:R-:W-:-:S07]  /*196d0*/  IMAD.MOV.U32 R13, RZ, RZ, R2 ;  /* 0x000000ffff0d7224 */ /* 0x000fce00078e0002 */
[----:B------:R-:W-:Y:S05]  /*196e0*/  WARPSYNC.COLLECTIVE R15, `(.L_x_615) ;  /* 0x000000000f087348 */ /* 0x000fea0003c00000 */
[----:B------:R0:W1:Y:S02]  /*196f0*/  SHFL.IDX P6, R14, R13, R12, R11 ;  /* 0x0000000c0d0e7389 */ /* 0x00006400000c000b */
[----:B01----:R-:W-:Y:S01]  /*19700*/  ENDCOLLECTIVE ;  /* 0x000000000000791b */ /* 0x003fe20003800000 */
.L_x_615:
[----:B------:R-:W-:Y:S05]  /*19710*/  BRA `(.L_x_616) ;  /* 0xffffffd800207947 */ /* 0x000fea000383ffff */
.L_x_524:
[----:B------:R-:W-:Y:S01]  /*19720*/  BSSY B0, `(.L_x_617) ;  /* 0x0000006000007945 */ /* 0x000fe20003800000 */
[----:B------:R-:W-:Y:S01]  /*19730*/  PLOP3.LUT P6, PT, P6, PT, PT, 0x8, 0x0 ;  /* 0x000000000000781c */ /* 0x000fe200037ce170 */
[----:B------:R-:W-:-:S12]  /*19740*/  IMAD.MOV.U32 R15, RZ, RZ, -0x1 ;  /* 0xffffffffff0f7424 */ /* 0x000fd800078e00ff */
[----:B01----:R-:W-:Y:S05]  /*19750*/  WARPSYNC.COLLECTIVE R15, `(.L_x_618) ;  /* 0x000000000f087348 */ /* 0x003fea0003c00000 */
[----:B------:R-:W-:Y:S01]  /*19760*/  VOTE.ANY R14, PT, P6 ;  /* 0x00000000000e7806 */ /* 0x000fe200030e0100 */
[----:B01----:R-:W-:Y:S06]  /*19770*/  ENDCOLLECTIVE ;  /* 0x000000000000791b */ /* 0x003fec0003800000 */
.L_x_618:
[----:B------:R-:W-:Y:S05]  /*19780*/  BSYNC B0 ;  /* 0x0000000000007941 */ /* 0x000fea0003800000 */
.L_x_617:
[----:B------:R-:W-:Y:S02]  /*19790*/  IMAD.MOV.U32 R6, RZ, RZ, R14 ;  /* 0x000000ffff067224 */ /* 0x000fe400078e000e */
[----:B------:R-:W-:Y:S02]  /*197a0*/  IMAD.MOV.U32 R13, RZ, RZ, R4 ;  /* 0x000000ffff0d7224 */ /* 0x000fe400078e0004 */
[----:B------:R-:W0:Y:S01]  /*197b0*/  POPC R5, R6 ;  /* 0x0000000600057309 */ /* 0x000e220000000000 */
[----:B------:R-:W-:Y:S02]  /*197c0*/  IMAD.MOV.U32 R11, RZ, RZ, 0x1f ;  /* 0x0000001fff0b7424 */ /* 0x000fe400078e00ff */
[----:B------:R-:W-:Y:S02]  /*197d0*/  IMAD.MOV.U32 R15, RZ, RZ, -0x1 ;  /* 0xffffffffff0f7424 */ /* 0x000fe400078e00ff */
[----:B0-----:R-:W-:-:S07]  /*197e0*/  IMAD.MOV.U32 R12, RZ, RZ, R5 ;  /* 0x000000ffff0c7224 */ /* 0x001fce00078e0005 */
[----:B------:R-:W-:Y:S05]  /*197f0*/  WARPSYNC.COLLECTIVE R15, `(.L_x_619) ;  /* 0x000000000f087348 */ /* 0x000fea0003c00000 */
[----:B------:R0:W1:Y:S02]  /*19800*/  SHFL.IDX P6, R14, R13, R12, R11 ;  /* 0x0000000c0d0e7389 */ /* 0x00006400000c000b */
[----:B01----:R-:W-:Y:S01]  /*19810*/  ENDCOLLECTIVE ;  /* 0x000000000000791b */ /* 0x003fe20003800000 */
.L_x_619:
[----:B------:R-:W-:Y:S02]  /*19820*/  IMAD.MOV.U32 R13, RZ, RZ, R7 ;  /* 0x000000ffff0d7224 */ /* 0x000fe400078e0007 */
[----:B------:R-:W-:-:S07]  /*19830*/  IMAD.MOV.U32 R4, RZ, RZ, R14 ;  /* 0x000000ffff047224 */ /* 0x000fce00078e000e */
[----:B------:R-:W-:Y:S05]  /*19840*/  WARPSYNC.COLLECTIVE R15, `(.L_x_620) ;  /* 0x000000000f087348 */ /* 0x000fea0003c00000 */
[----:B------:R0:W1:Y:S02]  /*19850*/  SHFL.IDX P6, R14, R13, R12, R11 ;  /* 0x0000000c0d0e7389 */ /* 0x00006400000c000b */
[----:B01----:R-:W-:Y:S01]  /*19860*/  ENDCOLLECTIVE ;  /* 0x000000000000791b */ /* 0x003fe20003800000 */
.L_x_620:
[----:B------:R-:W-:Y:S01]  /*19870*/  IMAD.MOV.U32 R7, RZ, RZ, R14 ;  /* 0x000000ffff077224 */ /* 0x000fe200078e000e */
[----:B------:R-:W-:Y:S06]  /*19880*/  BRA `(.L_x_621) ;  /* 0xffffffd800007947 */ /* 0x000fec000383ffff */
.L_x_526:
[----:B------:R-:W-:Y:S01]  /*19890*/  BSSY B0, `(.L_x_622) ;  /* 0x0000007000007945 */ /* 0x000fe20003800000 */
[----:B------:R-:W-:Y:S01]  /*198a0*/  MOV R13, R2 ;  /* 0x00000002000d7202 */ /* 0x000fe20000000f00 */
[----:B-1----:R-:W-:Y:S02]  /*198b0*/  IMAD.MOV.U32 R11, RZ, RZ, 0x1f ;  /* 0x0000001fff0b7424 */ /* 0x002fe400078e00ff */
[----:B------:R-:W-:-:S07]  /*198c0*/  IMAD.MOV.U32 R15, RZ, RZ, -0x1 ;  /* 0xffffffffff0f7424 */ /* 0x000fce00078e00ff */
[----:B0-234-:R-:W-:Y:S05]  /*198d0*/  WARPSYNC.COLLECTIVE R15, `(.L_x_623) ;  /* 0x000000000f087348 */ /* 0x01dfea0003c00000 */
[----:B------:R1:W0:Y:S02]  /*198e0*/  SHFL.IDX P6, R14, R13, R12, R11 ;  /* 0x0000000c0d0e7389 */ /* 0x00022400000c000b */
[----:B01234-:R-:W-:Y:S01]  /*198f0*/  ENDCOLLECTIVE ;  /* 0x000000000000791b */ /* 0x01ffe20003800000 */
.L_x_623:
[----:B------:R-:W-:Y:S05]  /*19900*/  BSYNC B0 ;  /* 0x0000000000007941 */ /* 0x000fea0003800000 */
.L_x_622:
[----:B------:R-:W-:Y:S01]  /*19910*/  IMAD.MOV.U32 R24, RZ, RZ, R14 ;  /* 0x000000ffff187224 */ /* 0x000fe200078e000e */
[----:B------:R-:W-:Y:S06]  /*19920*/  BRA `(.L_x_525) ;  /* 0xffffffd400f07947 */ /* 0x000fec000383ffff */
.L_x_530:
[----:B0-----:R0:W1:Y:S02]  /*19930*/  SYNCS.PHASECHK.TRANS64.TRYWAIT P0, [R6+URZ+0x13220], R0 ;  /* 0x01322000060075a7 */ /* 0x001064000800017f */
[----:B-1----:R-:W-:Y:S05]  /*19940*/  @!P0 NANOSLEEP.SYNCS 0x989680 ;  /* 0x009896800000895d */ /* 0x002fea0003900000 */
[----:B------:R-:W1:Y:S02]  /*19950*/  @!P0 SYNCS.PHASECHK.TRANS64 P0, [R6+URZ+0x13220], R0 ;  /* 0x01322000060085a7 */ /* 0x000e64000800007f */
[----:B-1----:R-:W-:Y:S05]  /*19960*/  @!P0 BRA `(.L_x_530) ;  /* 0xfffffffc00f08947 */ /* 0x002fea000383ffff */
[----:B------:R-:W-:Y:S05]  /*19970*/  BRA `(.L_x_624) ;  /* 0xffffffdc00487947 */ /* 0x000fea000383ffff */
.L_x_531:
[----:B------:R-:W1:Y:S01]  /*19980*/  S2R R2, SR_TID.X ;  /* 0x0000000000027919 */ /* 0x000e620000002100 */
[----:B------:R-:W-:Y:S01]  /*19990*/  BSSY B0, `(.L_x_625) ;  /* 0x000000a000007945 */ /* 0x000fe20003800000 */
[----:B------:R-:W-:Y:S02]  /*199a0*/  IMAD.MOV.U32 R12, RZ, RZ, RZ ;  /* 0x000000ffff0c7224 */ /* 0x000fe400078e00ff */
[----:B------:R-:W-:Y:S02]  /*199b0*/  IMAD.MOV.U32 R11, RZ, RZ, 0x1f ;  /* 0x0000001fff0b7424 */ /* 0x000fe400078e00ff */
[----:B------:R-:W-:Y:S01]  /*199c0*/  IMAD.MOV.U32 R15, RZ, RZ, -0x1 ;  /* 0xffffffffff0f7424 */ /* 0x000fe200078e00ff */
[----:B-1----:R-:W-:-:S04]  /*199d0*/  SHF.R.U32.HI R2, RZ, 0x5, R2 ;  /* 0x00000005ff027819 */ /* 0x002fc80000011602 */
[----:B------:R-:W-:-:S05]  /*199e0*/  LOP3.LUT R2, R2, 0x3, RZ, 0xc0, !PT ;  /* 0x0000000302027812 */ /* 0x000fca00078ec0ff */
[----:B------:R-:W-:-:S07]  /*199f0*/  IMAD.MOV.U32 R13, RZ, RZ, R2 ;  /* 0x000000ffff0d7224 */ /* 0x000fce00078e0002 */
[----:B0---4-:R-:W-:Y:S05]  /*19a00*/  WARPSYNC.COLLECTIVE R15, `(.L_x_626) ;  /* 0x000000000f087348 */ /* 0x011fea0003c00000 */
[----:B------:R1:W2:Y:S02]  /*19a10*/  SHFL.IDX P6, R14, R13, R12, R11 ;  /* 0x0000000c0d0e7389 */ /* 0x0002a400000c000b */
[----:B012-4-:R-:W-:Y:S01]  /*19a20*/  ENDCOLLECTIVE ;  /* 0x000000000000791b */ /* 0x017fe20003800000 */
.L_x_626:
[----:B------:R-:W-:Y:S05]  /*19a30*/  BSYNC B0 ;  /* 0x0000000000007941 */ /* 0x000fea0003800000 */
.L_x_625:
[----:B------:R-:W-:Y:S05]  /*19a40*/  BRA `(.L_x_627) ;  /* 0xffffffdc00307947 */ /* 0x000fea000383ffff */
.L_x_532:
[----:B------:R-:W-:Y:S01]  /*19a50*/  BSSY B0, `(.L_x_628) ;  /* 0x0000006000007945 */ /* 0x000fe20003800000 */
[----:B------:R-:W-:-:S07]  /*19a60*/  IMAD.MOV.U32 R15, RZ, RZ, -0x1 ;  /* 0xffffffffff0f7424 */ /* 0x000fce00078e00ff */
[----:B0---4-:R-:W-:Y:S05]  /*19a70*/  WARPSYNC.COLLECTIVE R15, `(.L_x_629) ;  /* 0x000000000f0c7348 */ /* 0x011fea0003c00000 */
[----:B------:R-:W-:Y:S02]  /*19a80*/  ELECT P6, UR62, PT ;  /* 0x00000000003e782f */ /* 0x000fe400038c0000 */
[----:B------:R-:W-:Y:S01]  /*19a90*/  MOV R14, UR62 ;  /* 0x0000003e000e7c02 */ /* 0x000fe20008000f00 */
[----:B0---4-:R-:W-:Y:S10]  /*19aa0*/  ENDCOLLECTIVE ;  /* 0x000000000000791b */ /* 0x011ff40003800000 */
.L_x_629:
[----:B------:R-:W-:Y:S05]  /*19ab0*/  BSYNC B0 ;  /* 0x0000000000007941 */ /* 0x000fea0003800000 */
.L_x_628:
[----:B------:R-:W-:Y:S05]  /*19ac0*/  BRA `(.L_x_630) ;  /* 0xffffffdc00247947 */ /* 0x000fea000383ffff */
.L_x_534:
[----:B0-----:R0:W1:Y:S02]  /*19ad0*/  SYNCS.PHASECHK.TRANS64.TRYWAIT P1, [R5+URZ], R4 ;  /* 0x00000004050075a7 */ /* 0x001064000802017f */
[----:B-1----:R-:W-:Y:S05]  /*19ae0*/  @!P1 NANOSLEEP.SYNCS 0x989680 ;  /* 0x009896800000995d */ /* 0x002fea0003900000 */
[----:B------:R-:W1:Y:S02]  /*19af0*/  @!P1 SYNCS.PHASECHK.TRANS64 P1, [R5+URZ], R4 ;  /* 0x00000004050095a7 */ /* 0x000e64000802007f */
[----:B-1----:R-:W-:Y:S05]  /*19b00*/  @!P1 BRA `(.L_x_534) ;  /* 0xfffffffc00f09947 */ /* 0x002fea000383ffff */
[----:B------:R-:W-:Y:S05]  /*19b10*/  BRA `(.L_x_631) ;  /* 0xffffffdc00587947 */ /* 0x000fea000383ffff */
.L_x_535:
[----:B-1----:R1:W2:Y:S02]  /*19b20*/  SYNCS.PHASECHK.TRANS64.TRYWAIT P1, [R9+URZ], R0 ;  /* 0x00000000090075a7 */ /* 0x0022a4000802017f */
[----:B--2---:R-:W-:Y:S05]  /*19b30*/  @!P1 NANOSLEEP.SYNCS 0x989680 ;  /* 0x009896800000995d */ /* 0x004fea0003900000 */
[----:B------:R-:W2:Y:S02]  /*19b40*/  @!P1 SYNCS.PHASECHK.TRANS64 P1, [R9+URZ], R0 ;  /* 0x00000000090095a7 */ /* 0x000ea4000802007f */
[----:B--2---:R-:W-:Y:S05]  /*19b50*/  @!P1 BRA `(.L_x_535) ;  /* 0xfffffffc00f09947 */ /* 0x004fea000383ffff */
[----:B------:R-:W-:Y:S05]  /*19b60*/  BRA `(.L_x_632) ;  /* 0xffffffdc004c7947 */ /* 0x000fea000383ffff */
.L_x_537:
[----:B--2---:R2:W3:Y:S02]  /*19b70*/  SYNCS.PHASECHK.TRANS64.TRYWAIT P1, [R19+URZ+0x13260], R4 ;  /* 0x01326004130075a7 */ /* 0x0044e4000802017f */
[----:B---3--:R-:W-:Y:S05]  /*19b80*/  @!P1 NANOSLEEP.SYNCS 0x989680 ;  /* 0x009896800000995d */ /* 0x008fea0003900000 */
[----:B------:R-:W3:Y:S02]  /*19b90*/  @!P1 SYNCS.PHASECHK.TRANS64 P1, [R19+URZ+0x13260], R4 ;  /* 0x01326004130095a7 */ /* 0x000ee4000802007f */
[----:B---3--:R-:W-:Y:S05]  /*19ba0*/  @!P1 BRA `(.L_x_537) ;  /* 0xfffffffc00f09947 */ /* 0x008fea000383ffff */
[----:B------:R-:W-:Y:S05]  /*19bb0*/  BRA `(.L_x_633) ;  /* 0xffffffdc004c7947 */ /* 0x000fea000383ffff */
.L_x_539:
[----:B---3--:R3:W0:Y:S02]  /*19bc0*/  SYNCS.PHASECHK.TRANS64.TRYWAIT P1, [R7+URZ+0x13260], R0 ;  /* 0x01326000070075a7 */ /* 0x008624000802017f */
[----:B0-----:R-:W-:Y:S05]  /*19bd0*/  @!P1 NANOSLEEP.SYNCS 0x989680 ;  /* 0x009896800000995d */ /* 0x001fea0003900000 */
[----:B------:R-:W0:Y:S02]  /*19be0*/  @!P1 SYNCS.PHASECHK.TRANS64 P1, [R7+URZ+0x13260], R0 ;  /* 0x01326000070095a7 */ /* 0x000e24000802007f */
[----:B0-----:R-:W-:Y:S05]  /*19bf0*/  @!P1 BRA `(.L_x_539) ;  /* 0xfffffffc00f09947 */ /* 0x001fea000383ffff */
[----:B------:R-:W-:Y:S05]  /*19c00*/  BRA `(.L_x_634) ;  /* 0xffffffdc004c7947 */ /* 0x000fea000383ffff */
.L_x_541:
[----:B------:R0:W0:Y:S02]  /*19c10*/  SYNCS.PHASECHK.TRANS64.TRYWAIT P0, [R19+URZ+0x13280], R4 ;  /* 0x01328004130075a7 */ /* 0x000024000800017f */
[----:B0-----:R-:W-:Y:S05]  /*19c20*/  @!P0 NANOSLEEP.SYNCS 0x989680 ;  /* 0x009896800000895d */ /* 0x001fea0003900000 */
[----:B------:R-:W0:Y:S02]  /*19c30*/  @!P0 SYNCS.PHASECHK.TRANS64 P0, [R19+URZ+0x13280], R4 ;  /* 0x01328004130085a7 */ /* 0x000e24000800007f */
[----:B0-----:R-:W-:Y:S05]  /*19c40*/  @!P0 BRA `(.L_x_541) ;  /* 0xfffffffc00f08947 */ /* 0x001fea000383ffff */
[----:B------:R-:W-:Y:S05]  /*19c50*/  BRA `(.L_x_542) ;  /* 0xffffffdc00487947 */ /* 0x000fea000383ffff */
.L_x_635:
        /* <DEDUP_REMOVED lines=10> */
.L_x_2189:


//--------------------- .text._ZN7cutlass13device_kernelIN5flash11enable_sm90INS1_16FlashAttnFwdSm90INS1_25CollectiveMainloopFwdSm90ILi2EN4cute5tupleIJNS5_1CILi1EEES8_S8_EEENS6_IJNS7_ILi192EEENS7_ILi160EEENS7_ILi64EEEEEELi64ENS_12float_e4m3_tEfNS_4arch4Sm90ELb0ELb1ELb1ELb0ELb0ELb0ELb0ELb1ELb1ELb1ELb1ELb0EEENS1_21CollectiveEpilogueFwdINS6_IJSA_SC_SB_EEES9_NS_10bfloat16_tESG_Li384ELb0ELb1ELb1ELb1EEENS1_19SingleTileSchedulerILb0ELb1ELb1ELi192EEEEEEEEEvNT_6ParamsE --------------------------
	.section	.text._ZN7cutlass13device_kernelIN5flash11enable_sm90INS1_16FlashAttnFwdSm90INS1_25CollectiveMainloopFwdSm90ILi2EN4cute5tupleIJNS5_1CILi1EEES8_S8_EEENS6_IJNS7_ILi192EEENS7_ILi160EEENS7_ILi64EEEEEELi64ENS_12float_e4m3_tEfNS_4arch4Sm90ELb0ELb1ELb1ELb0ELb0ELb0ELb0ELb1ELb1ELb1ELb1ELb0EEENS1_21CollectiveEpilogueFwdINS6_IJSA_SC_SB_EEES9_NS_10bfloat16_tESG_Li384ELb0ELb1ELb1ELb1EEENS1_19SingleTileSchedulerILb0ELb1ELb1ELi192EEEEEEEEEvNT_6ParamsE,"ax",@progbits
	.align	128
.text._ZN7cutlass13device_kernelIN5flash11enable_sm90INS1_16FlashAttnFwdSm90INS1_25CollectiveMainloopFwdSm90ILi2EN4cute5tupleIJNS5_1CILi1EEES8_S8_EEENS6_IJNS7_ILi192EEENS7_ILi160EEENS7_ILi64EEEEEELi64ENS_12float_e4m3_tEfNS_4arch4Sm90ELb0ELb1ELb1ELb0ELb0ELb0ELb0ELb1ELb1ELb1ELb1ELb0EEENS1_21CollectiveEpilogueFwdINS6_IJSA_SC_SB_EEES9_NS_10bfloat16_tESG_Li384ELb0ELb1ELb1ELb1EEENS1_19SingleTileSchedulerILb0ELb1ELb1ELi192EEEEEEEEEvNT_6ParamsE:
        .type           _ZN7cutlass13device_kernelIN5flash11enable_sm90INS1_16FlashAttnFwdSm90INS1_25CollectiveMainloopFwdSm90ILi2EN4cute5tupleIJNS5_1CILi1EEES8_S8_EEENS6_IJNS7_ILi192EEENS7_ILi160EEENS7_ILi64EEEEEELi64ENS_12float_e4m3_tEfNS_4arch4Sm90ELb0ELb1ELb1ELb0ELb0ELb0ELb0ELb1ELb1ELb1ELb1ELb0EEENS1_21CollectiveEpilogueFwdINS6_IJSA_SC_SB_EEES9_NS_10bfloat16_tESG_Li384ELb0ELb1ELb1ELb1EEENS1_19SingleTileSchedulerILb0ELb1ELb1ELi192EEEEEEEEEvNT_6ParamsE,@function
        .size           _ZN7cutlass13device_kernelIN5flash11enable_sm90INS1_16FlashAttnFwdSm90INS1_25CollectiveMainloopFwdSm90ILi2EN4cute5tupleIJNS5_1CILi1EEES8_S8_EEENS6_IJNS7_ILi192EEENS7_ILi160EEENS7_ILi64EEEEEELi64ENS_12float_e4m3_tEfNS_4arch4Sm90ELb0ELb1ELb1ELb0ELb0ELb0ELb0ELb1ELb1ELb1ELb1ELb0EEENS1_21CollectiveEpilogueFwdINS6_IJSA_SC_SB_EEES9_NS_10bfloat16_tESG_Li384ELb0ELb1ELb1ELb1EEENS1_19SingleTileSchedulerILb0ELb1ELb1ELi192EEEEEEEEEvNT_6ParamsE,(.L_x_2190 - _ZN7cutlass13device_kernelIN5flash11enable_sm90INS1_16FlashAttnFwdSm90INS1_25CollectiveMainloopFwdSm90ILi2EN4cute5tupleIJNS5_1CILi1EEES8_S8_EEENS6_IJNS7_ILi192EEENS7_ILi160EEENS7_ILi64EEEEEELi64ENS_12float_e4m3_tEfNS_4arch4Sm90ELb0ELb1ELb1ELb0ELb0ELb0ELb0ELb1ELb1ELb1ELb1ELb0EEENS1_21CollectiveEpilogueFwdINS6_IJSA_SC_SB_EEES9_NS_10bfloat16_tESG_Li384ELb0ELb1ELb1ELb1EEENS1_19SingleTileSchedulerILb0ELb1ELb1ELi192EEEEEEEEEvNT_6ParamsE)
        .other          _ZN7cutlass13device_kernelIN5flash11enable_sm90INS1_16FlashAttnFwdSm90INS1_25CollectiveMainloopFwdSm90ILi2EN4cute5tupleIJNS5_1CILi1EEES8_S8_EEENS6_IJNS7_ILi192EEENS7_ILi160EEENS7_ILi64EEEEEELi64ENS_12float_e4m3_tEfNS_4arch4Sm90ELb0ELb1ELb1ELb0ELb0ELb0ELb0ELb1ELb1ELb1ELb1ELb0EEENS1_21CollectiveEpilogueFwdINS6_IJSA_SC_SB_EEES9_NS_10bfloat16_tESG_Li384ELb0ELb1ELb1ELb1EEENS1_19SingleTileSchedulerILb0ELb1ELb1ELi192EEEEEEEEEvNT_6ParamsE,@"STO_CUDA_ENTRY STV_DEFAULT"
_ZN7cutlass13device_kernelIN5flash11enable_sm90INS1_16FlashAttnFwdSm90INS1_25CollectiveMainloopFwdSm90ILi2EN4cute5tupleIJNS5_1CILi1EEES8_S8_EEENS6_IJNS7_ILi192EEENS7_ILi160EEENS7_ILi64EEEEEELi64ENS_12float_e4m3_tEfNS_4arch4Sm90ELb0ELb1ELb1ELb0ELb0ELb0ELb0ELb1ELb1ELb1ELb1ELb0EEENS1_21CollectiveEpilogueFwdINS6_IJSA_SC_SB_EEES9_NS_10bfloat16_tESG_Li384ELb0ELb1ELb1ELb1EEENS1_19SingleTileSchedulerILb0ELb1ELb1ELi192EEEEEEEEEvNT_6ParamsE:
        /* <DEDUP_REMOVED lines=18> */
.L_x_637:
[----:B------:R-:W-:Y:S05]  /*0120*/  BSYNC B0 ;  /* 0x0000000000007941 */ /* 0x000fea0003800000 */
.L_x_636:
        /* <DEDUP_REMOVED lines=41> */
.L_x_638:
        /* <DEDUP_REMOVED lines=22> */
.L_x_639:
        /* <DEDUP_REMOVED lines=18> */
.L_x_640:
        /* <DEDUP_REMOVED lines=22> */
.L_x_641:
        /* <DEDUP_REMOVED lines=22> */
.L_x_642:
[----:B------:R-:W-:Y:S01]  /*0900*/  PLOP3.LUT P0, PT, PT, PT, UP0, 0x80, 0x0 ;  /* 0x000000000000781c */ /* 0x000fe20003f0f008 */
[----:B------:R-:W-:Y:S01]  /*0910*/  UMOV UR40, 0x1 ;  /* 0x0000000100287882 */ /* 0x000fe20000000000 */
[----:B------:R-:W-:Y:S01]  /*0920*/  NOP ;  /* 0x0000000000007918 */ /* 0x000fe20000000000 */
[----:B------:R-:W-:Y:S01]  /*0930*/  USEL UR40, UR40, 0x2, !UP0 ;  /* 0x0000000228287887 */ /* 0x000fe2000c000000 */
[----:B------:R-:W-:Y:S01]  /*0940*/  BSSY B6, `(.L_x_643) ;  /* 0x00017f2000067945 */ /* 0x000fe20003800000 */
[----:B------:R-:W-:Y:S01]  /*0950*/  ULDC.64 UR42, c[0x0][0x208] ;  /* 0x00008200002a7ab9 */ /* 0x000fe20000000a00 */
[----:B012-4-:R-:W-:Y:S07]  /*0960*/  BAR.SYNC.DEFER_BLOCKING 0x0 ;  /* 0x0000000000007b1d */ /* 0x017fee0000010000 */
[----:B------:R-:W-:Y:S05]  /*0970*/  @!P0 BRA `(.L_x_644) ;  /* 0x0000014800c48947 */ /* 0x000fea0003800000 */
.L_x_645:
        /* <DEDUP_REMOVED lines=18> */
[----:B------:R-:W0:Y:S01]  /*0aa0*/  LDC.64 R2, c[0x0][0x418] ;  /* 0x00010600ff027b82 */ /* 0x000e220000000a00 */
[----:B------:R-:W-:Y:S01]  /*0ab0*/  ULDC UR4, c[0x0][0x448] ;  /* 0x0001120000047ab9 */ /* 0x000fe20000000800 */
[----:B------:R-:W-:Y:S01]  /*0ac0*/  USHF.R.S32.HI UR39, URZ, 0x1f, UR41 ;  /* 0x0000001f3f277899 */ /* 0x000fe20008011429 */
[----:B------:R-:W-:Y:S01]  /*0ad0*/  VIADD R22, R26, 0xffffff80 ;  /* 0xffffff801a167836 */ /* 0x000fe20000000000 */
[----:B------:R-:W-:-:S04]  /*0ae0*/  UISETP.NE.AND UP1, UPT, UR4, 0x1, UPT ;  /* 0x000000010400788c */ /* 0x000fc8000bf25270 */
[----:B------:R-:W1:Y:S07]  /*0af0*/  S2UR UR38, SR_CTAID.X ;  /* 0x00000000002679c3 */ /* 0x000e6e0000002500 */
[----:B------:R-:W-:Y:S01]  /*0b00*/  @UP1 ULDC UR5, c[0x0][0x44c] ;  /* 0x0001130000051ab9 */ /* 0x000fe20000000800 */
[----:B------:R-:W2:Y:S01]  /*0b10*/  LDC R19, c[0x0][0x288] ;  /* 0x0000a200ff137b82 */ /* 0x000ea20000000800 */
[----:B------:R-:W-:-:S07]  /*0b20*/  @UP1 ULDC UR9, c[0x0][0x450] ;  /* 0x0001140000091ab9 */ /* 0x000fce0000000800 */
[----:B------:R-:W3:Y:S01]  /*0b30*/  LDC R17, c[0x0][0x424] ;  /* 0x00010900ff117b82 */ /* 0x000ee20000000800 */
[----:B0-----:R-:W-:-:S04]  /*0b40*/  ISETP.NE.U32.AND P0, PT, R2, RZ, PT ;  /* 0x000000ff0200720c */ /* 0x001fc80003f05070 */
[----:B------:R-:W-:-:S03]  /*0b50*/  ISETP.NE.AND.EX P0, PT, R3, RZ, PT, P0 ;  /* 0x000000ff0300720c */ /* 0x000fc60003f05300 */
[----:B------:R-:W0:Y:S01]  /*0b60*/  LDC R4, c[0x0][0x2f0] ;  /* 0x0000bc00ff047b82 */ /* 0x000e220000000800 */
[----:B-1----:R-:W-:-:S04]  /*0b70*/  UIMAD UR38, UR38, 0xc0, URZ ;  /* 0x000000c0262678a4 */ /* 0x002fc8000f8e023f */
[----:B------:R-:W-:Y:S02]  /*0b80*/  @UP1 UIADD3 UR4, UR38, 0xbf, URZ ;  /* 0x000000bf26041890 */ /* 0x000fe4000fffe03f */
[----:B------:R-:W-:Y:S01]  /*0b90*/  UIADD3 UR7, UR38, 0xbf, URZ ;  /* 0x000000bf26077890 */ /* 0x000fe2000fffe03f */
[----:B--2---:R-:W-:Y:S01]  /*0ba0*/  IADD3 R0, -R19, 0x1, RZ ;  /* 0x0000000113007810 */ /* 0x004fe20007ffe1ff */
[----:B------:R-:W-:-:S04]  /*0bb0*/  UIMAD.WIDE.U32 UR4, UR4, UR5, URZ ;  /* 0x00000005040472a5 */ /* 0x000fc8000f8e003f */
[----:B------:R-:W-:Y:S01]  /*0bc0*/  @UP1 USHF.R.U32.HI UR7, URZ, UR9, UR5 ;  /* 0x000000093f071299 */ /* 0x000fe20008011605 */
[----:B---3--:R-:W-:Y:S02]  /*0bd0*/  SEL R17, R17, 0x1, P0 ;  /* 0x0000000111117807 */ /* 0x008fe40000000000 */
[----:B------:R-:W-:Y:S02]  /*0be0*/  ULDC.64 UR4, c[0x0][0x9e0] ;  /* 0x0002780000047ab9 */ /* 0x000fe40000000a00 */
[----:B------:R-:W-:Y:S01]  /*0bf0*/  UISETP.GE.AND UP0, UPT, UR5, 0x1, UPT ;  /* 0x000000010500788c */ /* 0x000fe2000bf06270 */
[----:B0-----:R-:W-:-:S05]  /*0c00*/  IMAD R0, R17, R4, R0 ;  /* 0x0000000411007224 */ /* 0x001fca00078e0200 */
[----:B------:R-:W-:Y:S01]  /*0c10*/  PLOP3.LUT P1, PT, PT, PT, UP0, 0x80, 0x0 ;  /* 0x000000000000781c */ /* 0x000fe20003f2f008 */
[----:B------:R-:W-:Y:S01]  /*0c20*/  IMAD R2, R17, R4, RZ ;  /* 0x0000000411027224 */ /* 0x000fe200078e02ff */
[----:B------:R-:W-:-:S13]  /*0c30*/  R2UR UR8, R0 ;  /* 0x00000000000872ca */ /* 0x000fda00000e0000 */
[----:B------:R-:W-:-:S04]  /*0c40*/  UIADD3 UR7, UR8, UR7, URZ ;  /* 0x0000000708077290 */ /* 0x000fc8000fffe03f */
[----:B------:R-:W-:-:S06]  /*0c50*/  UIADD3 UR4, UR7, UR4, URZ ;  /* 0x0000000407047290 */ /* 0x000fcc000fffe03f */
[----:B------:R-:W-:Y:S01]  /*0c60*/  IMAD.U32 R0, RZ, RZ, UR4 ;  /* 0x00000004ff007e24 */ /* 0x000fe2000f8e00ff */
[----:B------:R-:W-:Y:S06]  /*0c70*/  @!P1 BRA `(.L_x_647) ;  /* 0x0000000000409947 */ /* 0x000fec0003800000 */
[----:B------:R-:W-:Y:S01]  /*0c80*/  ISETP.LT.AND P0, PT, RZ, UR7, PT ;  /* 0x00000007ff007c0c */ /* 0x000fe2000bf01270 */
[----:B------:R-:W-:-:S12]  /*0c90*/  UIADD3 UR4, UR7, -0x1, URZ ;  /* 0xffffffff07047890 */ /* 0x000fd8000fffe03f */
[----:B------:R-:W-:Y:S05]  /*0ca0*/  @P0 BRA `(.L_x_648) ;  /* 0x00000000001c0947 */ /* 0x000fea0003800000 */
[----:B------:R-:W-:Y:S02]  /*0cb0*/  UISETP.NE.AND UP0, UPT, UR5, 0x1, UPT ;  /* 0x000000010500788c */ /* 0x000fe4000bf05270 */
[----:B------:R-:W-:-:S09]  /*0cc0*/  UIADD3 UR4, -UR7, URZ, URZ ;  /* 0x0000003f07047290 */ /* 0x000fd2000fffe13f */
[----:B------:R-:W-:Y:S02]  /*0cd0*/  @UP0 ULDC.64 UR10, c[0x0][0x9e8] ;  /* 0x00027a00000a0ab9 */ /* 0x000fe40000000a00 */
[----:B------:R-:W-:-:S04]  /*0ce0*/  UIMAD.WIDE.U32 UR8, UR4, UR10, URZ ;  /* 0x0000000a040872a5 */ /* 0x000fc8000f8e003f */
[----:B------:R-:W-:-:S04]  /*0cf0*/  @UP0 USHF.R.U32.HI UR4, URZ, UR11, UR9 ;  /* 0x0000000b3f040299 */ /* 0x000fc80008011609 */
[----:B------:R-:W-:Y:S01]  /*0d00*/  ULOP3.LUT UR4, URZ, UR4, URZ, 0x33, !UPT ;  /* 0x000000043f047292 */ /* 0x000fe2000f8e333f */
[----:B------:R-:W-:Y:S11]  /*0d10*/  BRA `(.L_x_649) ;  /* 0x0000000000107947 */ /* 0x000ff60003800000 */
.L_x_648:
[----:B------:R-:W-:-:S11]  /*0d20*/  UISETP.NE.AND UP0, UPT, UR5, 0x1, UPT ;  /* 0x000000010500788c */ /* 0x000fd6000bf05270 */
[----:B------:R-:W-:Y:S02]  /*0d30*/  @UP0 ULDC.64 UR10, c[0x0][0x9e8] ;  /* 0x00027a00000a0ab9 */ /* 0x000fe40000000a00 */
[----:B------:R-:W-:-:S04]  /*0d40*/  UIMAD.WIDE.U32 UR8, UR4, UR10, URZ ;  /* 0x0000000a040872a5 */ /* 0x000fc8000f8e003f */
[----:B------:R-:W-:-:S12]  /*0d50*/  @UP0 USHF.R.U32.HI UR4, URZ, UR11, UR9 ;  /* 0x0000000b3f040299 */ /* 0x000fd80008011609 */
.L_x_649:
[----:B------:R-:W-:-:S06]  /*0d60*/  UIMAD UR4, UR4, UR5, UR5 ;  /* 0x00000005040472a4 */ /* 0x000fcc000f8e0205 */
[----:B------:R-:W-:-:S07]  /*0d70*/  VIMNMX R0, R0, UR4, PT ;  /* 0x0000000400007c48 */ /* 0x000fce000bfe0100 */
.L_x_647:
[CC--:B------:R-:W-:Y:S01]  /*0d80*/  IMAD R19, R17.reuse, R4.reuse, -R19 ;  /* 0x0000000411137224 */ /* 0x0c0fe200078e0a13 */
[----:B------:R-:W-:Y:S01]  /*0d90*/  @UP1 ULDC UR8, c[0x0][0x44c] ;  /* 0x0001130000081ab9 */ /* 0x000fe20000000800 */
[----:B------:R-:W-:Y:S01]  /*0da0*/  VIADD R2, R0, 0x9f ;  /* 0x0000009f00027836 */ /* 0x000fe20000000000 */
[----:B------:R-:W-:Y:S01]  /*0db0*/  UIMAD.WIDE.U32 UR8, UR38, UR8, URZ ;  /* 0x00000008260872a5 */ /* 0x000fe2000f8e003f */
[----:B------:R-:W-:Y:S01]  /*0dc0*/  IMAD R0, R17, R4, 0x9f ;  /* 0x0000009f11007424 */ /* 0x000fe200078e0204 */
[----:B------:R-:W-:Y:S01]  /*0dd0*/  R2UR UR7, R19 ;  /* 0x00000000130772ca */ /* 0x000fe200000e0000 */
[----:B------:R-:W-:Y:S01]  /*0de0*/  @UP1 ULDC UR10, c[0x0][0x450] ;  /* 0x00011400000a1ab9 */ /* 0x000fe20000000800 */
[----:B------:R-:W-:Y:S01]  /*0df0*/  IMAD.HI R2, R2, 0x66666667, RZ ;  /* 0x6666666702027827 */ /* 0x000fe200078e02ff */
[----:B------:R-:W-:Y:S01]  /*0e00*/  UMOV UR4, UR38 ;  /* 0x0000002600047c82 */ /* 0x000fe20008000000 */
[----:B------:R-:W-:Y:S02]  /*0e10*/  @UP1 USHF.R.U32.HI UR4, URZ, UR10, UR9 ;  /* 0x0000000a3f041299 */ /* 0x000fe40008011609 */
[----:B------:R-:W-:Y:S01]  /*0e20*/  IMAD.HI R0, R0, 0x66666667, RZ ;  /* 0x6666666700007827 */ /* 0x000fe200078e02ff */
[----:B------:R-:W-:-:S04]  /*0e30*/  SHF.R.U32.HI R5, RZ, 0x1f, R2 ;  /* 0x0000001fff057819 */ /* 0x000fc80000011602 */
[----:B------:R-:W-:Y:S02]  /*0e40*/  SHF.R.U32.HI R3, RZ, 0x1f, R0 ;  /* 0x0000001fff037819 */ /* 0x000fe40000011600 */
[----:B------:R-:W-:Y:S01]  /*0e50*/  UIADD3 UR4, UR7, UR4, URZ ;  /* 0x0000000407047290 */ /* 0x000fe2000fffe03f */
[----:B------:R-:W-:Y:S02]  /*0e60*/  LEA.HI.SX32 R2, R2, R5, 0x1a ;  /* 0x0000000502027211 */ /* 0x000fe400078fd2ff */
[----:B------:R-:W-:Y:S01]  /*0e70*/  ULDC UR7, c[0x0][0x9dc] ;  /* 0x0002770000077ab9 */ /* 0x000fe20000000800 */
[----:B------:R-:W-:Y:S01]  /*0e80*/  LEA.HI.SX32 R3, R0, R3, 0x1a ;  /* 0x0000000300037211 */ /* 0x000fe200078fd2ff */
[----:B------:R-:W-:-:S03]  /*0e90*/  UIADD3 UR7, UR4, -UR7, URZ ;  /* 0x8000000704077290 */ /* 0x000fc6000fffe03f */
[----:B------:R-:W-:Y:S01]  /*0ea0*/  VIMNMX R18, R3, R2, PT ;  /* 0x0000000203127248 */ /* 0x000fe20003fe0100 */
[----:B------:R-:W-:Y:S08]  /*0eb0*/  @!P1 BRA `(.L_x_650) ;  /* 0x0000000000449947 */ /* 0x000ff00003800000 */
[----:B------:R-:W-:-:S06]  /*0ec0*/  UISETP.GT.AND UP0, UPT, UR4, -0x1, UPT ;  /* 0xffffffff0400788c */ /* 0x000fcc000bf04270 */
[----:B------:R-:W-:-:S13]  /*0ed0*/  PLOP3.LUT P0, PT, PT, PT, UP0, 0x80, 0x0 ;  /* 0x000000000000781c */ /* 0x000fda0003f0f008 */
[----:B------:R-:W-:Y:S05]  /*0ee0*/  @P0 BRA `(.L_x_651) ;  /* 0x00000000001c0947 */ /* 0x000fea0003800000 */
[----:B------:R-:W-:Y:S02]  /*0ef0*/  UISETP.NE.AND UP0, UPT, UR5, 0x1, UPT ;  /* 0x000000010500788c */ /* 0x000fe4000bf05270 */
[----:B------:R-:W-:-:S09]  /*0f00*/  ULOP3.LUT UR4, URZ, UR4, URZ, 0x33, !UPT ;  /* 0x000000043f047292 */ /* 0x000fd2000f8e333f */
[----:B------:R-:W-:Y:S02]  /*0f10*/  @UP0 ULDC.64 UR10, c[0x0][0x9e8] ;  /* 0x00027a00000a0ab9 */ /* 0x000fe40000000a00 */
[----:B------:R-:W-:-:S04]  /*0f20*/  UIMAD.WIDE.U32 UR8, UR4, UR10, URZ ;  /* 0x0000000a040872a5 */ /* 0x000fc8000f8e003f */
[----:B------:R-:W-:-:S04]  /*0f30*/  @UP0 USHF.R.U32.HI UR4, URZ, UR11, UR9 ;  /* 0x0000000b3f040299 */ /* 0x000fc80008011609 */
[----:B------:R-:W-:Y:S01]  /*0f40*/  ULOP3.LUT UR4, URZ, UR4, URZ, 0x33, !UPT ;  /* 0x000000043f047292 */ /* 0x000fe2000f8e333f */
[----:B------:R-:W-:Y:S11]  /*0f50*/  BRA `(.L_x_652) ;  /* 0x0000000000107947 */ /* 0x000ff60003800000 */
.L_x_651:
[----:B------:R-:W-:-:S11]  /*0f60*/  UISETP.NE.AND UP0, UPT, UR5, 0x1, UPT ;  /* 0x000000010500788c */ /* 0x000fd6000bf05270 */
[----:B------:R-:W-:Y:S02]  /*0f70*/  @UP0 ULDC.64 UR10, c[0x0][0x9e8] ;  /* 0x00027a00000a0ab9 */ /* 0x000fe40000000a00 */
[----:B------:R-:W-:-:S04]  /*0f80*/  UIMAD.WIDE.U32 UR8, UR4, UR10, URZ ;  /* 0x0000000a040872a5 */ /* 0x000fc8000f8e003f */
[----:B------:R-:W-:-:S12]  /*0f90*/  @UP0 USHF.R.U32.HI UR4, URZ, UR11, UR9 ;  /* 0x0000000b3f040299 */ /* 0x000fd80008011609 */
.L_x_652:
[----:B------:R-:W-:-:S04]  /*0fa0*/  UIMAD UR4, UR4, UR5, URZ ;  /* 0x00000005040472a4 */ /* 0x000fc8000f8e023f */
[----:B------:R-:W-:-:S04]  /*0fb0*/  UISETP.LT.AND UP0, UPT, UR7, UR4, UPT ;  /* 0x000000040700728c */ /* 0x000fc8000bf01270 */
[----:B------:R-:W-:-:S12]  /*0fc0*/  USEL UR7, UR7, UR4, !UP0 ;  /* 0x0000000407077287 */ /* 0x000fd8000c000000 */
.L_x_650:
[----:B------:R-:W-:Y:S02]  /*0fd0*/  UIMAD.WIDE UR4, UR7, 0x66666667, URZ ;  /* 0x66666667070478a5 */ /* 0x000fe4000f8e023f */
[----:B------:R-:W-:Y:S02]  /*0fe0*/  USHF.R.U32.HI UR10, URZ, 0x10, UR6 ;  /* 0x000000103f0a7899 */ /* 0x000fe40008011606 */
[----:B------:R-:W-:Y:S02]  /*0ff0*/  USHF.R.U32.HI UR4, URZ, 0x1f, UR5 ;  /* 0x0000001f3f047899 */ /* 0x000fe40008011605 */
[----:B------:R-:W-:Y:S02]  /*1000*/  ULOP3.LUT UR45, UR6, 0xffff, URZ, 0xc0, !UPT ;  /* 0x0000ffff062d7892 */ /* 0x000fe4000f8ec03f */
[----:B------:R-:W-:-:S04]  /*1010*/  ULEA.HI.SX32 UR4, UR5, UR4, 0x1a ;  /* 0x0000000405047291 */ /* 0x000fc8000f8fd23f */
[----:B------:R-:W-:-:S04]  /*1020*/  UISETP.LT.AND UP0, UPT, URZ, UR4, UPT ;  /* 0x000000043f00728c */ /* 0x000fc8000bf01270 */
[----:B------:R-:W-:Y:S02]  /*1030*/  USEL UR9, URZ, UR4, !UP0 ;  /* 0x000000043f097287 */ /* 0x000fe4000c000000 */
[----:B------:R-:W-:Y:S01]  /*1040*/  UISETP.NE.AND UP0, UPT, UR10, URZ, UPT ;  /* 0x0000003f0a00728c */ /* 0x000fe2000bf05270 */
[----:B------:R-:W-:-:S03]  /*1050*/  UMOV UR4, URZ ;  /* 0x0000003f00047c82 */ /* 0x000fc60008000000 */
[----:B------:R-:W-:-:S07]  /*1060*/  ISETP.GT.AND P0, PT, R18, UR9, PT ;  /* 0x0000000912007c0c */ /* 0x000fce000bf04270 */
[----:B------:R-:W-:-:S06]  /*1070*/  @!UP0 ULDC UR10, c[0x0][0x9f0] ;  /* 0x00027c00000a8ab9 */ /* 0x000fcc0000000800 */
[----:B------:R-:W-:Y:S05]  /*1080*/  @!P0 BRA `(.L_x_653) ;  /* 0x00000000008c8947 */ /* 0x000fea0003800000 */
[----:B------:R-:W-:Y:S01]  /*1090*/  IMAD.U32 R5, RZ, RZ, UR10 ;  /* 0x0000000aff057e24 */ /* 0x000fe2000f8e00ff */
[----:B------:R-:W-:-:S04]  /*10a0*/  UMOV UR4, URZ ;  /* 0x0000003f00047c82 */ /* 0x000fc80008000000 */
[----:B------:R-:W-:-:S04]  /*10b0*/  IABS R0, R5 ;  /* 0x0000000500007213 */ /* 0x000fc80000000000 */
[----:B------:R-:W-:Y:S02]  /*10c0*/  R2UR UR11, R0 ;  /* 0x00000000000b72ca */ /* 0x000fe400000e0000 */
[----:B------:R-:W-:Y:S02]  /*10d0*/  IADD3 R0, R5, -0x1, R18 ;  /* 0xffffffff05007810 */ /* 0x000fe40007ffe012 */
[----:B------:R-:W-:Y:S02]  /*10e0*/  IABS R5, R5 ;  /* 0x0000000500057213 */ /* 0x000fe40000000000 */
[----:B------:R-:W-:-:S03]  /*10f0*/  R2UR UR6, R0 ;  /* 0x00000000000672ca */ /* 0x000fc600000e0000 */
[----:B------:R-:W-:-:S04]  /*1100*/  IMAD.MOV R5, RZ, RZ, -R5 ;  /* 0x000000ffff057224 */ /* 0x000fc800078e0a05 */
[----:B------:R-:W0:Y:S06]  /*1110*/  I2F.RP R2, UR11 ;  /* 0x0000000b00027d06 */ /* 0x000e2c0008209400 */
[----:B------:R-:W-:-:S06]  /*1120*/  UIADD3 UR6, -UR9, UR6, URZ ;  /* 0x0000000609067290 */ /* 0x000fcc000fffe13f */
[----:B------:R-:W-:Y:S01]  /*1130*/  IMAD.U32 R0, RZ, RZ, UR6 ;  /* 0x00000006ff007e24 */ /* 0x000fe2000f8e00ff */
[----:B------:R-:W-:Y:S01]  /*1140*/  ULOP3.LUT UR6, UR6, UR10, URZ, 0x3c, !UPT ;  /* 0x0000000a06067292 */ /* 0x000fe2000f8e3c3f */
[----:B0-----:R-:W0:Y:S03]  /*1150*/  MUFU.RCP R2, R2 ;  /* 0x0000000200027308 */ /* 0x001e260000001000 */
[----:B------:R-:W-:-:S04]  /*1160*/  IABS R0, R0 ;  /* 0x0000000000007213 */ /* 0x000fc80000000000 */
[----:B------:R-:W-:Y:S01]  /*1170*/  R2UR UR8, R0 ;  /* 0x00000000000872ca */ /* 0x000fe200000e0000 */
[----:B------:R-:W-:Y:S02]  /*1180*/  IMAD.MOV.U32 R0, RZ, RZ, R5 ;  /* 0x000000ffff007224 */ /* 0x000fe400078e0005 */
[----:B0-----:R-:W-:-:S06]  /*1190*/  VIADD R3, R2, 0xffffffe ;  /* 0x0ffffffe02037836 */ /* 0x001fcc0000000000 */
        /* <DEDUP_REMOVED lines=18> */
.L_x_653:
[----:B------:R-:W-:Y:S02]  /*12c0*/  UIMAD UR45, UR45, UR4, UR9 ;  /* 0x000000042d2d72a4 */ /* 0x000fe4000f8e0209 */
[----:B------:R-:W-:Y:S01]  /*12d0*/  IMAD.U32 R3, RZ, RZ, UR4 ;  /* 0x00000004ff037e24 */ /* 0x000fe2000f8e00ff */
[----:B------:R-:W-:Y:S02]  /*12e0*/  PLOP3.LUT P0, PT, PT, PT, PT, 0x80, 0x0 ;  /* 0x000000000000781c */ /* 0x000fe40003f0f070 */
[----:B------:R-:W-:Y:S01]  /*12f0*/  CS2R R28, SRZ ;  /* 0x00000000001c7805 */ /* 0x000fe2000001ff00 */
[----:B------:R-:W-:Y:S01]  /*1300*/  IMAD.MOV.U32 R0, RZ, RZ, RZ ;  /* 0x000000ffff007224 */ /* 0x000fe200078e00ff */
[----:B------:R-:W-:Y:S02]  /*1310*/  CS2R R24, SRZ ;  /* 0x0000000000187805 */ /* 0x000fe4000001ff00 */
[----:B------:R-:W-:Y:S01]  /*1320*/  VIADDMNMX R18, R3, UR45, R18, PT ;  /* 0x0000002d03127c46 */ /* 0x000fe2000b800112 */
[----:B------:R-:W-:Y:S01]  /*1330*/  IMAD.MOV.U32 R2, RZ, RZ, RZ ;  /* 0x000000ffff027224 */ /* 0x000fe200078e00ff */
[----:B------:R-:W-:-:S02]  /*1340*/  CS2R R30, SRZ ;  /* 0x00000000001e7805 */ /* 0x000fc4000001ff00 */
[----:B------:R-:W-:Y:S02]  /*1350*/  CS2R R26, SRZ ;  /* 0x00000000001a7805 */ /* 0x000fe4000001ff00 */
[----:B------:R-:W-:Y:S02]  /*1360*/  ISETP.GT.AND P1, PT, R18, UR45, PT ;  /* 0x0000002d12007c0c */ /* 0x000fe4000bf24270 */
        /* <DEDUP_REMOVED lines=11> */
[----:B------:R-:W-:Y:S01]  /*1420*/  CS2R R50, SRZ ;  /* 0x0000000000327805 */ /* 0x000fe2000001ff00 */
[----:B------:R-:W-:Y:S06]  /*1430*/  @!P1 BRA `(.L_x_654) ;  /* 0x0000012400b49947 */ /* 0x000fec0003800000 */
[----:B------:R-:W-:Y:S01]  /*1440*/  SHF.R.S32.HI R105, RZ, 0x1f, R22 ;  /* 0x0000001fff697819 */ /* 0x000fe20000011416 */
[----:B------:R-:W0:Y:S01]  /*1450*/  S2UR UR7, SR_CgaCtaId ;  /* 0x00000000000779c3 */ /* 0x000e220000008800 */
[----:B------:R-:W-:Y:S01]  /*1460*/  UMOV UR46, 0x400 ;  /* 0x00000400002e7882 */ /* 0x000fe20000000000 */
[----:B------:R-:W-:Y:S01]  /*1470*/  UMOV UR37, 0x80000020 ;  /* 0x8000002000257882 */ /* 0x000fe20000000000 */
[----:B------:R-:W-:-:S04]  /*1480*/  LEA.HI R23, R105, R22, RZ, 0x7 ;  /* 0x0000001669177211 */ /* 0x000fc800078f38ff */
[----:B------:R-:W-:-:S05]  /*1490*/  SHF.R.S32.HI R16, RZ, 0x7, R23 ;  /* 0x00000007ff107819 */ /* 0x000fca0000011417 */
        /* <DEDUP_REMOVED lines=8> */
[----:B------:R-:W-:Y:S01]  /*1520*/  ULEA UR5, UR5, UR4, 0xc ;  /* 0x0000000405057291 */ /* 0x000fe2000f8e603f */
[----:B------:R-:W-:-:S03]  /*1530*/  PLOP3.LUT P0, PT, PT, PT, UP0, 0x80, 0x0 ;  /* 0x000000000000781c */ /* 0x000fc60003f0f008 */
[----:B------:R-:W-:-:S04]  /*1540*/  USHF.R.U32.HI UR5, URZ, 0x4, UR5 ;  /* 0x000000043f057899 */ /* 0x000fc80008011605 */
[----:B------:R-:W-:-:S04]  /*1550*/  ULOP3.LUT UR5, UR5, 0x3fff, URZ, 0xc0, !UPT ;  /* 0x00003fff05057892 */ /* 0x000fc8000f8ec03f */
[----:B------:R-:W-:Y:S02]  /*1560*/  ULOP3.LUT UR36, UR5, 0x10000, URZ, 0xfc, !UPT ;  /* 0x0001000005247892 */ /* 0x000fe4000f8efc3f */
[----:B------:R-:W-:Y:S10]  /*1570*/  @!P0 BRA `(.L_x_655) ;  /* 0x0000000000408947 */ /* 0x000ff40003800000 */
        /* <DEDUP_REMOVED lines=16> */
.L_x_655:
        /* <DEDUP_REMOVED lines=37> */
[----:B------:R-:W-:Y:S01]  /*18d0*/  IMAD.U32 R4, RZ, RZ, UR4 ;  /* 0x00000004ff047e24 */ /* 0x000fe2000f8e00ff */
[----:B------:R-:W-:Y:S01]  /*18e0*/  SHF.L.U32 R6, RZ, 0x1f, RZ ;  /* 0x0000001fff067819 */ /* 0x000fe200000006ff */
[----:B------:R-:W-:Y:S01]  /*18f0*/  IMAD.U32 R3, RZ, RZ, UR7 ;  /* 0x00000007ff037e24 */ /* 0x000fe2000f8e00ff */
[----:B------:R-:W-:Y:S01]  /*1900*/  ULDC UR4, c[0x0][0x9d8] ;  /* 0x0002760000047ab9 */ /* 0x000fe20000000800 */
[----:B------:R-:W-:-:S03]  /*1910*/  IMAD.U32 R5, RZ, RZ, UR5 ;  /* 0x00000005ff057e24 */ /* 0x000fc6000f8e00ff */
[----:B------:R-:W2:Y:S04]  /*1920*/  @P0 LDG.E R7, desc[UR42][R2.64] ;  /* 0x0000002a02070981 */ /* 0x000ea8000c1e1900 */
[----:B------:R-:W2:Y:S01]  /*1930*/  @P1 LDG.E R0, desc[UR42][R4.64] ;  /* 0x0000002a04001981 */ /* 0x000ea2000c1e1900 */
[----:B------:R-:W0:Y:S01]  /*1940*/  SYNCS.PHASECHK.TRANS64.TRYWAIT P0, [UR46+0x12400], R6 ;  /* 0x01240006ff0075a7 */ /* 0x000e22000800016e */
[----:B--2---:R-:W-:-:S04]  /*1950*/  FMUL.FTZ R0, R7, R0 ;  /* 0x0000000007007220 */ /* 0x004fc80000410000 */
[----:B------:R-:W-:Y:S01]  /*1960*/  FMUL.FTZ R0, R0, UR4 ;  /* 0x0000000400007c20 */ /* 0x000fe20008410000 */
[----:B0-----:R-:W-:Y:S06]  /*1970*/  @!P0 BRA `(.L_x_656) ;  /* 0x0000016c00c08947 */ /* 0x001fec0003800000 */
.L_x_793:
[----:B------:R-:W-:-:S06]  /*1980*/  ULOP3.LUT UR4, UR40, 0x1, URZ, 0xfc, !UPT ;  /* 0x0000000128047892 */ /* 0x000fcc000f8efc3f */
[----:B------:R-:W-:-:S05]  /*1990*/  IMAD.U32 R2, RZ, RZ, UR4 ;  /* 0x00000004ff027e24 */ /* 0x000fca000f8e00ff */
[----:B------:R-:W-:-:S13]  /*19a0*/  ISETP.NE.AND P0, PT, R2, 0x3, PT ;  /* 0x000000030200780c */ /* 0x000fda0003f05270 */
[----:B------:R-:W-:Y:S05]  /*19b0*/  @!P0 BRA `(.L_x_657) ;  /* 0x0000000000048947 */ /* 0x000fea0003800000 */
[----:B------:R-:W-:Y:S01]  /*19c0*/  BPT.TRAP 0x1 ;  /* 0x000000040000795c */ /* 0x000fe20000300000 */
.L_x_657:
[----:B------:R1:W2:Y:S01]  /*19d0*/  SYNCS.PHASECHK.TRANS64.TRYWAIT P1, [UR46+0x12430], R6 ;  /* 0x01243006ff0075a7 */ /* 0x0002a2000802016e */
[----:B------:R-:W-:Y:S05]  /*19e0*/  @!P0 BRA `(.L_x_658) ;  /* 0x0000000000048947 */ /* 0x000fea0003800000 */
[----:B------:R-:W-:Y:S01]  /*19f0*/  BPT.TRAP 0x1 ;  /* 0x000000040000795c */ /* 0x000fe20000300000 */
.L_x_658:
[----:B0-----:R-:W0:Y:S01]  /*1a00*/  S2R R3, SR_TID.X ;  /* 0x0000000000037919 */ /* 0x001e220000002100 */
[----:B------:R-:W-:Y:S02]  /*1a10*/  LOP3.LUT R2, R2, 0xfffffff7, RZ, 0xc0, !PT ;  /* 0xfffffff702027812 */ /* 0x000fe400078ec0ff */
[----:B0-----:R-:W-:-:S04]  /*1a20*/  LOP3.LUT R3, R3, 0x7f, RZ, 0xc0, !PT ;  /* 0x0000007f03037812 */ /* 0x001fc800078ec0ff */
[----:B------:R-:W-:-:S13]  /*1a30*/  ISETP.NE.AND P2, PT, R3, RZ, PT ;  /* 0x000000ff0300720c */ /* 0x000fda0003f45270 */
[----:B------:R-:W-:Y:S01]  /*1a40*/  @P2 LOP3.LUT R2, R2, 0x8, RZ, 0xfc, !PT ;  /* 0x0000000802022812 */ /* 0x000fe200078efcff */
[----:B--2---:R-:W-:Y:S06]  /*1a50*/  @P1 BRA `(.L_x_659) ;  /* 0x0000000000081947 */ /* 0x004fec0003800000 */
[----:B------:R-:W0:Y:S02]  /*1a60*/  SYNCS.PHASECHK.TRANS64.TRYWAIT P1, [UR46+0x12430], R6 ;  /* 0x01243006ff0075a7 */ /* 0x000e24000802016e */
[----:B0-----:R-:W-:Y:S05]  /*1a70*/  @!P1 BRA `(.L_x_660) ;  /* 0x0000016c00989947 */ /* 0x001fea0003800000 */
.L_x_659:
[----:B------:R-:W-:Y:S05]  /*1a80*/  WARPSYNC.ALL ;  /* 0x0000000000007948 */ /* 0x000fea0003800000 */
[----:B------:R-:W-:Y:S01]  /*1a90*/  UIADD3 UR4, UR46, 0xd200, URZ ;  /* 0x0000d2002e047890 */ /* 0x000fe2000fffe03f */
[----:B------:R-:W-:Y:S01]  /*1aa0*/  WARPGROUP.ARRIVE ;  /* 0x00000000000079c5 */ /* 0x000fe20000000000 */
[----:B------:R-:W-:Y:S01]  /*1ab0*/  UMOV UR5, UR37 ;  /* 0x0000002500057c82 */ /* 0x000fe20008000000 */
[----:B------:R-:W-:Y:S01]  /*1ac0*/  UMOV UR7, 0x80000020 ;  /* 0x8000002000077882 */ /* 0x000fe20000000000 */
[----:B------:R-:W-:Y:S01]  /*1ad0*/  USHF.R.U32.HI UR4, URZ, 0x4, UR4 ;  /* 0x000000043f047899 */ /* 0x000fe20008011604 */
[----:B------:R-:W-:Y:S01]  /*1ae0*/  LOP3.LUT R23, R23, 0xffffff80, RZ, 0xc0, !PT ;  /* 0xffffff8017177812 */ /* 0x000fe200078ec0ff */
[----:B------:R-:W-:Y:S01]  /*1af0*/  UMOV UR8, UR36 ;  /* 0x0000002400087c82 */ /* 0x000fe20008000000 */
[----:B------:R-:W-:Y:S01]  /*1b00*/  UMOV UR9, UR37 ;  /* 0x0000002500097c82 */ /* 0x000fe20008000000 */
[----:B------:R-:W-:Y:S01]  /*1b10*/  ULOP3.LUT UR4, UR4, 0x3fff, URZ, 0xc0, !UPT ;  /* 0x00003fff04047892 */ /* 0x000fe2000f8ec03f */
[----:B------:R-:W2:Y:S01]  /*1b20*/  S2R R104, SR_TID.X ;  /* 0x0000000000687919 */ /* 0x000ea20000002100 */
[----:B------:R-:W-:Y:S01]  /*1b30*/  UMOV UR11, 0x80000020 ;  /* 0x80000020000b7882 */ /* 0x000fe20000000000 */
[----:B------:R-:W-:Y:S01]  /*1b40*/  LEA.HI R105, R105, R22, RZ, 0x2 ;  /* 0x0000001669697211 */ /* 0x000fe200078f10ff */
[----:B------:R-:W-:Y:S01]  /*1b50*/  ULOP3.LUT UR6, UR4, 0x10000, URZ, 0xfc, !UPT ;  /* 0x0001000004067892 */ /* 0x000fe2000f8efc3f */
[----:B------:R-:W3:Y:S01]  /*1b60*/  LDC R112, c[0x0][0x2f0] ;  /* 0x0000bc00ff707b82 */ /* 0x000ee20000000800 */
[----:B------:R-:W-:Y:S01]  /*1b70*/  ULDC UR18, c[0x0][0x288] ;  /* 0x0000a20000127ab9 */ /* 0x000fe20000000800 */
[----:B------:R-:W-:Y:S01]  /*1b80*/  UMOV UR4, UR36 ;  /* 0x0000002400047c82 */ /* 0x000fe20008000000 */
[----:B------:R-:W-:Y:S01]  /*1b90*/  UIADD3 UR10, UR6, 0x80, URZ ;  /* 0x00000080060a7890 */ /* 0x000fe2000fffe03f */
[----:B------:R-:W-:Y:S01]  /*1ba0*/  LOP3.LUT R105, R105, 0xfffffffc, RZ, 0xc0, !PT ;  /* 0xfffffffc69697812 */ /* 0x000fe200078ec0ff */
[----:B------:R-:W-:-:S02]  /*1bb0*/  ULDC UR20, c[0x0][0x9dc] ;  /* 0x0002770000147ab9 */ /* 0x000fc40000000800 */
[----:B------:R-:W-:Y:S01]  /*1bc0*/  ULOP3.LUT UR20, URZ, UR20, URZ, 0x33, !UPT ;  /* 0x000000143f147292 */ /* 0x000fe2000f8e333f */
[----:B------:R-:W-:Y:S01]  /*1bd0*/  QGMMA.64x32x32.F32.E4M3.E4M3 R88, gdesc[UR4], RZ, !UPT, gsb0 ;  /* 0x00600000045879f3 */ /* 0x000fe2000c0008ff */
[----:B------:R-:W-:Y:S01]  /*1be0*/  UIADD3 UR4, UR6, 0x100, URZ ;  /* 0x0000010006047890 */ /* 0x000fe2000fffe03f */
[----:B------:R-:W-:Y:S01]  /*1bf0*/  IMAD.IADD R105, R22, 0x1, -R105 ;  /* 0x0000000116697824 */ /* 0x000fe200078e0a69 */
[----:B------:R-:W-:Y:S02]  /*1c00*/  UIADD3 UR5, UR6, 0x180, URZ ;  /* 0x0000018006057890 */ /* 0x000fe4000fffe03f */
[----:B------:R-:W-:Y:S01]  /*1c10*/  UIADD3 UR7, UR36, 0x2, URZ ;  /* 0x0000000224077890 */ /* 0x000fe2000fffe03f */
[----:B---3--:R-:W-:Y:S01]  /*1c20*/  IMAD R112, R17, R112, RZ ;  /* 0x0000007011707224 */ /* 0x008fe200078e02ff */
[----:B--2---:R-:W-:-:S04]  /*1c30*/  LOP3.LUT R104, R104, 0x7f, RZ, 0xc0, !PT ;  /* 0x0000007f68687812 */ /* 0x004fc800078ec0ff */
[----:B------:R-:W-:Y:S01]  /*1c40*/  ISETP.NE.AND P3, PT, R104, RZ, PT ;  /* 0x000000ff6800720c */ /* 0x000fe20003f65270 */
[----:B------:R-:W-:Y:S02]  /*1c50*/  WARPGROUP.DEPBAR.LE gsb0, 0x0 ;  /* 0x00008000000079c5 */ /* 0x000fe40000010000 */
[----:B------:R-:W-:-:S06]  /*1c60*/  WARPGROUP.ARRIVE ;  /* 0x00000000000079c5 */ /* 0x000fcc0000000000 */
[----:B------:R-:W-:Y:S01]  /*1c70*/  QGMMA.64x32x32.F32.E4M3.E4M3 R72, gdesc[UR8], RZ, !UPT, gsb0 ;  /* 0x00600000084879f3 */ /* 0x000fe2000c0008ff */
[----:B------:R-:W-:Y:S01]  /*1c80*/  UMOV UR8, UR36 ;  /* 0x0000002400087c82 */ /* 0x000fe20008000000 */
[----:B------:R-:W-:Y:S01]  /*1c90*/  UMOV UR9, UR37 ;  /* 0x0000002500097c82 */ /* 0x000fe20008000000 */
[----:B------:R-:W-:Y:S01]  /*1ca0*/  UMOV UR10, UR4 ;  /* 0x00000004000a7c82 */ /* 0x000fe20008000000 */
[----:B------:R-:W-:Y:S01]  /*1cb0*/  UMOV UR11, 0x80000020 ;  /* 0x80000020000b7882 */ /* 0x000fe20000000000 */
[----:B------:R-:W-:Y:S01]  /*1cc0*/  UIADD3 UR4, UR6, 0x200, URZ ;  /* 0x0000020006047890 */ /* 0x000fe2000fffe03f */
        /* <DEDUP_REMOVED lines=15> */
[----:B------:R-:W-:Y:S02]  /*1dc0*/  ULDC UR4, c[0x0][0x448] ;  /* 0x0001120000047ab9 */ /* 0x000fe40000000800 */
[----:B------:R-:W-:-:S06]  /*1dd0*/  UISETP.NE.AND UP0, UPT, UR4, 0x1, UPT ;  /* 0x000000010400788c */ /* 0x000fcc000bf05270 */
[----:B------:R-:W-:Y:S02]  /*1de0*/  PLOP3.LUT P1, PT, PT, PT, UP0, 0x80, 0x0 ;  /* 0x000000000000781c */ /* 0x000fe40003f2f008 */
[----:B------:R-:W-:-:S03]  /*1df0*/  PLOP3.LUT P2, PT, PT, PT, UP0, 0x80, 0x0 ;  /* 0x000000000000781c */ /* 0x000fc60003f4f008 */
[----:B------:R-:W-:Y:S01]  /*1e00*/  @UP0 ULDC UR4, c[0x0][0x44c] ;  /* 0x0001130000040ab9 */ /* 0x000fe20000000800 */
[----:B------:R-:W-:Y:S02]  /*1e10*/  WARPGROUP.DEPBAR.LE gsb0, 0x0 ;  /* 0x00008000000079c5 */ /* 0x000fe40000010000 */
        /* <DEDUP_REMOVED lines=14> */
[C---:B------:R-:W-:Y:S01]  /*1f00*/  FMUL.FTZ R8, R0.reuse, R98 ;  /* 0x0000006200087220 */ /* 0x040fe20000410000 */
[C---:B01----:R-:W-:Y:S01]  /*1f10*/  FMUL.FTZ R6, R0.reuse, R94 ;  /* 0x0000005e00067220 */ /* 0x043fe20000410000 */
        /* <DEDUP_REMOVED lines=15> */
[----:B------:R-:W-:Y:S01]  /*2010*/  FMUL.FTZ R10, R0, R102 ;  /* 0x00000066000a7220 */ /* 0x000fe20000410000 */
[----:B------:R-:W0:Y:S08]  /*2020*/  MUFU.TANH R3, R3 ;  /* 0x0000000300037308 */ /* 0x000e300000002400 */
[----:B------:R-:W1:Y:S08]  /*2030*/  MUFU.TANH R88, R88 ;  /* 0x0000005800587308 */ /* 0x000e700000002400 */
[----:B------:R-:W2:Y:S08]  /*2040*/  MUFU.TANH R4, R4 ;  /* 0x0000000400047308 */ /* 0x000eb00000002400 */
[----:B------:R-:W3:Y:S08]  /*2050*/  MUFU.TANH R5, R5 ;  /* 0x0000000500057308 */ /* 0x000ef00000002400 */
[----:B------:R-:W4:Y:S08]  /*2060*/  MUFU.TANH R90, R90 ;  /* 0x0000005a005a7308 */ /* 0x000f300000002400 */
[----:B------:R-:W0:Y:S01]  /*2070*/  MUFU.TANH R89, R89 ;  /* 0x0000005900597308 */ /* 0x000e220000002400 */
        /* <DEDUP_REMOVED lines=22> */
[----:B------:R-:W0:Y:S08]  /*21e0*/  MUFU.TANH R7, R7 ;  /* 0x0000000700077308 */ /* 0x000e300000002400 */
[----:B------:R-:W0:Y:S08]  /*21f0*/  MUFU.TANH R92, R92 ;  /* 0x0000005c005c7308 */ /* 0x000e300000002400 */
[----:B------:R-:W0:Y:S08]  /*2200*/  MUFU.TANH R91, R91 ;  /* 0x0000005b005b7308 */ /* 0x000e300000002400 */
[----:B------:R-:W0:Y:S08]  /*2210*/  MUFU.TANH R8, R8 ;  /* 0x0000000800087308 */ /* 0x000e300000002400 */
        /* <DEDUP_REMOVED lines=54> */
[----:B------:R-:W-:Y:S01]  /*2580*/  FMUL.FTZ R99, R0, R28 ;  /* 0x0000001c00637220 */ /* 0x000fe20000410000 */
[----:B------:R-:W-:Y:S02]  /*2590*/  IMAD.IADD R28, R22, 0x1, -R23 ;  /* 0x00000001161c7824 */ /* 0x000fe400078e0a17 */
[C---:B------:R-:W-:Y:S01]  /*25a0*/  FMUL.FTZ R98, R0.reuse, R25 ;  /* 0x0000001900627220 */ /* 0x040fe20000410000 */
[C---:B------:R-:W-:Y:S01]  /*25b0*/  FMUL.FTZ R100, R0.reuse, R29 ;  /* 0x0000001d00647220 */ /* 0x040fe20000410000 */
[C---:B------:R-:W-:Y:S01]  /*25c0*/  FMUL.FTZ R23, R0.reuse, R31 ;  /* 0x0000001f00177220 */ /* 0x040fe20000410000 */
[----:B------:R-:W-:Y:S01]  /*25d0*/  FMUL.FTZ R97, R0, R24 ;  /* 0x0000001800617220 */ /* 0x000fe20000410000 */
[----:B------:R-:W-:Y:S01]  /*25e0*/  SHF.R.S32.HI R25, RZ, 0x1f, R28 ;  /* 0x0000001fff197819 */ /* 0x000fe2000001141c */
[----:B------:R-:W-:-:S04]  /*25f0*/  IMAD.HI R24, R16, 0x55555556, RZ ;  /* 0x5555555610187827 */ /* 0x000fc800078e02ff */
[C---:B------:R-:W-:Y:S01]  /*2600*/  FMUL.FTZ R26, R0.reuse, R26 ;  /* 0x0000001a001a7220 */ /* 0x040fe20000410000 */
[C---:B------:R-:W-:Y:S01]  /*2610*/  FMUL.FTZ R27, R0.reuse, R27 ;  /* 0x0000001b001b7220 */ /* 0x040fe20000410000 */
[C---:B------:R-:W-:Y:S01]  /*2620*/  LEA.HI R29, R25.reuse, R28, RZ, 0x2 ;  /* 0x0000001c191d7211 */ /* 0x040fe200078f10ff */
[C---:B------:R-:W-:Y:S01]  /*2630*/  FMUL.FTZ R30, R0.reuse, R30 ;  /* 0x0000001e001e7220 */ /* 0x040fe20000410000 */
[----:B------:R-:W-:Y:S01]  /*2640*/  LEA.HI R25, R25, R28, RZ, 0x5 ;  /* 0x0000001c19197211 */ /* 0x000fe200078f28ff */
[C---:B------:R-:W-:Y:S01]  /*2650*/  FMUL.FTZ R101, R0.reuse, R32 ;  /* 0x0000002000657220 */ /* 0x040fe20000410000 */
[--C-:B------:R-:W-:Y:S01]  /*2660*/  SHF.R.S32.HI R22, RZ, 0x2, R29.reuse ;  /* 0x00000002ff167819 */ /* 0x100fe2000001141d */
[C---:B------:R-:W-:Y:S01]  /*2670*/  FMUL.FTZ R102, R0.reuse, R33 ;  /* 0x0000002100667220 */ /* 0x040fe20000410000 */
[----:B------:R-:W-:Y:S01]  /*2680*/  SHF.R.S32.HI R31, RZ, 0x1f, R29 ;  /* 0x0000001fff1f7819 */ /* 0x000fe2000001141d */
[C---:B------:R-:W-:Y:S01]  /*2690*/  FMUL.FTZ R104, R0.reuse, R36 ;  /* 0x0000002400687220 */ /* 0x040fe20000410000 */
[----:B------:R-:W-:Y:S01]  /*26a0*/  SHF.R.S32.HI R25, RZ, 0x5, R25 ;  /* 0x00000005ff197819 */ /* 0x000fe20000011419 */
[----:B------:R-:W-:Y:S01]  /*26b0*/  FMUL.FTZ R37, R0, R37 ;  /* 0x0000002500257220 */ /* 0x000fe20000410000 */
[----:B------:R-:W-:Y:S01]  /*26c0*/  LEA.HI R31, R31, R22, RZ, 0x3 ;  /* 0x000000161f1f7211 */ /* 0x000fe200078f18ff */
[----:B------:R-:W0:Y:S01]  /*26d0*/  MUFU.TANH R77, R77 ;  /* 0x0000004d004d7308 */ /* 0x000e220000002400 */
[----:B------:R-:W-:-:S02]  /*26e0*/  LEA.HI R49, R24, R24, RZ, 0x1 ;  /* 0x0000001818317211 */ /* 0x000fc400078f08ff */
[----:B------:R-:W-:Y:S02]  /*26f0*/  LEA R24, R25, UR38, 0x4 ;  /* 0x0000002619187c11 */ /* 0x000fe4000f8e20ff */
[----:B------:R-:W-:Y:S01]  /*2700*/  LOP3.LUT R31, R31, 0xfffffff8, RZ, 0xc0, !PT ;  /* 0xfffffff81f1f7812 */ /* 0x000fe200078ec0ff */
[----:B------:R-:W-:Y:S01]  /*2710*/  IMAD R49, R49, -0x3, R16 ;  /* 0xfffffffd31317824 */ /* 0x000fe200078e0210 */
[----:B------:R-:W-:Y:S01]  /*2720*/  LEA.HI R25, R105, R105, RZ, 0x1 ;  /* 0x0000006969197211 */ /* 0x000fe200078f08ff */
[----:B------:R-:W0:Y:S01]  /*2730*/  MUFU.TANH R76, R76 ;  /* 0x0000004c004c7308 */ /* 0x000e220000002400 */
[----:B------:R-:W-:Y:S01]  /*2740*/  IADD3 R22, R24, R22, -R31 ;  /* 0x0000001618167210 */ /* 0x000fe20007ffe81f */
[C---:B------:R-:W-:Y:S01]  /*2750*/  FMUL.FTZ R24, R0.reuse, R34 ;  /* 0x0000002200187220 */ /* 0x040fe20000410000 */
[----:B------:R-:W-:Y:S01]  /*2760*/  LOP3.LUT R16, R25, 0x1ffffffe, RZ, 0xc0, !PT ;  /* 0x1ffffffe19107812 */ /* 0x000fe200078ec0ff */
[----:B------:R-:W-:Y:S01]  /*2770*/  FMUL.FTZ R25, R0, R35 ;  /* 0x0000002300197220 */ /* 0x000fe20000410000 */
[----:B------:R-:W-:Y:S01]  /*2780*/  LOP3.LUT R29, R29, 0x7ffffffc, RZ, 0xc0, !PT ;  /* 0x7ffffffc1d1d7812 */ /* 0x000fe200078ec0ff */
[----:B------:R-:W-:-:S02]  /*2790*/  IMAD R49, R49, 0x40, R22 ;  /* 0x0000004031317824 */ /* 0x000fc400078e0216 */
[----:B------:R-:W-:Y:S01]  /*27a0*/  IMAD.IADD R16, R105, 0x1, -R16 ;  /* 0x0000000169107824 */ /* 0x000fe200078e0a10 */
[----:B------:R-:W0:Y:S01]  /*27b0*/  MUFU.TANH R20, R20 ;  /* 0x0000001400147308 */ /* 0x000e220000002400 */
[----:B------:R-:W-:Y:S02]  /*27c0*/  IMAD.IADD R34, R28, 0x1, -R29 ;  /* 0x000000011c227824 */ /* 0x000fe400078e0a1d */
[----:B------:R-:W-:Y:S01]  /*27d0*/  FMUL.FTZ R28, R0, R38 ;  /* 0x00000026001c7220 */ /* 0x000fe20000410000 */
[----:B------:R-:W-:Y:S02]  /*27e0*/  IMAD R22, R16, 0x8, R49 ;  /* 0x0000000810167824 */ /* 0x000fe400078e0231 */
[----:B------:R-:W-:Y:S01]  /*27f0*/  FMUL.FTZ R29, R0, R39 ;  /* 0x00000027001d7220 */ /* 0x000fe20000410000 */
[----:B------:R-:W-:Y:S01]  /*2800*/  IMAD.U32 R16, RZ, RZ, UR46 ;  /* 0x0000002eff107e24 */ /* 0x000fe2000f8e00ff */
[----:B------:R-:W-:Y:S01]  /*2810*/  STL [R1+0x48], R34 ;  /* 0x0000482201007387 */ /* 0x000fe20000100800 */
[----:B------:R-:W-:Y:S01]  /*2820*/  @P1 IMAD.HI.U32 R31, R22, UR4, RZ ;  /* 0x00000004161f1c27 */ /* 0x000fe2000f8e00ff */
[----:B------:R-:W-:Y:S01]  /*2830*/  @UP0 ULDC UR4, c[0x0][0x450] ;  /* 0x0001140000040ab9 */ /* 0x000fe20000000800 */
[----:B------:R-:W0:Y:S02]  /*2840*/  MUFU.TANH R21, R21 ;  /* 0x0000001500157308 */ /* 0x000e240000002400 */
[----:B------:R-:W-:Y:S01]  /*2850*/  IMAD.MOV.U32 R103, RZ, RZ, R22 ;  /* 0x000000ffff677224 */ /* 0x000fe200078e0016 */
[----:B------:R-:W-:Y:S01]  /*2860*/  @P2 SHF.R.U32.HI R103, RZ, UR4, R31 ;  /* 0x00000004ff672c19 */ /* 0x000fe2000801161f */
[----:B------:R-:W-:Y:S01]  /*2870*/  @!P3 VIADD R16, R16, 0x12440 ;  /* 0x000124401010b836 */ /* 0x000fe20000000000 */
[----:B------:R-:W-:Y:S01]  /*2880*/  ULDC.64 UR4, c[0x0][0x9e0] ;  /* 0x0002780000047ab9 */ /* 0x000fe20000000a00 */
[----:B------:R-:W-:Y:S01]  /*2890*/  IMAD.MOV.U32 R31, RZ, RZ, -0xa0 ;  /* 0xffffff60ff1f7424 */ /* 0x000fe200078e00ff */
[----:B------:R-:W-:Y:S01]  /*28a0*/  UISETP.GE.AND UP1, UPT, UR5, 0x1, UPT ;  /* 0x000000010500788c */ /* 0x000fe2000bf26270 */
[----:B------:R-:W5:Y:S01]  /*28b0*/  SHFL.IDX PT, R35, R103, RZ, 0x1c1f ;  /* 0x001c1fff67237589 */ /* 0x000f6200000e0000 */
[----:B------:R-:W-:Y:S01]  /*28c0*/  @!P3 PRMT R16, RZ, 0x654, R16 ;  /* 0x00000654ff10b816 */ /* 0x000fe20000000010 */
[----:B------:R-:W-:Y:S01]  /*28d0*/  IMAD R31, R18, R31, 0xa1 ;  /* 0x000000a1121f7424 */ /* 0x000fe200078e021f */
[----:B------:R-:W0:Y:S02]  /*28e0*/  MUFU.TANH R79, R79 ;  /* 0x0000004f004f7308 */ /* 0x000e240000002400 */
[----:B------:R-:W-:Y:S01]  /*28f0*/  PLOP3.LUT P1, PT, PT, PT, UP1, 0x40, 0x0 ;  /* 0x000000000000781c */ /* 0x000fe20003f2e818 */
[----:B------:R-:W-:Y:S01]  /*2900*/  IMAD R32, R34, -0x2, R31 ;  /* 0xfffffffe22207824 */ /* 0x000fe200078e021f */
[----:B------:R1:W-:Y:S01]  /*2910*/  @!P3 SYNCS.ARRIVE.TRANS64.RED.A1T0 RZ, [R16+URZ], RZ ;  /* 0x000000ff10ffb9a7 */ /* 0x0003e2000810043f */
[----:B------:R-:W-:-:S02]  /*2920*/  VIADD R111, R31, 0xffffffff ;  /* 0xffffffff1f6f7836 */ /* 0x000fc40000000000 */
[C---:B------:R-:W-:Y:S01]  /*2930*/  VIADD R113, R32.reuse, 0xffffffff ;  /* 0xffffffff20717836 */ /* 0x040fe20000000000 */
[----:B------:R-:W0:Y:S01]  /*2940*/  MUFU.TANH R78, R78 ;  /* 0x0000004e004e7308 */ /* 0x000e220000002400 */
[--C-:B------:R-:W-:Y:S01]  /*2950*/  IADD3 R33, R32, -UR18, R112.reuse ;  /* 0x8000001220217c10 */ /* 0x100fe2000fffe070 */
[----:B-1----:R-:W-:-:S04]  /*2960*/  IMAD R16, R18, -0xa0, R112 ;  /* 0xffffff6012107824 */ /* 0x002fc800078e0270 */
[C---:B------:R-:W-:Y:S02]  /*2970*/  VIADD R109, R33.reuse, UR4 ;  /* 0x00000004216d7c36 */ /* 0x040fe40008000000 */
[----:B------:R-:W1:Y:S01]  /*2980*/  MUFU.TANH R72, R72 ;  /* 0x0000004800487308 */ /* 0x000e620000002400 */
[----:B------:R-:W-:Y:S02]  /*2990*/  VIADD R16, R16, 0xa0 ;  /* 0x000000a010107836 */ /* 0x000fe40000000000 */
[----:B------:R-:W-:Y:S02]  /*29a0*/  VIADD R110, R33, UR20 ;  /* 0x00000014216e7c36 */ /* 0x000fe40008000000 */
[----:B------:R-:W-:Y:S02]  /*29b0*/  IMAD R108, R34, -0x2, R16 ;  /* 0xfffffffe226c7824 */ /* 0x000fe400078e0210 */
[----:B-----5:R-:W-:Y:S01]  /*29c0*/  IMAD.IADD R106, R110, 0x1, R35 ;  /* 0x000000016e6a7824 */ /* 0x020fe200078e0223 */
[----:B------:R-:W0:Y:S02]  /*29d0*/  MUFU.TANH R73, R73 ;  /* 0x0000004900497308 */ /* 0x000e240000002400 */
[----:B------:R-:W-:-:S06]  /*29e0*/  VIADDMNMX R105, R35, R109, R108, PT ;  /* 0x0000006d23697246 */ /* 0x000fcc000380016c */
[----:B------:R-:W0:Y:S08]  /*29f0*/  MUFU.TANH R80, R80 ;  /* 0x0000005000507308 */ /* 0x000e300000002400 */
        /* <DEDUP_REMOVED lines=44> */
[----:B------:R0:W0:Y:S08]  /*2cc0*/  MUFU.TANH R107, R37 ;  /* 0x00000025006b7308 */ /* 0x0000300000002400 */
[----:B------:R-:W0:Y:S08]  /*2cd0*/  MUFU.TANH R28, R28 ;  /* 0x0000001c001c7308 */ /* 0x000e300000002400 */
[----:B------:R-:W0:Y:S01]  /*2ce0*/  MUFU.TANH R29, R29 ;  /* 0x0000001d001d7308 */ /* 0x000e220000002400 */
[----:B-1234-:R-:W-:Y:S05]  /*2cf0*/  @P1 BRA `(.L_x_661) ;  /* 0x0000000000541947 */ /* 0x01efea0003800000 */
[----:B------:R-:W-:Y:S01]  /*2d00*/  IADD3 R16, R112, -UR18, R35 ;  /* 0x8000001270107c10 */ /* 0x000fe2000fffe023 */
[----:B------:R-:W-:Y:S03]  /*2d10*/  BSSY B0, `(.L_x_662) ;  /* 0x0000010000007945 */ /* 0x000fe60003800000 */
[----:B------:R-:W-:-:S13]  /*2d20*/  ISETP.GT.AND P1, PT, R16, -0x1, PT ;  /* 0xffffffff1000780c */ /* 0x000fda0003f24270 */
[----:B------:R-:W-:Y:S05]  /*2d30*/  @P1 BRA `(.L_x_663) ;  /* 0x0000000000201947 */ /* 0x000fea0003800000 */
[----:B------:R-:W-:Y:S01]  /*2d40*/  UISETP.NE.AND UP2, UPT, UR5, 0x1, UPT ;  /* 0x000000010500788c */ /* 0x000fe2000bf45270 */
[----:B------:R-:W-:-:S05]  /*2d50*/  LOP3.LUT R16, RZ, R16, RZ, 0x33, !PT ;  /* 0x00000010ff107212 */ /* 0x000fca00078e33ff */
[----:B------:R-:W-:-:S05]  /*2d60*/  PLOP3.LUT P1, PT, PT, PT, UP2, 0x80, 0x0 ;  /* 0x000000000000781c */ /* 0x000fca0003f2f028 */
[----:B------:R-:W-:-:S08]  /*2d70*/  @UP2 ULDC.64 UR10, c[0x0][0x9e8] ;  /* 0x00027a00000a2ab9 */ /* 0x000fd00000000a00 */
[----:B------:R-:W-:-:S05]  /*2d80*/  @P1 IMAD.HI.U32 R31, R16, UR10, RZ ;  /* 0x0000000a101f1c27 */ /* 0x000fca000f8e00ff */
[----:B------:R-:W-:-:S04]  /*2d90*/  @P1 SHF.R.U32.HI R16, RZ, UR11, R31 ;  /* 0x0000000bff101c19 */ /* 0x000fc8000801161f */
[----:B------:R-:W-:Y:S01]  /*2da0*/  LOP3.LUT R16, RZ, R16, RZ, 0x33, !PT ;  /* 0x00000010ff107212 */ /* 0x000fe200078e33ff */
[----:B------:R-:W-:Y:S06]  /*2db0*/  BRA `(.L_x_664) ;  /* 0x0000000000147947 */ /* 0x000fec0003800000 */
.L_x_663:
[----:B------:R-:W-:-:S06]  /*2dc0*/  UISETP.NE.AND UP2, UPT, UR5, 0x1, UPT ;  /* 0x000000010500788c */ /* 0x000fcc000bf45270 */
[----:B------:R-:W-:-:S05]  /*2dd0*/  PLOP3.LUT P1, PT, PT, PT, UP2, 0x80, 0x0 ;  /* 0x000000000000781c */ /* 0x000fca0003f2f028 */
[----:B------:R-:W-:-:S08]  /*2de0*/  @UP2 ULDC.64 UR10, c[0x0][0x9e8] ;  /* 0x00027a00000a2ab9 */ /* 0x000fd00000000a00 */
[----:B------:R-:W-:-:S05]  /*2df0*/  @P1 IMAD.HI.U32 R31, R16, UR10, RZ ;  /* 0x0000000a101f1c27 */ /* 0x000fca000f8e00ff */
[----:B------:R-:W-:-:S07]  /*2e00*/  @P1 SHF.R.U32.HI R16, RZ, UR11, R31 ;  /* 0x0000000bff101c19 */ /* 0x000fce000801161f */
.L_x_664:
[----:B------:R-:W-:Y:S05]  /*2e10*/  BSYNC B0 ;  /* 0x0000000000007941 */ /* 0x000fea0003800000 */
.L_x_662:
[----:B------:R-:W-:-:S05]  /*2e20*/  IMAD R16, R16, UR5, R113 ;  /* 0x0000000510107c24 */ /* 0x000fca000f8e0271 */
[----:B------:R-:W-:Y:S02]  /*2e30*/  VIMNMX R106, R106, R16, !PT ;  /* 0x000000106a6a7248 */ /* 0x000fe40007fe0100 */
[----:B------:R-:W-:-:S07]  /*2e40*/  VIADDMNMX R105, R16, UR5, R105, PT ;  /* 0x0000000510697c46 */ /* 0x000fce000b800169 */
.L_x_661:
[C---:B------:R-:W-:Y:S02]  /*2e50*/  ISETP.GE.AND P3, PT, R111.reuse, 0x9, PT ;  /* 0x000000096f00780c */ /* 0x040fe40003f66270 */
[C---:B------:R-:W-:Y:S02]  /*2e60*/  ISETP.GE.AND P1, PT, R111.reuse, 0x2, PT ;  /* 0x000000026f00780c */ /* 0x040fe40003f26270 */
[----:B------:R-:W-:Y:S02]  /*2e70*/  ISETP.GE.AND P4, PT, R111, 0xa, PT ;  /* 0x0000000a6f00780c */ /* 0x000fe40003f86270 */
[----:B------:R-:W-:Y:S02]  /*2e80*/  ISETP.GT.AND P2, PT, R106, 0x1, !P1 ;  /* 0x000000016a00780c */ /* 0x000fe40004f44270 */
[----:B------:R-:W-:Y:S02]  /*2e90*/  LOP3.LUT R16, R16, 0xfffffffe, RZ, 0xc0, !PT ;  /* 0xfffffffe10107812 */ /* 0x000fe400078ec0ff */
[----:B------:R-:W-:-:S02]  /*2ea0*/  ISETP.LT.OR P2, PT, R105, 0x2, P2 ;  /* 0x000000026900780c */ /* 0x000fc40001741670 */
[----:B------:R-:W-:Y:S02]  /*2eb0*/  LOP3.LUT R2, R2, 0xfffffffe, RZ, 0xc0, !PT ;  /* 0xfffffffe02027812 */ /* 0x000fe400078ec0ff */
[----:B------:R-:W-:Y:S02]  /*2ec0*/  @P3 LOP3.LUT R16, R16, 0x1, RZ, 0xfc, !PT ;  /* 0x0000000110103812 */ /* 0x000fe400078efcff */
[----:B------:R-:W-:Y:S02]  /*2ed0*/  ISETP.GT.AND P3, PT, R106, 0x8, !P3 ;  /* 0x000000086a00780c */ /* 0x000fe40005f64270 */
[----:B------:R-:W-:Y:S02]  /*2ee0*/  FSEL R88, R88, -INF , !P2 ;  /* 0xff80000058587808 */ /* 0x000fe40005000000 */
[----:B------:R-:W-:Y:S02]  /*2ef0*/  LOP3.LUT R16, R16, 0xfffffffd, RZ, 0xc0, !PT ;  /* 0xfffffffd10107812 */ /* 0x000fe400078ec0ff */
[----:B------:R-:W-:-:S02]  /*2f00*/  ISETP.GT.AND P2, PT, R106, 0x9, !P4 ;  /* 0x000000096a00780c */ /* 0x000fc40006744270 */
[C---:B------:R-:W-:Y:S02]  /*2f10*/  ISETP.LT.OR P3, PT, R105.reuse, 0x9, P3 ;  /* 0x000000096900780c */ /* 0x040fe40001f61670 */
[----:B------:R-:W-:Y:S02]  /*2f20*/  @P4 LOP3.LUT R16, R16, 0x2, RZ, 0xfc, !PT ;  /* 0x0000000210104812 */ /* 0x000fe400078efcff */
[----:B------:R-:W-:Y:S02]  /*2f30*/  ISETP.LT.OR P2, PT, R105, 0xa, P2 ;  /* 0x0000000a6900780c */ /* 0x000fe40001741670 */
[----:B------:R-:W-:Y:S02]  /*2f40*/  FSEL R90, R90, -INF , !P3 ;  /* 0xff8000005a5a7808 */ /* 0x000fe40005800000 */
[C---:B------:R-:W-:Y:S02]  /*2f50*/  ISETP.GE.AND P4, PT, R111.reuse, 0x11, PT ;  /* 0x000000116f00780c */ /* 0x040fe40003f86270 */
[----:B------:R-:W-:-:S02]  /*2f60*/  ISETP.GE.AND P3, PT, R111, 0x12, PT ;  /* 0x000000126f00780c */ /* 0x000fc40003f66270 */
[----:B0-----:R-:W-:Y:S02]  /*2f70*/  FSEL R89, R89, -INF , !P2 ;  /* 0xff80000059597808 */ /* 0x001fe40005000000 */
[----:B------:R-:W-:Y:S02]  /*2f80*/  ISETP.GT.AND P2, PT, R106, 0x10, !P4 ;  /* 0x000000106a00780c */ /* 0x000fe40006744270 */
[----:B------:R-:W-:Y:S02]  /*2f90*/  LOP3.LUT R16, R16, 0xfffffffb, RZ, 0xc0, !PT ;  /* 0xfffffffb10107812 */ /* 0x000fe400078ec0ff */
[----:B------:R-:W-:Y:S02]  /*2fa0*/  ISETP.LT.OR P2, PT, R105, 0x11, P2 ;  /* 0x000000116900780c */ /* 0x000fe40001741670 */
[----:B------:R-:W-:Y:S02]  /*2fb0*/  ISETP.GE.AND P6, PT, R111, 0x1, PT ;  /* 0x000000016f00780c */ /* 0x000fe40003fc6270 */
[----:B------:R-:W-:-:S02]  /*2fc0*/  FSEL R92, R92, -INF , !P2 ;  /* 0xff8000005c5c7808 */ /* 0x000fc40005000000 */
[----:B------:R-:W-:Y:S02]  /*2fd0*/  @P3 LOP3.LUT R2, R2, 0x1, RZ, 0xfc, !PT ;  /* 0x0000000102023812 */ /* 0x000fe400078efcff */
[----:B------:R-:W-:Y:S02]  /*2fe0*/  ISETP.GT.AND P2, PT, R106, 0x11, !P3 ;  /* 0x000000116a00780c */ /* 0x000fe40005f44270 */
[----:B------:R-:W-:Y:S02]  /*2ff0*/  ISETP.GE.AND P3, PT, R111, 0x19, PT ;  /* 0x000000196f00780c */ /* 0x000fe40003f66270 */
[----:B------:R-:W-:Y:S02]  /*3000*/  @P4 LOP3.LUT R16, R16, 0x4, RZ, 0xfc, !PT ;  /* 0x0000000410104812 */ /* 0x000fe400078efcff */
[----:B------:R-:W-:Y:S02]  /*3010*/  ISETP.LT.OR P2, PT, R105, 0x12, P2 ;  /* 0x000000126900780c */ /* 0x000fe40001741670 */
[----:B------:R-:W-:-:S02]  /*3020*/  LOP3.LUT R16, R16, 0x7fffffff, RZ, 0xc0, !PT ;  /* 0x7fffffff10107812 */ /* 0x000fc400078ec0ff */
[----:B------:R-:W-:Y:S02]  /*3030*/  FSEL R91, R91, -INF , !P2 ;  /* 0xff8000005b5b7808 */ /* 0x000fe40005000000 */
[----:B------:R-:W-:Y:S02]  /*3040*/  ISETP.GT.AND P2, PT, R106, 0x18, !P3 ;  /* 0x000000186a00780c */ /* 0x000fe40005f44270 */
[----:B------:R-:W-:Y:S02]  /*3050*/  LOP3.LUT R2, R2, 0xfffffffd, RZ, 0xc0, !PT ;  /* 0xfffffffd02027812 */ /* 0x000fe400078ec0ff */
[----:B------:R-:W-:Y:S02]  /*3060*/  @P3 LOP3.LUT R16, R16, 0x80000000, RZ, 0xfc, !PT ;  /* 0x8000000010103812 */ /* 0x000fe400078efcff */
[----:B------:R-:W-:Y:S02]  /*3070*/  ISETP.GE.AND P3, PT, R111, 0x1a, PT ;  /* 0x0000001a6f00780c */ /* 0x000fe40003f66270 */
[----:B------:R-:W-:-:S02]  /*3080*/  ISETP.LT.OR P2, PT, R105, 0x19, P2 ;  /* 0x000000196900780c */ /* 0x000fc40001741670 */
[----:B------:R-:W-:Y:S02]  /*3090*/  LOP3.LUT R16, R16, 0xbfffffff, RZ, 0xc0, !PT ;  /* 0xbfffffff10107812 */ /* 0x000fe400078ec0ff */
[----:B------:R-:W-:Y:S02]  /*30a0*/  FSEL R94, R94, -INF , !P2 ;  /* 0xff8000005e5e7808 */ /* 0x000fe40005000000 */
[----:B------:R-:W-:-:S04]  /*30b0*/  ISETP.GT.AND P2, PT, R106, 0x19, !P3 ;  /* 0x000000196a00780c */ /* 0x000fc80005f44270 */
[----:B------:R-:W-:Y:S02]  /*30c0*/  ISETP.LT.OR P2, PT, R105, 0x1a, P2 ;  /* 0x0000001a6900780c */ /* 0x000fe40001741670 */
[----:B------:R-:W-:Y:S02]  /*30d0*/  @P3 LOP3.LUT R16, R16, 0x40000000, RZ, 0xfc, !PT ;  /* 0x4000000010103812 */ /* 0x000fe400078efcff */
[----:B------:R-:W-:Y:S02]  /*30e0*/  ISETP.GE.AND P3, PT, R111, 0x21, PT ;  /* 0x000000216f00780c */ /* 0x000fe40003f66270 */
[----:B------:R-:W-:Y:S02]  /*30f0*/  LOP3.LUT R16, R16, 0xdfffffff, RZ, 0xc0, !PT ;  /* 0xdfffffff10107812 */ /* 0x000fe400078ec0ff */
[----:B------:R-:W-:Y:S02]  /*3100*/  FSEL R93, R93, -INF , !P2 ;  /* 0xff8000005d5d7808 */ /* 0x000fe40005000000 */
[----:B------:R-:W-:-:S04]  /*3110*/  ISETP.GT.AND P2, PT, R106, 0x20, !P3 ;  /* 0x000000206a00780c */ /* 0x000fc80005f44270 */
[----:B------:R-:W-:-:S03]  /*3120*/  ISETP.LT.OR P2, PT, R105, 0x21, P2 ;  /* 0x000000216900780c */ /* 0x000fc60001741670 */
        /* <DEDUP_REMOVED lines=58> */
[----:B------:R-:W-:Y:S01]  /*34d0*/  ISETP.GT.AND P2, PT, R106, 0x48, !P3 ;  /* 0x000000486a00780c */ /* 0x000fe20005f44270 */
[----:B------:R-:W0:Y:S03]  /*34e0*/  SHFL.IDX PT, R81, R103, 0x1, 0x1c1f ;  /* 0x003c1f0067517f89 */ /* 0x000e2600000e0000 */
        /* <DEDUP_REMOVED lines=89> */
[----:B------:R-:W-:Y:S02]  /*3a80*/  ISETP.GT.AND P2, PT, R106, 0x81, !P3 ;  /* 0x000000816a00780c */ /* 0x000fe40005f44270 */
[----:B0-----:R-:W-:-:S02]  /*3a90*/  VIADDMNMX R97, R81, R109, R108, PT ;  /* 0x0000006d51617246 */ /* 0x001fc4000380016c */
[----:B------:R-:W-:-:S03]  /*3aa0*/  ISETP.LT.OR P2, PT, R105, 0x82, P2 ;  /* 0x000000826900780c */ /* 0x000fc60001741670 */
[----:B------:R-:W-:Y:S02]  /*3ab0*/  @P3 LOP3.LUT R16, R16, 0x10, RZ, 0xfc, !PT ;  /* 0x0000001010103812 */ /* 0x000fe400078efcff */
[----:B------:R-:W-:Y:S02]  /*3ac0*/  ISETP.GE.AND P3, PT, R111, 0x89, PT ;  /* 0x000000896f00780c */ /* 0x000fe40003f66270 */
[----:B------:R-:W-:Y:S01]  /*3ad0*/  FSEL R70, R98, -INF , !P2 ;  /* 0xff80000062467808 */ /* 0x000fe20005000000 */
[----:B------:R-:W-:Y:S01]  /*3ae0*/  IMAD.IADD R98, R110, 0x1, R81 ;  /* 0x000000016e627824 */ /* 0x000fe200078e0251 */
[----:B------:R-:W-:Y:S02]  /*3af0*/  LOP3.LUT R16, R16, 0xfffffff7, RZ, 0xc0, !PT ;  /* 0xfffffff710107812 */ /* 0x000fe400078ec0ff */
[----:B------:R-:W-:-:S04]  /*3b00*/  ISETP.GT.AND P2, PT, R106, 0x88, !P3 ;  /* 0x000000886a00780c */ /* 0x000fc80005f44270 */
[----:B------:R-:W-:-:S03]  /*3b10*/  ISETP.LT.OR P2, PT, R105, 0x89, P2 ;  /* 0x000000896900780c */ /* 0x000fc60001741670 */
[----:B------:R-:W-:Y:S02]  /*3b20*/  @P3 LOP3.LUT R16, R16, 0x8, RZ, 0xfc, !PT ;  /* 0x0000000810103812 */ /* 0x000fe400078efcff */
[----:B------:R-:W-:Y:S02]  /*3b30*/  ISETP.GE.AND P3, PT, R111, 0x8a, PT ;  /* 0x0000008a6f00780c */ /* 0x000fe40003f66270 */
[----:B------:R-:W-:Y:S02]  /*3b40*/  FSEL R71, R99, -INF , !P2 ;  /* 0xff80000063477808 */ /* 0x000fe40005000000 */
[----:B------:R-:W-:-:S04]  /*3b50*/  ISETP.GT.AND P2, PT, R106, 0x89, !P3 ;  /* 0x000000896a00780c */ /* 0x000fc80005f44270 */
[----:B------:R-:W-:-:S04]  /*3b60*/  ISETP.LT.OR P2, PT, R105, 0x8a, P2 ;  /* 0x0000008a6900780c */ /* 0x000fc80001741670 */
[----:B------:R-:W-:Y:S02]  /*3b70*/  FSEL R74, R100, -INF , !P2 ;  /* 0xff800000644a7808 */ /* 0x000fe40005000000 */
[----:B------:R-:W-:Y:S02]  /*3b80*/  ISETP.GE.AND P2, PT, R111, 0x91, PT ;  /* 0x000000916f00780c */ /* 0x000fe40003f46270 */
[----:B------:R-:W-:Y:S02]  /*3b90*/  @P3 LOP3.LUT R2, R2, 0x2, RZ, 0xfc, !PT ;  /* 0x0000000202023812 */ /* 0x000fe400078efcff */
[----:B------:R-:W-:Y:S02]  /*3ba0*/  ISETP.GT.AND P3, PT, R106, 0x90, !P2 ;  /* 0x000000906a00780c */ /* 0x000fe40005764270 */
[----:B------:R-:W-:Y:S02]  /*3bb0*/  LOP3.LUT R2, R2, 0xfffffffb, RZ, 0xc0, !PT ;  /* 0xfffffffb02027812 */ /* 0x000fe400078ec0ff */
[----:B------:R-:W-:-:S04]  /*3bc0*/  ISETP.LT.OR P3, PT, R105, 0x91, P3 ;  /* 0x000000916900780c */ /* 0x000fc80001f61670 */
[----:B------:R-:W-:Y:S02]  /*3bd0*/  FSEL R75, R101, -INF , !P3 ;  /* 0xff800000654b7808 */ /* 0x000fe40005800000 */
[----:B------:R-:W-:-:S04]  /*3be0*/  ISETP.GE.AND P3, PT, R111, 0x92, PT ;  /* 0x000000926f00780c */ /* 0x000fc80003f66270 */
[----:B------:R-:W-:-:S04]  /*3bf0*/  ISETP.GT.AND P4, PT, R106, 0x91, !P3 ;  /* 0x000000916a00780c */ /* 0x000fc80005f84270 */
[----:B------:R-:W-:-:S04]  /*3c00*/  ISETP.LT.OR P4, PT, R105, 0x92, P4 ;  /* 0x000000926900780c */ /* 0x000fc80002781670 */
[----:B------:R-:W-:Y:S02]  /*3c10*/  FSEL R77, R102, -INF , !P4 ;  /* 0xff800000664d7808 */ /* 0x000fe40006000000 */
[----:B------:R-:W-:-:S04]  /*3c20*/  ISETP.GE.AND P4, PT, R111, 0x99, PT ;  /* 0x000000996f00780c */ /* 0x000fc80003f86270 */
[----:B------:R-:W-:-:S04]  /*3c30*/  ISETP.GT.AND P5, PT, R106, 0x98, !P4 ;  /* 0x000000986a00780c */ /* 0x000fc800067a4270 */
[----:B------:R-:W-:-:S04]  /*3c40*/  ISETP.LT.OR P5, PT, R105, 0x99, P5 ;  /* 0x000000996900780c */ /* 0x000fc80002fa1670 */
[----:B------:R-:W-:Y:S02]  /*3c50*/  FSEL R76, R104, -INF , !P5 ;  /* 0xff800000684c7808 */ /* 0x000fe40006800000 */
[----:B------:R-:W-:-:S04]  /*3c60*/  ISETP.GT.AND P5, PT, R106, RZ, !P6 ;  /* 0x000000ff6a00720c */ /* 0x000fc800077a4270 */
[----:B------:R-:W-:-:S04]  /*3c70*/  ISETP.LT.OR P5, PT, R105, 0x1, P5 ;  /* 0x000000016900780c */ /* 0x000fc80002fa1670 */
[----:B------:R-:W-:Y:S02]  /*3c80*/  FSEL R79, R3, -INF , !P5 ;  /* 0xff800000034f7808 */ /* 0x000fe40006800000 */
[----:B------:R-:W-:-:S13]  /*3c90*/  ISETP.GE.AND P5, PT, R111, 0x9a, PT ;  /* 0x0000009a6f00780c */ /* 0x000fda0003fa6270 */
[----:B------:R-:W-:Y:S02]  /*3ca0*/  @P5 LOP3.LUT R2, R2, 0x4, RZ, 0xfc, !PT ;  /* 0x0000000402025812 */ /* 0x000fe400078efcff */
[----:B------:R-:W-:-:S04]  /*3cb0*/  ISETP.GT.AND P5, PT, R106, 0x99, !P5 ;  /* 0x000000996a00780c */ /* 0x000fc80006fa4270 */
[----:B------:R-:W-:-:S04]  /*3cc0*/  ISETP.LT.OR P5, PT, R105, 0x9a, P5 ;  /* 0x0000009a6900780c */ /* 0x000fc80002fa1670 */
[----:B------:R-:W-:Y:S02]  /*3cd0*/  FSEL R3, R107, -INF , !P5 ;  /* 0xff8000006b037808 */ /* 0x000fe40006800000 */
[----:B------:R-:W-:-:S13]  /*3ce0*/  PLOP3.LUT P5, PT, PT, PT, UP1, 0x40, 0x0 ;  /* 0x000000000000781c */ /* 0x000fda0003fae818 */
[----:B------:R-:W-:Y:S05]  /*3cf0*/  @P5 BRA `(.L_x_665) ;  /* 0x00000000005c5947 */ /* 0x000fea0003800000 */
        /* <DEDUP_REMOVED lines=8> */
[----:B------:R-:W-:Y:S01]  /*3d80*/  @P5 IMAD.HI.U32 R80, R78, UR10, RZ ;  /* 0x0000000a4e505c27 */ /* 0x000fe2000f8e00ff */
[----:B------:R-:W-:-:S13]  /*3d90*/  PLOP3.LUT P5, PT, PT, PT, UP2, 0x80, 0x0 ;  /* 0x000000000000781c */ /* 0x000fda0003faf028 */
[----:B------:R-:W-:-:S04]  /*3da0*/  @P5 SHF.R.U32.HI R78, RZ, UR11, R80 ;  /* 0x0000000bff4e5c19 */ /* 0x000fc80008011650 */
[----:B------:R-:W-:Y:S01]  /*3db0*/  LOP3.LUT R78, RZ, R78, RZ, 0x33, !PT ;  /* 0x0000004eff4e7212 */ /* 0x000fe200078e33ff */
[----:B------:R-:W-:Y:S06]  /*3dc0*/  BRA `(.L_x_668) ;  /* 0x0000000000187947 */ /* 0x000fec0003800000 */
.L_x_667:
[----:B------:R-:W-:-:S06]  /*3dd0*/  UISETP.NE.AND UP2, UPT, UR5, 0x1, UPT ;  /* 0x000000010500788c */ /* 0x000fcc000bf45270 */
[----:B------:R-:W-:-:S05]  /*3de0*/  PLOP3.LUT P5, PT, PT, PT, UP2, 0x80, 0x0 ;  /* 0x000000000000781c */ /* 0x000fca0003faf028 */
[----:B------:R-:W-:-:S08]  /*3df0*/  @UP2 ULDC.64 UR10, c[0x0][0x9e8] ;  /* 0x00027a00000a2ab9 */ /* 0x000fd00000000a00 */
[----:B------:R-:W-:Y:S01]  /*3e00*/  @P5 IMAD.HI.U32 R80, R78, UR10, RZ ;  /* 0x0000000a4e505c27 */ /* 0x000fe2000f8e00ff */
[----:B------:R-:W-:-:S13]  /*3e10*/  PLOP3.LUT P5, PT, PT, PT, UP2, 0x80, 0x0 ;  /* 0x000000000000781c */ /* 0x000fda0003faf028 */
[----:B------:R-:W-:-:S07]  /*3e20*/  @P5 SHF.R.U32.HI R78, RZ, UR11, R80 ;  /* 0x0000000bff4e5c19 */ /* 0x000fce0008011650 */
.L_x_668:
[----:B------:R-:W-:Y:S05]  /*3e30*/  BSYNC B0 ;  /* 0x0000000000007941 */ /* 0x000fea0003800000 */
.L_x_666:
[----:B------:R-:W-:-:S05]  /*3e40*/  IMAD R78, R78, UR5, R113 ;  /* 0x000000054e4e7c24 */ /* 0x000fca000f8e0271 */
[----:B------:R-:W-:Y:S02]  /*3e50*/  VIMNMX R98, R98, R78, !PT ;  /* 0x0000004e62627248 */ /* 0x000fe40007fe0100 */
[----:B------:R-:W-:-:S07]  /*3e60*/  VIADDMNMX R97, R78, UR5, R97, PT ;  /* 0x000000054e617c46 */ /* 0x000fce000b800161 */
.L_x_665:
[----:B------:R-:W-:Y:S01]  /*3e70*/  ISETP.GT.AND P1, PT, R98, 0x1, !P1 ;  /* 0x000000016200780c */ /* 0x000fe20004f24270 */
[----:B------:R-:W-:Y:S01]  /*3e80*/  ULDC UR17, c[0x0][0x988] ;  /* 0x0002620000117ab9 */ /* 0x000fe20000000800 */
[----:B------:R-:W-:Y:S01]  /*3e90*/  LOP3.LUT P5, RZ, R16, 0x2000000, RZ, 0xc0, !PT ;  /* 0x0200000010ff7812 */ /* 0x000fe200078ac0ff */
[----:B------:R-:W-:Y:S01]  /*3ea0*/  IMAD.U32 R100, RZ, RZ, UR17 ;  /* 0x00000011ff647e24 */ /* 0x000fe2000f8e00ff */
[----:B------:R-:W-:Y:S01]  /*3eb0*/  ISETP.LT.OR P1, PT, R97, 0x2, P1 ;  /* 0x000000026100780c */ /* 0x000fe20000f21670 */
[----:B------:R-:W-:Y:S01]  /*3ec0*/  @UP0 ULDC UR10, c[0x0][0x44c] ;  /* 0x00011300000a0ab9 */ /* 0x000fe20000000800 */
[----:B------:R-:W-:Y:S01]  /*3ed0*/  ISETP.GT.AND P6, PT, R98, RZ, !P6 ;  /* 0x000000ff6200720c */ /* 0x000fe200077c4270 */
[----:B------:R-:W-:Y:S01]  /*3ee0*/  UIMAD.WIDE.U32 UR10, UR38, UR10, URZ ;  /* 0x0000000a260a72a5 */ /* 0x000fe2000f8e003f */
[----:B------:R-:W-:Y:S01]  /*3ef0*/  FSEL R78, R5, -INF , !P1 ;  /* 0xff800000054e7808 */ /* 0x000fe20004800000 */
[----:B------:R-:W-:Y:S01]  /*3f00*/  @UP0 ULDC UR12, c[0x0][0x450] ;  /* 0x00011400000c0ab9 */ /* 0x000fe20000000800 */
[----:B------:R-:W-:Y:S01]  /*3f10*/  LOP3.LUT P1, RZ, R16, 0x1, RZ, 0xc0, !PT ;  /* 0x0000000110ff7812 */ /* 0x000fe2000782c0ff */
[----:B------:R-:W-:Y:S01]  /*3f20*/  @UP0 USHF.R.U32.HI UR38, URZ, UR12, UR11 ;  /* 0x0000000c3f260299 */ /* 0x000fe2000801160b */
[----:B------:R-:W-:-:S02]  /*3f30*/  FMNMX.FTZ R5, R79, R88, !PT ;  /* 0x000000584f057209 */ /* 0x000fc40007810000 */
[----:B------:R-:W-:Y:S02]  /*3f40*/  ISETP.GT.AND P1, PT, R98, 0x8, !P1 ;  /* 0x000000086200780c */ /* 0x000fe40004f24270 */
[----:B------:R-:W-:Y:S02]  /*3f50*/  FMNMX.FTZ R80, R90, R5, !PT ;  /* 0x000000055a507209 */ /* 0x000fe40007810000 */
[----:B------:R-:W-:Y:S02]  /*3f60*/  ISETP.LT.OR P1, PT, R97, 0x9, P1 ;  /* 0x000000096100780c */ /* 0x000fe40000f21670 */
[----:B------:R-:W-:Y:S02]  /*3f70*/  FMNMX.FTZ R5, R89, R80, !PT ;  /* 0x0000005059057209 */ /* 0x000fe40007810000 */
[----:B------:R-:W-:Y:S02]  /*3f80*/  FSEL R6, R6, -INF , !P1 ;  /* 0xff80000006067808 */ /* 0x000fe40004800000 */
[----:B------:R-:W-:-:S02]  /*3f90*/  LOP3.LUT P1, RZ, R16, 0x2, RZ, 0xc0, !PT ;  /* 0x0000000210ff7812 */ /* 0x000fc4000782c0ff */
[----:B------:R-:W-:Y:S02]  /*3fa0*/  FMNMX.FTZ R80, R92, R5, !PT ;  /* 0x000000055c507209 */ /* 0x000fe40007810000 */
[----:B------:R-:W-:Y:S02]  /*3fb0*/  ISETP.GT.AND P1, PT, R98, 0x9, !P1 ;  /* 0x000000096200780c */ /* 0x000fe40004f24270 */
[----:B------:R-:W-:Y:S02]  /*3fc0*/  FMNMX.FTZ R5, R91, R80, !PT ;  /* 0x000000505b057209 */ /* 0x000fe40007810000 */
[----:B------:R-:W-:Y:S02]  /*3fd0*/  ISETP.LT.OR P1, PT, R97, 0xa, P1 ;  /* 0x0000000a6100780c */ /* 0x000fe40000f21670 */
[----:B------:R-:W-:Y:S02]  /*3fe0*/  FMNMX.FTZ R80, R94, R5, !PT ;  /* 0x000000055e507209 */ /* 0x000fe40007810000 */
[----:B------:R-:W-:-:S02]  /*3ff0*/  FSEL R7, R7, -INF , !P1 ;  /* 0xff80000007077808 */ /* 0x000fc40004800000 */
[----:B------:R-:W-:Y:S02]  /*4000*/  LOP3.LUT P1, RZ, R16, 0x4, RZ, 0xc0, !PT ;  /* 0x0000000410ff7812 */ /* 0x000fe4000782c0ff */
[----:B------:R-:W-:Y:S02]  /*4010*/  FMNMX.FTZ R5, R93, R80, !PT ;  /* 0x000000505d057209 */ /* 0x000fe40007810000 */
[----:B------:R-:W-:Y:S02]  /*4020*/  ISETP.GT.AND P1, PT, R98, 0x10, !P1 ;  /* 0x000000106200780c */ /* 0x000fe40004f24270 */
[----:B------:R-:W-:Y:S02]  /*4030*/  FMNMX.FTZ R80, R96, R5, !PT ;  /* 0x0000000560507209 */ /* 0x000fe40007810000 */
[----:B------:R-:W-:Y:S02]  /*4040*/  ISETP.LT.OR P1, PT, R97, 0x11, P1 ;  /* 0x000000116100780c */ /* 0x000fe40000f21670 */
[----:B------:R-:W-:-:S02]  /*4050*/  FMNMX.FTZ R80, R95, R80, !PT ;  /* 0x000000505f507209 */ /* 0x000fc40007810000 */
[----:B------:R-:W-:Y:S02]  /*4060*/  FSEL R8, R8, -INF , !P1 ;  /* 0xff80000008087808 */ /* 0x000fe40004800000 */
[----:B------:R-:W-:Y:S02]  /*4070*/  LOP3.LUT P1, RZ, R2, 0x1, RZ, 0xc0, !PT ;  /* 0x0000000102ff7812 */ /* 0x000fe4000782c0ff */
[----:B------:R-:W-:Y:S02]  /*4080*/  FMNMX.FTZ R5, R31, R80, !PT ;  /* 0x000000501f057209 */ /* 0x000fe40007810000 */
[----:B------:R-:W-:Y:S02]  /*4090*/  ISETP.GT.AND P1, PT, R98, 0x11, !P1 ;  /* 0x000000116200780c */ /* 0x000fe40004f24270 */
[----:B------:R-:W-:Y:S02]  /*40a0*/  FMNMX.FTZ R80, R32, R5, !PT ;  /* 0x0000000520507209 */ /* 0x000fe40007810000 */
[----:B------:R-:W-:-:S02]  /*40b0*/  ISETP.LT.OR P1, PT, R97, 0x12, P1 ;  /* 0x000000126100780c */ /* 0x000fc40000f21670 */
[----:B------:R-:W-:Y:S02]  /*40c0*/  FMNMX.FTZ R5, R33, R80, !PT ;  /* 0x0000005021057209 */ /* 0x000fe40007810000 */
[----:B------:R-:W-:Y:S02]  /*40d0*/  FSEL R9, R9, -INF , !P1 ;  /* 0xff80000009097808 */ /* 0x000fe40004800000 */
[----:B------:R-:W-:Y:S02]  /*40e0*/  LOP3.LUT P1, RZ, R16, 0x80000000, RZ, 0xc0, !PT ;  /* 0x8000000010ff7812 */ /* 0x000fe4000782c0ff */
[----:B------:R-:W-:Y:S02]  /*40f0*/  FMNMX.FTZ R80, R34, R5, !PT ;  /* 0x0000000522507209 */ /* 0x000fe40007810000 */
[----:B------:R-:W-:Y:S02]  /*4100*/  ISETP.GT.AND P1, PT, R98, 0x18, !P1 ;  /* 0x000000186200780c */ /* 0x000fe40004f24270 */
[----:B------:R-:W-:-:S02]  /*4110*/  FMNMX.FTZ R5, R35, R80, !PT ;  /* 0x0000005023057209 */ /* 0x000fc40007810000 */
[----:B------:R-:W-:Y:S02]  /*4120*/  ISETP.LT.OR P1, PT, R97, 0x19, P1 ;  /* 0x000000196100780c */ /* 0x000fe40000f21670 */
[----:B------:R-:W-:Y:S02]  /*4130*/  FMNMX.FTZ R80, R36, R5, !PT ;  /* 0x0000000524507209 */ /* 0x000fe40007810000 */
[----:B------:R-:W-:Y:S02]  /*4140*/  FSEL R10, R10, -INF , !P1 ;  /* 0xff8000000a0a7808 */ /* 0x000fe40004800000 */
[----:B------:R-:W-:Y:S02]  /*4150*/  LOP3.LUT P1, RZ, R16, 0x40000000, RZ, 0xc0, !PT ;  /* 0x4000000010ff7812 */ /* 0x000fe4000782c0ff */
[----:B------:R-:W-:Y:S02]  /*4160*/  FMNMX.FTZ R5, R37, R80, !PT ;  /* 0x0000005025057209 */ /* 0x000fe40007810000 */
[----:B------:R-:W-:-:S02]  /*4170*/  ISETP.GT.AND P1, PT, R98, 0x19, !P1 ;  /* 0x000000196200780c */ /* 0x000fc40004f24270 */
[----:B------:R-:W-:Y:S02]  /*4180*/  FMNMX.FTZ R80, R38, R5, !PT ;  /* 0x0000000526507209 */ /* 0x000fe40007810000 */
[----:B------:R-:W-:Y:S02]  /*4190*/  ISETP.LT.OR P1, PT, R97, 0x1a, P1 ;  /* 0x0000001a6100780c */ /* 0x000fe40000f21670 */
[----:B------:R-:W-:Y:S02]  /*41a0*/  FMNMX.FTZ R5, R39, R80, !PT ;  /* 0x0000005027057209 */ /* 0x000fe40007810000 */
[----:B------:R-:W-:Y:S02]  /*41b0*/  FSEL R11, R11, -INF , !P1 ;  /* 0xff8000000b0b7808 */ /* 0x000fe40004800000 */
[----:B------:R-:W-:Y:S02]  /*41c0*/  LOP3.LUT P1, RZ, R16, 0x20000000, RZ, 0xc0, !PT ;  /* 0x2000000010ff7812 */ /* 0x000fe4000782c0ff */
        /* <DEDUP_REMOVED lines=27> */
[----:B------:R-:W-:Y:S02]  /*4380*/  ISETP.GT.AND P1, PT, R98, 0x30, !P5 ;  /* 0x000000306200780c */ /* 0x000fe40006f24270 */
[----:B------:R-:W-:Y:S02]  /*4390*/  LOP3.LUT P5, RZ, R16, 0x4000, RZ, 0xc0, !PT ;  /* 0x0000400010ff7812 */ /* 0x000fe400078ac0ff */
        /* <DEDUP_REMOVED lines=21> */
[C---:B------:R-:W-:Y:S02]  /*44f0*/  ISETP.LT.OR P1, PT, R97.reuse, 0x3a, P1 ;  /* 0x0000003a6100780c */ /* 0x040fe40000f21670 */
[----:B------:R-:W-:Y:S01]  /*4500*/  ISETP.LT.OR P6, PT, R97, 0x1, P6 ;  /* 0x000000016100780c */ /* 0x000fe200037c1670 */
[----:B------:R-:W0:Y:S01]  /*4510*/  SHFL.BFLY PT, R5, R80, 0x2, 0x1f ;  /* 0x0c401f0050057f89 */ /* 0x000e2200000e0000 */
[----:B------:R-:W-:Y:S02]  /*4520*/  FSEL R73, R73, -INF , !P1 ;  /* 0xff80000049497808 */ /* 0x000fe40004800000 */
[----:B------:R-:W-:Y:S02]  /*4530*/  LOP3.LUT P1, RZ, R16, 0x200000, RZ, 0xc0, !PT ;  /* 0x0020000010ff7812 */ /* 0x000fe4000782c0ff */
[----:B------:R-:W-:-:S02]  /*4540*/  FSEL R99, R4, -INF , !P6 ;  /* 0xff80000004637808 */ /* 0x000fc40007000000 */
[----:B------:R-:W-:Y:S02]  /*4550*/  ISETP.GT.AND P1, PT, R98, 0x40, !P1 ;  /* 0x000000406200780c */ /* 0x000fe40004f24270 */
[----:B------:R-:W-:Y:S02]  /*4560*/  FMNMX.FTZ R87, R99, R78, !PT ;  /* 0x0000004e63577209 */ /* 0x000fe40007810000 */
[----:B------:R-:W-:Y:S02]  /*4570*/  ISETP.LT.OR P1, PT, R97, 0x41, P1 ;  /* 0x000000416100780c */ /* 0x000fe40000f21670 */
[----:B------:R-:W-:Y:S02]  /*4580*/  FMNMX.FTZ R4, R6, R87, !PT ;  /* 0x0000005706047209 */ /* 0x000fe40007810000 */
[----:B------:R-:W-:Y:S02]  /*4590*/  FSEL R56, R56, -INF , !P1 ;  /* 0xff80000038387808 */ /* 0x000fe40004800000 */
[----:B------:R-:W-:-:S02]  /*45a0*/  LOP3.LUT P1, RZ, R16, 0x100000, RZ, 0xc0, !PT ;  /* 0x0010000010ff7812 */ /* 0x000fc4000782c0ff */
[C---:B------:R-:W-:Y:S02]  /*45b0*/  ISETP.GT.AND P2, PT, R98.reuse, 0x90, !P2 ;  /* 0x000000906200780c */ /* 0x040fe40005744270 */
[C---:B------:R-:W-:Y:S02]  /*45c0*/  ISETP.GT.AND P1, PT, R98.reuse, 0x41, !P1 ;  /* 0x000000416200780c */ /* 0x040fe40004f24270 */
[----:B------:R-:W-:Y:S02]  /*45d0*/  ISETP.GT.AND P3, PT, R98, 0x91, !P3 ;  /* 0x000000916200780c */ /* 0x000fe40005f64270 */
[----:B------:R-:W-:Y:S02]  /*45e0*/  ISETP.LT.OR P1, PT, R97, 0x42, P1 ;  /* 0x000000426100780c */ /* 0x000fe40000f21670 */
[----:B0-----:R-:W-:Y:S02]  /*45f0*/  FMNMX.FTZ R81, R80, R5, !PT ;  /* 0x0000000550517209 */ /* 0x001fe40007810000 */
[----:B------:R-:W-:-:S02]  /*4600*/  FSEL R57, R57, -INF , !P1 ;  /* 0xff80000039397808 */ /* 0x000fc40004800000 */
[----:B------:R-:W-:Y:S01]  /*4610*/  LOP3.LUT P1, RZ, R16, 0x80000, RZ, 0xc0, !PT ;  /* 0x0008000010ff7812 */ /* 0x000fe2000782c0ff */
[----:B------:R-:W0:Y:S01]  /*4620*/  SHFL.BFLY PT, R82, R81, 0x1, 0x1f ;  /* 0x0c201f0051527f89 */ /* 0x000e2200000e0000 */
[C---:B------:R-:W-:Y:S02]  /*4630*/  ISETP.LT.OR P2, PT, R97.reuse, 0x91, P2 ;  /* 0x000000916100780c */ /* 0x040fe40001741670 */
[C---:B------:R-:W-:Y:S02]  /*4640*/  ISETP.GT.AND P1, PT, R98.reuse, 0x48, !P1 ;  /* 0x000000486200780c */ /* 0x040fe40004f24270 */
[----:B------:R-:W-:Y:S02]  /*4650*/  ISETP.GT.AND P4, PT, R98, 0x98, !P4 ;  /* 0x000000986200780c */ /* 0x000fe40006784270 */
[C---:B------:R-:W-:Y:S02]  /*4660*/  ISETP.LT.OR P1, PT, R97.reuse, 0x49, P1 ;  /* 0x000000496100780c */ /* 0x040fe40000f21670 */
[----:B------:R-:W-:-:S02]  /*4670*/  ISETP.LT.OR P3, PT, R97, 0x92, P3 ;  /* 0x000000926100780c */ /* 0x000fc40001f61670 */
[----:B------:R-:W-:Y:S02]  /*4680*/  FSEL R58, R58, -INF , !P1 ;  /* 0xff8000003a3a7808 */ /* 0x000fe40004800000 */
[----:B------:R-:W-:Y:S02]  /*4690*/  LOP3.LUT P1, RZ, R16, 0x40000, RZ, 0xc0, !PT ;  /* 0x0004000010ff7812 */ /* 0x000fe4000782c0ff */
[----:B------:R-:W-:Y:S02]  /*46a0*/  FSEL R24, R24, -INF , !P2 ;  /* 0xff80000018187808 */ /* 0x000fe40005000000 */
[----:B------:R-:W-:Y:S02]  /*46b0*/  ISETP.GT.AND P1, PT, R98, 0x49, !P1 ;  /* 0x000000496200780c */ /* 0x000fe40004f24270 */
[C---:B------:R-:W-:Y:S02]  /*46c0*/  ISETP.LT.OR P4, PT, R97.reuse, 0x99, P4 ;  /* 0x000000996100780c */ /* 0x040fe40002781670 */
[----:B------:R-:W-:-:S02]  /*46d0*/  ISETP.LT.OR P1, PT, R97, 0x4a, P1 ;  /* 0x0000004a6100780c */ /* 0x000fc40000f21670 */
[----:B------:R-:W-:Y:S02]  /*46e0*/  FSEL R25, R25, -INF , !P3 ;  /* 0xff80000019197808 */ /* 0x000fe40005800000 */
[----:B------:R-:W-:Y:S02]  /*46f0*/  FSEL R59, R59, -INF , !P1 ;  /* 0xff8000003b3b7808 */ /* 0x000fe40004800000 */
[----:B------:R-:W-:Y:S02]  /*4700*/  LOP3.LUT P1, RZ, R16, 0x20000, RZ, 0xc0, !PT ;  /* 0x0002000010ff7812 */ /* 0x000fe4000782c0ff */
[----:B0-----:R-:W-:Y:S02]  /*4710*/  FMNMX.FTZ R5, R81, R82, !PT ;  /* 0x0000005251057209 */ /* 0x001fe40007810000 */
[----:B------:R-:W-:Y:S02]  /*4720*/  ISETP.GT.AND P1, PT, R98, 0x50, !P1 ;  /* 0x000000506200780c */ /* 0x000fe40004f24270 */
[----:B------:R-:W-:Y:S01]  /*4730*/  FSEL R28, R28, -INF , !P4 ;  /* 0xff8000001c1c7808 */ /* 0x000fe20006000000 */
[----:B------:R-:W-:Y:S01]  /*4740*/  FFMA.FTZ R100, R5, R100, -8 ;  /* 0xc100000005647423 */ /* 0x000fe20000010064 */
[----:B------:R-:W-:-:S02]  /*4750*/  ISETP.LT.OR P1, PT, R97, 0x51, P1 ;  /* 0x000000516100780c */ /* 0x000fc40000f21670 */
[----:B------:R-:W-:Y:S02]  /*4760*/  R2UR UR7, R19 ;  /* 0x00000000130772ca */ /* 0x000fe400000e0000 */
[----:B------:R-:W-:Y:S02]  /*4770*/  FSEL R60, R60, -INF , !P1 ;  /* 0xff8000003c3c7808 */ /* 0x000fe40004800000 */
[----:B------:R-:W-:-:S04]  /*4780*/  LOP3.LUT P1, RZ, R16, 0x10000, RZ, 0xc0, !PT ;  /* 0x0001000010ff7812 */ /* 0x000fc8000782c0ff */
[----:B------:R-:W-:-:S04]  /*4790*/  ISETP.GT.AND P1, PT, R98, 0x51, !P1 ;  /* 0x000000516200780c */ /* 0x000fc80004f24270 */
[----:B------:R-:W-:Y:S01]  /*47a0*/  ISETP.LT.OR P1, PT, R97, 0x52, P1 ;  /* 0x000000526100780c */ /* 0x000fe20000f21670 */
[----:B------:R-:W-:-:S03]  /*47b0*/  UIADD3 UR38, UR7, UR38, URZ ;  /* 0x0000002607267290 */ /* 0x000fc6000fffe03f */
[----:B------:R-:W-:Y:S01]  /*47c0*/  FSEL R61, R61, -INF , !P1 ;  /* 0xff8000003d3d7808 */ /* 0x000fe20004800000 */
[----:B------:R-:W-:Y:S01]  /*47d0*/  UIADD3 UR4, UR38, UR4, URZ ;  /* 0x0000000426047290 */ /* 0x000fe2000fffe03f */
[----:B------:R-:W-:-:S04]  /*47e0*/  LOP3.LUT P1, RZ, R16, 0x8000, RZ, 0xc0, !PT ;  /* 0x0000800010ff7812 */ /* 0x000fc8000782c0ff */
[----:B------:R-:W-:-:S04]  /*47f0*/  ISETP.GT.AND P1, PT, R98, 0x58, !P1 ;  /* 0x000000586200780c */ /* 0x000fc80004f24270 */
[----:B------:R-:W-:-:S04]  /*4800*/  ISETP.LT.OR P1, PT, R97, 0x59, P1 ;  /* 0x000000596100780c */ /* 0x000fc80000f21670 */
[----:B------:R-:W-:Y:S02]  /*4810*/  FSEL R62, R62, -INF , !P1 ;  /* 0xff8000003e3e7808 */ /* 0x000fe40004800000 */
[----:B------:R-:W-:Y:S02]  /*4820*/  ISETP.GT.AND P1, PT, R98, 0x59, !P5 ;  /* 0x000000596200780c */ /* 0x000fe40006f24270 */
[----:B------:R-:W-:Y:S02]  /*4830*/  LOP3.LUT P5, RZ, R16, 0x8, RZ, 0xc0, !PT ;  /* 0x0000000810ff7812 */ /* 0x000fe400078ac0ff */
[----:B------:R-:W-:-:S04]  /*4840*/  ISETP.LT.OR P1, PT, R97, 0x5a, P1 ;  /* 0x0000005a6100780c */ /* 0x000fc80000f21670 */
[----:B------:R-:W-:Y:S02]  /*4850*/  FSEL R63, R63, -INF , !P1 ;  /* 0xff8000003f3f7808 */ /* 0x000fe40004800000 */
[----:B------:R-:W-:-:S04]  /*4860*/  LOP3.LUT P1, RZ, R16, 0x2000, RZ, 0xc0, !PT ;  /* 0x0000200010ff7812 */ /* 0x000fc8000782c0ff */
[----:B------:R-:W-:-:S04]  /*4870*/  ISETP.GT.AND P1, PT, R98, 0x60, !P1 ;  /* 0x000000606200780c */ /* 0x000fc80004f24270 */
        /* <DEDUP_REMOVED lines=38> */
[----:B------:R-:W-:Y:S02]  /*4ae0*/  ISETP.GT.AND P1, PT, R98, 0x88, !P5 ;  /* 0x000000886200780c */ /* 0x000fe40006f24270 */
[----:B------:R-:W-:Y:S02]  /*4af0*/  LOP3.LUT P5, RZ, R2, 0x4, RZ, 0xc0, !PT ;  /* 0x0000000402ff7812 */ /* 0x000fe400078ac0ff */
[----:B------:R-:W-:Y:S02]  /*4b00*/  ISETP.LT.OR P1, PT, R97, 0x89, P1 ;  /* 0x000000896100780c */ /* 0x000fe40000f21670 */
[----:B------:R-:W-:Y:S02]  /*4b10*/  ISETP.GT.AND P5, PT, R98, 0x99, !P5 ;  /* 0x000000996200780c */ /* 0x000fe40006fa4270 */
[----:B------:R-:W-:-:S02]  /*4b20*/  FSEL R30, R30, -INF , !P1 ;  /* 0xff8000001e1e7808 */ /* 0x000fc40004800000 */
[----:B------:R-:W-:Y:S02]  /*4b30*/  FSETP.NEU.FTZ.AND P1, PT, R5, -INF , PT ;  /* 0xff8000000500780b */ /* 0x000fe40003f3d000 */
[----:B------:R-:W-:Y:S02]  /*4b40*/  ISETP.LT.OR P5, PT, R97, 0x9a, P5 ;  /* 0x0000009a6100780c */ /* 0x000fe40002fa1670 */
[----:B------:R-:W-:Y:S02]  /*4b50*/  FSEL R100, R100, RZ, P1 ;  /* 0x000000ff64647208 */ /* 0x000fe40000800000 */
[----:B------:R-:W-:Y:S02]  /*4b60*/  LOP3.LUT P1, RZ, R2, 0x2, RZ, 0xc0, !PT ;  /* 0x0000000202ff7812 */ /* 0x000fe4000782c0ff */
[----:B------:R-:W-:Y:S01]  /*4b70*/  FSEL R29, R29, -INF , !P5 ;  /* 0xff8000001d1d7808 */ /* 0x000fe20006800000 */
[--C-:B------:R-:W-:Y:S01]  /*4b80*/  FFMA.FTZ R82, R89, UR17, -R100.reuse ;  /* 0x0000001159527c23 */ /* 0x100fe20008010864 */
[----:B------:R-:W-:Y:S01]  /*4b90*/  FMNMX.FTZ R89, R7, R4, !PT ;  /* 0x0000000407597209 */ /* 0x000fe20007810000 */
[--C-:B------:R-:W-:Y:S01]  /*4ba0*/  FFMA.FTZ R84, R91, UR17, -R100.reuse ;  /* 0x000000115b547c23 */ /* 0x100fe20008010864 */
[--C-:B------:R-:W-:Y:S01]  /*4bb0*/  FFMA.FTZ R91, R31, UR17, -R100.reuse ;  /* 0x000000111f5b7c23 */ /* 0x100fe20008010864 */
[--C-:B------:R-:W-:Y:S01]  /*4bc0*/  FFMA.FTZ R83, R92, UR17, -R100.reuse ;  /* 0x000000115c537c23 */ /* 0x100fe20008010864 */
[----:B------:R-:W-:Y:S01]  /*4bd0*/  FMNMX.FTZ R4, R8, R89, !PT ;  /* 0x0000005908047209 */ /* 0x000fe20007810000 */
[--C-:B------:R-:W-:Y:S01]  /*4be0*/  FFMA.FTZ R92, R33, UR17, -R100.reuse ;  /* 0x00000011215c7c23 */ /* 0x100fe20008010864 */
[----:B------:R-:W-:Y:S01]  /*4bf0*/  ISETP.GT.AND P1, PT, R98, 0x89, !P1 ;  /* 0x000000896200780c */ /* 0x000fe20004f24270 */
[--C-:B------:R-:W-:Y:S01]  /*4c00*/  FFMA.FTZ R81, R90, UR17, -R100.reuse ;  /* 0x000000115a517c23 */ /* 0x100fe20008010864 */
[----:B------:R-:W-:Y:S01]  /*4c10*/  FMNMX.FTZ R89, R9, R4, !PT ;  /* 0x0000000409597209 */ /* 0x000fe20007810000 */
[--C-:B------:R-:W-:Y:S01]  /*4c20*/  FFMA.FTZ R90, R32, UR17, -R100.reuse ;  /* 0x00000011205a7c23 */ /* 0x100fe20008010864 */
[----:B------:R-:W-:Y:S01]  /*4c30*/  ISETP.LT.OR P1, PT, R97, 0x8a, P1 ;  /* 0x0000008a6100780c */ /* 0x000fe20000f21670 */
[--C-:B------:R-:W-:Y:S01]  /*4c40*/  FFMA.FTZ R32, R34, UR17, -R100.reuse ;  /* 0x0000001122207c23 */ /* 0x100fe20008010864 */
[----:B------:R-:W-:Y:S01]  /*4c50*/  FMNMX.FTZ R4, R10, R89, !PT ;  /* 0x000000590a047209 */ /* 0x000fe20007810000 */
[--C-:B------:R-:W-:Y:S01]  /*4c60*/  FFMA.FTZ R34, R35, UR17, -R100.reuse ;  /* 0x0000001123227c23 */ /* 0x100fe20008010864 */
[----:B------:R0:W-:Y:S01]  /*4c70*/  MUFU.EX2 R89, R91 ;  /* 0x0000005b00597308 */ /* 0x0001e20000000800 */
        /* <DEDUP_REMOVED lines=8> */
[--C-:B0-----:R-:W-:Y:S01]  /*4d00*/  FFMA.FTZ R91, R37, UR17, -R100.reuse ;  /* 0x00000011255b7c23 */ /* 0x101fe20008010864 */
[--C-:B------:R-:W-:Y:S01]  /*4d10*/  FFMA.FTZ R52, R54, UR17, -R100.reuse ;  /* 0x0000001136347c23 */ /* 0x100fe20008010864 */
[----:B------:R-:W-:Y:S01]  /*4d20*/  FMNMX.FTZ R31, R13, R4, !PT ;  /* 0x000000040d1f7209 */ /* 0x000fe20007810000 */
[--C-:B------:R-:W-:Y:S01]  /*4d30*/  FFMA.FTZ R54, R64, UR17, -R100.reuse ;  /* 0x0000001140367c23 */ /* 0x100fe20008010864 */
[--C-:B------:R-:W-:Y:S01]  /*4d40*/  FFMA.FTZ R64, R66, UR17, -R100.reuse ;  /* 0x0000001142407c23 */ /* 0x100fe20008010864 */
[--C-:B------:R-:W-:Y:S01]  /*4d50*/  FFMA.FTZ R66, R68, UR17, -R100.reuse ;  /* 0x0000001144427c23 */ /* 0x100fe20008010864 */
[----:B------:R-:W-:Y:S01]  /*4d60*/  FMNMX.FTZ R4, R14, R31, !PT ;  /* 0x0000001f0e047209 */ /* 0x000fe20007810000 */
[--C-:B------:R-:W-:Y:S01]  /*4d70*/  FFMA.FTZ R79, R79, UR17, -R100.reuse ;  /* 0x000000114f4f7c23 */ /* 0x100fe20008010864 */
[----:B------:R0:W-:Y:S01]  /*4d80*/  MUFU.EX2 R31, R92 ;  /* 0x0000005c001f7308 */ /* 0x0001e20000000800 */
[--C-:B------:R-:W-:Y:S01]  /*4d90*/  FFMA.FTZ R80, R88, UR17, -R100.reuse ;  /* 0x0000001158507c23 */ /* 0x100fe20008010864 */
[----:B------:R-:W-:Y:S01]  /*4da0*/  FMNMX.FTZ R33, R15, R4, !PT ;  /* 0x000000040f217209 */ /* 0x000fe20007810000 */
[--C-:B------:R-:W-:Y:S01]  /*4db0*/  FFMA.FTZ R68, R70, UR17, -R100.reuse ;  /* 0x0000001146447c23 */ /* 0x100fe20008010864 */
[--C-:B------:R-:W-:Y:S01]  /*4dc0*/  FFMA.FTZ R70, R74, UR17, -R100.reuse ;  /* 0x000000114a467c23 */ /* 0x100fe20008010864 */
[--C-:B------:R-:W-:Y:S01]  /*4dd0*/  FFMA.FTZ R74, R77, UR17, -R100.reuse ;  /* 0x000000114d4a7c23 */ /* 0x100fe20008010864 */
[----:B------:R-:W-:Y:S01]  /*4de0*/  FMNMX.FTZ R4, R20, R33, !PT ;  /* 0x0000002114047209 */ /* 0x000fe20007810000 */
[----:B------:R-:W-:Y:S01]  /*4df0*/  IMAD.U32 R77, RZ, RZ, UR17 ;  /* 0x00000011ff4d7e24 */ /* 0x000fe2000f8e00ff */
[----:B------:R-:W-:Y:S01]  /*4e00*/  MUFU.EX2 R79, R79 ;  /* 0x0000004f004f7308 */ /* 0x000fe20000000800 */
[--C-:B0-----:R-:W-:Y:S01]  /*4e10*/  FFMA.FTZ R92, R39, UR17, -R100.reuse ;  /* 0x00000011275c7c23 */ /* 0x101fe20008010864 */
[----:B------:R-:W-:Y:S01]  /*4e20*/  FMNMX.FTZ R33, R21, R4, !PT ;  /* 0x0000000415217209 */ /* 0x000fe20007810000 */
[--C-:B------:R-:W-:Y:S01]  /*4e30*/  FFMA.FTZ R85, R94, UR17, -R100.reuse ;  /* 0x000000115e557c23 */ /* 0x100fe20008010864 */
[--C-:B------:R-:W-:Y:S01]  /*4e40*/  FFMA.FTZ R86, R93, UR17, -R100.reuse ;  /* 0x000000115d567c23 */ /* 0x100fe20008010864 */
[--C-:B------:R-:W-:Y:S01]  /*4e50*/  FFMA.FTZ R96, R96, UR17, -R100.reuse ;  /* 0x0000001160607c23 */ /* 0x100fe20008010864 */
[----:B------:R-:W-:Y:S01]  /*4e60*/  FMNMX.FTZ R4, R72, R33, !PT ;  /* 0x0000002148047209 */ /* 0x000fe20007810000 */
[----:B------:R-:W-:Y:S01]  /*4e70*/  FFMA.FTZ R88, R95, UR17, -R100 ;  /* 0x000000115f587c23 */ /* 0x000fe20008010864 */
[----:B------:R-:W-:Y:S02]  /*4e80*/  MUFU.EX2 R80, R80 ;  /* 0x0000005000507308 */ /* 0x000fe40000000800 */
[----:B------:R-:W-:-:S04]  /*4e90*/  FMNMX.FTZ R33, R73, R4, !PT ;  /* 0x0000000449217209 */ /* 0x000fc80007810000 */
[----:B------:R-:W-:Y:S02]  /*4ea0*/  FMNMX.FTZ R4, R56, R33, !PT ;  /* 0x0000002138047209 */ /* 0x000fe40007810000 */
[----:B------:R-:W-:Y:S02]  /*4eb0*/  MUFU.EX2 R81, R81 ;  /* 0x0000005100517308 */ /* 0x000fe40000000800 */
[----:B------:R-:W-:-:S04]  /*4ec0*/  FMNMX.FTZ R33, R57, R4, !PT ;  /* 0x0000000439217209 */ /* 0x000fc80007810000 */
[----:B------:R-:W-:Y:S02]  /*4ed0*/  FMNMX.FTZ R4, R58, R33, !PT ;  /* 0x000000213a047209 */ /* 0x000fe40007810000 */
[----:B------:R0:W-:Y:S02]  /*4ee0*/  MUFU.EX2 R33, R91 ;  /* 0x0000005b00217308 */ /* 0x0001e40000000800 */
[----:B------:R-:W-:-:S04]  /*4ef0*/  FMNMX.FTZ R37, R59, R4, !PT ;  /* 0x000000043b257209 */ /* 0x000fc80007810000 */
[----:B------:R-:W-:Y:S02]  /*4f00*/  FMNMX.FTZ R4, R60, R37, !PT ;  /* 0x000000253c047209 */ /* 0x000fe40007810000 */
[----:B------:R-:W1:Y:S01]  /*4f10*/  MUFU.EX2 R82, R82 ;  /* 0x0000005200527308 */ /* 0x000e620000000800 */
[----:B0-----:R-:W-:Y:S01]  /*4f20*/  FFMA.FTZ R91, R49, UR17, -R100 ;  /* 0x00000011315b7c23 */ /* 0x001fe20008010864 */
[----:B------:R-:W-:-:S04]  /*4f30*/  FMNMX.FTZ R37, R61, R4, !PT ;  /* 0x000000043d257209 */ /* 0x000fc80007810000 */
[----:B------:R-:W-:Y:S02]  /*4f40*/  FMNMX.FTZ R4, R62, R37, !PT ;  /* 0x000000253e047209 */ /* 0x000fe40007810000 */
[----:B------:R0:W-:Y:S02]  /*4f50*/  MUFU.EX2 R37, R92 ;  /* 0x0000005c00257308 */ /* 0x0001e40000000800 */
[----:B------:R-:W-:-:S04]  /*4f60*/  FMNMX.FTZ R39, R63, R4, !PT ;  /* 0x000000043f277209 */ /* 0x000fc80007810000 */
[----:B------:R-:W-:Y:S02]  /*4f70*/  FMNMX.FTZ R4, R40, R39, !PT ;  /* 0x0000002728047209 */ /* 0x000fe40007810000 */
[----:B------:R-:W-:Y:S01]  /*4f80*/  MUFU.EX2 R83, R83 ;  /* 0x0000005300537308 */ /* 0x000fe20000000800 */
[----:B0-----:R-:W-:Y:S01]  /*4f90*/  FFMA.FTZ R92, R51, UR17, -R100 ;  /* 0x00000011335c7c23 */ /* 0x001fe20008010864 */
[----:B------:R-:W-:Y:S02]  /*4fa0*/  FMNMX.FTZ R39, R41, R4, !PT ;  /* 0x0000000429277209 */ /* 0x000fe40007810000 */
[----:B-1----:R-:W-:Y:S02]  /*4fb0*/  F2FP.SATFINITE.E4M3.F32.PACK_AB_MERGE_C R152, R82, R81, RZ ;  /* 0x000000515298723e */ /* 0x002fe400048070ff */
[----:B------:R-:W-:Y:S02]  /*4fc0*/  FMNMX.FTZ R4, R42, R39, !PT ;  /* 0x000000272a047209 */ /* 0x000fe40007810000 */
[----:B------:R0:W-:Y:S01]  /*4fd0*/  MUFU.EX2 R39, R91 ;  /* 0x0000005b00277308 */ /* 0x0001e20000000800 */
[----:B------:R-:W-:-:S02]  /*4fe0*/  F2FP.SATFINITE.E4M3.F32.PACK_AB_MERGE_C R152, R80, R79, R152 ;  /* 0x0000004f5098723e */ /* 0x000fc40004807098 */
[----:B------:R-:W-:-:S04]  /*4ff0*/  FMNMX.FTZ R49, R43, R4, !PT ;  /* 0x000000042b317209 */ /* 0x000fc80007810000 */
[----:B------:R-:W-:Y:S01]  /*5000*/  FMNMX.FTZ R4, R44, R49, !PT ;  /* 0x000000312c047209 */ /* 0x000fe20007810000 */
[----:B------:R-:W-:Y:S01]  /*5010*/  MUFU.EX2 R84, R84 ;  /* 0x0000005400547308 */ /* 0x000fe20000000800 */
[----:B0-----:R-:W-:Y:S02]  /*5020*/  FFMA.FTZ R91, R53, UR17, -R100 ;  /* 0x00000011355b7c23 */ /* 0x001fe40008010864 */
[----:B------:R-:W-:-:S04]  /*5030*/  FMNMX.FTZ R49, R45, R4, !PT ;  /* 0x000000042d317209 */ /* 0x000fc80007810000 */
[----:B------:R-:W-:Y:S01]  /*5040*/  FMNMX.FTZ R4, R46, R49, !PT ;  /* 0x000000312e047209 */ /* 0x000fe20007810000 */
[----:B------:R-:W-:Y:S03]  /*5050*/  MUFU.EX2 R85, R85 ;  /* 0x0000005500557308 */ /* 0x000fe60000000800 */
[----:B------:R-:W-:-:S04]  /*5060*/  FMNMX.FTZ R51, R47, R4, !PT ;  /* 0x000000042f337209 */ /* 0x000fc80007810000 */
[----:B------:R-:W-:Y:S01]  /*5070*/  FMNMX.FTZ R4, R26, R51, !PT ;  /* 0x000000331a047209 */ /* 0x000fe20007810000 */
[----:B------:R0:W-:Y:S03]  /*5080*/  MUFU.EX2 R49, R92 ;  /* 0x0000005c00317308 */ /* 0x0001e60000000800 */
[----:B------:R-:W-:-:S04]  /*5090*/  FMNMX.FTZ R51, R27, R4, !PT ;  /* 0x000000041b337209 */ /* 0x000fc80007810000 */
[----:B------:R-:W-:Y:S01]  /*50a0*/  FMNMX.FTZ R4, R30, R51, !PT ;  /* 0x000000331e047209 */ /* 0x000fe20007810000 */
[----:B------:R-:W1:Y:S01]  /*50b0*/  MUFU.EX2 R86, R86 ;  /* 0x0000005600567308 */ /* 0x000e620000000800 */
[--C-:B0-----:R-:W-:Y:S01]  /*50c0*/  FFMA.FTZ R92, R55, UR17, -R100.reuse ;  /* 0x00000011375c7c23 */ /* 0x101fe20008010864 */
        /* <DEDUP_REMOVED lines=10> */
[----:B------:R-:W-:-:S03]  /*5170*/  FFMA.FTZ R76, R3, UR17, -R100 ;  /* 0x00000011034c7c23 */ /* 0x000fc60008010864 */
[----:B------:R-:W-:Y:S01]  /*5180*/  FMNMX.FTZ R4, R28, R53, !PT ;  /* 0x000000351c047209 */ /* 0x000fe20007810000 */
[----:B------:R-:W-:Y:S01]  /*5190*/  MUFU.EX2 R87, R96 ;  /* 0x0000006000577308 */ /* 0x000fe20000000800 */
[----:B-1----:R-:W-:Y:S02]  /*51a0*/  F2FP.SATFINITE.E4M3.F32.PACK_AB_MERGE_C R154, R86, R85, RZ ;  /* 0x00000055569a723e */ /* 0x002fe400048070ff */
[----:B------:R-:W-:Y:S02]  /*51b0*/  FMNMX.FTZ R4, R29, R4, !PT ;  /* 0x000000041d047209 */ /* 0x000fe40007810000 */
[----:B------:R-:W-:-:S03]  /*51c0*/  F2FP.SATFINITE.E4M3.F32.PACK_AB_MERGE_C R154, R84, R83, R154 ;  /* 0x00000053549a723e */ /* 0x000fc6000480709a */
[----:B0-----:R-:W0:Y:S01]  /*51d0*/  SHFL.BFLY PT, R91, R4, 0x2, 0x1f ;  /* 0x0c401f00045b7f89 */ /* 0x001e2200000e0000 */
[----:B------:R-:W-:Y:S08]  /*51e0*/  MUFU.EX2 R53, R92 ;  /* 0x0000005c00357308 */ /* 0x000ff00000000800 */
[----:B------:R-:W-:Y:S08]  /*51f0*/  MUFU.EX2 R88, R88 ;  /* 0x0000005800587308 */ /* 0x000ff00000000800 */
[----:B------:R-:W1:Y:S01]  /*5200*/  MUFU.EX2 R90, R90 ;  /* 0x0000005a005a7308 */ /* 0x000e620000000800 */
[----:B0-----:R-:W-:-:S07]  /*5210*/  FMNMX.FTZ R91, R4, R91, !PT ;  /* 0x0000005b045b7209 */ /* 0x001fce0007810000 */
[----:B------:R-:W-:Y:S01]  /*5220*/  MUFU.EX2 R32, R32 ;  /* 0x0000002000207308 */ /* 0x000fe20000000800 */
[----:B------:R-:W0:Y:S07]  /*5230*/  SHFL.BFLY PT, R4, R91, 0x1, 0x1f ;  /* 0x0c201f005b047f89 */ /* 0x000e2e00000e0000 */
[----:B------:R-:W-:Y:S01]  /*5240*/  MUFU.EX2 R34, R34 ;  /* 0x0000002200227308 */ /* 0x000fe20000000800 */
[----:B-1----:R-:W-:-:S04]  /*5250*/  F2FP.SATFINITE.E4M3.F32.PACK_AB_MERGE_C R148, R90, R89, RZ ;  /* 0x000000595a94723e */ /* 0x002fc800048070ff */
[----:B------:R-:W-:-:S03]  /*5260*/  F2FP.SATFINITE.E4M3.F32.PACK_AB_MERGE_C R148, R88, R87, R148 ;  /* 0x000000575894723e */ /* 0x000fc60004807094 */
[----:B------:R-:W1:Y:S08]  /*5270*/  MUFU.EX2 R35, R35 ;  /* 0x0000002300237308 */ /* 0x000e700000000800 */
[----:B------:R-:W2:Y:S01]  /*5280*/  MUFU.EX2 R38, R38 ;  /* 0x0000002600267308 */ /* 0x000ea20000000800 */
[----:B0-----:R-:W-:-:S04]  /*5290*/  FMNMX.FTZ R4, R91, R4, !PT ;  /* 0x000000045b047209 */ /* 0x001fc80007810000 */
[C---:B------:R-:W-:Y:S01]  /*52a0*/  FSETP.NEU.FTZ.AND P1, PT, R4.reuse, -INF , PT ;  /* 0xff8000000400780b */ /* 0x040fe20003f3d000 */
[----:B------:R-:W-:Y:S02]  /*52b0*/  FFMA.FTZ R77, R4, R77, -8 ;  /* 0xc1000000044d7423 */ /* 0x000fe4000001004d */
[----:B------:R-:W0:Y:S01]  /*52c0*/  MUFU.EX2 R36, R36 ;  /* 0x0000002400247308 */ /* 0x000e220000000800 */
[----:B-1----:R-:W-:Y:S02]  /*52d0*/  F2FP.SATFINITE.E4M3.F32.PACK_AB_MERGE_C R150, R35, R34, RZ ;  /* 0x000000222396723e */ /* 0x002fe400048070ff */
[----:B------:R-:W-:Y:S02]  /*52e0*/  FSEL R3, R77, RZ, P1 ;  /* 0x000000ff4d037208 */ /* 0x000fe40000800000 */
[----:B------:R-:W-:Y:S02]  /*52f0*/  F2FP.SATFINITE.E4M3.F32.PACK_AB_MERGE_C R150, R32, R31, R150 ;  /* 0x0000001f2096723e */ /* 0x000fe40004807096 */
[----:B--2---:R-:W-:Y:S01]  /*5300*/  F2FP.SATFINITE.E4M3.F32.PACK_AB_MERGE_C R144, R38, R37, RZ ;  /* 0x000000252690723e */ /* 0x004fe200048070ff */
[--C-:B------:R-:W-:Y:S01]  /*5310*/  FFMA.FTZ R77, R99, UR17, -R3.reuse ;  /* 0x00000011634d7c23 */ /* 0x100fe20008010803 */
        /* <DEDUP_REMOVED lines=14> */
[----:B------:R-:W-:Y:S01]  /*5400*/  FADD.FTZ R60, R79, R80 ;  /* 0x000000504f3c7221 */ /* 0x000fe20000010000 */
[--C-:B------:R-:W-:Y:S01]  /*5410*/  FFMA.FTZ R20, R72, UR17, -R3.reuse ;  /* 0x0000001148147c23 */ /* 0x100fe20008010803 */
[--C-:B------:R-:W-:Y:S01]  /*5420*/  FFMA.FTZ R7, R7, UR17, -R3.reuse ;  /* 0x0000001107077c23 */ /* 0x100fe20008010803 */
[--C-:B------:R-:W-:Y:S01]  /*5430*/  FFMA.FTZ R72, R59, UR17, -R3.reuse ;  /* 0x000000113b487c23 */ /* 0x100fe20008010803 */
[--C-:B------:R-:W-:Y:S01]  /*5440*/  FFMA.FTZ R59, R61, UR17, -R3.reuse ;  /* 0x000000113d3b7c23 */ /* 0x100fe20008010803 */
[----:B------:R-:W-:Y:S01]  /*5450*/  FADD.FTZ R61, R81, R60 ;  /* 0x0000003c513d7221 */ /* 0x000fe20000010000 */
[----:B------:R-:W1:Y:S01]  /*5460*/  MUFU.EX2 R78, R78 ;  /* 0x0000004e004e7308 */ /* 0x000e620000000800 */
[--C-:B------:R-:W-:Y:S01]  /*5470*/  FFMA.FTZ R8, R8, UR17, -R3.reuse ;  /* 0x0000001108087c23 */ /* 0x100fe20008010803 */
[----:B------:R-:W-:Y:S01]  /*5480*/  FFMA.FTZ R60, R62, UR17, -R3 ;  /* 0x000000113e3c7c23 */ /* 0x000fe20008010803 */
[----:B------:R-:W-:Y:S01]  /*5490*/  FADD.FTZ R62, R82, R61 ;  /* 0x0000003d523e7221 */ /* 0x000fe20000010000 */
[--C-:B------:R-:W-:Y:S01]  /*54a0*/  FFMA.FTZ R9, R9, UR17, -R3.reuse ;  /* 0x0000001109097c23 */ /* 0x100fe20008010803 */
[--C-:B------:R-:W-:Y:S01]  /*54b0*/  FFMA.FTZ R10, R10, UR17, -R3.reuse ;  /* 0x000000110a0a7c23 */ /* 0x100fe20008010803 */
[--C-:B------:R-:W-:Y:S01]  /*54c0*/  FFMA.FTZ R61, R63, UR17, -R3.reuse ;  /* 0x000000113f3d7c23 */ /* 0x100fe20008010803 */
[----:B------:R-:W-:Y:S01]  /*54d0*/  FADD.FTZ R93, R83, R62 ;  /* 0x0000003e535d7221 */ /* 0x000fe20000010000 */
[----:B------:R-:W2:Y:S01]  /*54e0*/  MUFU.EX2 R6, R6 ;  /* 0x0000000600067308 */ /* 0x000ea20000000800 */
[--C-:B------:R-:W-:Y:S01]  /*54f0*/  FFMA.FTZ R19, R41, UR17, -R3.reuse ;  /* 0x0000001129137c23 */ /* 0x100fe20008010803 */
[----:B------:R-:W-:Y:S01]  /*5500*/  FFMA.FTZ R41, R42, UR17, -R3 ;  /* 0x000000112a297c23 */ /* 0x000fe20008010803 */
[----:B------:R-:W-:Y:S01]  /*5510*/  FADD.FTZ R62, R84, R93 ;  /* 0x0000005d543e7221 */ /* 0x000fe20000010000 */
[--C-:B------:R-:W-:Y:S01]  /*5520*/  FFMA.FTZ R73, R73, UR17, -R3.reuse ;  /* 0x0000001149497c23 */ /* 0x100fe20008010803 */
[----:B0-----:R-:W-:Y:S01]  /*5530*/  F2FP.SATFINITE.E4M3.F32.PACK_AB_MERGE_C R144, R36, R33, R144 ;  /* 0x000000212490723e */ /* 0x001fe20004807090 */
[--C-:B------:R-:W-:Y:S01]  /*5540*/  FFMA.FTZ R40, R40, UR17, -R3.reuse ;  /* 0x0000001128287c23 */ /* 0x100fe20008010803 */
[----:B------:R-:W-:Y:S01]  /*5550*/  FADD.FTZ R93, R85, R62 ;  /* 0x0000003e555d7221 */ /* 0x000fe20000010000 */
[----:B------:R-:W0:Y:S01]  /*5560*/  MUFU.EX2 R7, R7 ;  /* 0x0000000700077308 */ /* 0x000e220000000800 */
[----:B-1----:R-:W-:Y:S01]  /*5570*/  FADD.FTZ R63, R77, R78 ;  /* 0x0000004e4d3f7221 */ /* 0x002fe20000010000 */
[----:B------:R-:W-:Y:S01]  /*5580*/  FFMA.FTZ R44, R44, UR17, -R3 ;  /* 0x000000112c2c7c23 */ /* 0x000fe20008010803 */
[----:B------:R-:W-:Y:S01]  /*5590*/  FADD.FTZ R94, R86, R93 ;  /* 0x0000005d565e7221 */ /* 0x000fe20000010000 */
[--C-:B------:R-:W-:Y:S01]  /*55a0*/  FFMA.FTZ R46, R46, UR17, -R3.reuse ;  /* 0x000000112e2e7c23 */ /* 0x100fe20008010803 */
[--C-:B------:R-:W-:Y:S01]  /*55b0*/  FFMA.FTZ R47, R47, UR17, -R3.reuse ;  /* 0x000000112f2f7c23 */ /* 0x100fe20008010803 */
[----:B------:R-:W-:Y:S01]  /*55c0*/  FFMA.FTZ R26, R26, UR17, -R3 ;  /* 0x000000111a1a7c23 */ /* 0x000fe20008010803 */
[----:B------:R-:W-:Y:S01]  /*55d0*/  FADD.FTZ R93, R87, R94 ;  /* 0x0000005e575d7221 */ /* 0x000fe20000010000 */
[----:B------:R-:W1:Y:S01]  /*55e0*/  MUFU.EX2 R8, R8 ;  /* 0x0000000800087308 */ /* 0x000e620000000800 */
[----:B--2---:R-:W-:Y:S01]  /*55f0*/  FADD.FTZ R62, R6, R63 ;  /* 0x0000003f063e7221 */ /* 0x004fe20000010000 */
[----:B------:R-:W-:Y:S01]  /*5600*/  FFMA.FTZ R27, R27, UR17, -R3 ;  /* 0x000000111b1b7c23 */ /* 0x000fe20008010803 */
[----:B------:R-:W-:Y:S01]  /*5610*/  FADD.FTZ R82, R88, R93 ;  /* 0x0000005d58527221 */ /* 0x000fe20000010000 */
[--C-:B------:R-:W-:Y:S01]  /*5620*/  FFMA.FTZ R30, R30, UR17, -R3.reuse ;  /* 0x000000111e1e7c23 */ /* 0x100fe20008010803 */
[--C-:B------:R-:W-:Y:S01]  /*5630*/  FFMA.FTZ R23, R23, UR17, -R3.reuse ;  /* 0x0000001117177c23 */ /* 0x100fe20008010803 */
[--C-:B------:R-:W-:Y:S01]  /*5640*/  FFMA.FTZ R24, R24, UR17, -R3.reuse ;  /* 0x0000001118187c23 */ /* 0x100fe20008010803 */
[----:B------:R-:W-:Y:S01]  /*5650*/  FADD.FTZ R81, R89, R82 ;  /* 0x0000005259517221 */ /* 0x000fe20000010000 */
[----:B------:R-:W2:Y:S01]  /*5660*/  MUFU.EX2 R9, R9 ;  /* 0x0000000900097308 */ /* 0x000ea20000000800 */
[----:B0-----:R-:W-:Y:S01]  /*5670*/  FADD.FTZ R63, R7, R62 ;  /* 0x0000003e073f7221 */ /* 0x001fe20000010000 */
[----:B------:R-:W-:Y:S01]  /*5680*/  FFMA.FTZ R25, R25, UR17, -R3 ;  /* 0x0000001119197c23 */ /* 0x000fe20008010803 */
[----:B------:R-:W-:Y:S01]  /*5690*/  FADD.FTZ R90, R90, R81 ;  /* 0x000000515a5a7221 */ /* 0x000fe20000010000 */
[----:B------:R-:W-:Y:S01]  /*56a0*/  FFMA.FTZ R28, R28, UR17, -R3 ;  /* 0x000000111c1c7c23 */ /* 0x000fe20008010803 */
[----:B------:R-:W-:-:S03]  /*56b0*/  PLOP3.LUT P1, PT, PT, PT, UP1, 0x40, 0x0 ;  /* 0x000000000000781c */ /* 0x000fc60003f2e818 */
[----:B------:R-:W0:Y:S01]  /*56c0*/  MUFU.EX2 R10, R10 ;  /* 0x0000000a000a7308 */ /* 0x000e220000000800 */
[----:B-1----:R-:W-:-:S07]  /*56d0*/  FADD.FTZ R62, R8, R63 ;  /* 0x0000003f083e7221 */ /* 0x002fce0000010000 */
[----:B------:R-:W1:Y:S01]  /*56e0*/  MUFU.EX2 R91, R91 ;  /* 0x0000005b005b7308 */ /* 0x000e620000000800 */
[----:B--2---:R-:W-:-:S07]  /*56f0*/  FADD.FTZ R63, R9, R62 ;  /* 0x0000003e093f7221 */ /* 0x004fce0000010000 */
[----:B------:R-:W2:Y:S01]  /*5700*/  MUFU.EX2 R11, R11 ;  /* 0x0000000b000b7308 */ /* 0x000ea20000000800 */
[----:B0-----:R-:W-:Y:S01]  /*5710*/  FADD.FTZ R42, R10, R63 ;  /* 0x0000003f0a2a7221 */ /* 0x001fe20000010000 */
[----:B------:R-:W-:Y:S01]  /*5720*/  FADD.FTZ R63, R31, R90 ;  /* 0x0000005a1f3f7221 */ /* 0x000fe20000010000 */
[----:B------:R-:W-:-:S03]  /*5730*/  FFMA.FTZ R31, R45, UR17, -R3 ;  /* 0x000000112d1f7c23 */ /* 0x000fc60008010803 */
[----:B------:R-:W-:Y:S02]  /*5740*/  FADD.FTZ R63, R32, R63 ;  /* 0x0000003f203f7221 */ /* 0x000fe40000010000 */
[----:B------:R-:W0:Y:S01]  /*5750*/  MUFU.EX2 R12, R12 ;  /* 0x0000000c000c7308 */ /* 0x000e220000000800 */
[----:B-1----:R-:W-:Y:S01]  /*5760*/  FADD.FTZ R62, R91, R42 ;  /* 0x0000002a5b3e7221 */ /* 0x002fe20000010000 */
[----:B------:R-:W-:Y:S01]  /*5770*/  FFMA.FTZ R42, R43, UR17, -R3 ;  /* 0x000000112b2a7c23 */ /* 0x000fe20008010803 */
[----:B------:R-:W-:Y:S01]  /*5780*/  FADD.FTZ R80, R34, R63 ;  /* 0x0000003f22507221 */ /* 0x000fe20000010000 */
[----:B------:R-:W-:Y:S01]  /*5790*/  FFMA.FTZ R3, R29, UR17, -R3 ;  /* 0x000000111d037c23 */ /* 0x000fe20008010803 */
[----:B------:R-:W-:Y:S02]  /*57a0*/  F2FP.SATFINITE.E4M3.F32.PACK_AB_MERGE_C R29, R7, R6, RZ ;  /* 0x00000006071d723e */ /* 0x000fe400048070ff */
[----:B------:R-:W-:Y:S01]  /*57b0*/  FADD.FTZ R80, R35, R80 ;  /* 0x0000005023507221 */ /* 0x000fe20000010000 */
[----:B------:R-:W1:Y:S01]  /*57c0*/  MUFU.EX2 R13, R13 ;  /* 0x0000000d000d7308 */ /* 0x000e620000000800 */
[----:B--2---:R-:W-:Y:S01]  /*57d0*/  FADD.FTZ R43, R11, R62 ;  /* 0x0000003e0b2b7221 */ /* 0x004fe20000010000 */
[----:B------:R-:W-:Y:S01]  /*57e0*/  F2FP.SATFINITE.E4M3.F32.PACK_AB_MERGE_C R10, R91, R10, RZ ;  /* 0x0000000a5b0a723e */ /* 0x000fe200048070ff */
[----:B------:R-:W-:Y:S01]  /*57f0*/  FADD.FTZ R35, R33, R80 ;  /* 0x0000005021237221 */ /* 0x000fe20000010000 */
[----:B------:R-:W-:-:S02]  /*5800*/  F2FP.SATFINITE.E4M3.F32.PACK_AB_MERGE_C R153, R78, R77, R29 ;  /* 0x0000004d4e99723e */ /* 0x000fc4000480701d */
[----:B------:R-:W-:Y:S02]  /*5810*/  F2FP.SATFINITE.E4M3.F32.PACK_AB_MERGE_C R155, R9, R8, R10 ;  /* 0x00000008099b723e */ /* 0x000fe4000480700a */
[----:B------:R-:W2:Y:S01]  /*5820*/  MUFU.EX2 R92, R92 ;  /* 0x0000005c005c7308 */ /* 0x000ea20000000800 */
[----:B0-----:R-:W-:-:S07]  /*5830*/  FADD.FTZ R62, R12, R43 ;  /* 0x0000002b0c3e7221 */ /* 0x001fce0000010000 */
[----:B------:R-:W0:Y:S01]  /*5840*/  MUFU.EX2 R14, R14 ;  /* 0x0000000e000e7308 */ /* 0x000e220000000800 */
[----:B-1----:R-:W-:Y:S01]  /*5850*/  FADD.FTZ R43, R13, R62 ;  /* 0x0000003e0d2b7221 */ /* 0x002fe20000010000 */
[----:B------:R-:W-:-:S04]  /*5860*/  FADD.FTZ R62, R36, R35 ;  /* 0x00000023243e7221 */ /* 0x000fc80000010000 */
[----:B------:R-:W-:Y:S02]  /*5870*/  FADD.FTZ R37, R37, R62 ;  /* 0x0000003e25257221 */ /* 0x000fe40000010000 */
[----:B------:R-:W1:Y:S01]  /*5880*/  MUFU.EX2 R15, R15 ;  /* 0x0000000f000f7308 */ /* 0x000e620000000800 */
[----:B--2---:R-:W-:Y:S01]  /*5890*/  FADD.FTZ R43, R92, R43 ;  /* 0x0000002b5c2b7221 */ /* 0x004fe20000010000 */
[----:B------:R-:W-:Y:S01]  /*58a0*/  FADD.FTZ R38, R38, R37 ;  /* 0x0000002526267221 */ /* 0x000fe20000010000 */
[----:B------:R-:W-:-:S04]  /*58b0*/  F2FP.SATFINITE.E4M3.F32.PACK_AB_MERGE_C R13, R92, R13, RZ ;  /* 0x0000000d5c0d723e */ /* 0x000fc800048070ff */
[----:B------:R-:W-:Y:S01]  /*58c0*/  F2FP.SATFINITE.E4M3.F32.PACK_AB_MERGE_C R149, R12, R11, R13 ;  /* 0x0000000b0c95723e */ /* 0x000fe2000480700d */
[----:B------:R-:W2:Y:S01]  /*58d0*/  MUFU.EX2 R20, R20 ;  /* 0x0000001400147308 */ /* 0x000ea20000000800 */
[----:B0-----:R-:W-:-:S07]  /*58e0*/  FADD.FTZ R32, R14, R43 ;  /* 0x0000002b0e207221 */ /* 0x001fce0000010000 */
[----:B------:R-:W0:Y:S01]  /*58f0*/  MUFU.EX2 R73, R73 ;  /* 0x0000004900497308 */ /* 0x000e220000000800 */
[----:B-1----:R-:W-:-:S07]  /*5900*/  FADD.FTZ R33, R15, R32 ;  /* 0x000000200f217221 */ /* 0x002fce0000010000 */
[----:B------:R-:W1:Y:S01]  /*5910*/  MUFU.EX2 R21, R21 ;  /* 0x0000001500157308 */ /* 0x000e620000000800 */
[----:B--2---:R-:W-:-:S07]  /*5920*/  FADD.FTZ R32, R20, R33 ;  /* 0x0000002114207221 */ /* 0x004fce0000010000 */
[----:B------:R-:W2:Y:S01]  /*5930*/  MUFU.EX2 R56, R56 ;  /* 0x0000003800387308 */ /* 0x000ea20000000800 */
[C---:B0-----:R-:W-:Y:S01]  /*5940*/  FADD.FTZ R32, R73.reuse, R32 ;  /* 0x0000002049207221 */ /* 0x041fe20000010000 */
[----:B------:R-:W-:-:S04]  /*5950*/  F2FP.SATFINITE.E4M3.F32.PACK_AB_MERGE_C R20, R73, R20, RZ ;  /* 0x000000144914723e */ /* 0x000fc800048070ff */
[----:B------:R-:W-:Y:S02]  /*5960*/  F2FP.SATFINITE.E4M3.F32.PACK_AB_MERGE_C R151, R15, R14, R20 ;  /* 0x0000000e0f97723e */ /* 0x000fe40004807014 */
[----:B------:R-:W0:Y:S01]  /*5970*/  MUFU.EX2 R57, R57 ;  /* 0x0000003900397308 */ /* 0x000e220000000800 */
[----:B-1----:R-:W-:-:S07]  /*5980*/  FADD.FTZ R33, R21, R32 ;  /* 0x0000002015217221 */ /* 0x002fce0000010000 */
[----:B------:R-:W1:Y:S01]  /*5990*/  MUFU.EX2 R50, R50 ;  /* 0x0000003200327308 */ /* 0x000e620000000800 */
[----:B--2---:R-:W-:-:S07]  /*59a0*/  FADD.FTZ R32, R56, R33 ;  /* 0x0000002138207221 */ /* 0x004fce0000010000 */
[----:B------:R-:W2:Y:S01]  /*59b0*/  MUFU.EX2 R72, R72 ;  /* 0x0000004800487308 */ /* 0x000ea20000000800 */
[----:B0-----:R-:W-:-:S07]  /*59c0*/  FADD.FTZ R33, R57, R32 ;  /* 0x0000002039217221 */ /* 0x001fce0000010000 */
[----:B------:R-:W0:Y:S01]  /*59d0*/  MUFU.EX2 R48, R48 ;  /* 0x0000003000307308 */ /* 0x000e220000000800 */
[----:B-1----:R-:W-:-:S07]  /*59e0*/  F2FP.SATFINITE.E4M3.F32.PACK_AB_MERGE_C R146, R50, R49, RZ ;  /* 0x000000313292723e */ /* 0x002fce00048070ff */
[----:B------:R-:W1:Y:S01]  /*59f0*/  MUFU.EX2 R58, R58 ;  /* 0x0000003a003a7308 */ /* 0x000e620000000800 */
[C---:B--2---:R-:W-:Y:S01]  /*5a00*/  FADD.FTZ R33, R72.reuse, R33 ;  /* 0x0000002148217221 */ /* 0x044fe20000010000 */
[----:B------:R-:W-:-:S04]  /*5a10*/  F2FP.SATFINITE.E4M3.F32.PACK_AB_MERGE_C R57, R72, R57, RZ ;  /* 0x000000394839723e */ /* 0x000fc800048070ff */
[----:B------:R-:W-:Y:S02]  /*5a20*/  F2FP.SATFINITE.E4M3.F32.PACK_AB_MERGE_C R145, R56, R21, R57 ;  /* 0x000000153891723e */ /* 0x000fe40004807039 */
[----:B------:R-:W2:Y:S01]  /*5a30*/  MUFU.EX2 R59, R59 ;  /* 0x0000003b003b7308 */ /* 0x000ea20000000800 */
[----:B0-----:R-:W-:Y:S01]  /*5a40*/  F2FP.SATFINITE.E4M3.F32.PACK_AB_MERGE_C R146, R48, R39, R146 ;  /* 0x000000273092723e */ /* 0x001fe20004807092 */
[----:B------:R-:W-:-:S04]  /*5a50*/  FADD.FTZ R39, R39, R38 ;  /* 0x0000002627277221 */ /* 0x000fc80000010000 */
[----:B------:R-:W-:Y:S02]  /*5a60*/  FADD.FTZ R48, R48, R39 ;  /* 0x0000002730307221 */ /* 0x000fe40000010000 */
[----:B------:R-:W0:Y:S01]  /*5a70*/  MUFU.EX2 R60, R60 ;  /* 0x0000003c003c7308 */ /* 0x000e220000000800 */
[----:B-1----:R-:W-:Y:S01]  /*5a80*/  FADD.FTZ R6, R58, R33 ;  /* 0x000000213a067221 */ /* 0x002fe20000010000 */
[----:B------:R-:W-:-:S04]  /*5a90*/  FADD.FTZ R49, R49, R48 ;  /* 0x0000003031317221 */ /* 0x000fc80000010000 */
[----:B------:R-:W-:Y:S02]  /*5aa0*/  FADD.FTZ R50, R50, R49 ;  /* 0x0000003132327221 */ /* 0x000fe40000010000 */
        /* <DEDUP_REMOVED lines=10> */
[----:B------:R-:W-:Y:S01]  /*5b50*/  MUFU.EX2 R65, R65 ;  /* 0x0000004100417308 */ /* 0x000fe20000000800 */
[----:B0-----:R-:W-:Y:S01]  /*5b60*/  F2FP.SATFINITE.E4M3.F32.PACK_AB_MERGE_C R140, R52, R51, R32 ;  /* 0x00000033348c723e */ /* 0x001fe20004807020 */
[----:B------:R-:W-:-:S04]  /*5b70*/  FADD.FTZ R51, R51, R50 ;  /* 0x0000003233337221 */ /* 0x000fc80000010000 */
[----:B------:R-:W-:Y:S02]  /*5b80*/  FADD.FTZ R52, R52, R51 ;  /* 0x0000003334347221 */ /* 0x000fe40000010000 */
[----:B------:R-:W0:Y:S01]  /*5b90*/  MUFU.EX2 R66, R66 ;  /* 0x0000004200427308 */ /* 0x000e220000000800 */
[----:B-1----:R-:W-:Y:S01]  /*5ba0*/  FADD.FTZ R6, R40, R7 ;  /* 0x0000000728067221 */ /* 0x002fe20000010000 */
[----:B------:R-:W-:-:S04]  /*5bb0*/  FADD.FTZ R53, R53, R52 ;  /* 0x0000003435357221 */ /* 0x000fc80000010000 */
[----:B------:R-:W-:Y:S02]  /*5bc0*/  FADD.FTZ R54, R54, R53 ;  /* 0x0000003536367221 */ /* 0x000fe40000010000 */
[----:B------:R-:W1:Y:S08]  /*5bd0*/  MUFU.EX2 R19, R19 ;  /* 0x0000001300137308 */ /* 0x000e700000000800 */
[----:B------:R-:W-:Y:S01]  /*5be0*/  MUFU.EX2 R55, R55 ;  /* 0x0000003700377308 */ /* 0x000fe20000000800 */
[----:B0-----:R-:W-:-:S07]  /*5bf0*/  F2FP.SATFINITE.E4M3.F32.PACK_AB_MERGE_C R7, R66, R65, RZ ;  /* 0x000000414207723e */ /* 0x001fce00048070ff */
[----:B------:R-:W0:Y:S01]  /*5c00*/  MUFU.EX2 R64, R64 ;  /* 0x0000004000407308 */ /* 0x000e220000000800 */
[----:B-1----:R-:W-:-:S07]  /*5c10*/  FADD.FTZ R6, R19, R6 ;  /* 0x0000000613067221 */ /* 0x002fce0000010000 */
[----:B------:R-:W1:Y:S08]  /*5c20*/  MUFU.EX2 R41, R41 ;  /* 0x0000002900297308 */ /* 0x000e700000000800 */
        /* <DEDUP_REMOVED lines=9> */
[C---:B--2---:R-:W-:Y:S01]  /*5cc0*/  FADD.FTZ R7, R42.reuse, R7 ;  /* 0x000000072a077221 */ /* 0x044fe20000010000 */
[----:B------:R-:W-:-:S04]  /*5cd0*/  F2FP.SATFINITE.E4M3.F32.PACK_AB_MERGE_C R41, R42, R41, RZ ;  /* 0x000000292a29723e */ /* 0x000fc800048070ff */
[----:B------:R-:W-:Y:S02]  /*5ce0*/  F2FP.SATFINITE.E4M3.F32.PACK_AB_MERGE_C R141, R19, R40, R41 ;  /* 0x00000028138d723e */ /* 0x000fe40004807029 */
[----:B------:R-:W2:Y:S01]  /*5cf0*/  MUFU.EX2 R46, R46 ;  /* 0x0000002e002e7308 */ /* 0x000ea20000000800 */
[----:B0-----:R-:W-:-:S07]  /*5d00*/  FADD.FTZ R6, R34, R7 ;  /* 0x0000000722067221 */ /* 0x001fce0000010000 */
[----:B------:R-:W0:Y:S01]  /*5d10*/  MUFU.EX2 R47, R47 ;  /* 0x0000002f002f7308 */ /* 0x000e220000000800 */
[----:B-1----:R-:W-:-:S07]  /*5d20*/  FADD.FTZ R7, R31, R6 ;  /* 0x000000061f077221 */ /* 0x002fce0000010000 */
[----:B------:R-:W-:Y:S01]  /*5d30*/  MUFU.EX2 R69, R69 ;  /* 0x0000004500457308 */ /* 0x000fe20000000800 */
[----:B--2---:R-:W-:-:S07]  /*5d40*/  FADD.FTZ R6, R46, R7 ;  /* 0x000000072e067221 */ /* 0x004fce0000010000 */
[----:B------:R-:W1:Y:S01]  /*5d50*/  MUFU.EX2 R70, R70 ;  /* 0x0000004600467308 */ /* 0x000e620000000800 */
[C---:B0-----:R-:W-:Y:S01]  /*5d60*/  F2FP.SATFINITE.E4M3.F32.PACK_AB_MERGE_C R46, R47.reuse, R46, RZ ;  /* 0x0000002e2f2e723e */ /* 0x041fe200048070ff */
[----:B------:R-:W-:-:S03]  /*5d70*/  FADD.FTZ R47, R47, R6 ;  /* 0x000000062f2f7221 */ /* 0x000fc60000010000 */
[----:B------:R-:W-:-:S03]  /*5d80*/  F2FP.SATFINITE.E4M3.F32.PACK_AB_MERGE_C R143, R31, R34, R46 ;  /* 0x000000221f8f723e */ /* 0x000fc6000480702e */
[----:B------:R-:W-:Y:S08]  /*5d90*/  MUFU.EX2 R67, R67 ;  /* 0x0000004300437308 */ /* 0x000ff00000000800 */
[----:B------:R-:W0:Y:S01]  /*5da0*/  MUFU.EX2 R68, R68 ;  /* 0x0000004400447308 */ /* 0x000e220000000800 */
[----:B-1----:R-:W-:-:S07]  /*5db0*/  F2FP.SATFINITE.E4M3.F32.PACK_AB_MERGE_C R8, R70, R69, RZ ;  /* 0x000000454608723e */ /* 0x002fce00048070ff */
        /* <DEDUP_REMOVED lines=11> */
[----:B------:R-:W-:Y:S01]  /*5e70*/  MUFU.EX2 R75, R75 ;  /* 0x0000004b004b7308 */ /* 0x000fe20000000800 */
[----:B0-----:R-:W-:-:S07]  /*5e80*/  FADD.FTZ R6, R30, R7 ;  /* 0x000000071e067221 */ /* 0x001fce0000010000 */
[----:B------:R-:W0:Y:S01]  /*5e90*/  MUFU.EX2 R76, R76 ;  /* 0x0000004c004c7308 */ /* 0x000e220000000800 */
[C---:B-1----:R-:W-:Y:S01]  /*5ea0*/  F2FP.SATFINITE.E4M3.F32.PACK_AB_MERGE_C R30, R23.reuse, R30, RZ ;  /* 0x0000001e171e723e */ /* 0x042fe200048070ff */
[----:B------:R-:W-:-:S03]  /*5eb0*/  FADD.FTZ R23, R23, R6 ;  /* 0x0000000617177221 */ /* 0x000fc60000010000 */
[----:B------:R-:W-:-:S03]  /*5ec0*/  F2FP.SATFINITE.E4M3.F32.PACK_AB_MERGE_C R137, R27, R26, R30 ;  /* 0x0000001a1b89723e */ /* 0x000fc6000480701e */
[----:B------:R-:W-:Y:S08]  /*5ed0*/  MUFU.EX2 R71, R71 ;  /* 0x0000004700477308 */ /* 0x000ff00000000800 */
[----:B------:R-:W1:Y:S01]  /*5ee0*/  MUFU.EX2 R74, R74 ;  /* 0x0000004a004a7308 */ /* 0x000e620000000800 */
[----:B0-----:R-:W-:-:S07]  /*5ef0*/  F2FP.SATFINITE.E4M3.F32.PACK_AB_MERGE_C R8, R76, R75, RZ ;  /* 0x0000004b4c08723e */ /* 0x001fce00048070ff */
[----:B------:R-:W0:Y:S08]  /*5f00*/  MUFU.EX2 R24, R24 ;  /* 0x0000001800187308 */ /* 0x000e300000000800 */
[----:B------:R-:W2:Y:S01]  /*5f10*/  MUFU.EX2 R25, R25 ;  /* 0x0000001900197308 */ /* 0x000ea20000000800 */
[----:B-1----:R-:W-:Y:S01]  /*5f20*/  F2FP.SATFINITE.E4M3.F32.PACK_AB_MERGE_C R138, R74, R71, R8 ;  /* 0x000000474a8a723e */ /* 0x002fe20004807008 */
[----:B------:R-:W-:-:S04]  /*5f30*/  FADD.FTZ R71, R71, R70 ;  /* 0x0000004647477221 */ /* 0x000fc80000010000 */
[----:B------:R-:W-:Y:S02]  /*5f40*/  FADD.FTZ R74, R74, R71 ;  /* 0x000000474a4a7221 */ /* 0x000fe40000010000 */
[----:B------:R-:W1:Y:S01]  /*5f50*/  MUFU.EX2 R28, R28 ;  /* 0x0000001c001c7308 */ /* 0x000e620000000800 */
[----:B0-----:R-:W-:Y:S01]  /*5f60*/  FADD.FTZ R6, R24, R23 ;  /* 0x0000001718067221 */ /* 0x001fe20000010000 */
[----:B------:R-:W-:-:S06]  /*5f70*/  FADD.FTZ R75, R75, R74 ;  /* 0x0000004a4b4b7221 */ /* 0x000fcc0000010000 */
[----:B------:R-:W0:Y:S01]  /*5f80*/  MUFU.EX2 R3, R3 ;  /* 0x0000000300037308 */ /* 0x000e220000000800 */
[----:B--2---:R-:W-:-:S04]  /*5f90*/  FADD.FTZ R7, R25, R6 ;  /* 0x0000000619077221 */ /* 0x004fc80000010000 */
[----:B-1----:R-:W-:Y:S01]  /*5fa0*/  FADD.FTZ R6, R28, R7 ;  /* 0x000000071c067221 */ /* 0x002fe20000010000 */
[----:B------:R-:W-:Y:S01]  /*5fb0*/  FADD.FTZ R7, R76, R75 ;  /* 0x0000004b4c077221 */ /* 0x000fe20000010000 */
[C---:B0-----:R-:W-:Y:S02]  /*5fc0*/  F2FP.SATFINITE.E4M3.F32.PACK_AB_MERGE_C R8, R3.reuse, R28, RZ ;  /* 0x0000001c0308723e */ /* 0x041fe400048070ff */
[----:B------:R-:W-:Y:S01]  /*5fd0*/  FADD.FTZ R6, R3, R6 ;  /* 0x0000000603067221 */ /* 0x000fe20000010000 */
[----:B------:R-:W-:Y:S01]  /*5fe0*/  VIADD R3, R18, 0xfffffffe ;  /* 0xfffffffe12037836 */ /* 0x000fe20000000000 */
[----:B------:R-:W-:Y:S01]  /*5ff0*/  F2FP.SATFINITE.E4M3.F32.PACK_AB_MERGE_C R139, R25, R24, R8 ;  /* 0x00000018198b723e */ /* 0x000fe20004807008 */
[----:B------:R-:W-:Y:S06]  /*6000*/  @P1 BRA `(.L_x_669) ;  /* 0x0000000000441947 */ /* 0x000fec0003800000 */
        /* <DEDUP_REMOVED lines=10> */
.L_x_670:
[----:B------:R-:W-:-:S11]  /*60b0*/  UISETP.NE.AND UP2, UPT, UR5, 0x1, UPT ;  /* 0x000000010500788c */ /* 0x000fd6000bf45270 */
[----:B------:R-:W-:Y:S02]  /*60c0*/  @UP2 ULDC.64 UR12, c[0x0][0x9e8] ;  /* 0x00027a00000c2ab9 */ /* 0x000fe40000000a00 */
[----:B------:R-:W-:-:S04]  /*60d0*/  UIMAD.WIDE.U32 UR10, UR7, UR12, URZ ;  /* 0x0000000c070a72a5 */ /* 0x000fc8000f8e003f */
[----:B------:R-:W-:-:S12]  /*60e0*/  @UP2 USHF.R.U32.HI UR7, URZ, UR13, UR11 ;  /* 0x0000000d3f072299 */ /* 0x000fd8000801160b */
.L_x_671:
[----:B------:R-:W-:-:S04]  /*60f0*/  UIMAD UR5, UR7, UR5, UR5 ;  /* 0x00000005070572a4 */ /* 0x000fc8000f8e0205 */
[----:B------:R-:W-:-:S04]  /*6100*/  UISETP.LT.AND UP2, UPT, UR4, UR5, UPT ;  /* 0x000000050400728c */ /* 0x000fc8000bf41270 */
[----:B------:R-:W-:-:S12]  /*6110*/  USEL UR4, UR4, UR5, UP2 ;  /* 0x0000000504047287 */ /* 0x000fd80009000000 */
.L_x_669:
[----:B------:R-:W-:Y:S01]  /*6120*/  UIMAD.WIDE UR4, UR4, 0x66666667, URZ ;  /* 0x66666667040478a5 */ /* 0x000fe2000f8e023f */
[----:B------:R0:W-:Y:S01]  /*6130*/  STL [R1+0x4], RZ ;  /* 0x000004ff01007387 */ /* 0x0001e20000100800 */
[----:B------:R-:W1:Y:S01]  /*6140*/  S2UR UR7, SR_CgaCtaId ;  /* 0x00000000000779c3 */ /* 0x000e620000008800 */
[----:B------:R-:W-:Y:S01]  /*6150*/  CS2R R8, SRZ ;  /* 0x0000000000087805 */ /* 0x000fe2000001ff00 */
[----:B------:R-:W-:Y:S01]  /*6160*/  USHF.R.U32.HI UR4, URZ, 0x1f, UR5 ;  /* 0x0000001f3f047899 */ /* 0x000fe20008011605 */
[----:B------:R0:W-:Y:S01]  /*6170*/  STL [R1], RZ ;  /* 0x000000ff01007387 */ /* 0x0001e20000100800 */
[----:B------:R-:W-:Y:S02]  /*6180*/  CS2R R10, SRZ ;  /* 0x00000000000a7805 */ /* 0x000fe4000001ff00 */
[----:B------:R-:W-:Y:S01]  /*6190*/  CS2R R12, SRZ ;  /* 0x00000000000c7805 */ /* 0x000fe2000001ff00 */
[----:B------:R-:W-:Y:S01]  /*61a0*/  ULEA.HI.SX32 UR4, UR5, UR4, 0x1a ;  /* 0x0000000405047291 */ /* 0x000fe2000f8fd23f */
[----:B------:R0:W-:Y:S01]  /*61b0*/  STL [R1+0x28], RZ ;  /* 0x000028ff01007387 */ /* 0x0001e20000100800 */
[----:B------:R-:W-:Y:S01]  /*61c0*/  CS2R R14, SRZ ;  /* 0x00000000000e7805 */ /* 0x000fe2000001ff00 */
[----:B------:R-:W-:Y:S01]  /*61d0*/  UMOV UR5, URZ ;  /* 0x0000003f00057c82 */ /* 0x000fe20008000000 */
[----:B------:R-:W-:Y:S01]  /*61e0*/  UISETP.LT.AND UP2, UPT, UR45, UR4, UPT ;  /* 0x000000042d00728c */ /* 0x000fe2000bf41270 */
[----:B------:R0:W-:Y:S01]  /*61f0*/  STL [R1+0x24], RZ ;  /* 0x000024ff01007387 */ /* 0x0001e20000100800 */
[----:B------:R-:W-:-:S02]  /*6200*/  CS2R R18, SRZ ;  /* 0x0000000000127805 */ /* 0x000fc4000001ff00 */
[----:B------:R-:W-:Y:S01]  /*6210*/  CS2R R20, SRZ ;  /* 0x0000000000147805 */ /* 0x000fe2000001ff00 */
[----:B------:R-:W-:Y:S01]  /*6220*/  USEL UR23, UR45, UR4, !UP2 ;  /* 0x000000042d177287 */ /* 0x000fe2000d000000 */
[----:B------:R0:W-:Y:S01]  /*6230*/  STL [R1+0x20], RZ ;  /* 0x000020ff01007387 */ /* 0x0001e20000100800 */
[----:B------:R-:W-:Y:S01]  /*6240*/  CS2R R156, SRZ ;  /* 0x00000000009c7805 */ /* 0x000fe2000001ff00 */
[----:B------:R-:W-:Y:S02]  /*6250*/  UMOV UR4, URZ ;  /* 0x0000003f00047c82 */ /* 0x000fe40008000000 */
[----:B------:R0:W-:Y:S01]  /*6260*/  STL [R1+0x1c], RZ ;  /* 0x00001cff01007387 */ /* 0x0001e20000100800 */
[----:B------:R-:W-:-:S03]  /*6270*/  ISETP.GE.AND P1, PT, R3, UR23, PT ;  /* 0x0000001703007c0c */ /* 0x000fc6000bf26270 */
[----:B------:R0:W-:Y:S04]  /*6280*/  STL [R1+0x18], RZ ;  /* 0x000018ff01007387 */ /* 0x0001e80000100800 */
        /* <DEDUP_REMOVED lines=10> */
[----:B------:R0:W-:Y:S01]  /*6330*/  STL [R1+0x2c], RZ ;  /* 0x00002cff01007387 */ /* 0x0001e20000100800 */
[----:B-1----:R-:W-:Y:S05]  /*6340*/  @!P1 BRA `(.L_x_672) ;  /* 0x0000004c00289947 */ /* 0x002fea0003800000 */
        /* <DEDUP_REMOVED lines=18> */
[----:B------:R-:W-:Y:S01]  /*6470*/  ULDC UR16, c[0x0][0x9e4] ;  /* 0x0002790000107ab9 */ /* 0x000fe20000000800 */
[----:B------:R-:W-:Y:S01]  /*6480*/  ULDC UR18, c[0x0][0x288] ;  /* 0x0000a20000127ab9 */ /* 0x000fe20000000800 */
[----:B------:R-:W-:Y:S01]  /*6490*/  ULDC UR21, c[0x0][0x2f0] ;  /* 0x0000bc0000157ab9 */ /* 0x000fe20000000800 */
[----:B------:R-:W-:Y:S01]  /*64a0*/  ULDC UR17, c[0x0][0x988] ;  /* 0x0002620000117ab9 */ /* 0x000fe20000000800 */
[----:B------:R-:W-:-:S05]  /*64b0*/  ULDC UR19, c[0x0][0x9e0] ;  /* 0x0002780000137ab9 */ /* 0x000fca0000000800 */
.L_x_690:
[----:B------:R-:W-:-:S04]  /*64c0*/  UIADD3 UR4, UR24, 0x1, URZ ;  /* 0x0000000118047890 */ /* 0x000fc8000fffe03f */
[----:B------:R-:W-:-:S04]  /*64d0*/  UISETP.NE.AND UP2, UPT, UR4, 0x2, UPT ;  /* 0x000000020400788c */ /* 0x000fc8000bf45270 */
[----:B------:R-:W-:Y:S02]  /*64e0*/  USEL UR5, URZ, 0x1, UP2 ;  /* 0x000000013f057887 */ /* 0x000fe40009000000 */
[----:B------:R-:W-:Y:S02]  /*64f0*/  USEL UR4, UR4, URZ, UP2 ;  /* 0x0000003f04047287 */ /* 0x000fe40009000000 */
[----:B------:R-:W-:Y:S01]  /*6500*/  ULOP3.LUT UR5, UR25, UR5, URZ, 0x3c, !UPT ;  /* 0x0000000519057292 */ /* 0x000fe2000f8e3c3f */
[----:B------:R-:W-:Y:S11]  /*6510*/  @!P0 BRA `(.L_x_673) ;  /* 0x0000000000048947 */ /* 0x000ff60003800000 */
[----:B------:R-:W-:Y:S01]  /*6520*/  BPT.TRAP 0x1 ;  /* 0x000000040000795c */ /* 0x000fe20000300000 */
.L_x_673:
[----:B------:R-:W-:Y:S01]  /*6530*/  ULEA UR22, UR4, UR46, 0x3 ;  /* 0x0000002e04167291 */ /* 0x000fe2000f8e183f */
[----:B------:R-:W-:-:S05]  /*6540*/  IMAD.U32 R8, RZ, RZ, UR5 ;  /* 0x00000005ff087e24 */ /* 0x000fca000f8e00ff */
[----:B------:R-:W-:-:S04]  /*6550*/  SHF.L.U32 R8, R8, 0x1f, RZ ;  /* 0x0000001f08087819 */ /* 0x000fc800000006ff */
[----:B------:R1:W2:Y:S01]  /*6560*/  SYNCS.PHASECHK.TRANS64.TRYWAIT P1, [UR22+0x12430], R8 ;  /* 0x01243008ff0075a7 */ /* 0x0002a20008020156 */
[----:B------:R-:W-:Y:S05]  /*6570*/  @!P0 BRA `(.L_x_674) ;  /* 0x0000000000048947 */ /* 0x000fea0003800000 */
[----:B------:R-:W-:Y:S01]  /*6580*/  BPT.TRAP 0x1 ;  /* 0x000000040000795c */ /* 0x000fe20000300000 */
.L_x_674:
[----:B--2---:R-:W-:Y:S05]  /*6590*/  @P1 BRA `(.L_x_675) ;  /* 0x0000000000081947 */ /* 0x004fea0003800000 */
[----:B------:R-:W2:Y:S02]  /*65a0*/  SYNCS.PHASECHK.TRANS64.TRYWAIT P1, [UR22+0x12430], R8 ;  /* 0x01243008ff0075a7 */ /* 0x000ea40008020156 */
[----:B--2---:R-:W-:Y:S05]  /*65b0*/  @!P1 BRA `(.L_x_676) ;  /* 0x0000012000e09947 */ /* 0x004fea0003800000 */
.L_x_675:
[----:B------:R-:W-:Y:S01]  /*65c0*/  UIMAD UR26, UR4, 0x280, UR6 ;  /* 0x00000280041a78a4 */ /* 0x000fe2000f8e0206 */
[----:B------:R-:W-:Y:S01]  /*65d0*/  WARPGROUP.ARRIVE ;  /* 0x00000000000079c5 */ /* 0x000fe20000000000 */
[----:B------:R-:W-:Y:S01]  /*65e0*/  UMOV UR39, 0x80000020 ;  /* 0x8000002000277882 */ /* 0x000fe20000000000 */
[----:B------:R-:W-:Y:S01]  /*65f0*/  UMOV UR12, UR36 ;  /* 0x00000024000c7c82 */ /* 0x000fe20008000000 */
[----:B------:R-:W-:Y:S02]  /*6600*/  UIADD3 UR10, UR26, 0x80, URZ ;  /* 0x000000801a0a7890 */ /* 0x000fe4000fffe03f */
[----:B------:R-:W-:Y:S02]  /*6610*/  UIADD3 UR14, UR26, 0x100, URZ ;  /* 0x000001001a0e7890 */ /* 0x000fe4000fffe03f */
[----:B------:R-:W-:Y:S01]  /*6620*/  UMOV UR38, UR26 ;  /* 0x0000001a00267c82 */ /* 0x000fe20008000000 */
[----:B------:R-:W-:Y:S01]  /*6630*/  UMOV UR13, UR37 ;  /* 0x00000025000d7c82 */ /* 0x000fe20008000000 */
[----:B------:R-:W-:Y:S01]  /*6640*/  QGMMA.64x32x32.F32.E4M3.E4M3 R120, gdesc[UR36], RZ, !UPT, gsb0 ;  /* 0x00600000247879f3 */ /* 0x000fe2000c0008ff */
[----:B------:R-:W-:Y:S01]  /*6650*/  UMOV UR38, UR10 ;  /* 0x0000000a00267c82 */ /* 0x000fe20008000000 */
[----:B------:R-:W-:Y:S01]  /*6660*/  UMOV UR39, 0x80000020 ;  /* 0x8000002000277882 */ /* 0x000fe20000000000 */
[----:B------:R-:W-:Y:S01]  /*6670*/  UMOV UR15, 0x80000020 ;  /* 0x80000020000f7882 */ /* 0x000fe20000000000 */
[----:B------:R-:W-:-:S02]  /*6680*/  UIADD3 UR11, UR26, 0x180, URZ ;  /* 0x000001801a0b7890 */ /* 0x000fc4000fffe03f */
[----:B------:R-:W-:Y:S02]  /*6690*/  UIADD3 UR10, UR26, 0x200, URZ ;  /* 0x000002001a0a7890 */ /* 0x000fe4000fffe03f */
[----:B------:R-:W-:Y:S02]  /*66a0*/  UIADD3 UR27, UR26, 0x102, URZ ;  /* 0x000001021a1b7890 */ /* 0x000fe4000fffe03f */
[----:B------:R-:W-:Y:S01]  /*66b0*/  UIADD3 UR28, UR26, 0x182, URZ ;  /* 0x000001821a1c7890 */ /* 0x000fe2000fffe03f */
        /* <DEDUP_REMOVED lines=18> */
[----:B------:R-:W-:Y:S02]  /*67e0*/  UIADD3 UR10, UR26, 0x2, URZ ;  /* 0x000000021a0a7890 */ /* 0x000fe4000fffe03f */
[----:B------:R-:W-:Y:S01]  /*67f0*/  UIADD3 UR26, UR26, 0x202, URZ ;  /* 0x000002021a1a7890 */ /* 0x000fe2000fffe03f */
        /* <DEDUP_REMOVED lines=8> */
[----:B------:R-:W-:Y:S01]  /*6880*/  UMOV UR14, UR27 ;  /* 0x0000001b000e7c82 */ /* 0x000fe20008000000 */
        /* <DEDUP_REMOVED lines=19> */
.L_x_677:
[----:B------:R-:W-:Y:S01]  /*69c0*/  ULEA UR13, UR24, UR46, 0x3 ;  /* 0x0000002e180d7291 */ /* 0x000fe2000f8e183f */
[----:B-12---:R-:W-:-:S05]  /*69d0*/  IMAD.U32 R8, RZ, RZ, UR25 ;  /* 0x00000019ff087e24 */ /* 0x006fca000f8e00ff */
[----:B------:R-:W-:-:S04]  /*69e0*/  SHF.L.U32 R8, R8, 0x1f, RZ ;  /* 0x0000001f08087819 */ /* 0x000fc800000006ff */
[----:B------:R1:W2:Y:S01]  /*69f0*/  SYNCS.PHASECHK.TRANS64.TRYWAIT P1, [UR13+0x12450], R8 ;  /* 0x01245008ff0075a7 */ /* 0x0002a2000802014d */
[----:B------:R-:W-:Y:S05]  /*6a00*/  @!P0 BRA `(.L_x_678) ;  /* 0x0000000000048947 */ /* 0x000fea0003800000 */
[----:B------:R-:W-:Y:S01]  /*6a10*/  BPT.TRAP 0x1 ;  /* 0x000000040000795c */ /* 0x000fe20000300000 */
.L_x_678:
        /* <DEDUP_REMOVED lines=20> */
[----:B------:R-:W-:-:S07]  /*6b60*/  FMUL.FTZ R124, R0, R107 ;  /* 0x0000006b007c7220 */ /* 0x000fce0000410000 */
[----:B------:R-:W4:Y:S08]  /*6b70*/  MUFU.TANH R10, R10 ;  /* 0x0000000a000a7308 */ /* 0x000f300000002400 */
        /* <DEDUP_REMOVED lines=16> */
[----:B------:R-:W0:Y:S01]  /*6c80*/  MUFU.TANH R106, R106 ;  /* 0x0000006a006a7308 */ /* 0x000e220000002400 */
[----:B--234-:R-:W-:Y:S05]  /*6c90*/  @P1 BRA `(.L_x_679) ;  /* 0x0000000000081947 */ /* 0x01cfea0003800000 */
[----:B------:R-:W2:Y:S02]  /*6ca0*/  SYNCS.PHASECHK.TRANS64.TRYWAIT P1, [UR13+0x12450], R8 ;  /* 0x01245008ff0075a7 */ /* 0x000ea4000802014d */
[----:B--2---:R-:W-:Y:S05]  /*6cb0*/  @!P1 BRA `(.L_x_680) ;  /* 0x0000011c00389947 */ /* 0x004fea0003800000 */
.L_x_679:
[----:B------:R-:W-:Y:S01]  /*6cc0*/  UIADD3 UR10, UR46, 0x200, URZ ;  /* 0x000002002e0a7890 */ /* 0x000fe2000fffe03f */
[----:B------:R-:W3:Y:S01]  /*6cd0*/  LDL R130, [R1+0x48] ;  /* 0x0000480001827983 */ /* 0x000ee20000100800 */
[----:B------:R-:W-:Y:S01]  /*6ce0*/  WARPGROUP.ARRIVE ;  /* 0x00000000000079c5 */ /* 0x000fe20000000000 */
[----:B------:R-:W-:Y:S01]  /*6cf0*/  UMOV UR11, 0xc0000010 ;  /* 0xc0000010000b7882 */ /* 0x000fe20000000000 */
[----:B------:R-:W-:-:S04]  /*6d00*/  USHF.R.U32.HI UR10, URZ, 0x4, UR10 ;  /* 0x000000043f0a7899 */ /* 0x000fc8000801160a */
[----:B------:R-:W4:Y:S01]  /*6d10*/  S2R R129, SR_TID.X ;  /* 0x0000000000817919 */ /* 0x000f220000002100 */
[C---:B--2---:R-:W-:Y:S01]  /*6d20*/  FMUL.FTZ R107, R0.reuse, R108 ;  /* 0x0000006c006b7220 */ /* 0x044fe20000410000 */
[C---:B------:R-:W-:Y:S01]  /*6d30*/  FMUL.FTZ R108, R0.reuse, R109 ;  /* 0x0000006d006c7220 */ /* 0x040fe20000410000 */
[----:B------:R-:W-:Y:S01]  /*6d40*/  ULOP3.LUT UR10, UR10, 0x3fff, URZ, 0xc0, !UPT ;  /* 0x00003fff0a0a7892 */ /* 0x000fe2000f8ec03f */
[C---:B------:R-:W-:Y:S01]  /*6d50*/  FMUL.FTZ R109, R0.reuse, R110 ;  /* 0x0000006e006d7220 */ /* 0x040fe20000410000 */
[C---:B------:R-:W-:Y:S01]  /*6d60*/  FMUL.FTZ R110, R0.reuse, R111 ;  /* 0x0000006f006e7220 */ /* 0x040fe20000410000 */
[C---:B------:R-:W-:Y:S01]  /*6d70*/  FMUL.FTZ R111, R0.reuse, R112 ;  /* 0x00000070006f7220 */ /* 0x040fe20000410000 */
[----:B------:R-:W-:Y:S01]  /*6d80*/  ULOP3.LUT UR10, UR10, 0x10000, URZ, 0xfc, !UPT ;  /* 0x000100000a0a7892 */ /* 0x000fe2000f8efc3f */
[----:B------:R-:W-:Y:S01]  /*6d90*/  PLOP3.LUT P1, PT, PT, PT, UP0, 0x80, 0x0 ;  /* 0x000000000000781c */ /* 0x000fe20003f2f008 */
[C---:B------:R-:W-:Y:S01]  /*6da0*/  FMUL.FTZ R112, R0.reuse, R113 ;  /* 0x0000007100707220 */ /* 0x040fe20000410000 */
[C---:B------:R-:W-:Y:S01]  /*6db0*/  FMUL.FTZ R113, R0.reuse, R114 ;  /* 0x0000007200717220 */ /* 0x040fe20000410000 */
[----:B------:R-:W-:Y:S01]  /*6dc0*/  UIMAD UR12, UR24, 0x280, UR10 ;  /* 0x00000280180c78a4 */ /* 0x000fe2000f8e020a */
[C---:B------:R-:W-:Y:S01]  /*6dd0*/  FMUL.FTZ R114, R0.reuse, R115 ;  /* 0x0000007300727220 */ /* 0x040fe20000410000 */
[C---:B------:R-:W-:Y:S01]  /*6de0*/  FMUL.FTZ R115, R0.reuse, R116 ;  /* 0x0000007400737220 */ /* 0x040fe20000410000 */
[C---:B------:R-:W-:Y:S01]  /*6df0*/  FMUL.FTZ R116, R0.reuse, R117 ;  /* 0x0000007500747220 */ /* 0x040fe20000410000 */
[----:B------:R-:W-:Y:S01]  /*6e00*/  PLOP3.LUT P2, PT, PT, PT, UP0, 0x80, 0x0 ;  /* 0x000000000000781c */ /* 0x000fe20003f4f008 */
[C---:B------:R-:W-:Y:S01]  /*6e10*/  FMUL.FTZ R117, R0.reuse, R118 ;  /* 0x0000007600757220 */ /* 0x040fe20000410000 */
[C---:B------:R-:W-:Y:S01]  /*6e20*/  FMUL.FTZ R118, R0.reuse, R119 ;  /* 0x0000007700767220 */ /* 0x040fe20000410000 */
[----:B------:R-:W-:Y:S01]  /*6e30*/  UMOV UR10, UR12 ;  /* 0x0000000c000a7c82 */ /* 0x000fe20008000000 */
[C---:B------:R-:W-:Y:S01]  /*6e40*/  FMUL.FTZ R119, R0.reuse, R76 ;  /* 0x0000004c00777220 */ /* 0x040fe20000410000 */
[----:B------:R-:W-:Y:S01]  /*6e50*/  QGMMA.64x64x32.F32.E4M3.E4M3 R24, R152, gdesc[UR8], R24, gsb0 ;  /* 0x00e0000898187df3 */ /* 0x000fe20008000818 */
[----:B------:R-:W-:Y:S01]  /*6e60*/  UIADD3 UR10, UR12, 0x80, URZ ;  /* 0x000000800c0a7890 */ /* 0x000fe2000fffe03f */
[C---:B------:R-:W-:Y:S01]  /*6e70*/  FMUL.FTZ R76, R0.reuse, R78 ;  /* 0x0000004e004c7220 */ /* 0x040fe20000410000 */
[----:B------:R-:W-:Y:S01]  /*6e80*/  UMOV UR11, 0xc0000010 ;  /* 0xc0000010000b7882 */ /* 0x000fe20000000000 */
[C---:B------:R-:W-:Y:S01]  /*6e90*/  FMUL.FTZ R78, R0.reuse, R82 ;  /* 0x00000052004e7220 */ /* 0x040fe20000410000 */
[C---:B------:R-:W-:Y:S01]  /*6ea0*/  FMUL.FTZ R82, R0.reuse, R86 ;  /* 0x0000005600527220 */ /* 0x040fe20000410000 */
[C---:B------:R-:W-:Y:S01]  /*6eb0*/  FMUL.FTZ R86, R0.reuse, R56 ;  /* 0x0000003800567220 */ /* 0x040fe20000410000 */
[----:B------:R-:W-:Y:S01]  /*6ec0*/  IMAD.MOV.U32 R128, RZ, RZ, R22 ;  /* 0x000000ffff807224 */ /* 0x000fe200078e0016 */
[----:B-1----:R1:W2:Y:S01]  /*6ed0*/  MUFU.TANH R8, R124 ;  /* 0x0000007c00087308 */ /* 0x0022a20000002400 */
[C---:B------:R-:W-:Y:S01]  /*6ee0*/  FMUL.FTZ R125, R0.reuse, R60 ;  /* 0x0000003c007d7220 */ /* 0x040fe20000410000 */
[C---:B------:R-:W-:Y:S01]  /*6ef0*/  FMUL.FTZ R126, R0.reuse, R61 ;  /* 0x0000003d007e7220 */ /* 0x040fe20000410000 */
[C---:B------:R-:W-:Y:S01]  /*6f00*/  FMUL.FTZ R60, R0.reuse, R62 ;  /* 0x0000003e003c7220 */ /* 0x040fe20000410000 */
[----:B----4-:R-:W-:Y:S01]  /*6f10*/  LOP3.LUT R129, R129, 0x7f, RZ, 0xc0, !PT ;  /* 0x0000007f81817812 */ /* 0x010fe200078ec0ff */
[C---:B------:R-:W-:Y:S01]  /*6f20*/  FMUL.FTZ R61, R0.reuse, R63 ;  /* 0x0000003f003d7220 */ /* 0x040fe20000410000 */
[C---:B------:R-:W-:Y:S01]  /*6f30*/  FMUL.FTZ R62, R0.reuse, R64 ;  /* 0x00000040003e7220 */ /* 0x040fe20000410000 */
[C---:B------:R-:W-:Y:S01]  /*6f40*/  FMUL.FTZ R63, R0.reuse, R66 ;  /* 0x00000042003f7220 */ /* 0x040fe20000410000 */
[----:B------:R-:W-:Y:S01]  /*6f50*/  ISETP.NE.AND P3, PT, R129, RZ, PT ;  /* 0x000000ff8100720c */ /* 0x000fe20003f65270 */
[C---:B-1----:R-:W-:Y:S01]  /*6f60*/  FMUL.FTZ R124, R0.reuse, R77 ;  /* 0x0000004d007c7220 */ /* 0x042fe20000410000 */
[----:B------:R-:W-:Y:S01]  /*6f70*/  FMUL.FTZ R77, R0, R79 ;  /* 0x0000004f004d7220 */ /* 0x000fe20000410000 */
[----:B------:R-:W-:-:S02]  /*6f80*/  IMAD R129, R3, -0xa0, RZ ;  /* 0xffffff6003817824 */ /* 0x000fc400078e02ff */
[C---:B------:R-:W-:Y:S01]  /*6f90*/  FMUL.FTZ R79, R0.reuse, R83 ;  /* 0x00000053004f7220 */ /* 0x040fe20000410000 */
[C---:B------:R-:W-:Y:S01]  /*6fa0*/  FMUL.FTZ R83, R0.reuse, R87 ;  /* 0x0000005700537220 */ /* 0x040fe20000410000 */
[C---:B------:R-:W-:Y:S01]  /*6fb0*/  FMUL.FTZ R87, R0.reuse, R57 ;  /* 0x0000003900577220 */ /* 0x040fe20000410000 */
[----:B------:R-:W-:Y:S02]  /*6fc0*/  VIADD R57, R129, 0x1 ;  /* 0x0000000181397836 */ /* 0x000fe40000000000 */
        /* <DEDUP_REMOVED lines=32> */
[----:B------:R-:W1:Y:S08]  /*71d0*/  MUFU.TANH R107, R107 ;  /* 0x0000006b006b7308 */ /* 0x000e700000002400 */
[----:B------:R-:W4:Y:S08]  /*71e0*/  MUFU.TANH R108, R108 ;  /* 0x0000006c006c7308 */ /* 0x000f300000002400 */
[----:B------:R-:W0:Y:S01]  /*71f0*/  MUFU.TANH R109, R109 ;  /* 0x0000006d006d7308 */ /* 0x000e220000002400 */
[----:B------:R-:W-:-:S02]  /*7200*/  WARPGROUP.DEPBAR.LE gsb0, 0x0 ;  /* 0x00008000000079c5 */ /* 0x000fc40000010000 */
[----:B------:R-:W-:-:S05]  /*7210*/  WARPGROUP.ARRIVE ;  /* 0x00000000000079c5 */ /* 0x000fca0000000000 */
[----:B------:R-:W0:Y:S01]  /*7220*/  MUFU.TANH R110, R110 ;  /* 0x0000006e006e7308 */ /* 0x000e220000002400 */
[----:B------:R-:W-:Y:S01]  /*7230*/  QGMMA.64x64x32.F32.E4M3.E4M3 R24, R148, gdesc[UR8], R24, gsb0 ;  /* 0x00e0000894187df3 */ /* 0x000fe20008000818 */
[----:B------:R-:W-:Y:S01]  /*7240*/  UIADD3 UR10, UR12, 0x100, URZ ;  /* 0x000001000c0a7890 */ /* 0x000fe2000fffe03f */
[----:B------:R-:W-:-:S05]  /*7250*/  UMOV UR11, 0xc0000010 ;  /* 0xc0000010000b7882 */ /* 0x000fca0000000000 */
        /* <DEDUP_REMOVED lines=32> */
[----:B------:R-:W0:Y:S01]  /*7460*/  MUFU.TANH R102, R102 ;  /* 0x0000006600667308 */ /* 0x000e220000002400 */
[----:B---3--:R-:W-:-:S07]  /*7470*/  IMAD R70, R130, -0x2, R57 ;  /* 0xfffffffe82467824 */ /* 0x008fce00078e0239 */
[----:B------:R-:W3:Y:S01]  /*7480*/  MUFU.TANH R103, R103 ;  /* 0x0000006700677308 */ /* 0x000ee20000002400 */
[----:B------:R-:W-:-:S07]  /*7490*/  VIADD R67, R70, 0xffffffff ;  /* 0xffffffff46437836 */ /* 0x000fce0000000000 */
        /* <DEDUP_REMOVED lines=11> */
[----:B------:R-:W-:Y:S02]  /*7550*/  @UP0 ULDC UR10, c[0x0][0x44c] ;  /* 0x00011300000a0ab9 */ /* 0x000fe40000000800 */
[----:B------:R-:W-:Y:S01]  /*7560*/  @P1 IMAD.HI.U32 R56, R22, UR10, RZ ;  /* 0x0000000a16381c27 */ /* 0x000fe2000f8e00ff */
[----:B------:R-:W-:Y:S01]  /*7570*/  @UP0 ULDC UR10, c[0x0][0x450] ;  /* 0x00011400000a0ab9 */ /* 0x000fe20000000800 */
[----:B------:R-:W-:Y:S02]  /*7580*/  PLOP3.LUT P1, PT, PT, PT, UP1, 0x40, 0x0 ;  /* 0x000000000000781c */ /* 0x000fe40003f2e818 */
[----:B------:R-:W0:Y:S01]  /*7590*/  MUFU.TANH R80, R80 ;  /* 0x0000005000507308 */ /* 0x000e220000002400 */
[----:B------:R-:W-:Y:S01]  /*75a0*/  @P2 SHF.R.U32.HI R128, RZ, UR10, R56 ;  /* 0x0000000aff802c19 */ /* 0x000fe20008011638 */
[----:B------:R-:W-:-:S04]  /*75b0*/  IMAD.U32 R56, RZ, RZ, UR22 ;  /* 0x00000016ff387e24 */ /* 0x000fc8000f8e00ff */
[----:B------:R-:W5:Y:S01]  /*75c0*/  SHFL.IDX PT, R132, R128, RZ, 0x1c1f ;  /* 0x001c1fff80847589 */ /* 0x000f6200000e0000 */
[----:B------:R-:W-:Y:S01]  /*75d0*/  @!P3 VIADD R56, R56, 0x12440 ;  /* 0x000124403838b836 */ /* 0x000fe20000000000 */
[----:B------:R-:W0:Y:S04]  /*75e0*/  MUFU.TANH R81, R81 ;  /* 0x0000005100517308 */ /* 0x000e280000002400 */
[----:B------:R-:W-:-:S04]  /*75f0*/  @!P3 PRMT R56, RZ, 0x654, R56 ;  /* 0x00000654ff38b816 */ /* 0x000fc80000000038 */
        /* <DEDUP_REMOVED lines=8> */
[----:B------:R2:W-:Y:S05]  /*7680*/  @!P3 SYNCS.ARRIVE.TRANS64.RED.A1T0 RZ, [R56+URZ], RZ ;  /* 0x000000ff38ffb9a7 */ /* 0x0005ea000810043f */
[----:B------:R-:W0:Y:S01]  /*7690*/  MUFU.TANH R87, R87 ;  /* 0x0000005700577308 */ /* 0x000e220000002400 */
[----:B--2---:R-:W-:-:S07]  /*76a0*/  IMAD R56, R17, UR21, R70 ;  /* 0x0000001511387c24 */ /* 0x004fce000f8e0246 */
[----:B------:R-:W2:Y:S01]  /*76b0*/  MUFU.TANH R58, R58 ;  /* 0x0000003a003a7308 */ /* 0x000ea20000002400 */
[----:B------:R-:W-:-:S04]  /*76c0*/  VIADD R56, R56, -UR18 ;  /* 0x8000001238387c36 */ /* 0x000fc80008000000 */
[----:B------:R-:W-:-:S03]  /*76d0*/  VIADD R131, R56, UR19 ;  /* 0x0000001338837c36 */ /* 0x000fc60008000000 */
[----:B------:R-:W0:Y:S01]  /*76e0*/  MUFU.TANH R59, R59 ;  /* 0x0000003b003b7308 */ /* 0x000e220000002400 */
[----:B------:R-:W-:Y:S02]  /*76f0*/  VIADD R130, R56, UR20 ;  /* 0x0000001438827c36 */ /* 0x000fe40008000000 */
[--C-:B-----5:R-:W-:Y:S02]  /*7700*/  IMAD.IADD R71, R131, 0x1, R132.reuse ;  /* 0x0000000183477824 */ /* 0x120fe400078e0284 */
[----:B------:R-:W-:-:S03]  /*7710*/  IMAD.IADD R70, R130, 0x1, R132 ;  /* 0x0000000182467824 */ /* 0x000fc600078e0284 */
        /* <DEDUP_REMOVED lines=12> */
[----:B-1234-:R-:W-:Y:S05]  /*77e0*/  @P1 BRA `(.L_x_681) ;  /* 0x0000000000581947 */ /* 0x01efea0003800000 */
[----:B------:R-:W-:Y:S01]  /*77f0*/  IMAD R56, R17, UR21, R132 ;  /* 0x0000001511387c24 */ /* 0x000fe2000f8e0284 */
[----:B------:R-:W-:Y:S03]  /*7800*/  BSSY B0, `(.L_x_682) ;  /* 0x0000011000007945 */ /* 0x000fe60003800000 */
[----:B------:R-:W-:-:S05]  /*7810*/  VIADD R132, R56, -UR18 ;  /* 0x8000001238847c36 */ /* 0x000fca0008000000 */
[----:B------:R-:W-:-:S13]  /*7820*/  ISETP.GT.AND P1, PT, R132, -0x1, PT ;  /* 0xffffffff8400780c */ /* 0x000fda0003f24270 */
[----:B------:R-:W-:Y:S05]  /*7830*/  @P1 BRA `(.L_x_683) ;  /* 0x0000000000201947 */ /* 0x000fea0003800000 */
[----:B------:R-:W-:Y:S01]  /*7840*/  IMAD.U32 R134, RZ, RZ, UR16 ;  /* 0x00000010ff867e24 */ /* 0x000fe2000f8e00ff */
[----:B------:R-:W-:-:S04]  /*7850*/  LOP3.LUT R133, RZ, R132, RZ, 0x33, !PT ;  /* 0x00000084ff857212 */ /* 0x000fc800078e33ff */
[----:B------:R-:W-:-:S13]  /*7860*/  ISETP.NE.AND P1, PT, R134, 0x1, PT ;  /* 0x000000018600780c */ /* 0x000fda0003f25270 */
[----:B------:R-:W1:Y:S02]  /*7870*/  @P1 LDC.64 R56, c[0x0][0x9e8] ;  /* 0x00027a00ff381b82 */ /* 0x000e640000000a00 */
[----:B-1----:R-:W-:-:S05]  /*7880*/  @P1 IMAD.HI.U32 R56, R133, R56, RZ ;  /* 0x0000003885381227 */ /* 0x002fca00078e00ff */
[----:B------:R-:W-:-:S04]  /*7890*/  @P1 SHF.R.U32.HI R133, RZ, R57, R56 ;  /* 0x00000039ff851219 */ /* 0x000fc80000011638 */
[----:B------:R-:W-:Y:S01]  /*78a0*/  LOP3.LUT R132, RZ, R133, RZ, 0x33, !PT ;  /* 0x00000085ff847212 */ /* 0x000fe200078e33ff */
[----:B------:R-:W-:Y:S06]  /*78b0*/  BRA `(.L_x_684) ;  /* 0x0000000000147947 */ /* 0x000fec0003800000 */
.L_x_683:
[----:B------:R-:W-:-:S05]  /*78c0*/  IMAD.U32 R134, RZ, RZ, UR16 ;  /* 0x00000010ff867e24 */ /* 0x000fca000f8e00ff */
[----:B------:R-:W-:-:S13]  /*78d0*/  ISETP.NE.AND P1, PT, R134, 0x1, PT ;  /* 0x000000018600780c */ /* 0x000fda0003f25270 */
[----:B------:R-:W1:Y:S02]  /*78e0*/  @P1 LDC.64 R56, c[0x0][0x9e8] ;  /* 0x00027a00ff381b82 */ /* 0x000e640000000a00 */
[----:B-1----:R-:W-:-:S05]  /*78f0*/  @P1 IMAD.HI.U32 R56, R132, R56, RZ ;  /* 0x0000003884381227 */ /* 0x002fca00078e00ff */
[----:B------:R-:W-:-:S07]  /*7900*/  @P1 SHF.R.U32.HI R132, RZ, R57, R56 ;  /* 0x00000039ff841219 */ /* 0x000fce0000011638 */
.L_x_684:
[----:B------:R-:W-:Y:S05]  /*7910*/  BSYNC B0 ;  /* 0x0000000000007941 */ /* 0x000fea0003800000 */
.L_x_682:
[----:B------:R-:W-:-:S05]  /*7920*/  IMAD R132, R132, R134, R67 ;  /* 0x0000008684847224 */ /* 0x000fca00078e0243 */
[----:B------:R-:W-:Y:S02]  /*7930*/  VIADDMNMX R71, R132, R134, R71, PT ;  /* 0x0000008684477246 */ /* 0x000fe40003800147 */
[----:B------:R-:W-:-:S07]  /*7940*/  VIMNMX R70, R70, R132, !PT ;  /* 0x0000008446467248 */ /* 0x000fce0007fe0100 */
.L_x_681:
[C---:B------:R-:W-:Y:S01]  /*7950*/  ISETP.GE.AND P3, PT, R129.reuse, 0x9, PT ;  /* 0x000000098100780c */ /* 0x040fe20003f66270 */
[----:B------:R-:W1:Y:S01]  /*7960*/  SHFL.IDX PT, R56, R128, 0x1, 0x1c1f ;  /* 0x003c1f0080387f89 */ /* 0x000e6200000e0000 */
[C---:B------:R-:W-:Y:S02]  /*7970*/  ISETP.GE.AND P1, PT, R129.reuse, 0x2, PT ;  /* 0x000000028100780c */ /* 0x040fe40003f26270 */
[----:B------:R-:W-:Y:S02]  /*7980*/  ISETP.GE.AND P4, PT, R129, 0xa, PT ;  /* 0x0000000a8100780c */ /* 0x000fe40003f86270 */
[----:B------:R-:W-:Y:S02]  /*7990*/  LOP3.LUT R16, R16, 0xfffffffd, RZ, 0xc0, !PT ;  /* 0xfffffffd10107812 */ /* 0x000fe400078ec0ff */
[----:B------:R-:W-:Y:S02]  /*79a0*/  ISETP.GT.AND P2, PT, R70, 0x1, !P1 ;  /* 0x000000014600780c */ /* 0x000fe40004f44270 */
[----:B------:R-:W-:-:S02]  /*79b0*/  LOP3.LUT R2, R2, 0xfffffffd, RZ, 0xc0, !PT ;  /* 0xfffffffd02027812 */ /* 0x000fc400078ec0ff */
[----:B------:R-:W-:Y:S02]  /*79c0*/  ISETP.LT.OR P2, PT, R71, 0x2, P2 ;  /* 0x000000024700780c */ /* 0x000fe40001741670 */
[----:B------:R-:W-:Y:S02]  /*79d0*/  @P3 LOP3.LUT R16, R16, 0x2, RZ, 0xfc, !PT ;  /* 0x0000000210103812 */ /* 0x000fe400078efcff */
[----:B------:R-:W-:Y:S02]  /*79e0*/  FSEL R10, R10, -INF , !P2 ;  /* 0xff8000000a0a7808 */ /* 0x000fe40005000000 */
[----:B------:R-:W-:Y:S02]  /*79f0*/  LOP3.LUT R16, R16, 0xfffffffb, RZ, 0xc0, !PT ;  /* 0xfffffffb10107812 */ /* 0x000fe400078ec0ff */
[----:B------:R-:W-:Y:S02]  /*7a00*/  ISETP.GT.AND P3, PT, R70, 0x8, !P3 ;  /* 0x000000084600780c */ /* 0x000fe40005f64270 */
[----:B------:R-:W-:-:S02]  /*7a10*/  @P4 LOP3.LUT R16, R16, 0x4, RZ, 0xfc, !PT ;  /* 0x0000000410104812 */ /* 0x000fc400078efcff */
[----:B------:R-:W-:Y:S01]  /*7a20*/  ISETP.GT.AND P2, PT, R70, 0x9, !P4 ;  /* 0x000000094600780c */ /* 0x000fe20006744270 */
[--C-:B-1----:R-:W-:Y:S01]  /*7a30*/  IMAD.IADD R131, R131, 0x1, R56.reuse ;  /* 0x0000000183837824 */ /* 0x102fe200078e0238 */
[----:B------:R-:W-:Y:S01]  /*7a40*/  ISETP.GE.AND P4, PT, R129, 0x11, PT ;  /* 0x000000118100780c */ /* 0x000fe20003f86270 */
[----:B------:R-:W-:Y:S01]  /*7a50*/  IMAD.IADD R130, R130, 0x1, R56 ;  /* 0x0000000182827824 */ /* 0x000fe200078e0238 */
[C---:B------:R-:W-:Y:S02]  /*7a60*/  ISETP.LT.OR P3, PT, R71.reuse, 0x9, P3 ;  /* 0x000000094700780c */ /* 0x040fe40001f61670 */
[----:B------:R-:W-:Y:S02]  /*7a70*/  ISETP.LT.OR P2, PT, R71, 0xa, P2 ;  /* 0x0000000a4700780c */ /* 0x000fe40001741670 */
[----:B0-----:R-:W-:Y:S02]  /*7a80*/  FSEL R13, R13, -INF , !P3 ;  /* 0xff8000000d0d7808 */ /* 0x001fe40005800000 */
[----:B------:R-:W-:-:S02]  /*7a90*/  ISETP.GE.AND P3, PT, R129, 0x12, PT ;  /* 0x000000128100780c */ /* 0x000fc40003f66270 */
[----:B------:R-:W-:Y:S02]  /*7aa0*/  LOP3.LUT R16, R16, 0xfffffff7, RZ, 0xc0, !PT ;  /* 0xfffffff710107812 */ /* 0x000fe400078ec0ff */
[----:B------:R-:W-:Y:S02]  /*7ab0*/  FSEL R14, R14, -INF , !P2 ;  /* 0xff8000000e0e7808 */ /* 0x000fe40005000000 */
[----:B------:R-:W-:Y:S02]  /*7ac0*/  ISETP.GT.AND P2, PT, R70, 0x10, !P4 ;  /* 0x000000104600780c */ /* 0x000fe40006744270 */
[----:B------:R-:W-:Y:S02]  /*7ad0*/  @P4 LOP3.LUT R16, R16, 0x8, RZ, 0xfc, !PT ;  /* 0x0000000810104812 */ /* 0x000fe400078efcff */
[----:B------:R-:W-:Y:S02]  /*7ae0*/  ISETP.LT.OR P2, PT, R71, 0x11, P2 ;  /* 0x000000114700780c */ /* 0x000fe40001741670 */
[----:B------:R-:W-:-:S02]  /*7af0*/  LOP3.LUT R16, R16, 0xffffffef, RZ, 0xc0, !PT ;  /* 0xffffffef10107812 */ /* 0x000fc400078ec0ff */
[----:B------:R-:W-:Y:S02]  /*7b00*/  FSEL R19, R19, -INF , !P2 ;  /* 0xff80000013137808 */ /* 0x000fe40005000000 */
[----:B------:R-:W-:Y:S02]  /*7b10*/  @P3 LOP3.LUT R16, R16, 0x10, RZ, 0xfc, !PT ;  /* 0x0000001010103812 */ /* 0x000fe400078efcff */
[----:B------:R-:W-:Y:S02]  /*7b20*/  ISETP.GT.AND P2, PT, R70, 0x11, !P3 ;  /* 0x000000114600780c */ /* 0x000fe40005f44270 */
[----:B------:R-:W-:Y:S02]  /*7b30*/  ISETP.GE.AND P3, PT, R129, 0x19, PT ;  /* 0x000000198100780c */ /* 0x000fe40003f66270 */
[----:B------:R-:W-:Y:S02]  /*7b40*/  ISETP.LT.OR P2, PT, R71, 0x12, P2 ;  /* 0x000000124700780c */ /* 0x000fe40001741670 */
[----:B------:R-:W-:-:S02]  /*7b50*/  LOP3.LUT R16, R16, 0x7fffffff, RZ, 0xc0, !PT ;  /* 0x7fffffff10107812 */ /* 0x000fc400078ec0ff */
        /* <DEDUP_REMOVED lines=11> */
[----:B------:R-:W-:Y:S02]  /*7c10*/  FSEL R121, R121, -INF , !P2 ;  /* 0xff80000079797808 */ /* 0x000fe40005000000 */
[----:B------:R-:W-:Y:S02]  /*7c20*/  ISETP.GT.AND P2, PT, R70, 0x20, !P3 ;  /* 0x000000204600780c */ /* 0x000fe40005f44270 */
[----:B------:R-:W-:Y:S02]  /*7c30*/  LOP3.LUT R2, R2, 0xfffffffb, RZ, 0xc0, !PT ;  /* 0xfffffffb02027812 */ /* 0x000fe400078ec0ff */
[----:B------:R-:W-:-:S04]  /*7c40*/  ISETP.LT.OR P2, PT, R71, 0x21, P2 ;  /* 0x000000214700780c */ /* 0x000fc80001741670 */
[----:B------:R-:W-:Y:S02]  /*7c50*/  FSEL R104, R104, -INF , !P2 ;  /* 0xff80000068687808 */ /* 0x000fe40005000000 */
[----:B------:R-:W-:Y:S02]  /*7c60*/  @P3 LOP3.LUT R16, R16, 0x80000000, RZ, 0xfc, !PT ;  /* 0x8000000010103812 */ /* 0x000fe400078efcff */
[----:B------:R-:W-:Y:S02]  /*7c70*/  ISETP.GE.AND P3, PT, R129, 0x22, PT ;  /* 0x000000228100780c */ /* 0x000fe40003f66270 */
[----:B------:R-:W-:Y:S02]  /*7c80*/  LOP3.LUT R16, R16, 0xbfffffff, RZ, 0xc0, !PT ;  /* 0xbfffffff10107812 */ /* 0x000fe400078ec0ff */
[----:B------:R-:W-:-:S04]  /*7c90*/  ISETP.GT.AND P2, PT, R70, 0x21, !P3 ;  /* 0x000000214600780c */ /* 0x000fc80005f44270 */
        /* <DEDUP_REMOVED lines=170> */
[----:B------:R-:W-:-:S13]  /*8740*/  ISETP.GE.AND P6, PT, R129, 0x1, PT ;  /* 0x000000018100780c */ /* 0x000fda0003fc6270 */
[----:B------:R-:W-:Y:S02]  /*8750*/  @P6 LOP3.LUT R16, R16, 0x1, RZ, 0xfc, !PT ;  /* 0x0000000110106812 */ /* 0x000fe400078efcff */
        /* <DEDUP_REMOVED lines=18> */
[----:B------:R-:W0:Y:S02]  /*8880*/  @P6 LDC.64 R56, c[0x0][0x9e8] ;  /* 0x00027a00ff386b82 */ /* 0x000e240000000a00 */
[----:B0-----:R-:W-:-:S05]  /*8890*/  @P6 IMAD.HI.U32 R56, R9, R56, RZ ;  /* 0x0000003809386227 */ /* 0x001fca00078e00ff */
[----:B------:R-:W-:-:S04]  /*88a0*/  @P6 SHF.R.U32.HI R9, RZ, R57, R56 ;  /* 0x00000039ff096219 */ /* 0x000fc80000011638 */
[----:B------:R-:W-:Y:S01]  /*88b0*/  LOP3.LUT R9, RZ, R9, RZ, 0x33, !PT ;  /* 0x00000009ff097212 */ /* 0x000fe200078e33ff */
[----:B------:R-:W-:Y:S06]  /*88c0*/  BRA `(.L_x_688) ;  /* 0x0000000000147947 */ /* 0x000fec0003800000 */
.L_x_687:
[----:B------:R-:W-:-:S05]  /*88d0*/  IMAD.U32 R70, RZ, RZ, UR16 ;  /* 0x00000010ff467e24 */ /* 0x000fca000f8e00ff */
[----:B------:R-:W-:-:S13]  /*88e0*/  ISETP.NE.AND P6, PT, R70, 0x1, PT ;  /* 0x000000014600780c */ /* 0x000fda0003fc5270 */
[----:B------:R-:W0:Y:S02]  /*88f0*/  @P6 LDC.64 R56, c[0x0][0x9e8] ;  /* 0x00027a00ff386b82 */ /* 0x000e240000000a00 */
[----:B0-----:R-:W-:-:S05]  /*8900*/  @P6 IMAD.HI.U32 R56, R9, R56, RZ ;  /* 0x0000003809386227 */ /* 0x001fca00078e00ff */
[----:B------:R-:W-:-:S07]  /*8910*/  @P6 SHF.R.U32.HI R9, RZ, R57, R56 ;  /* 0x00000039ff096219 */ /* 0x000fce0000011638 */
.L_x_688:
[----:B------:R-:W-:Y:S05]  /*8920*/  BSYNC B0 ;  /* 0x0000000000007941 */ /* 0x000fea0003800000 */
.L_x_686:
[----:B------:R-:W-:-:S05]  /*8930*/  IMAD R9, R9, R70, R67 ;  /* 0x0000004609097224 */ /* 0x000fca00078e0243 */
[----:B------:R-:W-:Y:S02]  /*8940*/  VIADDMNMX R131, R9, R70, R131, PT ;  /* 0x0000004609837246 */ /* 0x000fe40003800183 */
[----:B------:R-:W-:-:S07]  /*8950*/  VIMNMX R130, R130, R9, !PT ;  /* 0x0000000982827248 */ /* 0x000fce0007fe0100 */
.L_x_685:
[----:B------:R-:W-:Y:S02]  /*8960*/  ISETP.GT.AND P1, PT, R130, 0x1, !P1 ;  /* 0x000000018200780c */ /* 0x000fe40004f24270 */
[----:B------:R-:W-:Y:S02]  /*8970*/  LOP3.LUT P6, RZ, R16, 0x8000000, RZ, 0xc0, !PT ;  /* 0x0800000010ff7812 */ /* 0x000fe400078cc0ff */
[----:B------:R-:W-:Y:S02]  /*8980*/  ISETP.LT.OR P1, PT, R131, 0x2, P1 ;  /* 0x000000028300780c */ /* 0x000fe40000f21670 */
[----:B------:R-:W-:Y:S02]  /*8990*/  ISETP.GT.AND P2, PT, R130, 0x89, !P2 ;  /* 0x000000898200780c */ /* 0x000fe40005744270 */
[----:B------:R-:W-:Y:S02]  /*89a0*/  FSEL R12, R12, -INF , !P1 ;  /* 0xff8000000c0c7808 */ /* 0x000fe40004800000 */
[----:B------:R-:W-:-:S02]  /*89b0*/  LOP3.LUT P1, RZ, R16, 0x2, RZ, 0xc0, !PT ;  /* 0x0000000210ff7812 */ /* 0x000fc4000782c0ff */
[C---:B------:R-:W-:Y:S02]  /*89c0*/  ISETP.LT.OR P2, PT, R131.reuse, 0x8a, P2 ;  /* 0x0000008a8300780c */ /* 0x040fe40001741670 */
[C---:B------:R-:W-:Y:S02]  /*89d0*/  ISETP.GT.AND P1, PT, R130.reuse, 0x8, !P1 ;  /* 0x000000088200780c */ /* 0x040fe40004f24270 */
[----:B------:R-:W-:Y:S02]  /*89e0*/  ISETP.GT.AND P3, PT, R130, 0x90, !P3 ;  /* 0x000000908200780c */ /* 0x000fe40005f64270 */
[----:B------:R-:W-:Y:S02]  /*89f0*/  ISETP.LT.OR P1, PT, R131, 0x9, P1 ;  /* 0x000000098300780c */ /* 0x000fe40000f21670 */
[----:B------:R-:W-:Y:S02]  /*8a00*/  FSEL R61, R61, -INF , !P2 ;  /* 0xff8000003d3d7808 */ /* 0x000fe40005000000 */
[----:B------:R-:W-:-:S02]  /*8a10*/  FSEL R15, R15, -INF , !P1 ;  /* 0xff8000000f0f7808 */ /* 0x000fc40004800000 */
[----:B------:R-:W-:Y:S02]  /*8a20*/  LOP3.LUT P1, RZ, R16, 0x4, RZ, 0xc0, !PT ;  /* 0x0000000410ff7812 */ /* 0x000fe4000782c0ff */
[C---:B------:R-:W-:Y:S02]  /*8a30*/  ISETP.GT.AND P4, PT, R130.reuse, 0x91, !P4 ;  /* 0x000000918200780c */ /* 0x040fe40006784270 */
[C---:B------:R-:W-:Y:S02]  /*8a40*/  ISETP.GT.AND P1, PT, R130.reuse, 0x9, !P1 ;  /* 0x000000098200780c */ /* 0x040fe40004f24270 */
[C---:B------:R-:W-:Y:S02]  /*8a50*/  ISETP.LT.OR P3, PT, R131.reuse, 0x91, P3 ;  /* 0x000000918300780c */ /* 0x040fe40001f61670 */
[----:B------:R-:W-:Y:S02]  /*8a60*/  ISETP.LT.OR P1, PT, R131, 0xa, P1 ;  /* 0x0000000a8300780c */ /* 0x000fe40000f21670 */
[----:B------:R-:W-:-:S02]  /*8a70*/  ISETP.GT.AND P5, PT, R130, 0x98, !P5 ;  /* 0x000000988200780c */ /* 0x000fc40006fa4270 */
[----:B------:R-:W-:Y:S02]  /*8a80*/  FSEL R18, R18, -INF , !P1 ;  /* 0xff80000012127808 */ /* 0x000fe40004800000 */
[----:B------:R-:W-:Y:S02]  /*8a90*/  LOP3.LUT P1, RZ, R16, 0x8, RZ, 0xc0, !PT ;  /* 0x0000000810ff7812 */ /* 0x000fe4000782c0ff */
[----:B------:R-:W-:Y:S02]  /*8aa0*/  ISETP.LT.OR P4, PT, R131, 0x92, P4 ;  /* 0x000000928300780c */ /* 0x000fe40002781670 */
[----:B------:R-:W-:Y:S02]  /*8ab0*/  ISETP.GT.AND P1, PT, R130, 0x10, !P1 ;  /* 0x000000108200780c */ /* 0x000fe40004f24270 */
[----:B------:R-:W-:Y:S02]  /*8ac0*/  FSEL R63, R63, -INF , !P3 ;  /* 0xff8000003f3f7808 */ /* 0x000fe40005800000 */
[----:B------:R-:W-:-:S02]  /*8ad0*/  ISETP.LT.OR P1, PT, R131, 0x11, P1 ;  /* 0x000000118300780c */ /* 0x000fc40000f21670 */
[----:B------:R-:W-:Y:S02]  /*8ae0*/  ISETP.LT.OR P5, PT, R131, 0x99, P5 ;  /* 0x000000998300780c */ /* 0x000fe40002fa1670 */
[----:B------:R-:W-:Y:S02]  /*8af0*/  FSEL R21, R21, -INF , !P1 ;  /* 0xff80000015157808 */ /* 0x000fe40004800000 */
[----:B------:R-:W-:Y:S02]  /*8b00*/  LOP3.LUT P1, RZ, R16, 0x10, RZ, 0xc0, !PT ;  /* 0x0000001010ff7812 */ /* 0x000fe4000782c0ff */
[----:B------:R-:W-:Y:S02]  /*8b10*/  FSEL R66, R66, -INF , !P5 ;  /* 0xff80000042427808 */ /* 0x000fe40006800000 */
[----:B------:R-:W-:-:S04]  /*8b20*/  ISETP.GT.AND P1, PT, R130, 0x11, !P1 ;  /* 0x000000118200780c */ /* 0x000fc80004f24270 */
[----:B------:R-:W-:-:S04]  /*8b30*/  ISETP.LT.OR P1, PT, R131, 0x12, P1 ;  /* 0x000000128300780c */ /* 0x000fc80000f21670 */
        /* <DEDUP_REMOVED lines=43> */
[----:B------:R-:W-:Y:S02]  /*8df0*/  ISETP.GT.AND P1, PT, R130, 0x30, !P6 ;  /* 0x000000308200780c */ /* 0x000fe40007724270 */
[----:B------:R-:W-:Y:S02]  /*8e00*/  LOP3.LUT P6, RZ, R16, 0x10000, RZ, 0xc0, !PT ;  /* 0x0001000010ff7812 */ /* 0x000fe400078cc0ff */
        /* <DEDUP_REMOVED lines=52> */
[----:B------:R-:W-:Y:S01]  /*9150*/  LOP3.LUT P1, RZ, R16, 0x80000, RZ, 0xc0, !PT ;  /* 0x0008000010ff7812 */ /* 0x000fe2000782c0ff */
[----:B------:R-:W0:Y:S03]  /*9160*/  SHFL.BFLY PT, R23, R56, 0x2, 0x1f ;  /* 0x0c401f0038177f89 */ /* 0x000e2600000e0000 */
[----:B------:R-:W-:-:S04]  /*9170*/  ISETP.GT.AND P1, PT, R130, 0x50, !P1 ;  /* 0x000000508200780c */ /* 0x000fc80004f24270 */
[----:B------:R-:W-:-:S04]  /*9180*/  ISETP.LT.OR P1, PT, R131, 0x51, P1 ;  /* 0x000000518300780c */ /* 0x000fc80000f21670 */
[----:B------:R-:W-:Y:S02]  /*9190*/  FSEL R98, R98, -INF , !P1 ;  /* 0xff80000062627808 */ /* 0x000fe40004800000 */
[----:B------:R-:W-:-:S04]  /*91a0*/  LOP3.LUT P1, RZ, R16, 0x40000, RZ, 0xc0, !PT ;  /* 0x0004000010ff7812 */ /* 0x000fc8000782c0ff */
[----:B------:R-:W-:-:S04]  /*91b0*/  ISETP.GT.AND P1, PT, R130, 0x51, !P1 ;  /* 0x000000518200780c */ /* 0x000fc80004f24270 */
[----:B------:R-:W-:Y:S02]  /*91c0*/  ISETP.LT.OR P1, PT, R131, 0x52, P1 ;  /* 0x000000528300780c */ /* 0x000fe40000f21670 */
[----:B0-----:R-:W-:Y:S02]  /*91d0*/  FMNMX.FTZ R57, R56, R23, !PT ;  /* 0x0000001738397209 */ /* 0x001fe40007810000 */
[----:B------:R-:W-:Y:S02]  /*91e0*/  FSEL R99, R99, -INF , !P1 ;  /* 0xff80000063637808 */ /* 0x000fe40004800000 */
[----:B------:R-:W-:Y:S01]  /*91f0*/  LOP3.LUT P1, RZ, R16, 0x20000, RZ, 0xc0, !PT ;  /* 0x0002000010ff7812 */ /* 0x000fe2000782c0ff */
[----:B------:R-:W0:Y:S03]  /*9200*/  SHFL.BFLY PT, R70, R57, 0x1, 0x1f ;  /* 0x0c201f0039467f89 */ /* 0x000e2600000e0000 */
[----:B------:R-:W-:-:S04]  /*9210*/  ISETP.GT.AND P1, PT, R130, 0x58, !P1 ;  /* 0x000000588200780c */ /* 0x000fc80004f24270 */
[----:B------:R-:W-:-:S04]  /*9220*/  ISETP.LT.OR P1, PT, R131, 0x59, P1 ;  /* 0x000000598300780c */ /* 0x000fc80000f21670 */
[----:B------:R-:W-:Y:S02]  /*9230*/  FSEL R102, R102, -INF , !P1 ;  /* 0xff80000066667808 */ /* 0x000fe40004800000 */
[----:B------:R-:W-:Y:S02]  /*9240*/  ISETP.GT.AND P1, PT, R130, 0x59, !P6 ;  /* 0x000000598200780c */ /* 0x000fe40007724270 */
[----:B------:R-:W-:Y:S02]  /*9250*/  LOP3.LUT P6, RZ, R16, 0x20, RZ, 0xc0, !PT ;  /* 0x0000002010ff7812 */ /* 0x000fe400078cc0ff */
[----:B------:R-:W-:-:S04]  /*9260*/  ISETP.LT.OR P1, PT, R131, 0x5a, P1 ;  /* 0x0000005a8300780c */ /* 0x000fc80000f21670 */
[----:B------:R-:W-:Y:S02]  /*9270*/  FSEL R103, R103, -INF , !P1 ;  /* 0xff80000067677808 */ /* 0x000fe40004800000 */
[----:B------:R-:W-:Y:S02]  /*9280*/  LOP3.LUT P1, RZ, R16, 0x8000, RZ, 0xc0, !PT ;  /* 0x0000800010ff7812 */ /* 0x000fe4000782c0ff */
[----:B0-----:R-:W-:Y:S01]  /*9290*/  FMNMX.FTZ R23, R57, R70, !PT ;  /* 0x0000004639177209 */ /* 0x001fe20007810000 */
[----:B------:R-:W-:Y:S01]  /*92a0*/  IMAD.U32 R70, RZ, RZ, UR17 ;  /* 0x00000011ff467e24 */ /* 0x000fe2000f8e00ff */
[----:B------:R-:W-:-:S03]  /*92b0*/  ISETP.GT.AND P1, PT, R130, 0x60, !P1 ;  /* 0x000000608200780c */ /* 0x000fc60004f24270 */
[----:B------:R-:W-:Y:S01]  /*92c0*/  FFMA.FTZ R67, R23, R70, -8 ;  /* 0xc100000017437423 */ /* 0x000fe20000010046 */
        /* <DEDUP_REMOVED lines=42> */
[----:B------:R-:W-:Y:S02]  /*9570*/  ISETP.GT.AND P1, PT, R130, RZ, !P6 ;  /* 0x000000ff8200720c */ /* 0x000fe40007724270 */
[----:B------:R-:W-:Y:S02]  /*9580*/  LOP3.LUT P6, RZ, R2, 0x4, RZ, 0xc0, !PT ;  /* 0x0000000402ff7812 */ /* 0x000fe400078cc0ff */
[----:B------:R-:W-:Y:S02]  /*9590*/  ISETP.LT.OR P1, PT, R131, 0x1, P1 ;  /* 0x000000018300780c */ /* 0x000fe40000f21670 */
[----:B------:R-:W-:Y:S02]  /*95a0*/  ISETP.GT.AND P2, PT, R130, 0x99, !P6 ;  /* 0x000000998200780c */ /* 0x000fe40007744270 */
[----:B------:R-:W-:-:S02]  /*95b0*/  FSEL R11, R11, -INF , !P1 ;  /* 0xff8000000b0b7808 */ /* 0x000fc40004800000 */
[----:B------:R-:W-:Y:S02]  /*95c0*/  FSETP.NEU.FTZ.AND P1, PT, R23, -INF , PT ;  /* 0xff8000001700780b */ /* 0x000fe40003f3d000 */
[----:B------:R-:W-:Y:S02]  /*95d0*/  ISETP.LT.OR P2, PT, R131, 0x9a, P2 ;  /* 0x0000009a8300780c */ /* 0x000fe40001741670 */
[----:B------:R-:W-:Y:S02]  /*95e0*/  FSEL R56, R67, RZ, P1 ;  /* 0x000000ff43387208 */ /* 0x000fe40000800000 */
[----:B------:R-:W-:-:S03]  /*95f0*/  FSEL R68, R68, -INF , !P2 ;  /* 0xff80000044447808 */ /* 0x000fc60005000000 */
[--C-:B------:R-:W-:Y:S01]  /*9600*/  FFMA.FTZ R57, R10, UR17, -R56.reuse ;  /* 0x000000110a397c23 */ /* 0x100fe20008010838 */
[----:B------:R-:W-:-:S01]  /*9610*/  FFMA.FTZ R10, R13, UR17, -R56 ;  /* 0x000000110d0a7c23 */ /* 0x000fc20008010838 */
[--C-:B------:R-:W-:Y:S01]  /*9620*/  FFMA.FTZ R67, R121, UR17, -R56.reuse ;  /* 0x0000001179437c23 */ /* 0x100fe20008010838 */
[----:B------:R-:W-:-:S01]  /*9630*/  FFMA.FTZ R13, R14, UR17, -R56 ;  /* 0x000000110e0d7c23 */ /* 0x000fc20008010838 */
[----:B------:R-:W-:Y:S01]  /*9640*/  FMNMX.FTZ R121, R11, R4, !PT ;  /* 0x000000040b797209 */ /* 0x000fe20007810000 */
        /* <DEDUP_REMOVED lines=22> */
[----:B0-----:R-:W-:-:S01]  /*97b0*/  FFMA.FTZ R121, R115, UR17, -R56 ;  /* 0x0000001173797c23 */ /* 0x001fc20008010838 */
        /* <DEDUP_REMOVED lines=24> */
[----:B------:R-:W-:-:S04]  /*9940*/  FMNMX.FTZ R115, R113, R120, !PT ;  /* 0x0000007871737209 */ /* 0x000fc80007810000 */
[----:B------:R-:W-:Y:S02]  /*9950*/  FMNMX.FTZ R120, R114, R115, !PT ;  /* 0x0000007372787209 */ /* 0x000fe40007810000 */
[----:B------:R-:W-:Y:S02]  /*9960*/  MUFU.EX2 R70, R70 ;  /* 0x0000004600467308 */ /* 0x000fe40000000800 */
        /* <DEDUP_REMOVED lines=30> */
[----:B------:R-:W-:Y:S02]  /*9b50*/  FMNMX.FTZ R120, R60, R115, !PT ;  /* 0x000000733c787209 */ /* 0x000fe40007810000 */
[----:B------:R-:W-:Y:S02]  /*9b60*/  FSEL R115, R64, -INF , !P4 ;  /* 0xff80000040737808 */ /* 0x000fe40006000000 */
[----:B------:R-:W-:Y:S02]  /*9b70*/  FMNMX.FTZ R120, R61, R120, !PT ;  /* 0x000000783d787209 */ /* 0x000fe40007810000 */
[----:B------:R1:W-:Y:S02]  /*9b80*/  MUFU.EX2 R64, R128 ;  /* 0x0000008000407308 */ /* 0x0003e40000000800 */
[----:B------:R-:W-:-:S04]  /*9b90*/  FMNMX.FTZ R120, R63, R120, !PT ;  /* 0x000000783f787209 */ /* 0x000fc80007810000 */
[----:B0-----:R-:W-:Y:S02]  /*9ba0*/  FMNMX.FTZ R121, R115, R120, !PT ;  /* 0x0000007873797209 */ /* 0x001fe40007810000 */
[----:B------:R-:W-:Y:S02]  /*9bb0*/  MUFU.EX2 R107, R107 ;  /* 0x0000006b006b7308 */ /* 0x000fe40000000800 */
[----:B------:R-:W-:-:S04]  /*9bc0*/  FMNMX.FTZ R121, R66, R121, !PT ;  /* 0x0000007942797209 */ /* 0x000fc80007810000 */
[----:B------:R-:W-:Y:S02]  /*9bd0*/  FMNMX.FTZ R121, R68, R121, !PT ;  /* 0x0000007944797209 */ /* 0x000fe40007810000 */
[----:B------:R-:W-:Y:S03]  /*9be0*/  MUFU.EX2 R112, R112 ;  /* 0x0000007000707308 */ /* 0x000fe60000000800 */
[----:B------:R-:W1:Y:S05]  /*9bf0*/  SHFL.BFLY PT, R120, R121, 0x2, 0x1f ;  /* 0x0c401f0079787f89 */ /* 0x000e6a00000e0000 */
[----:B------:R-:W-:Y:S08]  /*9c00*/  MUFU.EX2 R116, R116 ;  /* 0x0000007400747308 */ /* 0x000ff00000000800 */
[----:B------:R-:W-:Y:S08]  /*9c10*/  MUFU.EX2 R88, R88 ;  /* 0x0000005800587308 */ /* 0x000ff00000000800 */
[----:B------:R-:W-:Y:S01]  /*9c20*/  MUFU.EX2 R89, R89 ;  /* 0x0000005900597308 */ /* 0x000fe20000000800 */
[----:B-1----:R-:W-:Y:S01]  /*9c30*/  FMNMX.FTZ R128, R121, R120, !PT ;  /* 0x0000007879807209 */ /* 0x002fe20007810000 */
[--C-:B------:R-:W-:Y:S01]  /*9c40*/  FFMA.FTZ R120, R125, UR17, -R56.reuse ;  /* 0x000000117d787c23 */ /* 0x100fe20008010838 */
[----:B------:R-:W-:-:S01]  /*9c50*/  FFMA.FTZ R121, R126, UR17, -R56 ;  /* 0x000000117e797c23 */ /* 0x000fc20008010838 */
[----:B------:R-:W-:-:S02]  /*9c60*/  FSEL R126, R23, RZ, P1 ;  /* 0x000000ff177e7208 */ /* 0x000fc40000800000 */
[----:B------:R-:W0:Y:S02]  /*9c70*/  SHFL.BFLY PT, R125, R128, 0x1, 0x1f ;  /* 0x0c201f00807d7f89 */ /* 0x000e2400000e0000 */
[----:B------:R-:W-:Y:S01]  /*9c80*/  MUFU.EX2 R92, R92 ;  /* 0x0000005c005c7308 */ /* 0x000fe20000000800 */
[----:B------:R-:W-:-:S04]  /*9c90*/  FADD.FTZ R126, -R126, R5 ;  /* 0x000000057e7e7221 */ /* 0x000fc80000010100 */
[----:B------:R-:W-:-:S03]  /*9ca0*/  FMUL.FTZ R5, R126, UR17 ;  /* 0x000000117e057c20 */ /* 0x000fc60008410000 */
[----:B------:R-:W-:Y:S08]  /*9cb0*/  MUFU.EX2 R93, R93 ;  /* 0x0000005d005d7308 */ /* 0x000ff00000000800 */
[----:B------:R-:W1:Y:S01]  /*9cc0*/  MUFU.EX2 R5, R5 ;  /* 0x0000000500057308 */ /* 0x000e620000000800 */
[----:B0-----:R-:W-:Y:S01]  /*9cd0*/  FMNMX.FTZ R56, R128, R125, !PT ;  /* 0x0000007d80387209 */ /* 0x001fe20007810000 */
[----:B------:R-:W-:-:S06]  /*9ce0*/  IMAD.U32 R125, RZ, RZ, UR17 ;  /* 0x00000011ff7d7e24 */ /* 0x000fcc000f8e00ff */
[----:B------:R-:W-:Y:S01]  /*9cf0*/  MUFU.EX2 R96, R96 ;  /* 0x0000006000607308 */ /* 0x000fe20000000800 */
[C---:B------:R-:W-:Y:S01]  /*9d00*/  FSETP.NEU.FTZ.AND P1, PT, R56.reuse, -INF , PT ;  /* 0xff8000003800780b */ /* 0x040fe20003f3d000 */
[----:B------:R-:W-:-:S03]  /*9d10*/  FFMA.FTZ R125, R56, R125, -8 ;  /* 0xc1000000387d7423 */ /* 0x000fc6000001007d */
[----:B------:R-:W-:Y:S02]  /*9d20*/  FSEL R127, R56, RZ, P1 ;  /* 0x000000ff387f7208 */ /* 0x000fe40000800000 */
[----:B------:R-:W-:Y:S01]  /*9d30*/  FSEL R125, R125, RZ, P1 ;  /* 0x000000ff7d7d7208 */ /* 0x000fe20000800000 */
[----:B-1----:R-:W-:Y:S01]  /*9d40*/  FFMA.FTZ R128, R5, R7, R70 ;  /* 0x0000000705807223 */ /* 0x002fe20000010046 */
[----:B------:R-:W-:Y:S01]  /*9d50*/  MUFU.EX2 R97, R97 ;  /* 0x0000006100617308 */ /* 0x000fe20000000800 */
[----:B------:R-:W-:-:S02]  /*9d60*/  FADD.FTZ R127, -R127, R4 ;  /* 0x000000047f7f7221 */ /* 0x000fc40000010100 */
        /* <DEDUP_REMOVED lines=12> */
[----:B------:R-:W-:Y:S01]  /*9e30*/  FMUL.FTZ R94, R127, UR17 ;  /* 0x000000117f5e7c20 */ /* 0x000fe20008410000 */
[----:B------:R-:W-:-:S01]  /*9e40*/  FFMA.FTZ R12, R12, UR17, -R125 ;  /* 0x000000110c0c7c23 */ /* 0x000fc2000801087d */
[--C-:B------:R-:W-:Y:S01]  /*9e50*/  FFMA.FTZ R15, R15, UR17, -R125.reuse ;  /* 0x000000110f0f7c23 */ /* 0x100fe2000801087d */
[----:B------:R-:W-:-:S01]  /*9e60*/  FFMA.FTZ R18, R18, UR17, -R125 ;  /* 0x0000001112127c23 */ /* 0x000fc2000801087d */
[----:B------:R-:W-:Y:S01]  /*9e70*/  FFMA.FTZ R21, R21, UR17, -R125 ;  /* 0x0000001115157c23 */ /* 0x000fe2000801087d */
[----:B------:R-:W-:Y:S01]  /*9e80*/  MUFU.EX2 R11, R11 ;  /* 0x0000000b000b7308 */ /* 0x000fe20000000800 */
[----:B------:R-:W-:-:S01]  /*9e90*/  FADD.FTZ R127, R57, R128 ;  /* 0x00000080397f7221 */ /* 0x000fc20000010000 */
        /* <DEDUP_REMOVED lines=23> */
[----:B0-----:R-:W-:-:S01]  /*a010*/  FFMA.FTZ R7, R94, R6, R11 ;  /* 0x000000065e077223 */ /* 0x001fc2000001000b */
[--C-:B------:R-:W-:Y:S01]  /*a020*/  FFMA.FTZ R63, R63, UR17, -R125.reuse ;  /* 0x000000113f3f7c23 */ /* 0x100fe2000801087d */
[----:B------:R-:W-:-:S01]  /*a030*/  FFMA.FTZ R66, R66, UR17, -R125 ;  /* 0x0000001142427c23 */ /* 0x000fc2000801087d */
[----:B------:R-:W-:-:S04]  /*a040*/  FFMA.FTZ R68, R68, UR17, -R125 ;  /* 0x0000001144447c23 */ /* 0x000fc8000801087d */
[----:B------:R-:W0:Y:S01]  /*a050*/  MUFU.EX2 R18, R18 ;  /* 0x0000001200127308 */ /* 0x000e220000000800 */
[----:B-1----:R-:W-:-:S07]  /*a060*/  FADD.FTZ R6, R12, R7 ;  /* 0x000000070c067221 */ /* 0x002fce0000010000 */
[----:B------:R-:W1:Y:S01]  /*a070*/  MUFU.EX2 R21, R21 ;  /* 0x0000001500157308 */ /* 0x000e620000000800 */
[----:B--2---:R-:W-:-:S07]  /*a080*/  FADD.FTZ R7, R15, R6 ;  /* 0x000000060f077221 */ /* 0x004fce0000010000 */
[----:B------:R-:W2:Y:S01]  /*a090*/  MUFU.EX2 R126, R126 ;  /* 0x0000007e007e7308 */ /* 0x000ea20000000800 */
[----:B0-----:R-:W-:-:S07]  /*a0a0*/  FADD.FTZ R6, R18, R7 ;  /* 0x0000000712067221 */ /* 0x001fce0000010000 */
[----:B------:R0:W-:Y:S01]  /*a0b0*/  MUFU.EX2 R4, R118 ;  /* 0x0000007600047308 */ /* 0x0001e20000000800 */
[----:B-1----:R-:W-:-:S07]  /*a0c0*/  FADD.FTZ R7, R21, R6 ;  /* 0x0000000615077221 */ /* 0x002fce0000010000 */
[----:B------:R-:W1:Y:S01]  /*a0d0*/  MUFU.EX2 R9, R9 ;  /* 0x0000000900097308 */ /* 0x000e620000000800 */
[----:B0-----:R-:W-:-:S01]  /*a0e0*/  FADD.FTZ R118, R10, R127 ;  /* 0x0000007f0a767221 */ /* 0x001fc20000010000 */
[----:B--2---:R-:W-:-:S03]  /*a0f0*/  FADD.FTZ R6, R126, R7 ;  /* 0x000000077e067221 */ /* 0x004fc60000010000 */
[----:B------:R-:W-:-:S03]  /*a100*/  FADD.FTZ R127, R13, R118 ;  /* 0x000000760d7f7221 */ /* 0x000fc60000010000 */
[----:B------:R-:W0:Y:S01]  /*a110*/  MUFU.EX2 R122, R122 ;  /* 0x0000007a007a7308 */ /* 0x000e220000000800 */
[----:B------:R-:W-:-:S04]  /*a120*/  FADD.FTZ R118, R14, R127 ;  /* 0x0000007f0e767221 */ /* 0x000fc80000010000 */
[----:B------:R-:W-:-:S03]  /*a130*/  FADD.FTZ R127, R19, R118 ;  /* 0x00000076137f7221 */ /* 0x000fc60000010000 */
[----:B------:R-:W2:Y:S01]  /*a140*/  MUFU.EX2 R106, R106 ;  /* 0x0000006a006a7308 */ /* 0x000ea20000000800 */
[----:B------:R-:W-:-:S01]  /*a150*/  FADD.FTZ R118, R20, R127 ;  /* 0x0000007f14767221 */ /* 0x000fc20000010000 */
[----:B-1----:R-:W-:-:S03]  /*a160*/  FADD.FTZ R7, R9, R6 ;  /* 0x0000000609077221 */ /* 0x002fc60000010000 */
[----:B------:R-:W-:-:S03]  /*a170*/  FADD.FTZ R118, R67, R118 ;  /* 0x0000007643767221 */ /* 0x000fc60000010000 */
[----:B------:R-:W1:Y:S01]  /*a180*/  MUFU.EX2 R123, R123 ;  /* 0x0000007b007b7308 */ /* 0x000e620000000800 */
[----:B0-----:R-:W-:-:S01]  /*a190*/  FADD.FTZ R7, R122, R7 ;  /* 0x000000077a077221 */ /* 0x001fc20000010000 */
[----:B------:R-:W-:-:S04]  /*a1a0*/  FADD.FTZ R127, R71, R118 ;  /* 0x00000076477f7221 */ /* 0x000fc80000010000 */
[----:B------:R-:W-:Y:S02]  /*a1b0*/  FADD.FTZ R118, R104, R127 ;  /* 0x0000007f68767221 */ /* 0x000fe40000010000 */
[----:B------:R-:W0:Y:S01]  /*a1c0*/  MUFU.EX2 R8, R8 ;  /* 0x0000000800087308 */ /* 0x000e220000000800 */
[----:B--2---:R-:W-:-:S01]  /*a1d0*/  FADD.FTZ R6, R106, R7 ;  /* 0x000000076a067221 */ /* 0x004fc20000010000 */
[----:B------:R-:W-:-:S04]  /*a1e0*/  FADD.FTZ R127, R105, R118 ;  /* 0x00000076697f7221 */ /* 0x000fc80000010000 */
[----:B------:R-:W-:Y:S02]  /*a1f0*/  FADD.FTZ R118, R108, R127 ;  /* 0x0000007f6c767221 */ /* 0x000fe40000010000 */
[----:B------:R-:W2:Y:S01]  /*a200*/  MUFU.EX2 R109, R109 ;  /* 0x0000006d006d7308 */ /* 0x000ea20000000800 */
[----:B-1----:R-:W-:-:S01]  /*a210*/  FADD.FTZ R7, R123, R6 ;  /* 0x000000067b077221 */ /* 0x002fc20000010000 */
[----:B------:R-:W-:-:S04]  /*a220*/  FADD.FTZ R127, R107, R118 ;  /* 0x000000766b7f7221 */ /* 0x000fc80000010000 */
[----:B------:R-:W-:Y:S02]  /*a230*/  FADD.FTZ R118, R112, R127 ;  /* 0x0000007f70767221 */ /* 0x000fe40000010000 */
[----:B------:R-:W1:Y:S01]  /*a240*/  MUFU.EX2 R110, R110 ;  /* 0x0000006e006e7308 */ /* 0x000e620000000800 */
[----:B0-----:R-:W-:-:S01]  /*a250*/  FADD.FTZ R6, R8, R7 ;  /* 0x0000000708067221 */ /* 0x001fc20000010000 */
[----:B------:R-:W-:-:S04]  /*a260*/  FADD.FTZ R127, R111, R118 ;  /* 0x000000766f7f7221 */ /* 0x000fc80000010000 */
[----:B------:R-:W-:Y:S02]  /*a270*/  FADD.FTZ R127, R116, R127 ;  /* 0x0000007f747f7221 */ /* 0x000fe40000010000 */
        /* <DEDUP_REMOVED lines=10> */
[----:B------:R-:W-:-:S06]  /*a320*/  FADD.FTZ R6, R88, R127 ;  /* 0x0000007f58067221 */ /* 0x000fcc0000010000 */
[----:B------:R-:W1:Y:S01]  /*a330*/  MUFU.EX2 R95, R95 ;  /* 0x0000005f005f7308 */ /* 0x000e620000000800 */
[----:B0-----:R-:W-:-:S01]  /*a340*/  FADD.FTZ R118, R90, R7 ;  /* 0x000000075a767221 */ /* 0x001fc20000010000 */
[----:B------:R-:W-:-:S04]  /*a350*/  FADD.FTZ R7, R89, R6 ;  /* 0x0000000659077221 */ /* 0x000fc80000010000 */
[----:B------:R-:W-:Y:S02]  /*a360*/  FADD.FTZ R6, R92, R7 ;  /* 0x000000075c067221 */ /* 0x000fe40000010000 */
[----:B------:R-:W0:Y:S01]  /*a370*/  MUFU.EX2 R98, R98 ;  /* 0x0000006200627308 */ /* 0x000e220000000800 */
[----:B--2---:R-:W-:-:S01]  /*a380*/  FADD.FTZ R127, R91, R118 ;  /* 0x000000765b7f7221 */ /* 0x004fc20000010000 */
[----:B------:R-:W-:-:S03]  /*a390*/  FADD.FTZ R7, R93, R6 ;  /* 0x000000065d077221 */ /* 0x000fc60000010000 */
[----:B------:R-:W-:Y:S01]  /*a3a0*/  FADD.FTZ R118, R4, R127 ;  /* 0x0000007f04767221 */ /* 0x000fe20000010000 */
[----:B------:R-:W-:-:S02]  /*a3b0*/  FADD.FTZ R6, R96, R7 ;  /* 0x0000000760067221 */ /* 0x000fc40000010000 */
[----:B------:R-:W2:Y:S01]  /*a3c0*/  MUFU.EX2 R99, R99 ;  /* 0x0000006300637308 */ /* 0x000ea20000000800 */
[----:B-1----:R-:W-:-:S01]  /*a3d0*/  FADD.FTZ R127, R95, R118 ;  /* 0x000000765f7f7221 */ /* 0x002fc20000010000 */
[----:B------:R-:W-:-:S06]  /*a3e0*/  FADD.FTZ R7, R97, R6 ;  /* 0x0000000661077221 */ /* 0x000fcc0000010000 */
        /* <DEDUP_REMOVED lines=17> */
[----:B-1----:R-:W-:-:S04]  /*a500*/  FADD.FTZ R7, R73, R6 ;  /* 0x0000000649077221 */ /* 0x002fc80000010000 */
[----:B------:R-:W-:-:S03]  /*a510*/  FADD.FTZ R6, R64, R7 ;  /* 0x0000000740067221 */ /* 0x000fc60000010000 */
        /* <DEDUP_REMOVED lines=16> */
[----:B------:R-:W-:-:S06]  /*a620*/  FFMA.FTZ R118, R115, UR17, -R125 ;  /* 0x0000001173767c23 */ /* 0x000fcc000801087d */
        /* <DEDUP_REMOVED lines=36> */
[----:B-1----:R-:W-:-:S03]  /*a870*/  FADD.FTZ R7, R69, R6 ;  /* 0x0000000645077221 */ /* 0x002fc60000010000 */
[----:B0-----:R-:W-:Y:S01]  /*a880*/  FADD.FTZ R6, R68, R115 ;  /* 0x0000007344067221 */ /* 0x001fe20000010000 */
[----:B------:R-:W-:Y:S06]  /*a890*/  @!P0 BRA `(.L_x_689) ;  /* 0x0000000000048947 */ /* 0x000fec0003800000 */
[----:B------:R-:W-:Y:S01]  /*a8a0*/  BPT.TRAP 0x1 ;  /* 0x000000040000795c */ /* 0x000fe20000300000 */
.L_x_689:
[----:B------:R-:W-:Y:S01]  /*a8b0*/  UIADD3 UR10, UR13, 0x12460, URZ ;  /* 0x000124600d0a7890 */ /* 0x000fe2000fffe03f */
[----:B------:R-:W-:Y:S01]  /*a8c0*/  ISETP.GT.AND P1, PT, R3, UR23, PT ;  /* 0x0000001703007c0c */ /* 0x000fe2000bf24270 */
[----:B------:R-:W-:Y:S01]  /*a8d0*/  UMOV UR25, UR5 ;  /* 0x0000000500197c82 */ /* 0x000fe20008000000 */
[----:B------:R-:W-:Y:S01]  /*a8e0*/  F2FP.SATFINITE.E4M3.F32.PACK_AB_MERGE_C R4, R95, R4, RZ ;  /* 0x000000045f04723e */ /* 0x000fe200048070ff */
[----:B------:R-:W-:Y:S01]  /*a8f0*/  UPRMT UR10, UR7, 0x654, UR10 ;  /* 0x00000654070a7896 */ /* 0x000fe2000800000a */
[----:B------:R-:W-:Y:S01]  /*a900*/  F2FP.SATFINITE.E4M3.F32.PACK_AB_MERGE_C R10, R13, R10, RZ ;  /* 0x0000000a0d0a723e */ /* 0x000fe200048070ff */
[----:B------:R-:W-:Y:S01]  /*a910*/  UMOV UR24, UR4 ;  /* 0x0000000400187c82 */ /* 0x000fe20008000000 */
[----:B------:R-:W-:Y:S01]  /*a920*/  F2FP.SATFINITE.E4M3.F32.PACK_AB_MERGE_C R15, R18, R15, RZ ;  /* 0x0000000f120f723e */ /* 0x000fe200048070ff */
[-C--:B------:R-:W-:Y:S01]  /*a930*/  FMUL.FTZ R24, R24, R5.reuse ;  /* 0x0000000518187220 */ /* 0x080fe20000410000 */
[----:B------:R-:W-:Y:S01]  /*a940*/  F2FP.SATFINITE.E4M3.F32.PACK_AB_MERGE_C R20, R67, R20, RZ ;  /* 0x000000144314723e */ /* 0x000fe200048070ff */
[----:B------:R-:W-:Y:S01]  /*a950*/  FMUL.FTZ R25, R25, R5 ;  /* 0x0000000519197220 */ /* 0x000fe20000410000 */
[----:B------:R-:W-:Y:S01]  /*a960*/  F2FP.SATFINITE.E4M3.F32.PACK_AB_MERGE_C R9, R122, R9, RZ ;  /* 0x000000097a09723e */ /* 0x000fe200048070ff */
[----:B------:R-:W-:Y:S01]  /*a970*/  FMUL.FTZ R28, R28, R5 ;  /* 0x000000051c1c7220 */ /* 0x000fe20000410000 */
[----:B------:R-:W-:Y:S01]  /*a980*/  F2FP.SATFINITE.E4M3.F32.PACK_AB_MERGE_C R105, R108, R105, RZ ;  /* 0x000000696c69723e */ /* 0x000fe200048070ff */
[----:B------:R-:W-:Y:S01]  /*a990*/  SYNCS.ARRIVE.TRANS64.RED.A1T0 RZ, [UR10], RZ ;  /* 0x000000ffffff79a7 */ /* 0x000fe2000810040a */
[----:B------:R-:W-:Y:S01]  /*a9a0*/  F2FP.SATFINITE.E4M3.F32.PACK_AB_MERGE_C R8, R109, R8, RZ ;  /* 0x000000086d08723e */ /* 0x000fe200048070ff */
[----:B------:R-:W-:Y:S01]  /*a9b0*/  FMUL.FTZ R29, R29, R5 ;  /* 0x000000051d1d7220 */ /* 0x000fe20000410000 */
        /* <DEDUP_REMOVED lines=23> */
[----:B------:R-:W-:Y:S01]  /*ab30*/  FMUL.FTZ R53, R53, R5 ;  /* 0x0000000535357220 */ /* 0x000fe20000410000 */
[----:B------:R-:W-:Y:S01]  /*ab40*/  F2FP.SATFINITE.E4M3.F32.PACK_AB_MERGE_C R66, R68, R66, RZ ;  /* 0x000000424442723e */ /* 0x000fe200048070ff */
[----:B------:R-:W-:Y:S01]  /*ab50*/  VIADD R3, R3, 0xffffffff ;  /* 0xffffffff03037836 */ /* 0x000fe20000000000 */
[----:B------:R-:W-:Y:S01]  /*ab60*/  F2FP.SATFINITE.E4M3.F32.PACK_AB_MERGE_C R145, R91, R90, R4 ;  /* 0x0000005a5b91723e */ /* 0x000fe20004807004 */
[----:B------:R-:W-:Y:S01]  /*ab70*/  FMUL.FTZ R26, R26, R94 ;  /* 0x0000005e1a1a7220 */ /* 0x000fe20000410000 */
[----:B------:R-:W-:Y:S01]  /*ab80*/  F2FP.SATFINITE.E4M3.F32.PACK_AB_MERGE_C R152, R57, R70, R10 ;  /* 0x000000463998723e */ /* 0x000fe2000480700a */
[-C--:B------:R-:W-:Y:S01]  /*ab90*/  FMUL.FTZ R27, R27, R94.reuse ;  /* 0x0000005e1b1b7220 */ /* 0x080fe20000410000 */
[----:B------:R-:W-:Y:S01]  /*aba0*/  F2FP.SATFINITE.E4M3.F32.PACK_AB_MERGE_C R153, R12, R11, R15 ;  /* 0x0000000b0c99723e */ /* 0x000fe2000480700f */
[----:B------:R-:W-:Y:S01]  /*abb0*/  FMUL.FTZ R30, R30, R94 ;  /* 0x0000005e1e1e7220 */ /* 0x000fe20000410000 */
[----:B------:R-:W-:Y:S01]  /*abc0*/  F2FP.SATFINITE.E4M3.F32.PACK_AB_MERGE_C R154, R19, R14, R20 ;  /* 0x0000000e139a723e */ /* 0x000fe20004807014 */
[-C--:B------:R-:W-:Y:S01]  /*abd0*/  FMUL.FTZ R31, R31, R94.reuse ;  /* 0x0000005e1f1f7220 */ /* 0x080fe20000410000 */
[----:B------:R-:W-:Y:S01]  /*abe0*/  F2FP.SATFINITE.E4M3.F32.PACK_AB_MERGE_C R155, R126, R21, R9 ;  /* 0x000000157e9b723e */ /* 0x000fe20004807009 */
[-C--:B------:R-:W-:Y:S01]  /*abf0*/  FMUL.FTZ R34, R34, R94.reuse ;  /* 0x0000005e22227220 */ /* 0x080fe20000410000 */
[----:B------:R-:W-:Y:S01]  /*ac00*/  F2FP.SATFINITE.E4M3.F32.PACK_AB_MERGE_C R148, R104, R71, R105 ;  /* 0x000000476894723e */ /* 0x000fe20004807069 */
[----:B------:R-:W-:Y:S01]  /*ac10*/  FMUL.FTZ R35, R35, R94 ;  /* 0x0000005e23237220 */ /* 0x000fe20000410000 */
[----:B------:R-:W-:Y:S01]  /*ac20*/  F2FP.SATFINITE.E4M3.F32.PACK_AB_MERGE_C R149, R123, R106, R8 ;  /* 0x0000006a7b95723e */ /* 0x000fe20004807008 */
[-C--:B------:R-:W-:Y:S01]  /*ac30*/  FMUL.FTZ R38, R38, R94.reuse ;  /* 0x0000005e26267220 */ /* 0x080fe20000410000 */
[----:B------:R-:W-:Y:S01]  /*ac40*/  F2FP.SATFINITE.E4M3.F32.PACK_AB_MERGE_C R150, R112, R107, R111 ;  /* 0x0000006b7096723e */ /* 0x000fe2000480706f */
[----:B------:R-:W-:Y:S01]  /*ac50*/  FMUL.FTZ R39, R39, R94 ;  /* 0x0000005e27277220 */ /* 0x000fe20000410000 */
        /* <DEDUP_REMOVED lines=17> */
[----:B------:R-:W-:Y:S01]  /*ad70*/  IMAD.MOV.U32 R4, RZ, RZ, R56 ;  /* 0x000000ffff047224 */ /* 0x000fe200078e0038 */
[----:B------:R-:W-:Y:S01]  /*ad80*/  F2FP.SATFINITE.E4M3.F32.PACK_AB_MERGE_C R137, R59, R58, R60 ;  /* 0x0000003a3b89723e */ /* 0x000fe2000480703c */
[----:B------:R-:W-:Y:S01]  /*ad90*/  IMAD.MOV.U32 R5, RZ, RZ, R23 ;  /* 0x000000ffff057224 */ /* 0x000fe200078e0017 */
[----:B------:R-:W-:-:S02]  /*ada0*/  F2FP.SATFINITE.E4M3.F32.PACK_AB_MERGE_C R138, R65, R62, R69 ;  /* 0x0000003e418a723e */ /* 0x000fc40004807045 */
[----:B------:R-:W-:Y:S01]  /*adb0*/  F2FP.SATFINITE.E4M3.F32.PACK_AB_MERGE_C R139, R118, R63, R66 ;  /* 0x0000003f768b723e */ /* 0x000fe20004807042 */
[----:B------:R-:W-:Y:S06]  /*adc0*/  @P1 BRA `(.L_x_690) ;  /* 0xffffffb400bc1947 */ /* 0x000fec000383ffff */
[----:B------:R1:W-:Y:S01]  /*add0*/  STL [R1], R24 ;  /* 0x0000001801007387 */ /* 0x0003e20000100800 */
[----:B------:R-:W-:Y:S02]  /*ade0*/  IMAD.MOV.U32 R8, RZ, RZ, R26 ;  /* 0x000000ffff087224 */ /* 0x000fe400078e001a */
[----:B------:R-:W-:Y:S01]  /*adf0*/  IMAD.MOV.U32 R9, RZ, RZ, R27 ;  /* 0x000000ffff097224 */ /* 0x000fe200078e001b */
[----:B------:R1:W-:Y:S01]  /*ae00*/  STL [R1+0x4], R25 ;  /* 0x0000041901007387 */ /* 0x0003e20000100800 */
[----:B------:R-:W-:Y:S02]  /*ae10*/  IMAD.MOV.U32 R10, RZ, RZ, R30 ;  /* 0x000000ffff0a7224 */ /* 0x000fe400078e001e */
[----:B------:R-:W-:Y:S01]  /*ae20*/  IMAD.MOV.U32 R11, RZ, RZ, R31 ;  /* 0x000000ffff0b7224 */ /* 0x000fe200078e001f */
[----:B------:R1:W-:Y:S01]  /*ae30*/  STL [R1+0x24], R28 ;  /* 0x0000241c01007387 */ /* 0x0003e20000100800 */
[----:B------:R-:W-:Y:S02]  /*ae40*/  IMAD.MOV.U32 R12, RZ, RZ, R34 ;  /* 0x000000ffff0c7224 */ /* 0x000fe400078e0022 */
[----:B------:R-:W-:Y:S01]  /*ae50*/  IMAD.MOV.U32 R13, RZ, RZ, R35 ;  /* 0x000000ffff0d7224 */ /* 0x000fe200078e0023 */
[----:B------:R1:W-:Y:S01]  /*ae60*/  STL [R1+0x28], R29 ;  /* 0x0000281d01007387 */ /* 0x0003e20000100800 */
[----:B------:R-:W-:-:S02]  /*ae70*/  IMAD.MOV.U32 R14, RZ, RZ, R38 ;  /* 0x000000ffff0e7224 */ /* 0x000fc400078e0026 */
        /* <DEDUP_REMOVED lines=13> */
[----:B------:R1:W-:Y:S04]  /*af50*/  STL [R1+0xc], R40 ;  /* 0x00000c2801007387 */ /* 0x0003e80000100800 */
        /* <DEDUP_REMOVED lines=8> */
[----:B------:R1:W-:Y:S02]  /*afe0*/  STL [R1+0x30], R55 ;  /* 0x0000303701007387 */ /* 0x0003e40000100800 */
.L_x_672:
[----:B-1----:R-:W1:Y:S01]  /*aff0*/  LDC R24, c[0x0][0x2f0] ;  /* 0x0000bc00ff187b82 */ /* 0x002e620000000800 */
[----:B------:R-:W-:Y:S01]  /*b000*/  UIADD3 UR18, -UR18, 0x1, URZ ;  /* 0x0000000112127890 */ /* 0x000fe2000fffe13f */
[----:B------:R-:W-:Y:S01]  /*b010*/  ULDC UR11, c[0x0][0x448] ;  /* 0x00011200000b7ab9 */ /* 0x000fe20000000800 */
[----:B------:R-:W-:Y:S01]  /*b020*/  ULDC UR14, c[0x0][0x9e4] ;  /* 0x00027900000e7ab9 */ /* 0x000fe20000000800 */
[----:B------:R-:W-:Y:S01]  /*b030*/  UISETP.NE.AND UP0, UPT, UR11, 0x1, UPT ;  /* 0x000000010b00788c */ /* 0x000fe2000bf05270 */
[----:B------:R-:W-:-:S03]  /*b040*/  UMOV UR12, 0xc0 ;  /* 0x000000c0000c7882 */ /* 0x000fc60000000000 */
[----:B------:R-:W2:Y:S01]  /*b050*/  S2UR UR10, SR_CTAID.X ;  /* 0x00000000000a79c3 */ /* 0x000ea20000002500 */
[----:B------:R-:W-:-:S06]  /*b060*/  UISETP.GE.AND UP1, UPT, UR14, 0x1, UPT ;  /* 0x000000010e00788c */ /* 0x000fcc000bf26270 */
[----:B------:R-:W-:Y:S01]  /*b070*/  PLOP3.LUT P1, PT, PT, PT, UP1, 0x40, 0x0 ;  /* 0x000000000000781c */ /* 0x000fe20003f2e818 */
[----:B------:R-:W-:Y:S01]  /*b080*/  @UP0 ULDC UR15, c[0x0][0x450] ;  /* 0x00011400000f0ab9 */ /* 0x000fe20000000800 */
[----:B-1----:R-:W-:-:S05]  /*b090*/  IMAD R24, R17, R24, UR18 ;  /* 0x0000001211187e24 */ /* 0x002fca000f8e0218 */
[----:B------:R-:W-:Y:S01]  /*b0a0*/  R2UR UR13, R24 ;  /* 0x00000000180d72ca */ /* 0x000fe200000e0000 */
[----:B--2---:R-:W-:-:S03]  /*b0b0*/  UIMAD UR12, UR10, UR12, 0xbf ;  /* 0x000000bf0a0c74a4 */ /* 0x004fc6000f8e020c */
[----:B------:R-:W-:Y:S02]  /*b0c0*/  @UP0 ULDC UR10, c[0x0][0x44c] ;  /* 0x00011300000a0ab9 */ /* 0x000fe40000000800 */
[----:B------:R-:W-:-:S04]  /*b0d0*/  UIMAD.WIDE.U32 UR10, UR12, UR10, URZ ;  /* 0x0000000a0c0a72a5 */ /* 0x000fc8000f8e003f */
[----:B------:R-:W-:-:S04]  /*b0e0*/  @UP0 USHF.R.U32.HI UR12, URZ, UR15, UR11 ;  /* 0x0000000f3f0c0299 */ /* 0x000fc8000801160b */
[----:B------:R-:W-:-:S03]  /*b0f0*/  UIADD3 UR12, UR13, UR12, URZ ;  /* 0x0000000c0d0c7290 */ /* 0x000fc6000fffe03f */
[----:B------:R-:W-:Y:S02]  /*b100*/  ULDC UR13, c[0x0][0x9dc] ;  /* 0x00027700000d7ab9 */ /* 0x000fe40000000800 */
[----:B------:R-:W-:Y:S01]  /*b110*/  UIADD3 UR13, UR12, -UR13, URZ ;  /* 0x8000000d0c0d7290 */ /* 0x000fe2000fffe03f */
[----:B------:R-:W-:Y:S11]  /*b120*/  @P1 BRA `(.L_x_691) ;  /* 0x0000000000441947 */ /* 0x000ff60003800000 */
        /* <DEDUP_REMOVED lines=10> */
.L_x_692:
[----:B------:R-:W-:-:S11]  /*b1d0*/  UISETP.NE.AND UP2, UPT, UR14, 0x1, UPT ;  /* 0x000000010e00788c */ /* 0x000fd6000bf45270 */
[----:B------:R-:W-:Y:S02]  /*b1e0*/  @UP2 ULDC.64 UR18, c[0x0][0x9e8] ;  /* 0x00027a0000122ab9 */ /* 0x000fe40000000a00 */
[----:B------:R-:W-:-:S04]  /*b1f0*/  UIMAD.WIDE.U32 UR10, UR12, UR18, URZ ;  /* 0x000000120c0a72a5 */ /* 0x000fc8000f8e003f */
[----:B------:R-:W-:-:S12]  /*b200*/  @UP2 USHF.R.U32.HI UR12, URZ, UR19, UR11 ;  /* 0x000000133f0c2299 */ /* 0x000fd8000801160b */
.L_x_693:
[----:B------:R-:W-:-:S04]  /*b210*/  UIMAD UR12, UR12, UR14, URZ ;  /* 0x0000000e0c0c72a4 */ /* 0x000fc8000f8e023f */
[----:B------:R-:W-:-:S04]  /*b220*/  UISETP.LT.AND UP2, UPT, UR13, UR12, UPT ;  /* 0x0000000c0d00728c */ /* 0x000fc8000bf41270 */
[----:B------:R-:W-:-:S12]  /*b230*/  USEL UR13, UR13, UR12, !UP2 ;  /* 0x0000000c0d0d7287 */ /* 0x000fd8000d000000 */
.L_x_691:
[----:B------:R-:W-:-:S04]  /*b240*/  UIADD3 UR10, UR13, 0x9f, URZ ;  /* 0x0000009f0d0a7890 */ /* 0x000fc8000fffe03f */
[----:B------:R-:W-:-:S04]  /*b250*/  UIMAD.WIDE UR10, UR10, 0x66666667, URZ ;  /* 0x666666670a0a78a5 */ /* 0x000fc8000f8e023f */
[----:B------:R-:W-:-:S04]  /*b260*/  USHF.R.U32.HI UR10, URZ, 0x1f, UR11 ;  /* 0x0000001f3f0a7899 */ /* 0x000fc8000801160b */
[----:B------:R-:W-:-:S04]  /*b270*/  ULEA.HI.SX32 UR10, UR11, UR10, 0x1a ;  /* 0x0000000a0b0a7291 */ /* 0x000fc8000f8fd23f */
[----:B------:R-:W-:-:S04]  /*b280*/  UISETP.LT.AND UP2, UPT, UR45, UR10, UPT ;  /* 0x0000000a2d00728c */ /* 0x000fc8000bf41270 */
[----:B------:R-:W-:-:S06]  /*b290*/  USEL UR23, UR45, UR10, !UP2 ;  /* 0x0000000a2d177287 */ /* 0x000fcc000d000000 */
[----:B------:R-:W-:-:S13]  /*b2a0*/  ISETP.GE.AND P1, PT, R3, UR23, PT ;  /* 0x0000001703007c0c */ /* 0x000fda000bf26270 */
[----:B------:R-:W-:Y:S05]  /*b2b0*/  @!P1 BRA `(.L_x_694) ;  /* 0x0000002c00f09947 */ /* 0x000fea0003800000 */
[----:B------:R-:W-:Y:S01]  /*b2c0*/  IMAD.MOV.U32 R105, RZ, RZ, R4 ;  /* 0x000000ffff697224 */ /* 0x000fe200078e0004 */
[----:B------:R-:W-:Y:S01]  /*b2d0*/  UMOV UR25, UR5 ;  /* 0x0000000500197c82 */ /* 0x000fe20008000000 */
[----:B------:R-:W-:Y:S01]  /*b2e0*/  IMAD.MOV.U32 R104, RZ, RZ, R5 ;  /* 0x000000ffff687224 */ /* 0x000fe200078e0005 */
[----:B------:R-:W-:Y:S01]  /*b2f0*/  UMOV UR24, UR4 ;  /* 0x0000000400187c82 */ /* 0x000fe20008000000 */
[----:B------:R-:W-:-:S05]  /*b300*/  ULDC UR21, c[0x0][0x988] ;  /* 0x0002620000157ab9 */ /* 0x000fca0000000800 */
.L_x_704:
[----:B------:R-:W-:-:S04]  /*b310*/  UISETP.NE.AND UP2, UPT, UR24, 0x1, UPT ;  /* 0x000000011800788c */ /* 0x000fc8000bf45270 */
[----:B------:R-:W-:-:S04]  /*b320*/  USEL UR5, URZ, 0x1, UP2 ;  /* 0x000000013f057887 */ /* 0x000fc80009000000 */
[----:B------:R-:W-:Y:S01]  /*b330*/  ULOP3.LUT UR5, UR25, UR5, URZ, 0x3c, !UPT ;  /* 0x0000000519057292 */ /* 0x000fe2000f8e3c3f */
[----:B------:R-:W-:Y:S11]  /*b340*/  @!P0 BRA `(.L_x_695) ;  /* 0x0000000000048947 */ /* 0x000ff60003800000 */
[----:B------:R-:W-:Y:S01]  /*b350*/  BPT.TRAP 0x1 ;  /* 0x000000040000795c */ /* 0x000fe20000300000 */
.L_x_695:
[----:B------:R-:W-:Y:S01]  /*b360*/  UIADD3 UR4, UR24, 0x1, URZ ;  /* 0x0000000118047890 */ /* 0x000fe2000fffe03f */
[----:B------:R-:W-:-:S03]  /*b370*/  IMAD.U32 R4, RZ, RZ, UR5 ;  /* 0x00000005ff047e24 */ /* 0x000fc6000f8e00ff */
[----:B------:R-:W-:Y:S02]  /*b380*/  UISETP.NE.AND UP2, UPT, UR4, 0x2, UPT ;  /* 0x000000020400788c */ /* 0x000fe4000bf45270 */
[----:B------:R-:W-:Y:S02]  /*b390*/  SHF.L.U32 R4, R4, 0x1f, RZ ;  /* 0x0000001f04047819 */ /* 0x000fe400000006ff */
[----:B------:R-:W-:-:S04]  /*b3a0*/  USEL UR4, UR4, URZ, UP2 ;  /* 0x0000003f04047287 */ /* 0x000fc80009000000 */
[----:B------:R-:W-:-:S09]  /*b3b0*/  ULEA UR22, UR4, UR46, 0x3 ;  /* 0x0000002e04167291 */ /* 0x000fd2000f8e183f */
[----:B------:R1:W2:Y:S01]  /*b3c0*/  SYNCS.PHASECHK.TRANS64.TRYWAIT P1, [UR22+0x12430], R4 ;  /* 0x01243004ff0075a7 */ /* 0x0002a20008020156 */
[----:B------:R-:W-:Y:S05]  /*b3d0*/  @!P0 BRA `(.L_x_696) ;  /* 0x0000000000048947 */ /* 0x000fea0003800000 */
[----:B------:R-:W-:Y:S01]  /*b3e0*/  BPT.TRAP 0x1 ;  /* 0x000000040000795c */ /* 0x000fe20000300000 */
.L_x_696:
[----:B--2---:R-:W-:Y:S05]  /*b3f0*/  @P1 BRA `(.L_x_697) ;  /* 0x0000000000081947 */ /* 0x004fea0003800000 */
[----:B------:R-:W2:Y:S02]  /*b400*/  SYNCS.PHASECHK.TRANS64.TRYWAIT P1, [UR22+0x12430], R4 ;  /* 0x01243004ff0075a7 */ /* 0x000ea40008020156 */
[----:B--2---:R-:W-:Y:S05]  /*b410*/  @!P1 BRA `(.L_x_698) ;  /* 0x000000d400789947 */ /* 0x004fea0003800000 */
.L_x_697:
[----:B------:R-:W-:Y:S01]  /*b420*/  UIMAD UR26, UR4, 0x280, UR6 ;  /* 0x00000280041a78a4 */ /* 0x000fe2000f8e0206 */
[----:B------:R-:W-:Y:S01]  /*b430*/  WARPGROUP.ARRIVE ;  /* 0x00000000000079c5 */ /* 0x000fe20000000000 */
[----:B------:R-:W-:Y:S01]  /*b440*/  UMOV UR39, 0x80000020 ;  /* 0x8000002000277882 */ /* 0x000fe20000000000 */
[----:B------:R-:W-:Y:S01]  /*b450*/  UMOV UR12, UR36 ;  /* 0x00000024000c7c82 */ /* 0x000fe20008000000 */
[----:B------:R-:W-:Y:S01]  /*b460*/  UIADD3 UR14, UR26, 0x80, URZ ;  /* 0x000000801a0e7890 */ /* 0x000fe2000fffe03f */
[----:B------:R-:W-:Y:S02]  /*b470*/  UMOV UR13, UR37 ;  /* 0x00000025000d7c82 */ /* 0x000fe40008000000 */
[----:B------:R-:W-:Y:S01]  /*b480*/  UMOV UR38, UR26 ;  /* 0x0000001a00267c82 */ /* 0x000fe20008000000 */
[----:B------:R-:W-:Y:S01]  /*b490*/  UMOV UR15, 0x80000020 ;  /* 0x80000020000f7882 */ /* 0x000fe20000000000 */
[----:B------:R-:W-:Y:S01]  /*b4a0*/  QGMMA.64x32x32.F32.E4M3.E4M3 R88, gdesc[UR36], RZ, !UPT, gsb0 ;  /* 0x00600000245879f3 */ /* 0x000fe2000c0008ff */
[----:B------:R-:W-:Y:S01]  /*b4b0*/  UIADD3 UR18, UR26, 0x100, URZ ;  /* 0x000001001a127890 */ /* 0x000fe2000fffe03f */
[----:B------:R-:W-:Y:S01]  /*b4c0*/  UMOV UR16, UR36 ;  /* 0x0000002400107c82 */ /* 0x000fe20008000000 */
[----:B------:R-:W-:Y:S01]  /*b4d0*/  UMOV UR17, UR37 ;  /* 0x0000002500117c82 */ /* 0x000fe20008000000 */
[----:B------:R-:W-:Y:S01]  /*b4e0*/  UMOV UR19, 0x80000020 ;  /* 0x8000002000137882 */ /* 0x000fe20000000000 */
[----:B------:R-:W-:Y:S01]  /*b4f0*/  UIADD3 UR38, UR26, 0x180, URZ ;  /* 0x000001801a267890 */ /* 0x000fe2000fffe03f */
[----:B------:R-:W-:Y:S01]  /*b500*/  UMOV UR39, 0x80000020 ;  /* 0x8000002000277882 */ /* 0x000fe20000000000 */
[----:B------:R-:W-:Y:S01]  /*b510*/  UIADD3 UR10, UR26, 0x200, URZ ;  /* 0x000002001a0a7890 */ /* 0x000fe2000fffe03f */
[----:B------:R-:W-:Y:S01]  /*b520*/  UMOV UR11, 0x80000020 ;  /* 0x80000020000b7882 */ /* 0x000fe20000000000 */
[----:B------:R-:W-:-:S02]  /*b530*/  WARPGROUP.DEPBAR.LE gsb0, 0x0 ;  /* 0x00008000000079c5 */ /* 0x000fc40000010000 */
        /* <DEDUP_REMOVED lines=45> */
.L_x_699:
[----:B------:R-:W-:Y:S01]  /*b810*/  ULEA UR13, UR24, UR46, 0x3 ;  /* 0x0000002e180d7291 */ /* 0x000fe2000f8e183f */
[----:B-12---:R-:W-:-:S05]  /*b820*/  IMAD.U32 R4, RZ, RZ, UR25 ;  /* 0x00000019ff047e24 */ /* 0x006fca000f8e00ff */
[----:B------:R-:W-:-:S04]  /*b830*/  SHF.L.U32 R4, R4, 0x1f, RZ ;  /* 0x0000001f04047819 */ /* 0x000fc800000006ff */
[----:B------:R1:W2:Y:S01]  /*b840*/  SYNCS.PHASECHK.TRANS64.TRYWAIT P1, [UR13+0x12450], R4 ;  /* 0x01245004ff0075a7 */ /* 0x0002a2000802014d */
[----:B------:R-:W-:Y:S05]  /*b850*/  @!P0 BRA `(.L_x_700) ;  /* 0x0000000000048947 */ /* 0x000fea0003800000 */
[----:B------:R-:W-:Y:S01]  /*b860*/  BPT.TRAP 0x1 ;  /* 0x000000040000795c */ /* 0x000fe20000300000 */
.L_x_700:
        /* <DEDUP_REMOVED lines=15> */
[C---:B------:R-:W-:Y:S01]  /*b960*/  FMUL.FTZ R92, R0.reuse, R99 ;  /* 0x00000063005c7220 */ /* 0x040fe20000410000 */
[C---:B------:R-:W-:Y:S01]  /*b970*/  FMUL.FTZ R97, R0.reuse, R100 ;  /* 0x0000006400617220 */ /* 0x040fe20000410000 */
[C---:B------:R-:W-:Y:S01]  /*b980*/  FMUL.FTZ R125, R0.reuse, R40 ;  /* 0x00000028007d7220 */ /* 0x040fe20000410000 */
[C---:B------:R-:W-:Y:S01]  /*b990*/  FMUL.FTZ R40, R0.reuse, R41 ;  /* 0x0000002900287220 */ /* 0x040fe20000410000 */
[C---:B------:R-:W-:Y:S01]  /*b9a0*/  FMUL.FTZ R93, R0.reuse, R102 ;  /* 0x00000066005d7220 */ /* 0x040fe20000410000 */
[C---:B------:R-:W-:Y:S01]  /*b9b0*/  FMUL.FTZ R98, R0.reuse, R101 ;  /* 0x0000006500627220 */ /* 0x040fe20000410000 */
[----:B------:R-:W-:Y:S01]  /*b9c0*/  FMUL.FTZ R126, R0, R65 ;  /* 0x00000041007e7220 */ /* 0x000fe20000410000 */
[----:B------:R-:W5:Y:S01]  /*b9d0*/  MUFU.TANH R107, R107 ;  /* 0x0000006b006b7308 */ /* 0x000f620000002400 */
        /* <DEDUP_REMOVED lines=16> */
[----:B-----5:R-:W-:Y:S01]  /*bae0*/  FMNMX.FTZ R41, R107, R42, !PT ;  /* 0x0000002a6b297209 */ /* 0x020fe20007810000 */
        /* <DEDUP_REMOVED lines=29> */
[C---:B------:R-:W-:Y:S01]  /*bcc0*/  FMUL.FTZ R63, R0.reuse, R71 ;  /* 0x00000047003f7220 */ /* 0x040fe20000410000 */
        /* <DEDUP_REMOVED lines=33> */
[----:B----4-:R-:W-:-:S07]  /*bee0*/  FMNMX.FTZ R42, R96, R5, !PT ;  /* 0x00000005602a7209 */ /* 0x010fce0007810000 */
[----:B------:R-:W4:Y:S01]  /*bef0*/  MUFU.TANH R93, R93 ;  /* 0x0000005d005d7308 */ /* 0x000f220000002400 */
[----:B-----5:R-:W-:-:S07]  /*bf00*/  FMNMX.FTZ R24, R92, R41, !PT ;  /* 0x000000295c187209 */ /* 0x020fce0007810000 */
[----:B------:R-:W5:Y:S01]  /*bf10*/  MUFU.TANH R98, R98 ;  /* 0x0000006200627308 */ /* 0x000f620000002400 */
[----:B---3--:R-:W-:-:S07]  /*bf20*/  FMNMX.FTZ R5, R97, R42, !PT ;  /* 0x0000002a61057209 */ /* 0x008fce0007810000 */
        /* <DEDUP_REMOVED lines=129> */
[----:B-----5:R-:W-:Y:S02]  /*c740*/  FMNMX.FTZ R24, R132, R5, !PT ;  /* 0x0000000584187209 */ /* 0x020fe40007810000 */
[----:B---3--:R-:W-:Y:S01]  /*c750*/  FMNMX.FTZ R25, R133, R26, !PT ;  /* 0x0000001a85197209 */ /* 0x008fe20007810000 */
[----:B--2---:R-:W-:Y:S06]  /*c760*/  @P1 BRA `(.L_x_701) ;  /* 0x0000000000081947 */ /* 0x004fec0003800000 */
[----:B------:R-:W2:Y:S02]  /*c770*/  SYNCS.PHASECHK.TRANS64.TRYWAIT P1, [UR13+0x12450], R4 ;  /* 0x01245004ff0075a7 */ /* 0x000ea4000802014d */
[----:B--2---:R-:W-:Y:S05]  /*c780*/  @!P1 BRA `(.L_x_702) ;  /* 0x000000c000b49947 */ /* 0x004fea0003800000 */
.L_x_701:
[----:B----4-:R-:W-:Y:S01]  /*c790*/  FMNMX.FTZ R25, R134, R25, !PT ;  /* 0x0000001986197209 */ /* 0x010fe20007810000 */
[----:B--2---:R-:W2:Y:S01]  /*c7a0*/  SHFL.BFLY PT, R5, R24, 0x2, 0x1f ;  /* 0x0c401f0018057f89 */ /* 0x004ea200000e0000 */
[----:B------:R-:W-:Y:S02]  /*c7b0*/  UMOV UR17, UR21 ;  /* 0x0000001500117c82 */ /* 0x000fe40008000000 */
[----:B------:R-:W-:Y:S01]  /*c7c0*/  IMAD.U32 R30, RZ, RZ, UR17 ;  /* 0x00000011ff1e7e24 */ /* 0x000fe2000f8e00ff */
[----:B-1----:R-:W1:Y:S01]  /*c7d0*/  SHFL.BFLY PT, R4, R25, 0x2, 0x1f ;  /* 0x0c401f0019047f89 */ /* 0x002e6200000e0000 */
[----:B--2---:R-:W-:Y:S02]  /*c7e0*/  FMNMX.FTZ R26, R24, R5, !PT ;  /* 0x00000005181a7209 */ /* 0x004fe40007810000 */
[----:B-1----:R-:W-:-:S03]  /*c7f0*/  FMNMX.FTZ R27, R25, R4, !PT ;  /* 0x00000004191b7209 */ /* 0x002fc60007810000 */
[----:B------:R-:W1:Y:S04]  /*c800*/  SHFL.BFLY PT, R5, R26, 0x1, 0x1f ;  /* 0x0c201f001a057f89 */ /* 0x000e6800000e0000 */
[----:B------:R-:W2:Y:S01]  /*c810*/  SHFL.BFLY PT, R4, R27, 0x1, 0x1f ;  /* 0x0c201f001b047f89 */ /* 0x000ea200000e0000 */
[----:B-1----:R-:W-:Y:S02]  /*c820*/  FMNMX.FTZ R5, R26, R5, !PT ;  /* 0x000000051a057209 */ /* 0x002fe40007810000 */
[----:B--2---:R-:W-:-:S03]  /*c830*/  FMNMX.FTZ R4, R27, R4, !PT ;  /* 0x000000041b047209 */ /* 0x004fc60007810000 */
[C---:B------:R-:W-:Y:S01]  /*c840*/  FADD.FTZ R28, -R5.reuse, R104 ;  /* 0x00000068051c7221 */ /* 0x040fe20000010100 */
[----:B------:R-:W-:-:S01]  /*c850*/  FFMA.FTZ R135, R5, R30, -8 ;  /* 0xc100000005877423 */ /* 0x000fc2000001001e */
[----:B------:R-:W-:Y:S02]  /*c860*/  FADD.FTZ R24, -R4, R105 ;  /* 0x0000006904187221 */ /* 0x000fe40000010100 */
[----:B------:R-:W-:Y:S01]  /*c870*/  FMUL.FTZ R28, R28, UR17 ;  /* 0x000000111c1c7c20 */ /* 0x000fe20008410000 */
[----:B------:R-:W-:Y:S01]  /*c880*/  FFMA.FTZ R130, R130, UR17, -R135 ;  /* 0x0000001182827c23 */ /* 0x000fe20008010887 */
[----:B------:R-:W-:Y:S02]  /*c890*/  IMAD.MOV.U32 R26, RZ, RZ, R8 ;  /* 0x000000ffff1a7224 */ /* 0x000fe400078e0008 */
[----:B------:R-:W-:Y:S01]  /*c8a0*/  FMUL.FTZ R24, R24, UR17 ;  /* 0x0000001118187c20 */ /* 0x000fe20008410000 */
[----:B------:R-:W-:Y:S01]  /*c8b0*/  MUFU.EX2 R105, R28 ;  /* 0x0000001c00697308 */ /* 0x000fe20000000800 */
[----:B------:R-:W-:Y:S01]  /*c8c0*/  UIADD3 UR10, UR46, 0x200, URZ ;  /* 0x000002002e0a7890 */ /* 0x000fe2000fffe03f */
[----:B------:R-:W-:-:S02]  /*c8d0*/  IMAD.MOV.U32 R27, RZ, RZ, R9 ;  /* 0x000000ffff1b7224 */ /* 0x000fc400078e0009 */
[----:B------:R-:W-:Y:S02]  /*c8e0*/  IMAD.MOV.U32 R31, RZ, RZ, R11 ;  /* 0x000000ffff1f7224 */ /* 0x000fe400078e000b */
[----:B------:R-:W-:Y:S02]  /*c8f0*/  IMAD.MOV.U32 R34, RZ, RZ, R12 ;  /* 0x000000ffff227224 */ /* 0x000fe400078e000c */
[----:B------:R-:W-:Y:S01]  /*c900*/  IMAD.MOV.U32 R35, RZ, RZ, R13 ;  /* 0x000000ffff237224 */ /* 0x000fe200078e000d */
[----:B------:R1:W-:Y:S01]  /*c910*/  MUFU.EX2 R104, R24 ;  /* 0x0000001800687308 */ /* 0x0003e20000000800 */
[----:B------:R-:W-:Y:S02]  /*c920*/  IMAD.MOV.U32 R30, RZ, RZ, R10 ;  /* 0x000000ffff1e7224 */ /* 0x000fe400078e000a */
[----:B------:R-:W-:Y:S02]  /*c930*/  IMAD.MOV.U32 R38, RZ, RZ, R14 ;  /* 0x000000ffff267224 */ /* 0x000fe400078e000e */
[----:B------:R-:W-:-:S02]  /*c940*/  IMAD.MOV.U32 R39, RZ, RZ, R15 ;  /* 0x000000ffff277224 */ /* 0x000fc400078e000f */
[----:B------:R-:W-:Y:S02]  /*c950*/  IMAD.MOV.U32 R42, RZ, RZ, R18 ;  /* 0x000000ffff2a7224 */ /* 0x000fe400078e0012 */
[----:B------:R-:W-:Y:S01]  /*c960*/  IMAD.MOV.U32 R46, RZ, RZ, R20 ;  /* 0x000000ffff2e7224 */ /* 0x000fe200078e0014 */
[----:B-1----:R-:W2:Y:S01]  /*c970*/  LDL.LU R24, [R1] ;  /* 0x0000000001187983 */ /* 0x002ea20000300800 */
[----:B------:R-:W-:Y:S02]  /*c980*/  IMAD.MOV.U32 R47, RZ, RZ, R21 ;  /* 0x000000ffff2f7224 */ /* 0x000fe400078e0015 */
[----:B------:R-:W-:Y:S01]  /*c990*/  IMAD.MOV.U32 R50, RZ, RZ, R156 ;  /* 0x000000ffff327224 */ /* 0x000fe200078e009c */
[----:B------:R-:W2:Y:S01]  /*c9a0*/  LDL.LU R25, [R1+0x4] ;  /* 0x0000040001197983 */ /* 0x000ea20000300800 */
[----:B------:R-:W-:Y:S01]  /*c9b0*/  IMAD.MOV.U32 R51, RZ, RZ, R157 ;  /* 0x000000ffff337224 */ /* 0x000fe200078e009d */
[----:B------:R-:W-:Y:S01]  /*c9c0*/  UMOV UR11, 0xc0000010 ;  /* 0xc0000010000b7882 */ /* 0x000fe20000000000 */
[----:B------:R-:W-:-:S01]  /*c9d0*/  FFMA.FTZ R106, R106, UR17, -R135 ;  /* 0x000000116a6a7c23 */ /* 0x000fc20008010887 */
[----:B------:R-:W2:Y:S01]  /*c9e0*/  LDL.LU R28, [R1+0x24] ;  /* 0x00002400011c7983 */ /* 0x000ea20000300800 */
[----:B------:R1:W-:Y:S01]  /*c9f0*/  MUFU.EX2 R8, R130 ;  /* 0x0000008200087308 */ /* 0x0003e20000000800 */
[----:B------:R-:W-:-:S01]  /*ca00*/  FFMA.FTZ R107, R107, UR17, -R135 ;  /* 0x000000116b6b7c23 */ /* 0x000fc20008010887 */
[--C-:B------:R-:W-:Y:S01]  /*ca10*/  FFMA.FTZ R108, R108, UR17, -R135.reuse ;  /* 0x000000116c6c7c23 */ /* 0x100fe20008010887 */
[----:B------:R-:W2:Y:S01]  /*ca20*/  LDL.LU R29, [R1+0x28] ;  /* 0x00002800011d7983 */ /* 0x000ea20000300800 */
[----:B------:R-:W-:-:S01]  /*ca30*/  FFMA.FTZ R109, R109, UR17, -R135 ;  /* 0x000000116d6d7c23 */ /* 0x000fc20008010887 */
[--C-:B------:R-:W-:Y:S01]  /*ca40*/  FFMA.FTZ R95, R95, UR17, -R135.reuse ;  /* 0x000000115f5f7c23 */ /* 0x100fe20008010887 */
[----:B------:R-:W-:-:S01]  /*ca50*/  FFMA.FTZ R96, R96, UR17, -R135 ;  /* 0x0000001160607c23 */ /* 0x000fc20008010887 */
[----:B------:R-:W2:Y:S01]  /*ca60*/  LDL.LU R32, [R1+0x1c] ;  /* 0x00001c0001207983 */ /* 0x000ea20000300800 */
[----:B------:R-:W-:Y:S01]  /*ca70*/  USHF.R.U32.HI UR10, URZ, 0x4, UR10 ;  /* 0x000000043f0a7899 */ /* 0x000fe2000801160a */
[--C-:B-1----:R-:W-:Y:S01]  /*ca80*/  FFMA.FTZ R130, R40, UR17, -R135.reuse ;  /* 0x0000001128827c23 */ /* 0x102fe20008010887 */
[----:B------:R-:W-:-:S01]  /*ca90*/  FFMA.FTZ R9, R43, UR17, -R135 ;  /* 0x000000112b097c23 */ /* 0x000fc20008010887 */
[----:B------:R-:W2:Y:S01]  /*caa0*/  LDL.LU R33, [R1+0x20] ;  /* 0x0000200001217983 */ /* 0x000ea20000300800 */
[----:B------:R-:W1:Y:S01]  /*cab0*/  MUFU.EX2 R106, R106 ;  /* 0x0000006a006a7308 */ /* 0x000e620000000800 */
[----:B------:R-:W-:-:S01]  /*cac0*/  FFMA.FTZ R97, R97, UR17, -R135 ;  /* 0x0000001161617c23 */ /* 0x000fc20008010887 */
[--C-:B------:R-:W-:Y:S01]  /*cad0*/  FFMA.FTZ R98, R98, UR17, -R135.reuse ;  /* 0x0000001162627c23 */ /* 0x100fe20008010887 */
[----:B------:R-:W2:Y:S01]  /*cae0*/  LDL.LU R36, [R1+0x14] ;  /* 0x0000140001247983 */ /* 0x000ea20000300800 */
[----:B------:R-:W-:-:S01]  /*caf0*/  FFMA.FTZ R99, R99, UR17, -R135 ;  /* 0x0000001163637c23 */ /* 0x000fc20008010887 */
[--C-:B------:R-:W-:Y:S01]  /*cb00*/  FFMA.FTZ R100, R100, UR17, -R135.reuse ;  /* 0x0000001164647c23 */ /* 0x100fe20008010887 */
[----:B------:R-:W-:-:S01]  /*cb10*/  FFMA.FTZ R101, R101, UR17, -R135 ;  /* 0x0000001165657c23 */ /* 0x000fc20008010887 */
[----:B------:R-:W2:Y:S01]  /*cb20*/  LDL.LU R37, [R1+0x18] ;  /* 0x0000180001257983 */ /* 0x000ea20000300800 */
[----:B------:R-:W-:Y:S01]  /*cb30*/  ULOP3.LUT UR10, UR10, 0x3fff, URZ, 0xc0, !UPT ;  /* 0x00003fff0a0a7892 */ /* 0x000fe2000f8ec03f */
[----:B------:R-:W-:Y:S01]  /*cb40*/  IMAD.MOV.U32 R43, RZ, RZ, R19 ;  /* 0x000000ffff2b7224 */ /* 0x000fe200078e0013 */
[----:B------:R-:W-:Y:S01]  /*cb50*/  MUFU.EX2 R107, R107 ;  /* 0x0000006b006b7308 */ /* 0x000fe20000000800 */
[----:B------:R-:W2:Y:S01]  /*cb60*/  LDL.LU R40, [R1+0xc] ;  /* 0x00000c0001287983 */ /* 0x000ea20000300800 */
[----:B------:R-:W-:-:S01]  /*cb70*/  FFMA.FTZ R102, R102, UR17, -R135 ;  /* 0x0000001166667c23 */ /* 0x000fc20008010887 */
[--C-:B------:R-:W-:Y:S01]  /*cb80*/  FFMA.FTZ R80, R80, UR17, -R135.reuse ;  /* 0x0000001150507c23 */ /* 0x100fe20008010887 */
[----:B------:R-:W-:-:S01]  /*cb90*/  FFMA.FTZ R81, R81, UR17, -R135 ;  /* 0x0000001151517c23 */ /* 0x000fc20008010887 */
[----:B------:R-:W2:Y:S01]  /*cba0*/  LDL.LU R41, [R1+0x10] ;  /* 0x0000100001297983 */ /* 0x000ea20000300800 */
[----:B------:R-:W-:Y:S01]  /*cbb0*/  ULOP3.LUT UR10, UR10, 0x10000, URZ, 0xfc, !UPT ;  /* 0x000100000a0a7892 */ /* 0x000fe2000f8efc3f */
[----:B------:R-:W-:-:S02]  /*cbc0*/  IMAD.U32 R19, RZ, RZ, UR17 ;  /* 0x00000011ff137e24 */ /* 0x000fc4000f8e00ff */
[----:B------:R-:W-:-:S01]  /*cbd0*/  FFMA.FTZ R12, R85, UR17, -R135 ;  /* 0x00000011550c7c23 */ /* 0x000fc20008010887 */
[----:B------:R-:W2:Y:S01]  /*cbe0*/  LDL.LU R44, [R1+0x8] ;  /* 0x00000800012c7983 */ /* 0x000ea20000300800 */
[----:B------:R-:W-:Y:S01]  /*cbf0*/  MUFU.EX2 R108, R108 ;  /* 0x0000006c006c7308 */ /* 0x000fe20000000800 */
[----:B------:R-:W-:-:S01]  /*cc00*/  FFMA.FTZ R82, R82, UR17, -R135 ;  /* 0x0000001152527c23 */ /* 0x000fc20008010887 */
[--C-:B------:R-:W-:Y:S01]  /*cc10*/  FFMA.FTZ R83, R83, UR17, -R135.reuse ;  /* 0x0000001153537c23 */ /* 0x100fe20008010887 */
[----:B------:R-:W2:Y:S01]  /*cc20*/  LDL.LU R45, [R1+0x38] ;  /* 0x00003800012d7983 */ /* 0x000ea20000300800 */
[----:B------:R-:W-:-:S01]  /*cc30*/  FFMA.FTZ R111, R111, UR17, -R135 ;  /* 0x000000116f6f7c23 */ /* 0x000fc20008010887 */
[--C-:B------:R-:W-:Y:S01]  /*cc40*/  FFMA.FTZ R113, R113, UR17, -R135.reuse ;  /* 0x0000001171717c23 */ /* 0x100fe20008010887 */
[----:B------:R-:W-:-:S01]  /*cc50*/  FFMA.FTZ R117, R117, UR17, -R135 ;  /* 0x0000001175757c23 */ /* 0x000fc20008010887 */
[----:B------:R-:W2:Y:S01]  /*cc60*/  LDL.LU R48, [R1+0x34] ;  /* 0x0000340001307983 */ /* 0x000ea20000300800 */
[----:B------:R-:W-:Y:S01]  /*cc70*/  UIMAD UR12, UR24, 0x280, UR10 ;  /* 0x00000280180c78a4 */ /* 0x000fe2000f8e020a */
[----:B------:R-:W-:Y:S01]  /*cc80*/  FFMA.FTZ R20, R4, R19, -8 ;  /* 0xc100000004147423 */ /* 0x000fe20000010013 */
[----:B------:R-:W-:-:S01]  /*cc90*/  FFMA.FTZ R85, R112, UR17, -R135 ;  /* 0x0000001170557c23 */ /* 0x000fc20008010887 */
[----:B------:R-:W2:Y:S01]  /*cca0*/  LDL.LU R49, [R1+0x44] ;  /* 0x0000440001317983 */ /* 0x000ea20000300800 */
[----:B------:R-:W-:Y:S01]  /*ccb0*/  MUFU.EX2 R109, R109 ;  /* 0x0000006d006d7308 */ /* 0x000fe20000000800 */
[----:B------:R-:W-:-:S01]  /*ccc0*/  FFMA.FTZ R118, R118, UR17, -R135 ;  /* 0x0000001176767c23 */ /* 0x000fc20008010887 */
[--C-:B------:R-:W-:Y:S01]  /*ccd0*/  FFMA.FTZ R123, R123, UR17, -R135.reuse ;  /* 0x000000117b7b7c23 */ /* 0x100fe20008010887 */
[----:B------:R-:W2:Y:S01]  /*cce0*/  LDL.LU R52, [R1+0x3c] ;  /* 0x00003c0001347983 */ /* 0x000ea20000300800 */
[----:B------:R-:W-:-:S01]  /*ccf0*/  FFMA.FTZ R126, R126, UR17, -R135 ;  /* 0x000000117e7e7c23 */ /* 0x000fc20008010887 */
[----:B------:R-:W-:-:S02]  /*cd00*/  FFMA.FTZ R131, R131, UR17, -R135 ;  /* 0x0000001183837c23 */ /* 0x000fc40008010887 */
[----:B------:R-:W2:Y:S01]  /*cd10*/  LDL.LU R53, [R1+0x40] ;  /* 0x0000400001357983 */ /* 0x000ea20000300800 */
[----:B------:R-:W-:Y:S01]  /*cd20*/  UMOV UR10, UR12 ;  /* 0x0000000c000a7c82 */ /* 0x000fe20008000000 */
[--C-:B------:R-:W-:Y:S01]  /*cd30*/  FFMA.FTZ R23, R23, UR17, -R20.reuse ;  /* 0x0000001117177c23 */ /* 0x100fe20008010814 */
[----:B------:R-:W-:-:S01]  /*cd40*/  FFMA.FTZ R88, R88, UR17, -R20 ;  /* 0x0000001158587c23 */ /* 0x000fc20008010814 */
[----:B------:R-:W2:Y:S01]  /*cd50*/  LDL.LU R54, [R1+0x2c] ;  /* 0x00002c0001367983 */ /* 0x000ea20000300800 */
[----:B------:R-:W-:-:S01]  /*cd60*/  FFMA.FTZ R19, R89, UR17, -R20 ;  /* 0x0000001159137c23 */ /* 0x000fc20008010814 */
[--C-:B------:R-:W-:Y:S01]  /*cd70*/  FFMA.FTZ R112, R90, UR17, -R20.reuse ;  /* 0x000000115a707c23 */ /* 0x100fe20008010814 */
[----:B------:R-:W-:Y:S01]  /*cd80*/  MUFU.EX2 R95, R95 ;  /* 0x0000005f005f7308 */ /* 0x000fe20000000800 */
[----:B------:R-:W2:Y:S07]  /*cd90*/  LDL.LU R55, [R1+0x30] ;  /* 0x0000300001377983 */ /* 0x000eae0000300800 */
[----:B------:R-:W3:Y:S01]  /*cda0*/  MUFU.EX2 R23, R23 ;  /* 0x0000001700177308 */ /* 0x000ee20000000800 */
[----:B------:R-:W-:-:S07]  /*cdb0*/  FFMA.FTZ R89, R91, UR17, -R20 ;  /* 0x000000115b597c23 */ /* 0x000fce0008010814 */
[----:B------:R-:W4:Y:S01]  /*cdc0*/  MUFU.EX2 R88, R88 ;  /* 0x0000005800587308 */ /* 0x000f220000000800 */
[----:B------:R-:W-:-:S01]  /*cdd0*/  FFMA.FTZ R91, R74, UR17, -R20 ;  /* 0x000000114a5b7c23 */ /* 0x000fc20008010814 */
[--C-:B------:R-:W-:Y:S01]  /*cde0*/  FFMA.FTZ R74, R76, UR17, -R20.reuse ;  /* 0x000000114c4a7c23 */ /* 0x100fe20008010814 */
[----:B------:R-:W-:-:S05]  /*cdf0*/  FFMA.FTZ R90, R92, UR17, -R20 ;  /* 0x000000115c5a7c23 */ /* 0x000fca0008010814 */
[----:B------:R-:W5:Y:S01]  /*ce00*/  MUFU.EX2 R19, R19 ;  /* 0x0000001300137308 */ /* 0x000f620000000800 */
[----:B------:R-:W-:-:S01]  /*ce10*/  FFMA.FTZ R76, R78, UR17, -R20 ;  /* 0x000000114e4c7c23 */ /* 0x000fc20008010814 */
[--C-:B------:R-:W-:Y:S01]  /*ce20*/  FFMA.FTZ R92, R94, UR17, -R20.reuse ;  /* 0x000000115e5c7c23 */ /* 0x100fe20008010814 */
[----:B------:R-:W-:-:S01]  /*ce30*/  FFMA.FTZ R78, R58, UR17, -R20 ;  /* 0x000000113a4e7c23 */ /* 0x000fc20008010814 */
[--C-:B------:R-:W-:Y:S01]  /*ce40*/  FFMA.FTZ R94, R75, UR17, -R20.reuse ;  /* 0x000000114b5e7c23 */ /* 0x100fe20008010814 */
[----:B------:R-:W-:-:S03]  /*ce50*/  FFMA.FTZ R58, R60, UR17, -R20 ;  /* 0x000000113c3a7c23 */ /* 0x000fc60008010814 */
[----:B------:R-:W0:Y:S01]  /*ce60*/  MUFU.EX2 R112, R112 ;  /* 0x0000007000707308 */ /* 0x000e220000000800 */
[----:B------:R-:W-:-:S01]  /*ce70*/  FFMA.FTZ R75, R77, UR17, -R20 ;  /* 0x000000114d4b7c23 */ /* 0x000fc20008010814 */
[----:B-1----:R-:W-:Y:S01]  /*ce80*/  FFMA.FTZ R60, R105, R7, R106 ;  /* 0x00000007693c7223 */ /* 0x002fe2000001006a */
[----:B------:R-:W-:-:S01]  /*ce90*/  FFMA.FTZ R77, R79, UR17, -R20 ;  /* 0x000000114f4d7c23 */ /* 0x000fc20008010814 */
[----:B---3--:R-:W-:Y:S01]  /*cea0*/  FFMA.FTZ R7, R104, R6, R23 ;  /* 0x0000000668077223 */ /* 0x008fe20000010017 */
[----:B------:R-:W-:-:S01]  /*ceb0*/  FFMA.FTZ R21, R93, UR17, -R20 ;  /* 0x000000115d157c23 */ /* 0x000fc20008010814 */
[--C-:B------:R-:W-:Y:S02]  /*cec0*/  FFMA.FTZ R79, R59, UR17, -R20.reuse ;  /* 0x000000113b4f7c23 */ /* 0x100fe40008010814 */
[----:B------:R-:W1:Y:S01]  /*ced0*/  MUFU.EX2 R89, R89 ;  /* 0x0000005900597308 */ /* 0x000e620000000800 */
[----:B------:R-:W-:-:S01]  /*cee0*/  FFMA.FTZ R59, R61, UR17, -R20 ;  /* 0x000000113d3b7c23 */ /* 0x000fc20008010814 */
[----:B------:R-:W-:Y:S01]  /*cef0*/  FADD.FTZ R61, R107, R60 ;  /* 0x0000003c6b3d7221 */ /* 0x000fe20000010000 */
[----:B----4-:R-:W-:-:S05]  /*cf00*/  FADD.FTZ R6, R88, R7 ;  /* 0x0000000758067221 */ /* 0x010fca0000010000 */
[----:B------:R-:W3:Y:S01]  /*cf10*/  MUFU.EX2 R96, R96 ;  /* 0x0000006000607308 */ /* 0x000ee20000000800 */
[----:B------:R-:W-:-:S01]  /*cf20*/  FADD.FTZ R60, R108, R61 ;  /* 0x0000003d6c3c7221 */ /* 0x000fc20000010000 */
[----:B-----5:R-:W-:-:S06]  /*cf30*/  FADD.FTZ R7, R19, R6 ;  /* 0x0000000613077221 */ /* 0x020fcc0000010000 */
[----:B------:R-:W4:Y:S01]  /*cf40*/  MUFU.EX2 R90, R90 ;  /* 0x0000005a005a7308 */ /* 0x000f220000000800 */
[----:B------:R-:W-:-:S01]  /*cf50*/  FFMA.FTZ R72, R72, UR17, -R20 ;  /* 0x0000001148487c23 */ /* 0x000fc20008010814 */
[----:B------:R-:W-:Y:S01]  /*cf60*/  FFMA.FTZ R93, R62, UR17, -R20 ;  /* 0x000000113e5d7c23 */ /* 0x000fe20008010814 */
[----:B------:R-:W-:-:S05]  /*cf70*/  FADD.FTZ R6, R109, R60 ;  /* 0x0000003c6d067221 */ /* 0x000fca0000010000 */
[----:B------:R-:W5:Y:S01]  /*cf80*/  MUFU.EX2 R97, R97 ;  /* 0x0000006100617308 */ /* 0x000f620000000800 */
[----:B0-----:R-:W-:-:S01]  /*cf90*/  FADD.FTZ R62, R112, R7 ;  /* 0x00000007703e7221 */ /* 0x001fc20000010000 */
[----:B------:R-:W-:-:S06]  /*cfa0*/  FFMA.FTZ R73, R73, UR17, -R20 ;  /* 0x0000001149497c23 */ /* 0x000fcc0008010814 */
[----:B------:R-:W0:Y:S08]  /*cfb0*/  MUFU.EX2 R21, R21 ;  /* 0x0000001500157308 */ /* 0x000e300000000800 */
[----:B------:R-:W0:Y:S08]  /*cfc0*/  MUFU.EX2 R98, R98 ;  /* 0x0000006200627308 */ /* 0x000e300000000800 */
[----:B------:R-:W-:Y:S01]  /*cfd0*/  MUFU.EX2 R99, R99 ;  /* 0x0000006300637308 */ /* 0x000fe20000000800 */
[----:B------:R-:W-:-:S07]  /*cfe0*/  FFMA.FTZ R13, R116, UR17, -R135 ;  /* 0x00000011740d7c23 */ /* 0x000fce0008010887 */
[----:B------:R-:W-:Y:S08]  /*cff0*/  MUFU.EX2 R100, R100 ;  /* 0x0000006400647308 */ /* 0x000ff00000000800 */
[----:B------:R-:W-:Y:S08]  /*d000*/  MUFU.EX2 R101, R101 ;  /* 0x0000006500657308 */ /* 0x000ff00000000800 */
[----:B------:R-:W-:Y:S08]  /*d010*/  MUFU.EX2 R102, R102 ;  /* 0x0000006600667308 */ /* 0x000ff00000000800 */
[----:B------:R-:W-:Y:S01]  /*d020*/  MUFU.EX2 R80, R80 ;  /* 0x0000005000507308 */ /* 0x000fe20000000800 */
[----:B------:R-:W-:-:S07]  /*d030*/  FFMA.FTZ R56, R56, UR17, -R20 ;  /* 0x0000001138387c23 */ /* 0x000fce0008010814 */
[----:B------:R-:W-:Y:S01]  /*d040*/  MUFU.EX2 R81, R81 ;  /* 0x0000005100517308 */ /* 0x000fe20000000800 */
[----:B------:R-:W-:-:S07]  /*d050*/  FFMA.FTZ R57, R57, UR17, -R20 ;  /* 0x0000001139397c23 */ /* 0x000fce0008010814 */
[----:B------:R-:W-:Y:S08]  /*d060*/  MUFU.EX2 R82, R82 ;  /* 0x0000005200527308 */ /* 0x000ff00000000800 */
[----:B------:R-:W-:Y:S08]  /*d070*/  MUFU.EX2 R83, R83 ;  /* 0x0000005300537308 */ /* 0x000ff00000000800 */
[----:B------:R-:W-:Y:S08]  /*d080*/  MUFU.EX2 R111, R111 ;  /* 0x0000006f006f7308 */ /* 0x000ff00000000800 */
[----:B------:R-:W-:Y:S08]  /*d090*/  MUFU.EX2 R113, R113 ;  /* 0x0000007100717308 */ /* 0x000ff00000000800 */
[----:B------:R-:W-:Y:S08]  /*d0a0*/  MUFU.EX2 R117, R117 ;  /* 0x0000007500757308 */ /* 0x000ff00000000800 */
[----:B------:R-:W-:Y:S08]  /*d0b0*/  MUFU.EX2 R118, R118 ;  /* 0x0000007600767308 */ /* 0x000ff00000000800 */
[----:B------:R-:W-:Y:S01]  /*d0c0*/  MUFU.EX2 R123, R123 ;  /* 0x0000007b007b7308 */ /* 0x000fe20000000800 */
[----:B------:R-:W-:-:S07]  /*d0d0*/  FFMA.FTZ R125, R125, UR17, -R135 ;  /* 0x000000117d7d7c23 */ /* 0x000fce0008010887 */
[----:B------:R-:W-:Y:S01]  /*d0e0*/  MUFU.EX2 R126, R126 ;  /* 0x0000007e007e7308 */ /* 0x000fe20000000800 */
[----:B------:R-:W-:-:S07]  /*d0f0*/  FFMA.FTZ R14, R119, UR17, -R135 ;  /* 0x00000011770e7c23 */ /* 0x000fce0008010887 */
[----:B------:R-:W-:Y:S01]  /*d100*/  MUFU.EX2 R131, R131 ;  /* 0x0000008300837308 */ /* 0x000fe20000000800 */
[----:B--2---:R-:W-:-:S06]  /*d110*/  WARPGROUP.ARRIVE ;  /* 0x00000000000079c5 */ /* 0x004fcc0000000000 */
[----:B------:R-:W-:Y:S01]  /*d120*/  QGMMA.64x64x32.F32.E4M3.E4M3 R24, R152, gdesc[UR8], R24, gsb0 ;  /* 0x00e0000898187df3 */ /* 0x000fe20008000818 */
[----:B------:R-:W-:Y:S01]  /*d130*/  UIADD3 UR10, UR12, 0x80, URZ ;  /* 0x000000800c0a7890 */ /* 0x000fe2000fffe03f */
[----:B------:R-:W-:Y:S01]  /*d140*/  UMOV UR11, 0xc0000010 ;  /* 0xc0000010000b7882 */ /* 0x000fe20000000000 */
[----:B------:R-:W-:Y:S02]  /*d150*/  WARPGROUP.DEPBAR.LE gsb0, 0x0 ;  /* 0x00008000000079c5 */ /* 0x000fe40000010000 */
[----:B------:R-:W-:-:S06]  /*d160*/  WARPGROUP.ARRIVE ;  /* 0x00000000000079c5 */ /* 0x000fcc0000000000 */
        /* <DEDUP_REMOVED lines=8> */
[----:B------:R-:W2:Y:S01]  /*d1f0*/  MUFU.EX2 R92, R92 ;  /* 0x0000005c005c7308 */ /* 0x000ea20000000800 */
[----:B------:R-:W-:-:S01]  /*d200*/  FADD.FTZ R7, R95, R6 ;  /* 0x000000065f077221 */ /* 0x000fc20000010000 */
[----:B-1----:R-:W-:-:S06]  /*d210*/  FADD.FTZ R61, R89, R62 ;  /* 0x0000003e593d7221 */ /* 0x002fcc0000010000 */
[----:B------:R-:W1:Y:S01]  /*d220*/  MUFU.EX2 R72, R72 ;  /* 0x0000004800487308 */ /* 0x000e620000000800 */
[----:B---3--:R-:W-:-:S01]  /*d230*/  FADD.FTZ R6, R96, R7 ;  /* 0x0000000760067221 */ /* 0x008fc20000010000 */
[----:B----4-:R-:W-:Y:S01]  /*d240*/  FADD.FTZ R62, R90, R61 ;  /* 0x0000003d5a3e7221 */ /* 0x010fe20000010000 */
[----:B------:R-:W-:-:S05]  /*d250*/  FFMA.FTZ R116, R63, UR17, -R20 ;  /* 0x000000113f747c23 */ /* 0x000fca0008010814 */
[----:B------:R-:W3:Y:S01]  /*d260*/  MUFU.EX2 R73, R73 ;  /* 0x0000004900497308 */ /* 0x000ee20000000800 */
[----:B-----5:R-:W-:-:S01]  /*d270*/  FADD.FTZ R7, R97, R6 ;  /* 0x0000000661077221 */ /* 0x020fc20000010000 */
[----:B0-----:R-:W-:-:S06]  /*d280*/  FADD.FTZ R63, R21, R62 ;  /* 0x0000003e153f7221 */ /* 0x001fcc0000010000 */
[----:B------:R-:W0:Y:S01]  /*d290*/  MUFU.EX2 R91, R91 ;  /* 0x0000005b005b7308 */ /* 0x000e220000000800 */
[----:B------:R-:W-:-:S01]  /*d2a0*/  FADD.FTZ R6, R98, R7 ;  /* 0x0000000762067221 */ /* 0x000fc20000010000 */
[----:B--2---:R-:W-:-:S06]  /*d2b0*/  FADD.FTZ R63, R92, R63 ;  /* 0x0000003f5c3f7221 */ /* 0x004fcc0000010000 */
[----:B------:R-:W2:Y:S01]  /*d2c0*/  MUFU.EX2 R94, R94 ;  /* 0x0000005e005e7308 */ /* 0x000ea20000000800 */
[----:B------:R-:W-:-:S01]  /*d2d0*/  FADD.FTZ R7, R99, R6 ;  /* 0x0000000663077221 */ /* 0x000fc20000010000 */
[----:B-1----:R-:W-:Y:S01]  /*d2e0*/  FADD.FTZ R6, R72, R63 ;  /* 0x0000003f48067221 */ /* 0x002fe20000010000 */
[----:B------:R-:W-:Y:S02]  /*d2f0*/  WARPGROUP.DEPBAR.LE gsb0, 0x0 ;  /* 0x00008000000079c5 */ /* 0x000fe40000010000 */
[----:B------:R-:W-:-:S06]  /*d300*/  WARPGROUP.ARRIVE ;  /* 0x00000000000079c5 */ /* 0x000fcc0000000000 */
[----:B------:R-:W-:Y:S01]  /*d310*/  QGMMA.64x64x32.F32.E4M3.E4M3 R24, R140, gdesc[UR8], R24, gsb0 ;  /* 0x00e000088c187df3 */ /* 0x000fe20008000818 */
[----:B------:R-:W1:Y:S01]  /*d320*/  MUFU.EX2 R74, R74 ;  /* 0x0000004a004a7308 */ /* 0x000e620000000800 */
[----:B------:R-:W-:-:S01]  /*d330*/  FADD.FTZ R62, R100, R7 ;  /* 0x00000007643e7221 */ /* 0x000fc20000010000 */
[----:B---3--:R-:W-:-:S06]  /*d340*/  FADD.FTZ R6, R73, R6 ;  /* 0x0000000649067221 */ /* 0x008fcc0000010000 */
[----:B------:R-:W3:Y:S01]  /*d350*/  MUFU.EX2 R75, R75 ;  /* 0x0000004b004b7308 */ /* 0x000ee20000000800 */
[----:B------:R-:W-:-:S01]  /*d360*/  FADD.FTZ R7, R101, R62 ;  /* 0x0000003e65077221 */ /* 0x000fc20000010000 */
[----:B0-----:R-:W-:-:S06]  /*d370*/  FADD.FTZ R63, R91, R6 ;  /* 0x000000065b3f7221 */ /* 0x001fcc0000010000 */
[----:B------:R-:W0:Y:S01]  /*d380*/  MUFU.EX2 R76, R76 ;  /* 0x0000004c004c7308 */ /* 0x000e220000000800 */
[----:B------:R-:W-:-:S01]  /*d390*/  FADD.FTZ R7, R102, R7 ;  /* 0x0000000766077221 */ /* 0x000fc20000010000 */
[----:B--2---:R-:W-:Y:S01]  /*d3a0*/  FADD.FTZ R63, R94, R63 ;  /* 0x0000003f5e3f7221 */ /* 0x004fe20000010000 */
[----:B------:R-:W-:-:S05]  /*d3b0*/  FFMA.FTZ R60, R64, UR17, -R20 ;  /* 0x00000011403c7c23 */ /* 0x000fca0008010814 */
[----:B------:R-:W2:Y:S01]  /*d3c0*/  MUFU.EX2 R77, R77 ;  /* 0x0000004d004d7308 */ /* 0x000ea20000000800 */
[----:B------:R-:W-:-:S01]  /*d3d0*/  FADD.FTZ R6, R80, R7 ;  /* 0x0000000750067221 */ /* 0x000fc20000010000 */
[----:B-1----:R-:W-:Y:S01]  /*d3e0*/  FADD.FTZ R64, R74, R63 ;  /* 0x0000003f4a407221 */ /* 0x002fe20000010000 */
[----:B------:R-:W-:-:S05]  /*d3f0*/  FFMA.FTZ R61, R65, UR17, -R20 ;  /* 0x00000011413d7c23 */ /* 0x000fca0008010814 */
        /* <DEDUP_REMOVED lines=8> */
[----:B--2---:R-:W-:-:S06]  /*d480*/  FADD.FTZ R7, R77, R64 ;  /* 0x000000404d077221 */ /* 0x004fcc0000010000 */
[----:B------:R-:W2:Y:S01]  /*d490*/  MUFU.EX2 R79, R79 ;  /* 0x0000004f004f7308 */ /* 0x000ea20000000800 */
[----:B------:R-:W-:-:S01]  /*d4a0*/  FADD.FTZ R6, R111, R6 ;  /* 0x000000066f067221 */ /* 0x000fc20000010000 */
[----:B-1----:R-:W-:Y:S01]  /*d4b0*/  FADD.FTZ R64, R56, R7 ;  /* 0x0000000738407221 */ /* 0x002fe20000010000 */
[----:B------:R-:W-:-:S05]  /*d4c0*/  UIADD3 UR10, UR12, 0x200, URZ ;  /* 0x000002000c0a7890 */ /* 0x000fca000fffe03f */
[----:B------:R-:W1:Y:S01]  /*d4d0*/  MUFU.EX2 R58, R58 ;  /* 0x0000003a003a7308 */ /* 0x000e620000000800 */
[----:B------:R-:W-:-:S01]  /*d4e0*/  FADD.FTZ R6, R113, R6 ;  /* 0x0000000671067221 */ /* 0x000fc20000010000 */
[----:B---3--:R-:W-:-:S06]  /*d4f0*/  FADD.FTZ R7, R57, R64 ;  /* 0x0000004039077221 */ /* 0x008fcc0000010000 */
[----:B------:R-:W3:Y:S01]  /*d500*/  MUFU.EX2 R59, R59 ;  /* 0x0000003b003b7308 */ /* 0x000ee20000000800 */
[----:B------:R-:W-:-:S01]  /*d510*/  FADD.FTZ R65, R117, R6 ;  /* 0x0000000675417221 */ /* 0x000fc20000010000 */
[----:B0-----:R-:W-:Y:S01]  /*d520*/  FADD.FTZ R6, R78, R7 ;  /* 0x000000074e067221 */ /* 0x001fe20000010000 */
[----:B------:R-:W-:Y:S02]  /*d530*/  WARPGROUP.DEPBAR.LE gsb0, 0x0 ;  /* 0x00008000000079c5 */ /* 0x000fe40000010000 */
[----:B------:R-:W-:-:S03]  /*d540*/  WARPGROUP.ARRIVE ;  /* 0x00000000000079c5 */ /* 0x000fc60000000000 */
[----:B------:R-:W0:Y:S01]  /*d550*/  MUFU.EX2 R93, R93 ;  /* 0x0000005d005d7308 */ /* 0x000e220000000800 */
[----:B------:R-:W-:-:S01]  /*d560*/  FFMA.FTZ R119, R66, UR17, -R20 ;  /* 0x0000001142777c23 */ /* 0x000fc20008010814 */
[----:B------:R-:W-:Y:S01]  /*d570*/  UMOV UR11, 0xc0000010 ;  /* 0xc0000010000b7882 */ /* 0x000fe20000000000 */
[----:B------:R-:W-:-:S01]  /*d580*/  FADD.FTZ R66, R118, R65 ;  /* 0x0000004176427221 */ /* 0x000fc20000010000 */
[----:B--2---:R-:W-:Y:S01]  /*d590*/  FADD.FTZ R7, R79, R6 ;  /* 0x000000064f077221 */ /* 0x004fe20000010000 */
[----:B------:R-:W-:Y:S03]  /*d5a0*/  QGMMA.64x64x32.F32.E4M3.E4M3 R24, R136, gdesc[UR8], R24, gsb0 ;  /* 0x00e0000888187df3 */ /* 0x000fe60008000818 */
[----:B------:R-:W2:Y:S01]  /*d5b0*/  MUFU.EX2 R116, R116 ;  /* 0x0000007400747308 */ /* 0x000ea20000000800 */
[----:B------:R-:W-:-:S01]  /*d5c0*/  FADD.FTZ R65, R123, R66 ;  /* 0x000000427b417221 */ /* 0x000fc20000010000 */
[----:B-1----:R-:W-:Y:S01]  /*d5d0*/  FADD.FTZ R6, R58, R7 ;  /* 0x000000073a067221 */ /* 0x002fe20000010000 */
[----:B------:R-:W-:-:S05]  /*d5e0*/  FFMA.FTZ R10, R86, UR17, -R135 ;  /* 0x00000011560a7c23 */ /* 0x000fca0008010887 */
[----:B------:R-:W1:Y:S01]  /*d5f0*/  MUFU.EX2 R125, R125 ;  /* 0x0000007d007d7308 */ /* 0x000e620000000800 */
[----:B------:R-:W-:-:S01]  /*d600*/  FADD.FTZ R66, R126, R65 ;  /* 0x000000417e427221 */ /* 0x000fc20000010000 */
[----:B------:R-:W-:Y:S01]  /*d610*/  FFMA.FTZ R86, R122, UR17, -R135 ;  /* 0x000000117a567c23 */ /* 0x000fe20008010887 */
[----:B---3--:R-:W-:-:S05]  /*d620*/  FADD.FTZ R6, R59, R6 ;  /* 0x000000063b067221 */ /* 0x008fca0000010000 */
[----:B------:R-:W3:Y:S01]  /*d630*/  MUFU.EX2 R60, R60 ;  /* 0x0000003c003c7308 */ /* 0x000ee20000000800 */
[----:B------:R-:W-:-:S01]  /*d640*/  FFMA.FTZ R122, R67, UR17, -R20 ;  /* 0x00000011437a7c23 */ /* 0x000fc20008010814 */
[----:B------:R-:W4:Y:S01]  /*d650*/  S2R R155, SR_TID.X ;  /* 0x00000000009b7919 */ /* 0x000f220000002100 */
[----:B------:R-:W-:-:S05]  /*d660*/  FADD.FTZ R7, R131, R66 ;  /* 0x0000004283077221 */ /* 0x000fca0000010000 */
[----:B------:R-:W5:Y:S01]  /*d670*/  MUFU.EX2 R130, R130 ;  /* 0x0000008200827308 */ /* 0x000f620000000800 */
[----:B------:R-:W-:-:S01]  /*d680*/  FFMA.FTZ R84, R84, UR17, -R135 ;  /* 0x0000001154547c23 */ /* 0x000fc20008010887 */
[----:B0-----:R-:W-:-:S06]  /*d690*/  FADD.FTZ R67, R93, R6 ;  /* 0x000000065d437221 */ /* 0x001fcc0000010000 */
[----:B------:R-:W0:Y:S01]  /*d6a0*/  MUFU.EX2 R61, R61 ;  /* 0x0000003d003d7308 */ /* 0x000e220000000800 */
[----:B------:R-:W-:-:S01]  /*d6b0*/  FFMA.FTZ R62, R69, UR17, -R20 ;  /* 0x00000011453e7c23 */ /* 0x000fc20008010814 */
[----:B------:R-:W-:-:S06]  /*d6c0*/  FADD.FTZ R6, R8, R7 ;  /* 0x0000000708067221 */ /* 0x000fcc0000010000 */
[----:B------:R-:W4:Y:S01]  /*d6d0*/  MUFU.EX2 R9, R9 ;  /* 0x0000000900097308 */ /* 0x000f220000000800 */
[----:B------:R-:W-:-:S01]  /*d6e0*/  FFMA.FTZ R68, R68, UR17, -R135 ;  /* 0x0000001144447c23 */ /* 0x000fc20008010887 */
[----:B--2---:R-:W-:-:S06]  /*d6f0*/  FADD.FTZ R67, R116, R67 ;  /* 0x0000004374437221 */ /* 0x004fcc0000010000 */
[----:B------:R-:W2:Y:S01]  /*d700*/  MUFU.EX2 R119, R119 ;  /* 0x0000007700777308 */ /* 0x000ea20000000800 */
[----:B------:R-:W-:-:S01]  /*d710*/  FFMA.FTZ R63, R70, UR17, -R20 ;  /* 0x00000011463f7c23 */ /* 0x000fc20008010814 */
[----:B-1----:R-:W-:-:S06]  /*d720*/  FADD.FTZ R7, R125, R6 ;  /* 0x000000067d077221 */ /* 0x002fcc0000010000 */
[----:B------:R-:W1:Y:S01]  /*d730*/  MUFU.EX2 R10, R10 ;  /* 0x0000000a000a7308 */ /* 0x000e620000000800 */
[----:B------:R-:W-:-:S01]  /*d740*/  FFMA.FTZ R11, R71, UR17, -R135 ;  /* 0x00000011470b7c23 */ /* 0x000fc20008010887 */
[----:B---3--:R-:W-:-:S06]  /*d750*/  FADD.FTZ R6, R60, R67 ;  /* 0x000000433c067221 */ /* 0x008fcc0000010000 */
[----:B------:R-:W3:Y:S01]  /*d760*/  MUFU.EX2 R122, R122 ;  /* 0x0000007a007a7308 */ /* 0x000ee20000000800 */
[----:B------:R-:W-:-:S01]  /*d770*/  FFMA.FTZ R69, R87, UR17, -R20 ;  /* 0x0000001157457c23 */ /* 0x000fc20008010814 */
[----:B-----5:R-:W-:-:S06]  /*d780*/  FADD.FTZ R66, R130, R7 ;  /* 0x0000000782427221 */ /* 0x020fcc0000010000 */
[----:B------:R-:W5:Y:S01]  /*d790*/  MUFU.EX2 R84, R84 ;  /* 0x0000005400547308 */ /* 0x000f620000000800 */
[----:B0-----:R-:W-:-:S01]  /*d7a0*/  FADD.FTZ R6, R61, R6 ;  /* 0x000000063d067221 */ /* 0x001fc20000010000 */
[----:B------:R-:W-:-:S06]  /*d7b0*/  FFMA.FTZ R70, R103, UR17, -R20 ;  /* 0x0000001167467c23 */ /* 0x000fcc0008010814 */
[----:B------:R-:W0:Y:S01]  /*d7c0*/  MUFU.EX2 R62, R62 ;  /* 0x0000003e003e7308 */ /* 0x000e220000000800 */
[----:B----4-:R-:W-:-:S01]  /*d7d0*/  FADD.FTZ R7, R9, R66 ;  /* 0x0000004209077221 */ /* 0x010fc20000010000 */
[----:B--2---:R-:W-:-:S06]  /*d7e0*/  FADD.FTZ R67, R119, R6 ;  /* 0x0000000677437221 */ /* 0x004fcc0000010000 */
[----:B------:R-:W2:Y:S01]  /*d7f0*/  MUFU.EX2 R68, R68 ;  /* 0x0000004400447308 */ /* 0x000ea20000000800 */
[----:B------:R-:W-:-:S01]  /*d800*/  FFMA.FTZ R71, R110, UR17, -R135 ;  /* 0x000000116e477c23 */ /* 0x000fc20008010887 */
[----:B------:R-:W-:-:S06]  /*d810*/  FFMA.FTZ R64, R114, UR17, -R20 ;  /* 0x0000001172407c23 */ /* 0x000fcc0008010814 */
[----:B------:R-:W4:Y:S01]  /*d820*/  MUFU.EX2 R63, R63 ;  /* 0x0000003f003f7308 */ /* 0x000f220000000800 */
[----:B-1----:R-:W-:-:S01]  /*d830*/  FADD.FTZ R7, R10, R7 ;  /* 0x000000070a077221 */ /* 0x002fc20000010000 */
[----:B---3--:R-:W-:-:S06]  /*d840*/  FADD.FTZ R67, R122, R67 ;  /* 0x000000437a437221 */ /* 0x008fcc0000010000 */
[----:B------:R-:W1:Y:S01]  /*d850*/  MUFU.EX2 R11, R11 ;  /* 0x0000000b000b7308 */ /* 0x000e620000000800 */
[----:B------:R-:W-:-:S07]  /*d860*/  FFMA.FTZ R65, R115, UR17, -R20 ;  /* 0x0000001173417c23 */ /* 0x000fce0008010814 */
[----:B------:R-:W3:Y:S01]  /*d870*/  MUFU.EX2 R69, R69 ;  /* 0x0000004500457308 */ /* 0x000ee20000000800 */
[----:B-----5:R-:W-:-:S01]  /*d880*/  FADD.FTZ R7, R84, R7 ;  /* 0x0000000754077221 */ /* 0x020fc20000010000 */
[----:B0-----:R-:W-:-:S06]  /*d890*/  FADD.FTZ R6, R62, R67 ;  /* 0x000000433e067221 */ /* 0x001fcc0000010000 */
[----:B------:R-:W0:Y:S01]  /*d8a0*/  MUFU.EX2 R12, R12 ;  /* 0x0000000c000c7308 */ /* 0x000e220000000800 */
[----:B------:R-:W-:-:S07]  /*d8b0*/  FFMA.FTZ R87, R120, UR17, -R20 ;  /* 0x0000001178577c23 */ /* 0x000fce0008010814 */
[----:B------:R-:W5:Y:S01]  /*d8c0*/  MUFU.EX2 R70, R70 ;  /* 0x0000004600467308 */ /* 0x000f620000000800 */
[----:B--2---:R-:W-:-:S01]  /*d8d0*/  FADD.FTZ R120, R68, R7 ;  /* 0x0000000744787221 */ /* 0x004fc20000010000 */
[----:B----4-:R-:W-:-:S06]  /*d8e0*/  FADD.FTZ R6, R63, R6 ;  /* 0x000000063f067221 */ /* 0x010fcc0000010000 */
[----:B------:R-:W2:Y:S01]  /*d8f0*/  MUFU.EX2 R71, R71 ;  /* 0x0000004700477308 */ /* 0x000ea20000000800 */
[----:B------:R-:W-:-:S01]  /*d900*/  FFMA.FTZ R114, R121, UR17, -R20 ;  /* 0x0000001179727c23 */ /* 0x000fc20008010814 */
[----:B------:R-:W-:-:S06]  /*d910*/  LOP3.LUT R155, R155, 0x7f, RZ, 0xc0, !PT ;  /* 0x0000007f9b9b7812 */ /* 0x000fcc00078ec0ff */
[----:B------:R-:W4:Y:S01]  /*d920*/  MUFU.EX2 R64, R64 ;  /* 0x0000004000407308 */ /* 0x000f220000000800 */
[----:B-1----:R-:W-:-:S01]  /*d930*/  FADD.FTZ R7, R11, R120 ;  /* 0x000000780b077221 */ /* 0x002fc20000010000 */
[----:B---3--:R-:W-:-:S06]  /*d940*/  FADD.FTZ R103, R69, R6 ;  /* 0x0000000645677221 */ /* 0x008fcc0000010000 */
[----:B------:R-:W1:Y:S01]  /*d950*/  MUFU.EX2 R85, R85 ;  /* 0x0000005500557308 */ /* 0x000e620000000800 */
[----:B------:R-:W-:-:S01]  /*d960*/  FFMA.FTZ R66, R127, UR17, -R20 ;  /* 0x000000117f427c23 */ /* 0x000fc20008010814 */
[----:B------:R-:W-:-:S06]  /*d970*/  ISETP.NE.AND P1, PT, R155, RZ, PT ;  /* 0x000000ff9b00720c */ /* 0x000fcc0003f25270 */
[----:B------:R-:W3:Y:S01]  /*d980*/  MUFU.EX2 R65, R65 ;  /* 0x0000004100417308 */ /* 0x000ee20000000800 */
[----:B0-----:R-:W-:-:S01]  /*d990*/  FADD.FTZ R6, R12, R7 ;  /* 0x000000070c067221 */ /* 0x001fc20000010000 */
[----:B-----5:R-:W-:-:S06]  /*d9a0*/  FADD.FTZ R7, R70, R103 ;  /* 0x0000006746077221 */ /* 0x020fcc0000010000 */
[----:B------:R-:W0:Y:S01]  /*d9b0*/  MUFU.EX2 R13, R13 ;  /* 0x0000000d000d7308 */ /* 0x000e220000000800 */
[----:B------:R-:W-:-:S01]  /*d9c0*/  FFMA.FTZ R110, R124, UR17, -R135 ;  /* 0x000000117c6e7c23 */ /* 0x000fc20008010887 */
[----:B------:R-:W-:-:S06]  /*d9d0*/  FFMA.FTZ R67, R128, UR17, -R20 ;  /* 0x0000001180437c23 */ /* 0x000fcc0008010814 */
[----:B------:R-:W5:Y:S01]  /*d9e0*/  MUFU.EX2 R87, R87 ;  /* 0x0000005700577308 */ /* 0x000f620000000800 */
[----:B--2---:R-:W-:-:S01]  /*d9f0*/  FADD.FTZ R120, R71, R6 ;  /* 0x0000000647787221 */ /* 0x004fc20000010000 */
[----:B----4-:R-:W-:-:S06]  /*da00*/  FADD.FTZ R124, R64, R7 ;  /* 0x00000007407c7221 */ /* 0x010fcc0000010000 */
[----:B------:R-:W2:Y:S01]  /*da10*/  MUFU.EX2 R14, R14 ;  /* 0x0000000e000e7308 */ /* 0x000ea20000000800 */
[----:B------:R-:W-:-:S01]  /*da20*/  FFMA.FTZ R15, R129, UR17, -R135 ;  /* 0x00000011810f7c23 */ /* 0x000fc20008010887 */
[----:B------:R-:W-:-:S06]  /*da30*/  FFMA.FTZ R103, R133, UR17, -R20 ;  /* 0x0000001185677c23 */ /* 0x000fcc0008010814 */
[----:B------:R-:W4:Y:S01]  /*da40*/  MUFU.EX2 R114, R114 ;  /* 0x0000007200727308 */ /* 0x000f220000000800 */
[----:B------:R-:W-:Y:S02]  /*da50*/  IMAD.U32 R115, RZ, RZ, UR22 ;  /* 0x00000016ff737e24 */ /* 0x000fe4000f8e00ff */
[----:B-1----:R-:W-:Y:S01]  /*da60*/  FADD.FTZ R120, R85, R120 ;  /* 0x0000007855787221 */ /* 0x002fe20000010000 */
[----:B---3--:R-:W-:-:S04]  /*da70*/  FADD.FTZ R124, R65, R124 ;  /* 0x0000007c417c7221 */ /* 0x008fc80000010000 */
[----:B------:R-:W1:Y:S01]  /*da80*/  MUFU.EX2 R86, R86 ;  /* 0x0000005600567308 */ /* 0x000e620000000800 */
[----:B------:R-:W-:-:S01]  /*da90*/  FFMA.FTZ R18, R132, UR17, -R135 ;  /* 0x0000001184127c23 */ /* 0x000fc20008010887 */
[----:B------:R-:W-:-:S06]  /*daa0*/  FFMA.FTZ R20, R134, UR17, -R20 ;  /* 0x0000001186147c23 */ /* 0x000fcc0008010814 */
[----:B------:R-:W3:Y:S01]  /*dab0*/  MUFU.EX2 R66, R66 ;  /* 0x0000004200427308 */ /* 0x000ee20000000800 */
[----:B------:R-:W-:Y:S02]  /*dac0*/  @!P1 VIADD R6, R115, 0x12440 ;  /* 0x0001244073069836 */ /* 0x000fe40000000000 */
[----:B0-----:R-:W-:Y:S01]  /*dad0*/  FADD.FTZ R7, R13, R120 ;  /* 0x000000780d077221 */ /* 0x001fe20000010000 */
[----:B-----5:R-:W-:-:S04]  /*dae0*/  FADD.FTZ R115, R87, R124 ;  /* 0x0000007c57737221 */ /* 0x020fc80000010000 */
[----:B------:R-:W0:Y:S08]  /*daf0*/  MUFU.EX2 R110, R110 ;  /* 0x0000006e006e7308 */ /* 0x000e300000000800 */
[----:B------:R-:W5:Y:S01]  /*db00*/  MUFU.EX2 R67, R67 ;  /* 0x0000004300437308 */ /* 0x000f620000000800 */
[----:B------:R-:W-:Y:S01]  /*db10*/  @!P1 PRMT R6, RZ, 0x654, R6 ;  /* 0x00000654ff069816 */ /* 0x000fe20000000006 */
[----:B--2---:R-:W-:Y:S01]  /*db20*/  FADD.FTZ R7, R14, R7 ;  /* 0x000000070e077221 */ /* 0x004fe20000010000 */
[----:B----4-:R-:W-:-:S05]  /*db30*/  FADD.FTZ R115, R114, R115 ;  /* 0x0000007372737221 */ /* 0x010fca0000010000 */
[----:B------:R-:W2:Y:S01]  /*db40*/  MUFU.EX2 R15, R15 ;  /* 0x0000000f000f7308 */ /* 0x000ea20000000800 */
[----:B------:R-:W-:Y:S02]  /*db50*/  WARPGROUP.DEPBAR.LE gsb0, 0x0 ;  /* 0x00008000000079c5 */ /* 0x000fe40000010000 */
[----:B------:R3:W-:Y:S05]  /*db60*/  @!P1 SYNCS.ARRIVE.TRANS64.RED.A1T0 RZ, [R6+URZ], RZ ;  /* 0x000000ff06ff99a7 */ /* 0x0007ea000810043f */
[----:B------:R-:W4:Y:S01]  /*db70*/  MUFU.EX2 R103, R103 ;  /* 0x0000006700677308 */ /* 0x000f220000000800 */
[----:B-1----:R-:W-:-:S01]  /*db80*/  FADD.FTZ R7, R86, R7 ;  /* 0x0000000756077221 */ /* 0x002fc20000010000 */
[----:B---3--:R-:W-:-:S06]  /*db90*/  FADD.FTZ R6, R66, R115 ;  /* 0x0000007342067221 */ /* 0x008fcc0000010000 */
[----:B------:R-:W1:Y:S08]  /*dba0*/  MUFU.EX2 R18, R18 ;  /* 0x0000001200127308 */ /* 0x000e700000000800 */
[----:B------:R-:W3:Y:S01]  /*dbb0*/  MUFU.EX2 R20, R20 ;  /* 0x0000001400147308 */ /* 0x000ee20000000800 */
[----:B0-----:R-:W-:-:S01]  /*dbc0*/  FADD.FTZ R120, R110, R7 ;  /* 0x000000076e787221 */ /* 0x001fc20000010000 */
[----:B-----5:R-:W-:-:S03]  /*dbd0*/  FADD.FTZ R6, R67, R6 ;  /* 0x0000000643067221 */ /* 0x020fc60000010000 */
[----:B--2---:R-:W-:Y:S01]  /*dbe0*/  FADD.FTZ R7, R15, R120 ;  /* 0x000000780f077221 */ /* 0x004fe20000010000 */
[----:B----4-:R-:W-:-:S03]  /*dbf0*/  FADD.FTZ R6, R103, R6 ;  /* 0x0000000667067221 */ /* 0x010fc60000010000 */
[----:B-1----:R-:W-:Y:S01]  /*dc00*/  FADD.FTZ R7, R18, R7 ;  /* 0x0000000712077221 */ /* 0x002fe20000010000 */
[----:B---3--:R-:W-:-:S01]  /*dc10*/  FADD.FTZ R6, R20, R6 ;  /* 0x0000000614067221 */ /* 0x008fc20000010000 */
[----:B------:R-:W-:Y:S06]  /*dc20*/  @!P0 BRA `(.L_x_703) ;  /* 0x0000000000048947 */ /* 0x000fec0003800000 */
[----:B------:R-:W-:Y:S01]  /*dc30*/  BPT.TRAP 0x1 ;  /* 0x000000040000795c */ /* 0x000fe20000300000 */
.L_x_703:
[----:B------:R-:W-:Y:S01]  /*dc40*/  F2FP.SATFINITE.E4M3.F32.PACK_AB_MERGE_C R76, R77, R76, RZ ;  /* 0x0000004c4d4c723e */ /* 0x000fe200048070ff */
[----:B------:R-:W-:Y:S01]  /*dc50*/  UIADD3 UR10, UR13, 0x12460, URZ ;  /* 0x000124600d0a7890 */ /* 0x000fe2000fffe03f */
[----:B------:R-:W-:Y:S01]  /*dc60*/  F2FP.SATFINITE.E4M3.F32.PACK_AB_MERGE_C R77, R10, R9, RZ ;  /* 0x000000090a4d723e */ /* 0x000fe200048070ff */
[----:B------:R-:W-:Y:S01]  /*dc70*/  FMUL.FTZ R10, R24, R105 ;  /* 0x00000069180a7220 */ /* 0x000fe20000410000 */
[----:B------:R-:W-:Y:S01]  /*dc80*/  F2FP.SATFINITE.E4M3.F32.PACK_AB_MERGE_C R131, R8, R131, RZ ;  /* 0x000000830883723e */ /* 0x000fe200048070ff */
[-C--:B------:R-:W-:Y:S01]  /*dc90*/  FMUL.FTZ R8, R25, R105.reuse ;  /* 0x0000006919087220 */ /* 0x080fe20000410000 */
[----:B------:R-:W-:Y:S01]  /*dca0*/  FMUL.FTZ R9, R28, R105 ;  /* 0x000000691c097220 */ /* 0x000fe20000410000 */
[-C--:B------:R-:W-:Y:S01]  /*dcb0*/  FMUL.FTZ R25, R54, R104.reuse ;  /* 0x0000006836197220 */ /* 0x080fe20000410000 */
[----:B------:R0:W-:Y:S01]  /*dcc0*/  STL [R1], R10 ;  /* 0x0000000a01007387 */ /* 0x0001e20000100800 */
[----:B------:R-:W-:Y:S01]  /*dcd0*/  FMUL.FTZ R24, R55, R104 ;  /* 0x0000006837187220 */ /* 0x000fe20000410000 */
[----:B------:R-:W-:Y:S01]  /*dce0*/  ISETP.GT.AND P1, PT, R3, UR23, PT ;  /* 0x0000001703007c0c */ /* 0x000fe2000bf24270 */
[----:B------:R-:W-:Y:S01]  /*dcf0*/  UPRMT UR10, UR7, 0x654, UR10 ;  /* 0x00000654070a7896 */ /* 0x000fe2000800000a */
[----:B------:R1:W-:Y:S01]  /*dd00*/  STL [R1+0x4], R8 ;  /* 0x0000040801007387 */ /* 0x0003e20000100800 */
[----:B------:R-:W-:Y:S01]  /*dd10*/  F2FP.SATFINITE.E4M3.F32.PACK_AB_MERGE_C R82, R83, R82, RZ ;  /* 0x000000525352723e */ /* 0x000fe200048070ff */
[----:B------:R-:W-:Y:S01]  /*dd20*/  UMOV UR25, UR5 ;  /* 0x0000000500197c82 */ /* 0x000fe20008000000 */
[----:B------:R-:W-:Y:S01]  /*dd30*/  F2FP.SATFINITE.E4M3.F32.PACK_AB_MERGE_C R78, R79, R78, RZ ;  /* 0x0000004e4f4e723e */ /* 0x000fe200048070ff */
[----:B------:R2:W-:Y:S01]  /*dd40*/  STL [R1+0x24], R9 ;  /* 0x0000240901007387 */ /* 0x0005e20000100800 */
[----:B------:R-:W-:Y:S01]  /*dd50*/  F2FP.SATFINITE.E4M3.F32.PACK_AB_MERGE_C R69, R70, R69, RZ ;  /* 0x000000454645723e */ /* 0x000fe200048070ff */
[----:B0-----:R-:W-:Y:S01]  /*dd60*/  FMUL.FTZ R10, R29, R105 ;  /* 0x000000691d0a7220 */ /* 0x001fe20000410000 */
[----:B------:R-:W-:Y:S01]  /*dd70*/  F2FP.SATFINITE.E4M3.F32.PACK_AB_MERGE_C R108, R109, R108, RZ ;  /* 0x0000006c6d6c723e */ /* 0x000fe200048070ff */
[----:B------:R-:W-:Y:S01]  /*dd80*/  SYNCS.ARRIVE.TRANS64.RED.A1T0 RZ, [UR10], RZ ;  /* 0x000000ffffff79a7 */ /* 0x000fe2000810040a */
[----:B------:R-:W-:Y:S01]  /*dd90*/  F2FP.SATFINITE.E4M3.F32.PACK_AB_MERGE_C R112, R112, R19, RZ ;  /* 0x000000137070723e */ /* 0x000fe200048070ff */
[----:B-1----:R-:W-:Y:S01]  /*dda0*/  FMUL.FTZ R8, R32, R105 ;  /* 0x0000006920087220 */ /* 0x002fe20000410000 */
[----:B------:R0:W-:Y:S01]  /*ddb0*/  STL [R1+0x28], R10 ;  /* 0x0000280a01007387 */ /* 0x0001e20000100800 */
[----:B------:R-:W-:Y:S01]  /*ddc0*/  F2FP.SATFINITE.E4M3.F32.PACK_AB_MERGE_C R97, R98, R97, RZ ;  /* 0x000000616261723e */ /* 0x000fe200048070ff */
[----:B------:R-:W-:Y:S01]  /*ddd0*/  UMOV UR24, UR4 ;  /* 0x0000000400187c82 */ /* 0x000fe20008000000 */
[----:B--2---:R-:W-:Y:S01]  /*dde0*/  FMUL.FTZ R9, R33, R105 ;  /* 0x0000006921097220 */ /* 0x004fe20000410000 */
[----:B------:R1:W-:Y:S01]  /*ddf0*/  STL [R1+0x1c], R8 ;  /* 0x00001c0801007387 */ /* 0x0003e20000100800 */
[----:B------:R-:W-:Y:S01]  /*de00*/  F2FP.SATFINITE.E4M3.F32.PACK_AB_MERGE_C R92, R92, R21, RZ ;  /* 0x000000155c5c723e */ /* 0x000fe200048070ff */
[-C--:B------:R-:W-:Y:S01]  /*de10*/  FMUL.FTZ R19, R43, R104.reuse ;  /* 0x000000682b137220 */ /* 0x080fe20000410000 */
[----:B------:R-:W-:Y:S01]  /*de20*/  F2FP.SATFINITE.E4M3.F32.PACK_AB_MERGE_C R101, R102, R101, RZ ;  /* 0x000000656665723e */ /* 0x000fe200048070ff */
[----:B------:R2:W-:Y:S01]  /*de30*/  STL [R1+0x20], R9 ;  /* 0x0000200901007387 */ /* 0x0005e20000100800 */
[----:B------:R-:W-:Y:S01]  /*de40*/  F2FP.SATFINITE.E4M3.F32.PACK_AB_MERGE_C R91, R94, R91, RZ ;  /* 0x0000005b5e5b723e */ /* 0x000fe200048070ff */
[----:B0-----:R-:W-:Y:S01]  /*de50*/  FMUL.FTZ R10, R36, R105 ;  /* 0x00000069240a7220 */ /* 0x001fe20000410000 */
[----:B------:R-:W-:Y:S01]  /*de60*/  F2FP.SATFINITE.E4M3.F32.PACK_AB_MERGE_C R118, R118, R117, RZ ;  /* 0x000000757676723e */ /* 0x000fe200048070ff */
[-C--:B------:R-:W-:Y:S01]  /*de70*/  FMUL.FTZ R21, R47, R104.reuse ;  /* 0x000000682f157220 */ /* 0x080fe20000410000 */
[----:B------:R-:W-:Y:S01]  /*de80*/  F2FP.SATFINITE.E4M3.F32.PACK_AB_MERGE_C R93, R116, R93, RZ ;  /* 0x0000005d745d723e */ /* 0x000fe200048070ff */
[----:B-1----:R-:W-:Y:S01]  /*de90*/  FMUL.FTZ R8, R37, R105 ;  /* 0x0000006925087220 */ /* 0x002fe20000410000 */
[----:B------:R0:W-:Y:S01]  /*dea0*/  STL [R1+0x14], R10 ;  /* 0x0000140a01007387 */ /* 0x0001e20000100800 */
[----:B------:R-:W-:Y:S01]  /*deb0*/  F2FP.SATFINITE.E4M3.F32.PACK_AB_MERGE_C R119, R122, R119, RZ ;  /* 0x000000777a77723e */ /* 0x000fe200048070ff */
[-C--:B------:R-:W-:Y:S01]  /*dec0*/  FMUL.FTZ R156, R50, R104.reuse ;  /* 0x00000068329c7220 */ /* 0x080fe20000410000 */
        /* <DEDUP_REMOVED lines=11> */
[-C--:B-1----:R-:W-:Y:S01]  /*df80*/  FMUL.FTZ R8, R44, R105.reuse ;  /* 0x000000692c087220 */ /* 0x082fe20000410000 */
[----:B------:R0:W-:Y:S01]  /*df90*/  STL [R1+0x10], R10 ;  /* 0x0000100a01007387 */ /* 0x0001e20000100800 */
[-C--:B------:R-:W-:Y:S01]  /*dfa0*/  FMUL.FTZ R13, R35, R104.reuse ;  /* 0x00000068230d7220 */ /* 0x080fe20000410000 */
[-C--:B------:R-:W-:Y:S01]  /*dfb0*/  FMUL.FTZ R14, R38, R104.reuse ;  /* 0x00000068260e7220 */ /* 0x080fe20000410000 */
[-C--:B--2---:R-:W-:Y:S01]  /*dfc0*/  FMUL.FTZ R9, R45, R105.reuse ;  /* 0x000000692d097220 */ /* 0x084fe20000410000 */
[----:B------:R1:W-:Y:S01]  /*dfd0*/  STL [R1+0x8], R8 ;  /* 0x0000080801007387 */ /* 0x0003e20000100800 */
[-C--:B------:R-:W-:Y:S01]  /*dfe0*/  FMUL.FTZ R15, R39, R104.reuse ;  /* 0x00000068270f7220 */ /* 0x080fe20000410000 */
[-C--:B------:R-:W-:Y:S01]  /*dff0*/  FMUL.FTZ R18, R42, R104.reuse ;  /* 0x000000682a127220 */ /* 0x080fe20000410000 */
[-C--:B------:R-:W-:Y:S01]  /*e000*/  FMUL.FTZ R20, R46, R104.reuse ;  /* 0x000000682e147220 */ /* 0x080fe20000410000 */
[----:B------:R2:W-:Y:S01]  /*e010*/  STL [R1+0x38], R9 ;  /* 0x0000380901007387 */ /* 0x0005e20000100800 */
[----:B------:R-:W-:Y:S01]  /*e020*/  FMUL.FTZ R157, R51, R104 ;  /* 0x00000068339d7220 */ /* 0x000fe20000410000 */
[----:B0-----:R-:W-:Y:S01]  /*e030*/  FMUL.FTZ R10, R48, R105 ;  /* 0x00000069300a7220 */ /* 0x001fe20000410000 */
[----:B------:R-:W-:Y:S01]  /*e040*/  F2FP.SATFINITE.E4M3.F32.PACK_AB_MERGE_C R152, R107, R106, R108 ;  /* 0x0000006a6b98723e */ /* 0x000fe2000480706c */
[----:B------:R-:W-:Y:S01]  /*e050*/  VIADD R3, R3, 0xffffffff ;  /* 0xffffffff03037836 */ /* 0x000fe20000000000 */
[----:B------:R-:W-:Y:S01]  /*e060*/  F2FP.SATFINITE.E4M3.F32.PACK_AB_MERGE_C R153, R88, R23, R112 ;  /* 0x000000175899723e */ /* 0x000fe20004807070 */
[----:B-1----:R-:W-:Y:S01]  /*e070*/  FMUL.FTZ R8, R49, R105 ;  /* 0x0000006931087220 */ /* 0x002fe20000410000 */
[----:B------:R0:W-:Y:S01]  /*e080*/  STL [R1+0x34], R10 ;  /* 0x0000340a01007387 */ /* 0x0001e20000100800 */
[----:B------:R-:W-:Y:S01]  /*e090*/  F2FP.SATFINITE.E4M3.F32.PACK_AB_MERGE_C R154, R96, R95, R97 ;  /* 0x0000005f609a723e */ /* 0x000fe20004807061 */
[----:B--2---:R-:W-:-:S02]  /*e0a0*/  FMUL.FTZ R9, R52, R105 ;  /* 0x0000006934097220 */ /* 0x004fc40000410000 */
[----:B------:R1:W-:Y:S01]  /*e0b0*/  STL [R1+0x44], R8 ;  /* 0x0000440801007387 */ /* 0x0003e20000100800 */
[----:B------:R-:W-:Y:S02]  /*e0c0*/  F2FP.SATFINITE.E4M3.F32.PACK_AB_MERGE_C R155, R90, R89, R92 ;  /* 0x000000595a9b723e */ /* 0x000fe4000480705c */
[----:B------:R-:W-:Y:S01]  /*e0d0*/  F2FP.SATFINITE.E4M3.F32.PACK_AB_MERGE_C R148, R100, R99, R101 ;  /* 0x000000636494723e */ /* 0x000fe20004807065 */
[----:B------:R2:W-:Y:S01]  /*e0e0*/  STL [R1+0x3c], R9 ;  /* 0x00003c0901007387 */ /* 0x0005e20000100800 */
[----:B------:R-:W-:Y:S01]  /*e0f0*/  F2FP.SATFINITE.E4M3.F32.PACK_AB_MERGE_C R149, R73, R72, R91 ;  /* 0x000000484995723e */ /* 0x000fe2000480705b */
[----:B0-----:R-:W-:Y:S01]  /*e100*/  FMUL.FTZ R10, R53, R105 ;  /* 0x00000069350a7220 */ /* 0x001fe20000410000 */
[----:B------:R-:W-:Y:S01]  /*e110*/  F2FP.SATFINITE.E4M3.F32.PACK_AB_MERGE_C R150, R81, R80, R82 ;  /* 0x000000505196723e */ /* 0x000fe20004807052 */
[----:B------:R-:W-:Y:S01]  /*e120*/  IMAD.MOV.U32 R105, RZ, RZ, R4 ;  /* 0x000000ffff697224 */ /* 0x000fe200078e0004 */
[----:B------:R-:W-:Y:S01]  /*e130*/  F2FP.SATFINITE.E4M3.F32.PACK_AB_MERGE_C R151, R75, R74, R76 ;  /* 0x0000004a4b97723e */ /* 0x000fe2000480704c */
[-C--:B-1----:R-:W-:Y:S01]  /*e140*/  FMUL.FTZ R8, R26, R104.reuse ;  /* 0x000000681a087220 */ /* 0x082fe20000410000 */
        /* <DEDUP_REMOVED lines=11> */
[----:B------:R-:W-:Y:S02]  /*e200*/  F2FP.SATFINITE.E4M3.F32.PACK_AB_MERGE_C R141, R61, R60, R119 ;  /* 0x0000003c3d8d723e */ /* 0x000fe40004807077 */
[----:B------:R-:W-:-:S02]  /*e210*/  F2FP.SATFINITE.E4M3.F32.PACK_AB_MERGE_C R142, R68, R84, R79 ;  /* 0x00000054448e723e */ /* 0x000fc4000480704f */
[----:B------:R-:W-:Y:S02]  /*e220*/  F2FP.SATFINITE.E4M3.F32.PACK_AB_MERGE_C R143, R63, R62, R69 ;  /* 0x0000003e3f8f723e */ /* 0x000fe40004807045 */
[----:B------:R-:W-:Y:S02]  /*e230*/  F2FP.SATFINITE.E4M3.F32.PACK_AB_MERGE_C R136, R85, R71, R70 ;  /* 0x000000475588723e */ /* 0x000fe40004807046 */
[----:B------:R-:W-:Y:S02]  /*e240*/  F2FP.SATFINITE.E4M3.F32.PACK_AB_MERGE_C R137, R65, R64, R87 ;  /* 0x000000404189723e */ /* 0x000fe40004807057 */
[----:B------:R-:W-:Y:S02]  /*e250*/  F2FP.SATFINITE.E4M3.F32.PACK_AB_MERGE_C R138, R110, R86, R83 ;  /* 0x000000566e8a723e */ /* 0x000fe40004807053 */
[----:B------:R-:W-:Y:S01]  /*e260*/  F2FP.SATFINITE.E4M3.F32.PACK_AB_MERGE_C R139, R67, R66, R103 ;  /* 0x00000042438b723e */ /* 0x000fe20004807067 */
[----:B-1----:R-:W-:Y:S06]  /*e270*/  @P1 BRA `(.L_x_704) ;  /* 0xffffffd000241947 */ /* 0x002fec000383ffff */
.L_x_694:
[----:B------:R-:W-:-:S13]  /*e280*/  ISETP.GE.AND P1, PT, R3, UR45, PT ;  /* 0x0000002d03007c0c */ /* 0x000fda000bf26270 */
[----:B------:R-:W-:Y:S05]  /*e290*/  @!P1 BRA `(.L_x_705) ;  /* 0x0000004c00709947 */ /* 0x000fea0003800000 */
[----:B------:R1:W5:Y:S01]  /*e2a0*/  LDL.LU R24, [R1] ;  /* 0x0000000001187983 */ /* 0x0003620000300800 */
[----:B------:R-:W-:Y:S01]  /*e2b0*/  IMAD.MOV.U32 R26, RZ, RZ, R8 ;  /* 0x000000ffff1a7224 */ /* 0x000fe200078e0008 */
[----:B------:R-:W-:Y:S01]  /*e2c0*/  ULDC UR21, c[0x0][0x9e4] ;  /* 0x0002790000157ab9 */ /* 0x000fe20000000800 */
[----:B------:R-:W-:Y:S01]  /*e2d0*/  IMAD.MOV.U32 R27, RZ, RZ, R9 ;  /* 0x000000ffff1b7224 */ /* 0x000fe200078e0009 */
[----:B------:R1:W5:Y:S01]  /*e2e0*/  LDL.LU R25, [R1+0x4] ;  /* 0x0000040001197983 */ /* 0x0003620000300800 */
        /* <DEDUP_REMOVED lines=13> */
[----:B------:R-:W-:-:S02]  /*e3c0*/  ULDC UR24, c[0x0][0x9e0] ;  /* 0x0002780000187ab9 */ /* 0x000fc40000000800 */
[----:B------:R1:W5:Y:S04]  /*e3d0*/  LDL.LU R33, [R1+0x20] ;  /* 0x0000200001217983 */ /* 0x0003680000300800 */
[----:B------:R1:W5:Y:S04]  /*e3e0*/  LDL.LU R36, [R1+0x14] ;  /* 0x0000140001247983 */ /* 0x0003680000300800 */
[----:B------:R1:W5:Y:S04]  /*e3f0*/  LDL.LU R37, [R1+0x18] ;  /* 0x0000180001257983 */ /* 0x0003680000300800 */
[----:B------:R1:W5:Y:S04]  /*e400*/  LDL.LU R40, [R1+0xc] ;  /* 0x00000c0001287983 */ /* 0x0003680000300800 */
[----:B------:R1:W5:Y:S04]  /*e410*/  LDL.LU R41, [R1+0x10] ;  /* 0x0000100001297983 */ /* 0x0003680000300800 */
[----:B------:R1:W5:Y:S04]  /*e420*/  LDL.LU R44, [R1+0x8] ;  /* 0x00000800012c7983 */ /* 0x0003680000300800 */
[----:B------:R1:W5:Y:S04]  /*e430*/  LDL.LU R45, [R1+0x38] ;  /* 0x00003800012d7983 */ /* 0x0003680000300800 */
[----:B------:R-:W2:Y:S04]  /*e440*/  LDL.LU R23, [R1+0x2c] ;  /* 0x00002c0001177983 */ /* 0x000ea80000300800 */
[----:B------:R1:W5:Y:S04]  /*e450*/  LDL.LU R48, [R1+0x34] ;  /* 0x0000340001307983 */ /* 0x0003680000300800 */
[----:B------:R1:W5:Y:S04]  /*e460*/  LDL.LU R49, [R1+0x44] ;  /* 0x0000440001317983 */ /* 0x0003680000300800 */
[----:B------:R1:W5:Y:S04]  /*e470*/  LDL.LU R53, [R1+0x40] ;  /* 0x0000400001357983 */ /* 0x0003680000300800 */
[----:B------:R1:W5:Y:S01]  /*e480*/  LDL.LU R52, [R1+0x3c] ;  /* 0x00003c0001347983 */ /* 0x0003620000300800 */
[----:B------:R-:W-:-:S02]  /*e490*/  IMAD.MOV.U32 R43, RZ, RZ, R19 ;  /* 0x000000ffff2b7224 */ /* 0x000fc400078e0013 */
[----:B------:R-:W-:Y:S01]  /*e4a0*/  IMAD.MOV.U32 R46, RZ, RZ, R20 ;  /* 0x000000ffff2e7224 */ /* 0x000fe200078e0014 */
[----:B------:R1:W5:Y:S01]  /*e4b0*/  LDL.LU R55, [R1+0x30] ;  /* 0x0000300001377983 */ /* 0x0003620000300800 */
[----:B------:R-:W-:Y:S02]  /*e4c0*/  IMAD.MOV.U32 R47, RZ, RZ, R21 ;  /* 0x000000ffff2f7224 */ /* 0x000fe400078e0015 */
[----:B------:R-:W-:Y:S02]  /*e4d0*/  IMAD.MOV.U32 R50, RZ, RZ, R156 ;  /* 0x000000ffff327224 */ /* 0x000fe400078e009c */
[----:B------:R-:W-:Y:S02]  /*e4e0*/  IMAD.MOV.U32 R51, RZ, RZ, R157 ;  /* 0x000000ffff337224 */ /* 0x000fe400078e009d */
[----:B-12---:R-:W-:-:S07]  /*e4f0*/  IMAD.MOV.U32 R54, RZ, RZ, R23 ;  /* 0x000000ffff367224 */ /* 0x006fce00078e0017 */
.L_x_723:
[----:B------:R-:W-:-:S04]  /*e500*/  UIADD3 UR28, UR4, 0x1, URZ ;  /* 0x00000001041c7890 */ /* 0x000fc8000fffe03f */
[----:B------:R-:W-:-:S04]  /*e510*/  UISETP.NE.AND UP2, UPT, UR28, 0x2, UPT ;  /* 0x000000021c00788c */ /* 0x000fc8000bf45270 */
[----:B------:R-:W-:Y:S02]  /*e520*/  USEL UR27, URZ, 0x1, UP2 ;  /* 0x000000013f1b7887 */ /* 0x000fe40009000000 */
[----:B------:R-:W-:Y:S02]  /*e530*/  USEL UR28, UR28, URZ, UP2 ;  /* 0x0000003f1c1c7287 */ /* 0x000fe40009000000 */
[----:B------:R-:W-:Y:S01]  /*e540*/  ULOP3.LUT UR27, UR5, UR27, URZ, 0x3c, !UPT ;  /* 0x0000001b051b7292 */ /* 0x000fe2000f8e3c3f */
[----:B------:R-:W-:Y:S11]  /*e550*/  @!P0 BRA `(.L_x_706) ;  /* 0x0000000000048947 */ /* 0x000ff60003800000 */
[----:B------:R-:W-:Y:S01]  /*e560*/  BPT.TRAP 0x1 ;  /* 0x000000040000795c */ /* 0x000fe20000300000 */
.L_x_706:
[----:B------:R-:W-:Y:S01]  /*e570*/  ULEA UR26, UR28, UR46, 0x3 ;  /* 0x0000002e1c1a7291 */ /* 0x000fe2000f8e183f */
[----:B------:R-:W-:-:S05]  /*e580*/  IMAD.U32 R8, RZ, RZ, UR27 ;  /* 0x0000001bff087e24 */ /* 0x000fca000f8e00ff */
[----:B------:R-:W-:-:S04]  /*e590*/  SHF.L.U32 R8, R8, 0x1f, RZ ;  /* 0x0000001f08087819 */ /* 0x000fc800000006ff */
[----:B------:R1:W2:Y:S01]  /*e5a0*/  SYNCS.PHASECHK.TRANS64.TRYWAIT P1, [UR26+0x12430], R8 ;  /* 0x01243008ff0075a7 */ /* 0x0002a2000802015a */
[----:B------:R-:W-:Y:S05]  /*e5b0*/  @!P0 BRA `(.L_x_707) ;  /* 0x0000000000048947 */ /* 0x000fea0003800000 */
[----:B------:R-:W-:Y:S01]  /*e5c0*/  BPT.TRAP 0x1 ;  /* 0x000000040000795c */ /* 0x000fe20000300000 */
.L_x_707:
[----:B--2---:R-:W-:Y:S05]  /*e5d0*/  @P1 BRA `(.L_x_708) ;  /* 0x0000000000081947 */ /* 0x004fea0003800000 */
[----:B------:R-:W2:Y:S02]  /*e5e0*/  SYNCS.PHASECHK.TRANS64.TRYWAIT P1, [UR26+0x12430], R8 ;  /* 0x01243008ff0075a7 */ /* 0x000ea4000802015a */
[----:B--2---:R-:W-:Y:S05]  /*e5f0*/  @!P1 BRA `(.L_x_709) ;  /* 0x000000a400309947 */ /* 0x004fea0003800000 */
.L_x_708:
        /* <DEDUP_REMOVED lines=63> */
.L_x_710:
[----:B------:R-:W-:Y:S01]  /*e9f0*/  ULEA UR12, UR4, UR46, 0x3 ;  /* 0x0000002e040c7291 */ /* 0x000fe2000f8e183f */
[----:B-12---:R-:W-:-:S05]  /*ea00*/  IMAD.U32 R8, RZ, RZ, UR5 ;  /* 0x00000005ff087e24 */ /* 0x006fca000f8e00ff */
[----:B------:R-:W-:-:S04]  /*ea10*/  SHF.L.U32 R8, R8, 0x1f, RZ ;  /* 0x0000001f08087819 */ /* 0x000fc800000006ff */
[----:B------:R1:W2:Y:S01]  /*ea20*/  SYNCS.PHASECHK.TRANS64.TRYWAIT P1, [UR12+0x12450], R8 ;  /* 0x01245008ff0075a7 */ /* 0x0002a2000802014c */
[----:B------:R-:W-:Y:S05]  /*ea30*/  @!P0 BRA `(.L_x_711) ;  /* 0x0000000000048947 */ /* 0x000fea0003800000 */
[----:B------:R-:W-:Y:S01]  /*ea40*/  BPT.TRAP 0x1 ;  /* 0x000000040000795c */ /* 0x000fe20000300000 */
.L_x_711:
        /* <DEDUP_REMOVED lines=42> */
.L_x_712:
[----:B------:R-:W-:Y:S01]  /*ecf0*/  UIADD3 UR5, UR46, 0x200, URZ ;  /* 0x000002002e057890 */ /* 0x000fe2000fffe03f */
[----:B-----5:R-:W-:Y:S01]  /*ed00*/  WARPGROUP.ARRIVE ;  /* 0x00000000000079c5 */ /* 0x020fe20000000000 */
[----:B------:R-:W-:Y:S01]  /*ed10*/  UMOV UR11, 0xc0000010 ;  /* 0xc0000010000b7882 */ /* 0x000fe20000000000 */
[----:B------:R-:W3:Y:S01]  /*ed20*/  LDL R131, [R1+0x48] ;  /* 0x0000480001837983 */ /* 0x000ee20000100800 */
[----:B------:R-:W-:Y:S01]  /*ed30*/  USHF.R.U32.HI UR5, URZ, 0x4, UR5 ;  /* 0x000000043f057899 */ /* 0x000fe20008011605 */
[C---:B--2---:R-:W-:Y:S01]  /*ed40*/  FMUL.FTZ R107, R0.reuse, R108 ;  /* 0x0000006c006b7220 */ /* 0x044fe20000410000 */
[C---:B------:R-:W-:Y:S01]  /*ed50*/  FMUL.FTZ R108, R0.reuse, R109 ;  /* 0x0000006d006c7220 */ /* 0x040fe20000410000 */
[----:B------:R-:W2:Y:S01]  /*ed60*/  S2R R129, SR_TID.X ;  /* 0x0000000000817919 */ /* 0x000ea20000002100 */
        /* <DEDUP_REMOVED lines=19> */
[----:B------:R-:W4:Y:S01]  /*eea0*/  LDC R130, c[0x0][0x2f0] ;  /* 0x0000bc00ff827b82 */ /* 0x000f220000000800 */
[----:B------:R-:W-:Y:S01]  /*eeb0*/  UMOV UR11, 0xc0000010 ;  /* 0xc0000010000b7882 */ /* 0x000fe20000000000 */
[C---:B------:R-:W-:Y:S01]  /*eec0*/  FMUL.FTZ R76, R0.reuse, R78 ;  /* 0x0000004e004c7220 */ /* 0x040fe20000410000 */
[C---:B------:R-:W-:Y:S01]  /*eed0*/  FMUL.FTZ R78, R0.reuse, R82 ;  /* 0x00000052004e7220 */ /* 0x040fe20000410000 */
[C---:B------:R-:W-:Y:S01]  /*eee0*/  FMUL.FTZ R82, R0.reuse, R86 ;  /* 0x0000005600527220 */ /* 0x040fe20000410000 */
[C---:B------:R-:W-:Y:S01]  /*eef0*/  FMUL.FTZ R86, R0.reuse, R56 ;  /* 0x0000003800567220 */ /* 0x040fe20000410000 */
[----:B------:R-:W-:Y:S01]  /*ef00*/  IMAD.MOV.U32 R128, RZ, RZ, R22 ;  /* 0x000000ffff807224 */ /* 0x000fe200078e0016 */
[----:B-1----:R1:W0:Y:S01]  /*ef10*/  MUFU.TANH R8, R124 ;  /* 0x0000007c00087308 */ /* 0x0022220000002400 */
[C---:B------:R-:W-:Y:S01]  /*ef20*/  FMUL.FTZ R125, R0.reuse, R60 ;  /* 0x0000003c007d7220 */ /* 0x040fe20000410000 */
[C---:B------:R-:W-:Y:S01]  /*ef30*/  FMUL.FTZ R126, R0.reuse, R61 ;  /* 0x0000003d007e7220 */ /* 0x040fe20000410000 */
[C---:B------:R-:W-:Y:S01]  /*ef40*/  FMUL.FTZ R60, R0.reuse, R62 ;  /* 0x0000003e003c7220 */ /* 0x040fe20000410000 */
[C---:B------:R-:W-:Y:S01]  /*ef50*/  FMUL.FTZ R61, R0.reuse, R63 ;  /* 0x0000003f003d7220 */ /* 0x040fe20000410000 */
[----:B--2---:R-:W-:Y:S01]  /*ef60*/  LOP3.LUT R129, R129, 0x7f, RZ, 0xc0, !PT ;  /* 0x0000007f81817812 */ /* 0x004fe200078ec0ff */
[C---:B------:R-:W-:Y:S01]  /*ef70*/  FMUL.FTZ R62, R0.reuse, R64 ;  /* 0x00000040003e7220 */ /* 0x040fe20000410000 */
[C---:B------:R-:W-:Y:S01]  /*ef80*/  FMUL.FTZ R63, R0.reuse, R66 ;  /* 0x00000042003f7220 */ /* 0x040fe20000410000 */
[C---:B------:R-:W-:Y:S01]  /*ef90*/  FMUL.FTZ R127, R0.reuse, R68 ;  /* 0x00000044007f7220 */ /* 0x040fe20000410000 */
[----:B------:R-:W-:Y:S01]  /*efa0*/  ISETP.NE.AND P3, PT, R129, RZ, PT ;  /* 0x000000ff8100720c */ /* 0x000fe20003f65270 */
[C---:B-1----:R-:W-:Y:S01]  /*efb0*/  FMUL.FTZ R124, R0.reuse, R77 ;  /* 0x0000004d007c7220 */ /* 0x042fe20000410000 */
[C---:B------:R-:W-:Y:S01]  /*efc0*/  FMUL.FTZ R129, R0.reuse, R69 ;  /* 0x0000004500817220 */ /* 0x040fe20000410000 */
        /* <DEDUP_REMOVED lines=36> */
[----:B----4-:R-:W-:Y:S01]  /*f210*/  IMAD R130, R17, R130, RZ ;  /* 0x0000008211827224 */ /* 0x010fe200078e02ff */
[----:B------:R-:W1:Y:S08]  /*f220*/  MUFU.TANH R107, R107 ;  /* 0x0000006b006b7308 */ /* 0x000e700000002400 */
[----:B------:R-:W2:Y:S08]  /*f230*/  MUFU.TANH R108, R108 ;  /* 0x0000006c006c7308 */ /* 0x000eb00000002400 */
[----:B------:R-:W4:Y:S01]  /*f240*/  MUFU.TANH R109, R109 ;  /* 0x0000006d006d7308 */ /* 0x000f220000002400 */
        /* <DEDUP_REMOVED lines=36> */
[----:B------:R-:W-:Y:S02]  /*f490*/  UMOV UR11, 0xc0000010 ;  /* 0xc0000010000b7882 */ /* 0x000fe40000000000 */
[----:B------:R-:W-:-:S03]  /*f4a0*/  @UP0 ULDC UR4, c[0x0][0x44c] ;  /* 0x0001130000040ab9 */ /* 0x000fc60000000800 */
[----:B------:R-:W0:Y:S01]  /*f4b0*/  MUFU.TANH R101, R101 ;  /* 0x0000006500657308 */ /* 0x000e220000002400 */
[----:B------:R-:W-:Y:S01]  /*f4c0*/  @P1 IMAD.HI.U32 R56, R22, UR4, RZ ;  /* 0x0000000416381c27 */ /* 0x000fe2000f8e00ff */
[----:B------:R-:W-:Y:S01]  /*f4d0*/  @UP0 ULDC UR4, c[0x0][0x450] ;  /* 0x0001140000040ab9 */ /* 0x000fe20000000800 */
[----:B------:R-:W-:-:S03]  /*f4e0*/  PLOP3.LUT P1, PT, PT, PT, UP1, 0x40, 0x0 ;  /* 0x000000000000781c */ /* 0x000fc60003f2e818 */
[----:B------:R-:W-:Y:S01]  /*f4f0*/  @P2 SHF.R.U32.HI R128, RZ, UR4, R56 ;  /* 0x00000004ff802c19 */ /* 0x000fe20008011638 */
[----:B------:R-:W-:Y:S01]  /*f500*/  IMAD.U32 R56, RZ, RZ, UR26 ;  /* 0x0000001aff387e24 */ /* 0x000fe2000f8e00ff */
[----:B------:R-:W0:Y:S03]  /*f510*/  MUFU.TANH R102, R102 ;  /* 0x0000006600667308 */ /* 0x000e260000002400 */
[----:B------:R-:W1:Y:S01]  /*f520*/  SHFL.IDX PT, R132, R128, RZ, 0x1c1f ;  /* 0x001c1fff80847589 */ /* 0x000e6200000e0000 */
[----:B------:R-:W-:Y:S02]  /*f530*/  @!P3 VIADD R56, R56, 0x12440 ;  /* 0x000124403838b836 */ /* 0x000fe40000000000 */
[----:B---3--:R-:W-:Y:S02]  /*f540*/  IMAD R57, R131, -0x2, R57 ;  /* 0xfffffffe83397824 */ /* 0x008fe400078e0239 */
[----:B------:R-:W3:Y:S01]  /*f550*/  MUFU.TANH R103, R103 ;  /* 0x0000006700677308 */ /* 0x000ee20000002400 */
[----:B------:R-:W-:Y:S01]  /*f560*/  @!P3 PRMT R56, RZ, 0x654, R56 ;  /* 0x00000654ff38b816 */ /* 0x000fe20000000038 */
[C---:B------:R-:W-:Y:S01]  /*f570*/  VIADD R67, R57.reuse, 0xffffffff ;  /* 0xffffffff39437836 */ /* 0x040fe20000000000 */
[----:B------:R-:W-:-:S05]  /*f580*/  IADD3 R130, R57, -UR25, R130 ;  /* 0x8000001939827c10 */ /* 0x000fca000fffe082 */
[----:B------:R-:W0:Y:S01]  /*f590*/  MUFU.TANH R72, R72 ;  /* 0x0000004800487308 */ /* 0x000e220000002400 */
[C---:B------:R-:W-:Y:S02]  /*f5a0*/  VIADD R131, R130.reuse, UR24 ;  /* 0x0000001882837c36 */ /* 0x040fe40008000000 */
[----:B------:R-:W-:-:S05]  /*f5b0*/  VIADD R130, R130, UR20 ;  /* 0x0000001482827c36 */ /* 0x000fca0008000000 */
[----:B------:R-:W0:Y:S01]  /*f5c0*/  MUFU.TANH R73, R73 ;  /* 0x0000004900497308 */ /* 0x000e220000002400 */
[--C-:B-1----:R-:W-:Y:S02]  /*f5d0*/  IMAD.IADD R71, R131, 0x1, R132.reuse ;  /* 0x0000000183477824 */ /* 0x102fe400078e0284 */
[----:B------:R-:W-:-:S05]  /*f5e0*/  IMAD.IADD R70, R130, 0x1, R132 ;  /* 0x0000000182467824 */ /* 0x000fca00078e0284 */
[----:B------:R-:W1:Y:S08]  /*f5f0*/  MUFU.TANH R74, R74 ;  /* 0x0000004a004a7308 */ /* 0x000e700000002400 */
[----:B------:R-:W0:Y:S08]  /*f600*/  MUFU.TANH R75, R75 ;  /* 0x0000004b004b7308 */ /* 0x000e300000002400 */
[----:B------:R-:W0:Y:S08]  /*f610*/  MUFU.TANH R119, R119 ;  /* 0x0000007700777308 */ /* 0x000e300000002400 */
[----:B------:R-:W0:Y:S08]  /*f620*/  MUFU.TANH R124, R124 ;  /* 0x0000007c007c7308 */ /* 0x000e300000002400 */
[----:B------:R-:W0:Y:S01]  /*f630*/  MUFU.TANH R76, R76 ;  /* 0x0000004c004c7308 */ /* 0x000e220000002400 */
[----:B------:R-:W-:-:S02]  /*f640*/  WARPGROUP.DEPBAR.LE gsb0, 0x0 ;  /* 0x00008000000079c5 */ /* 0x000fc40000010000 */
[----:B------:R-:W-:-:S05]  /*f650*/  WARPGROUP.ARRIVE ;  /* 0x00000000000079c5 */ /* 0x000fca0000000000 */
[----:B------:R-:W0:Y:S01]  /*f660*/  MUFU.TANH R77, R77 ;  /* 0x0000004d004d7308 */ /* 0x000e220000002400 */
[----:B------:R-:W-:Y:S07]  /*f670*/  QGMMA.64x64x32.F32.E4M3.E4M3 R24, R136, gdesc[UR8], R24, gsb0 ;  /* 0x00e0000888187df3 */ /* 0x000fee0008000818 */
        /* <DEDUP_REMOVED lines=9> */
[----:B------:R-:W-:-:S07]  /*f710*/  WARPGROUP.DEPBAR.LE gsb0, 0x0 ;  /* 0x00008000000079c5 */ /* 0x000fce0000010000 */
[----:B------:R-:W0:Y:S01]  /*f720*/  MUFU.TANH R87, R87 ;  /* 0x0000005700577308 */ /* 0x000e220000002400 */
[----:B------:R0:W-:Y:S07]  /*f730*/  @!P3 SYNCS.ARRIVE.TRANS64.RED.A1T0 RZ, [R56+URZ], RZ ;  /* 0x000000ff38ffb9a7 */ /* 0x0001ee000810043f */
        /* <DEDUP_REMOVED lines=15> */
[----:B0-----:R-:W-:Y:S01]  /*f830*/  IMAD R56, R17, UR23, R132 ;  /* 0x0000001711387c24 */ /* 0x001fe2000f8e0284 */
        /* <DEDUP_REMOVED lines=12> */
.L_x_716:
[----:B------:R-:W-:-:S05]  /*f900*/  IMAD.U32 R134, RZ, RZ, UR21 ;  /* 0x00000015ff867e24 */ /* 0x000fca000f8e00ff */
[----:B------:R-:W-:-:S13]  /*f910*/  ISETP.NE.AND P1, PT, R134, 0x1, PT ;  /* 0x000000018600780c */ /* 0x000fda0003f25270 */
[----:B------:R-:W0:Y:S02]  /*f920*/  @P1 LDC.64 R56, c[0x0][0x9e8] ;  /* 0x00027a00ff381b82 */ /* 0x000e240000000a00 */
[----:B0-----:R-:W-:-:S05]  /*f930*/  @P1 IMAD.HI.U32 R56, R132, R56, RZ ;  /* 0x0000003884381227 */ /* 0x001fca00078e00ff */
[----:B------:R-:W-:-:S07]  /*f940*/  @P1 SHF.R.U32.HI R132, RZ, R57, R56 ;  /* 0x00000039ff841219 */ /* 0x000fce0000011638 */
.L_x_717:
[----:B------:R-:W-:Y:S05]  /*f950*/  BSYNC B0 ;  /* 0x0000000000007941 */ /* 0x000fea0003800000 */
.L_x_715:
[----:B------:R-:W-:-:S05]  /*f960*/  IMAD R132, R132, R134, R67 ;  /* 0x0000008684847224 */ /* 0x000fca00078e0243 */
[----:B------:R-:W-:Y:S02]  /*f970*/  VIADDMNMX R71, R132, R134, R71, PT ;  /* 0x0000008684477246 */ /* 0x000fe40003800147 */
[----:B------:R-:W-:-:S07]  /*f980*/  VIMNMX R70, R70, R132, !PT ;  /* 0x0000008446467248 */ /* 0x000fce0007fe0100 */
.L_x_714:
[C---:B------:R-:W-:Y:S01]  /*f990*/  ISETP.GE.AND P3, PT, R69.reuse, 0x9, PT ;  /* 0x000000094500780c */ /* 0x040fe20003f66270 */
[----:B0-----:R-:W0:Y:S01]  /*f9a0*/  SHFL.IDX PT, R56, R128, 0x1, 0x1c1f ;  /* 0x003c1f0080387f89 */ /* 0x001e2200000e0000 */
        /* <DEDUP_REMOVED lines=12> */
[--C-:B0-----:R-:W-:Y:S01]  /*fa70*/  IMAD.IADD R131, R131, 0x1, R56.reuse ;  /* 0x0000000183837824 */ /* 0x101fe200078e0238 */
[----:B------:R-:W-:Y:S01]  /*fa80*/  ISETP.GE.AND P4, PT, R69, 0x11, PT ;  /* 0x000000114500780c */ /* 0x000fe20003f86270 */
[----:B------:R-:W-:Y:S01]  /*fa90*/  IMAD.IADD R130, R130, 0x1, R56 ;  /* 0x0000000182827824 */ /* 0x000fe200078e0238 */
[C---:B------:R-:W-:Y:S02]  /*faa0*/  ISETP.LT.OR P3, PT, R71.reuse, 0x9, P3 ;  /* 0x000000094700780c */ /* 0x040fe40001f61670 */
[----:B------:R-:W-:Y:S02]  /*fab0*/  ISETP.LT.OR P2, PT, R71, 0xa, P2 ;  /* 0x0000000a4700780c */ /* 0x000fe40001741670 */
[----:B------:R-:W-:Y:S02]  /*fac0*/  FSEL R13, R13, -INF , !P3 ;  /* 0xff8000000d0d7808 */ /* 0x000fe40005800000 */
        /* <DEDUP_REMOVED lines=228> */
.L_x_720:
[----:B------:R-:W-:-:S05]  /*10910*/  IMAD.U32 R70, RZ, RZ, UR21 ;  /* 0x00000015ff467e24 */ /* 0x000fca000f8e00ff */
[----:B------:R-:W-:-:S13]  /*10920*/  ISETP.NE.AND P6, PT, R70, 0x1, PT ;  /* 0x000000014600780c */ /* 0x000fda0003fc5270 */
[----:B------:R-:W0:Y:S02]  /*10930*/  @P6 LDC.64 R56, c[0x0][0x9e8] ;  /* 0x00027a00ff386b82 */ /* 0x000e240000000a00 */
[----:B0-----:R-:W-:-:S05]  /*10940*/  @P6 IMAD.HI.U32 R56, R9, R56, RZ ;  /* 0x0000003809386227 */ /* 0x001fca00078e00ff */
[----:B------:R-:W-:-:S07]  /*10950*/  @P6 SHF.R.U32.HI R9, RZ, R57, R56 ;  /* 0x00000039ff096219 */ /* 0x000fce0000011638 */
.L_x_721:
[----:B------:R-:W-:Y:S05]  /*10960*/  BSYNC B0 ;  /* 0x0000000000007941 */ /* 0x000fea0003800000 */
.L_x_719:
[----:B------:R-:W-:-:S05]  /*10970*/  IMAD R9, R9, R70, R67 ;  /* 0x0000004609097224 */ /* 0x000fca00078e0243 */
[----:B------:R-:W-:Y:S02]  /*10980*/  VIADDMNMX R131, R9, R70, R131, PT ;  /* 0x0000004609837246 */ /* 0x000fe40003800183 */
[----:B------:R-:W-:-:S07]  /*10990*/  VIMNMX R130, R130, R9, !PT ;  /* 0x0000000982827248 */ /* 0x000fce0007fe0100 */
.L_x_718:
[----:B------:R-:W-:Y:S01]  /*109a0*/  ISETP.GT.AND P1, PT, R130, 0x1, !P1 ;  /* 0x000000018200780c */ /* 0x000fe20004f24270 */
[----:B------:R-:W-:Y:S01]  /*109b0*/  UMOV UR17, UR22 ;  /* 0x0000001600117c82 */ /* 0x000fe20008000000 */
        /* <DEDUP_REMOVED lines=198> */
[----:B------:R-:W-:Y:S02]  /*11620*/  FMNMX.FTZ R71, R11, R4, !PT ;  /* 0x000000040b477209 */ /* 0x000fe40007810000 */
[----:B------:R-:W-:Y:S02]  /*11630*/  FSEL R56, R67, RZ, P1 ;  /* 0x000000ff43387208 */ /* 0x000fe40000800000 */
[----:B------:R-:W-:-:S03]  /*11640*/  ISETP.LT.OR P2, PT, R131, 0x9a, P2 ;  /* 0x0000009a8300780c */ /* 0x000fc60001741670 */
[--C-:B------:R-:W-:Y:S01]  /*11650*/  FFMA.FTZ R57, R10, UR17, -R56.reuse ;  /* 0x000000110a397c23 */ /* 0x100fe20008010838 */
[----:B------:R-:W-:-:S01]  /*11660*/  FFMA.FTZ R10, R13, UR17, -R56 ;  /* 0x000000110d0a7c23 */ /* 0x000fc20008010838 */
        /* <DEDUP_REMOVED lines=10> */
[----:B------:R-:W-:Y:S01]  /*11710*/  FSEL R68, R68, -INF , !P2 ;  /* 0xff80000044447808 */ /* 0x000fe20005000000 */
        /* <DEDUP_REMOVED lines=39> */
[----:B------:R-:W-:Y:S01]  /*11990*/  MUFU.EX2 R70, R70 ;  /* 0x0000004600467308 */ /* 0x000fe20000000800 */
[----:B0-----:R-:W-:-:S01]  /*119a0*/  FFMA.FTZ R115, R124, UR17, -R56 ;  /* 0x000000117c737c23 */ /* 0x001fc20008010838 */
        /* <DEDUP_REMOVED lines=35> */
[----:B------:R-:W-:Y:S02]  /*11be0*/  FMNMX.FTZ R119, R111, R120, !PT ;  /* 0x000000786f777209 */ /* 0x000fe40007810000 */
[----:B------:R-:W-:Y:S01]  /*11bf0*/  MUFU.EX2 R105, R105 ;  /* 0x0000006900697308 */ /* 0x000fe20000000800 */
[----:B0-----:R-:W-:-:S01]  /*11c00*/  FFMA.FTZ R121, R127, UR17, -R56 ;  /* 0x000000117f797c23 */ /* 0x001fc20008010838 */
[----:B------:R-:W-:-:S04]  /*11c10*/  FMNMX.FTZ R119, R66, R119, !PT ;  /* 0x0000007742777209 */ /* 0x000fc80007810000 */
[----:B------:R-:W-:Y:S02]  /*11c20*/  FMNMX.FTZ R119, R68, R119, !PT ;  /* 0x0000007744777209 */ /* 0x000fe40007810000 */
[----:B------:R-:W-:Y:S03]  /*11c30*/  MUFU.EX2 R112, R112 ;  /* 0x0000007000707308 */ /* 0x000fe60000000800 */
[----:B------:R-:W0:Y:S05]  /*11c40*/  SHFL.BFLY PT, R120, R119, 0x2, 0x1f ;  /* 0x0c401f0077787f89 */ /* 0x000e2a00000e0000 */
[----:B------:R-:W-:Y:S08]  /*11c50*/  MUFU.EX2 R116, R116 ;  /* 0x0000007400747308 */ /* 0x000ff00000000800 */
[----:B------:R-:W-:Y:S08]  /*11c60*/  MUFU.EX2 R88, R88 ;  /* 0x0000005800587308 */ /* 0x000ff00000000800 */
[----:B------:R-:W-:Y:S01]  /*11c70*/  MUFU.EX2 R89, R89 ;  /* 0x0000005900597308 */ /* 0x000fe20000000800 */
[----:B0-----:R-:W-:Y:S01]  /*11c80*/  FMNMX.FTZ R124, R119, R120, !PT ;  /* 0x00000078777c7209 */ /* 0x001fe20007810000 */
        /* <DEDUP_REMOVED lines=199> */
.L_x_722:
[----:B------:R-:W-:Y:S01]  /*12900*/  UIADD3 UR4, UR12, 0x12460, URZ ;  /* 0x000124600c047890 */ /* 0x000fe2000fffe03f */
[----:B------:R-:W-:Y:S01]  /*12910*/  ISETP.GT.AND P1, PT, R3, UR45, PT ;  /* 0x0000002d03007c0c */ /* 0x000fe2000bf24270 */
[----:B------:R-:W-:Y:S01]  /*12920*/  UMOV UR5, UR27 ;  /* 0x0000001b00057c82 */ /* 0x000fe20008000000 */
[----:B------:R-:W-:Y:S01]  /*12930*/  F2FP.SATFINITE.E4M3.F32.PACK_AB_MERGE_C R4, R95, R4, RZ ;  /* 0x000000045f04723e */ /* 0x000fe200048070ff */
[----:B------:R-:W-:Y:S01]  /*12940*/  UPRMT UR4, UR7, 0x654, UR4 ;  /* 0x0000065407047896 */ /* 0x000fe20008000004 */
[----:B------:R-:W-:Y:S01]  /*12950*/  F2FP.SATFINITE.E4M3.F32.PACK_AB_MERGE_C R10, R13, R10, RZ ;  /* 0x0000000a0d0a723e */ /* 0x000fe200048070ff */
[----:B------:R-:W-:Y:S01]  /*12960*/  FMUL.FTZ R24, R24, R5 ;  /* 0x0000000518187220 */ /* 0x000fe20000410000 */
        /* <DEDUP_REMOVED lines=76> */
[----:B------:R-:W-:Y:S01]  /*12e30*/  IMAD.MOV.U32 R8, RZ, RZ, R26 ;  /* 0x000000ffff087224 */ /* 0x000fe200078e001a */
[----:B------:R-:W-:Y:S01]  /*12e40*/  UMOV UR4, UR28 ;  /* 0x0000001c00047c82 */ /* 0x000fe20008000000 */
[----:B------:R-:W-:Y:S01]  /*12e50*/  IMAD.MOV.U32 R9, RZ, RZ, R27 ;  /* 0x000000ffff097224 */ /* 0x000fe200078e001b */
[----:B------:R1:W-:Y:S01]  /*12e60*/  STL [R1+0x4], R25 ;  /* 0x0000041901007387 */ /* 0x0003e20000100800 */
[----:B------:R-:W-:Y:S01]  /*12e70*/  IMAD.MOV.U32 R10, RZ, RZ, R30 ;  /* 0x000000ffff0a7224 */ /* 0x000fe200078e001e */
[----:B------:R-:W-:Y:S01]  /*12e80*/  UMOV UR5, UR27 ;  /* 0x0000001b00057c82 */ /* 0x000fe20008000000 */
        /* <DEDUP_REMOVED lines=29> */
.L_x_705:
[----:B------:R-:W-:Y:S06]  /*13060*/  BAR.ARV 0x8, 0x200 ;  /* 0x0208000000007b1d */ /* 0x000fec0000002000 */
[----:B------:R-:W-:Y:S05]  /*13070*/  @!P0 BRA `(.L_x_724) ;  /* 0x0000000000048947 */ /* 0x000fea0003800000 */
[----:B------:R-:W-:Y:S01]  /*13080*/  BPT.TRAP 0x1 ;  /* 0x000000040000795c */ /* 0x000fe20000300000 */
.L_x_724:
[----:B------:R-:W-:Y:S01]  /*13090*/  ULEA UR14, UR4, UR46, 0x3 ;  /* 0x0000002e040e7291 */ /* 0x000fe2000f8e183f */
[----:B------:R-:W-:-:S05]  /*130a0*/  IMAD.U32 R0, RZ, RZ, UR5 ;  /* 0x00000005ff007e24 */ /* 0x000fca000f8e00ff */
[----:B------:R-:W-:-:S04]  /*130b0*/  SHF.L.U32 R0, R0, 0x1f, RZ ;  /* 0x0000001f00007819 */ /* 0x000fc800000006ff */
[----:B------:R2:W3:Y:S01]  /*130c0*/  SYNCS.PHASECHK.TRANS64.TRYWAIT P1, [UR14+0x12450], R0 ;  /* 0x01245000ff0075a7 */ /* 0x0004e2000802014e */
[----:B------:R-:W-:Y:S05]  /*130d0*/  @!P0 BRA `(.L_x_725) ;  /* 0x0000000000048947 */ /* 0x000fea0003800000 */
[----:B------:R-:W-:Y:S01]  /*130e0*/  BPT.TRAP 0x1 ;  /* 0x000000040000795c */ /* 0x000fe20000300000 */
.L_x_725:
[----:B---3--:R-:W-:Y:S05]  /*130f0*/  @P1 BRA `(.L_x_726) ;  /* 0x0000000000081947 */ /* 0x008fea0003800000 */
[----:B------:R-:W3:Y:S02]  /*13100*/  SYNCS.PHASECHK.TRANS64.TRYWAIT P1, [UR14+0x12450], R0 ;  /* 0x01245000ff0075a7 */ /* 0x000ee4000802014e */
[----:B---3--:R-:W-:Y:S05]  /*13110*/  @!P1 BRA `(.L_x_727) ;  /* 0x0000005800989947 */ /* 0x008fea0003800000 */
.L_x_726:
[----:B-1----:R-:W4:Y:S01]  /*13120*/  LDL.LU R24, [R1] ;  /* 0x0000000001187983 */ /* 0x002f220000300800 */
[----:B------:R-:W-:Y:S01]  /*13130*/  ULDC.64 UR10, c[0x0][0x9a0] ;  /* 0x00026800000a7ab9 */ /* 0x000fe20000000a00 */
[----:B------:R-:W-:Y:S02]  /*13140*/  UIADD3 UR46, UR46, 0x200, URZ ;  /* 0x000002002e2e7890 */ /* 0x000fe4000fffe03f */
[----:B------:R-:W4:Y:S01]  /*13150*/  LDL.LU R25, [R1+0x4] ;  /* 0x0000040001197983 */ /* 0x000f220000300800 */
[----:B------:R-:W-:Y:S01]  /*13160*/  IMAD.MOV.U32 R26, RZ, RZ, R8 ;  /* 0x000000ffff1a7224 */ /* 0x000fe200078e0008 */
[----:B------:R-:W-:Y:S02]  /*13170*/  USHF.R.S32.HI UR5, URZ, 0x1f, UR41 ;  /* 0x0000001f3f057899 */ /* 0x000fe40008011429 */
[----:B------:R-:W4:Y:S01]  /*13180*/  LDL.LU R28, [R1+0x24] ;  /* 0x00002400011c7983 */ /* 0x000f220000300800 */
[----:B------:R-:W-:Y:S02]  /*13190*/  IMAD.MOV.U32 R27, RZ, RZ, R9 ;  /* 0x000000ffff1b7224 */ /* 0x000fe400078e0009 */
[----:B------:R-:W-:Y:S01]  /*131a0*/  IMAD.MOV.U32 R30, RZ, RZ, R10 ;  /* 0x000000ffff1e7224 */ /* 0x000fe200078e000a */
[----:B------:R-:W4:Y:S01]  /*131b0*/  LDL.LU R29, [R1+0x28] ;  /* 0x00002800011d7983 */ /* 0x000f220000300800 */
[----:B------:R-:W-:-:S02]  /*131c0*/  IMAD.MOV.U32 R31, RZ, RZ, R11 ;  /* 0x000000ffff1f7224 */ /* 0x000fc400078e000b */
[----:B------:R-:W-:Y:S01]  /*131d0*/  IMAD.MOV.U32 R34, RZ, RZ, R12 ;  /* 0x000000ffff227224 */ /* 0x000fe200078e000c */
[----:B------:R-:W4:Y:S01]  /*131e0*/  LDL.LU R32, [R1+0x1c] ;  /* 0x00001c0001207983 */ /* 0x000f220000300800 */
[----:B------:R-:W-:Y:S02]  /*131f0*/  IMAD.MOV.U32 R35, RZ, RZ, R13 ;  /* 0x000000ffff237224 */ /* 0x000fe400078e000d */
[----:B------:R-:W-:Y:S01]  /*13200*/  IMAD.MOV.U32 R38, RZ, RZ, R14 ;  /* 0x000000ffff267224 */ /* 0x000fe200078e000e */
        /* <DEDUP_REMOVED lines=10> */
[----:B------:R-:W-:Y:S01]  /*132b0*/  IMAD.MOV.U32 R51, RZ, RZ, R157 ;  /* 0x000000ffff337224 */ /* 0x000fe200078e009d */
[----:B------:R-:W-:Y:S01]  /*132c0*/  UMOV UR19, 0xc0000010 ;  /* 0xc000001000137882 */ /* 0x000fe20000000000 */
[----:B------:R-:W-:Y:S01]  /*132d0*/  UISETP.NE.U32.AND UP0, UPT, UR10, URZ, UPT ;  /* 0x0000003f0a00728c */ /* 0x000fe2000bf05070 */
[----:B------:R-:W4:Y:S01]  /*132e0*/  LDL.LU R41, [R1+0x10] ;  /* 0x0000100001297983 */ /* 0x000f220000300800 */
[----:B------:R-:W-:-:S02]  /*132f0*/  USHF.R.U32.HI UR46, URZ, 0x4, UR46 ;  /* 0x000000043f2e7899 */ /* 0x000fc4000801162e */
[----:B------:R-:W-:Y:S01]  /*13300*/  UISETP.NE.AND.EX UP0, UPT, UR11, URZ, UPT, UP0 ;  /* 0x0000003f0b00728c */ /* 0x000fe2000bf05300 */
[----:B------:R-:W4:Y:S04]  /*13310*/  LDL.LU R44, [R1+0x8] ;  /* 0x00000800012c7983 */ /* 0x000f280000300800 */
[----:B------:R-:W4:Y:S04]  /*13320*/  LDL.LU R45, [R1+0x38] ;  /* 0x00003800012d7983 */ /* 0x000f280000300800 */
[----:B------:R-:W4:Y:S01]  /*13330*/  LDL.LU R48, [R1+0x34] ;  /* 0x0000340001307983 */ /* 0x000f220000300800 */
[----:B------:R-:W-:Y:S01]  /*13340*/  ULOP3.LUT UR46, UR46, 0x3fff, URZ, 0xc0, !UPT ;  /* 0x00003fff2e2e7892 */ /* 0x000fe2000f8ec03f */
[----:B------:R-:W-:-:S02]  /*13350*/  @UP0 ULDC.64 UR12, c[0x0][0x9c8] ;  /* 0x00027200000c0ab9 */ /* 0x000fc40000000a00 */
[----:B------:R-:W4:Y:S01]  /*13360*/  LDL.LU R49, [R1+0x44] ;  /* 0x0000440001317983 */ /* 0x000f220000300800 */
[----:B------:R-:W-:Y:S02]  /*13370*/  ULOP3.LUT UR6, UR46, 0x10000, URZ, 0xfc, !UPT ;  /* 0x000100002e067892 */ /* 0x000fe4000f8efc3f */
[----:B------:R-:W-:Y:S01]  /*13380*/  @UP0 UIMAD UR5, UR5, UR12, URZ ;  /* 0x0000000c050502a4 */ /* 0x000fe2000f8e023f */
[----:B------:R-:W4:Y:S01]  /*13390*/  LDL.LU R52, [R1+0x3c] ;  /* 0x00003c0001347983 */ /* 0x000f220000300800 */
[----:B------:R-:W-:Y:S02]  /*133a0*/  @UP0 USHF.R.S32.HI UR15, URZ, 0x1f, UR44 ;  /* 0x0000001f3f0f0899 */ /* 0x000fe4000801142c */
[----:B------:R-:W-:Y:S01]  /*133b0*/  @UP0 UIMAD.WIDE.U32 UR8, UR41, UR12, URZ ;  /* 0x0000000c290802a5 */ /* 0x000fe2000f8e003f */
[----:B------:R-:W4:Y:S04]  /*133c0*/  LDL.LU R53, [R1+0x40] ;  /* 0x0000400001357983 */ /* 0x000f280000300800 */
[----:B------:R-:W4:Y:S04]  /*133d0*/  LDL.LU R54, [R1+0x2c] ;  /* 0x00002c0001367983 */ /* 0x000f280000300800 */
[----:B------:R-:W4:Y:S01]  /*133e0*/  LDL.LU R55, [R1+0x30] ;  /* 0x0000300001377983 */ /* 0x000f220000300800 */
[----:B------:R-:W-:-:S07]  /*133f0*/  UIMAD UR6, UR4, 0x280, UR6 ;  /* 0x00000280040678a4 */ /* 0x000fce000f8e0206 */
[----:B------:R-:W-:Y:S01]  /*13400*/  UMOV UR18, UR6 ;  /* 0x0000000600127c82 */ /* 0x000fe20008000000 */
[----:B------:R-:W-:-:S03]  /*13410*/  @UP0 UIMAD UR5, UR41, UR13, UR5 ;  /* 0x0000000d290502a4 */ /* 0x000fc6000f8e0205 */
[----:B------:R-:W-:Y:S02]  /*13420*/  @UP0 ULDC.64 UR12, c[0x0][0x9d0] ;  /* 0x00027400000c0ab9 */ /* 0x000fe40000000a00 */
[----:B------:R-:W-:Y:S02]  /*13430*/  @UP0 UIMAD UR4, UR15, UR12, URZ ;  /* 0x0000000c0f0402a4 */ /* 0x000fe4000f8e023f */
[----:B------:R-:W-:Y:S02]  /*13440*/  @UP0 UIADD3 UR5, UR9, UR5, URZ ;  /* 0x0000000509050290 */ /* 0x000fe4000fffe03f */
[----:B------:R-:W-:-:S03]  /*13450*/  @UP0 UIMAD UR9, UR44, UR13, UR4 ;  /* 0x0000000d2c0902a4 */ /* 0x000fc6000f8e0204 */
[----:B------:R-:W-:Y:S02]  /*13460*/  @UP0 UMOV UR4, UR8 ;  /* 0x0000000800040c82 */ /* 0x000fe40008000000 */
[----:B------:R-:W-:Y:S01]  /*13470*/  @UP0 UIMAD.WIDE.U32 UR4, UR44, UR12, UR4 ;  /* 0x0000000c2c0402a5 */ /* 0x000fe2000f8e0004 */
[----:B------:R-:W-:-:S03]  /*13480*/  PLOP3.LUT P1, PT, PT, PT, UP0, 0x80, 0x0 ;  /* 0x000000000000781c */ /* 0x000fc60003f2f008 */
[----:B------:R-:W-:Y:S02]  /*13490*/  @UP0 UIADD3 UR5, UR5, UR9, URZ ;  /* 0x0000000905050290 */ /* 0x000fe4000fffe03f */
[----:B------:R-:W-:-:S04]  /*134a0*/  @UP0 ULEA UR8, UP1, UR4, UR10, 0x2 ;  /* 0x0000000a04080291 */ /* 0x000fc8000f82103f */
[----:B------:R-:W-:Y:S01]  /*134b0*/  @UP0 ULEA.HI.X UR9, UR4, UR11, UR5, 0x2, UP1 ;  /* 0x0000000b04090291 */ /* 0x000fe200088f1405 */
[----:B------:R-:W-:Y:S02]  /*134c0*/  IMAD.MOV.U32 R8, RZ, RZ, 0x3f800000 ;  /* 0x3f800000ff087424 */ /* 0x000fe400078e00ff */
[----:B------:R-:W-:-:S03]  /*134d0*/  IMAD.U32 R2, RZ, RZ, UR8 ;  /* 0x00000008ff027e24 */ /* 0x000fc6000f8e00ff */
[----:B---3--:R-:W-:Y:S01]  /*134e0*/  IMAD.U32 R3, RZ, RZ, UR9 ;  /* 0x00000009ff037e24 */ /* 0x008fe2000f8e00ff */
[----:B------:R-:W-:-:S04]  /*134f0*/  UIADD3 UR4, UR6, 0x80, URZ ;  /* 0x0000008006047890 */ /* 0x000fc8000fffe03f */
[----:B------:R1:W3:Y:S01]  /*13500*/  @P1 LDG.E R8, desc[UR42][R2.64] ;  /* 0x0000002a02081981 */ /* 0x0002e2000c1e1900 */
[----:B------:R-:W-:Y:S02]  /*13510*/  UMOV UR11, 0xc0000010 ;  /* 0xc0000010000b7882 */ /* 0x000fe40000000000 */
[----:B------:R-:W-:Y:S01]  /*13520*/  UMOV UR10, UR4 ;  /* 0x00000004000a7c82 */ /* 0x000fe20008000000 */
[----:B------:R-:W-:Y:S01]  /*13530*/  UIADD3 UR4, UR6, 0x100, URZ ;  /* 0x0000010006047890 */ /* 0x000fe2000fffe03f */
[----:B----4-:R-:W-:-:S06]  /*13540*/  WARPGROUP.ARRIVE ;  /* 0x00000000000079c5 */ /* 0x010fcc0000000000 */
[----:B------:R-:W-:Y:S03]  /*13550*/  QGMMA.64x64x32.F32.E4M3.E4M3 R24, R152, gdesc[UR16], R24, gsb0 ;  /* 0x00e0001098187df3 */ /* 0x000fe60008000818 */
[----:B------:R-:W-:Y:S02]  /*13560*/  WARPGROUP.DEPBAR.LE gsb0, 0x0 ;  /* 0x00008000000079c5 */ /* 0x000fe40000010000 */
[----:B------:R-:W-:-:S06]  /*13570*/  WARPGROUP.ARRIVE ;  /* 0x00000000000079c5 */ /* 0x000fcc0000000000 */
[----:B------:R-:W-:Y:S01]  /*13580*/  QGMMA.64x64x32.F32.E4M3.E4M3 R24, R148, gdesc[UR8], R24, gsb0 ;  /* 0x00e0000894187df3 */ /* 0x000fe20008000818 */
[----:B------:R-:W-:Y:S01]  /*13590*/  UMOV UR10, UR4 ;  /* 0x00000004000a7c82 */ /* 0x000fe20008000000 */
[----:B------:R-:W-:Y:S01]  /*135a0*/  UMOV UR11, 0xc0000010 ;  /* 0xc0000010000b7882 */ /* 0x000fe20000000000 */
[----:B------:R-:W-:Y:S01]  /*135b0*/  UIADD3 UR4, UR6, 0x180, URZ ;  /* 0x0000018006047890 */ /* 0x000fe2000fffe03f */
[----:B------:R-:W-:Y:S02]  /*135c0*/  WARPGROUP.DEPBAR.LE gsb0, 0x0 ;  /* 0x00008000000079c5 */ /* 0x000fe40000010000 */
[----:B------:R-:W-:-:S06]  /*135d0*/  WARPGROUP.ARRIVE ;  /* 0x00000000000079c5 */ /* 0x000fcc0000000000 */
[----:B------:R-:W-:Y:S01]  /*135e0*/  QGMMA.64x64x32.F32.E4M3.E4M3 R24, R144, gdesc[UR8], R24, gsb0 ;  /* 0x00e0000890187df3 */ /* 0x000fe20008000818 */
[----:B------:R-:W-:Y:S01]  /*135f0*/  UMOV UR10, UR4 ;  /* 0x00000004000a7c82 */ /* 0x000fe20008000000 */
[----:B------:R-:W-:Y:S01]  /*13600*/  UMOV UR11, 0xc0000010 ;  /* 0xc0000010000b7882 */ /* 0x000fe20000000000 */
[----:B--2---:R-:W2:Y:S04]  /*13610*/  SHFL.BFLY PT, R0, R7, 0x2, 0x1f ;  /* 0x0c401f0007007f89 */ /* 0x004ea800000e0000 */
[----:B------:R-:W4:Y:S01]  /*13620*/  SHFL.BFLY PT, R9, R6, 0x2, 0x1f ;  /* 0x0c401f0006097f89 */ /* 0x000f2200000e0000 */
[----:B------:R-:W-:Y:S02]  /*13630*/  WARPGROUP.DEPBAR.LE gsb0, 0x0 ;  /* 0x00008000000079c5 */ /* 0x000fe40000010000 */
[----:B------:R-:W-:-:S06]  /*13640*/  WARPGROUP.ARRIVE ;  /* 0x00000000000079c5 */ /* 0x000fcc0000000000 */
[----:B------:R-:W-:Y:S01]  /*13650*/  QGMMA.64x64x32.F32.E4M3.E4M3 R24, R140, gdesc[UR8], R24, gsb0 ;  /* 0x00e000088c187df3 */ /* 0x000fe20008000818 */
[----:B--2---:R-:W-:Y:S01]  /*13660*/  FADD.FTZ R0, R0, R7 ;  /* 0x0000000700007221 */ /* 0x004fe20000010000 */
[----:B------:R-:W-:Y:S01]  /*13670*/  UIADD3 UR6, UR6, 0x200, URZ ;  /* 0x0000020006067890 */ /* 0x000fe2000fffe03f */
[----:B----4-:R-:W-:Y:S01]  /*13680*/  FADD.FTZ R9, R9, R6 ;  /* 0x0000000609097221 */ /* 0x010fe20000010000 */
[----:B------:R-:W-:Y:S02]  /*13690*/  UMOV UR11, 0xc0000010 ;  /* 0xc0000010000b7882 */ /* 0x000fe40000000000 */
[----:B-1----:R-:W1:Y:S03]  /*136a0*/  SHFL.BFLY PT, R3, R0, 0x1, 0x1f ;  /* 0x0c201f0000037f89 */ /* 0x002e6600000e0000 */
[----:B------:R-:W-:Y:S01]  /*136b0*/  UMOV UR10, UR6 ;  /* 0x00000006000a7c82 */ /* 0x000fe20008000000 */
[----:B------:R-:W2:Y:S01]  /*136c0*/  SHFL.BFLY PT, R2, R9, 0x1, 0x1f ;  /* 0x0c201f0009027f89 */ /* 0x000ea200000e0000 */
[----:B-1----:R-:W-:Y:S01]  /*136d0*/  FADD.FTZ R11, R0, R3 ;  /* 0x00000003000b7221 */ /* 0x002fe20000010000 */
[----:B--2---:R-:W-:-:S04]  /*136e0*/  FADD.FTZ R12, R9, R2 ;  /* 0x00000002090c7221 */ /* 0x004fc80000010000 */
        /* <DEDUP_REMOVED lines=12> */
[----:B------:R-:W1:Y:S08]  /*137b0*/  @P2 MUFU.LG2 R7, R7 ;  /* 0x0000000700072308 */ /* 0x000e700000000c00 */
[----:B------:R-:W2:Y:S08]  /*137c0*/  @P3 MUFU.LG2 R10, R10 ;  /* 0x0000000a000a3308 */ /* 0x000eb00000000c00 */
[----:B------:R-:W4:Y:S01]  /*137d0*/  @P1 MUFU.RCP R9, R12 ;  /* 0x0000000c00091308 */ /* 0x000f220000001000 */
[----:B------:R-:W-:-:S02]  /*137e0*/  IMAD.U32 R6, RZ, RZ, UR17 ;  /* 0x00000011ff067e24 */ /* 0x000fc4000f8e00ff */
[----:B------:R-:W-:Y:S02]  /*137f0*/  IMAD.U32 R14, RZ, RZ, UR17 ;  /* 0x00000011ff0e7e24 */ /* 0x000fe4000f8e00ff */
[----:B-1----:R-:W-:Y:S01]  /*13800*/  @P2 FMUL.FTZ R7, R7, 0.69314718246459960938 ;  /* 0x3f31721807072820 */ /* 0x002fe20000410000 */
[----:B------:R-:W-:Y:S01]  /*13810*/  @P2 FMUL.FTZ R6, R6, 0.69314718246459960938 ;  /* 0x3f31721806062820 */ /* 0x000fe20000410000 */
[----:B------:R-:W-:Y:S01]  /*13820*/  @P3 FMUL.FTZ R14, R14, 0.69314718246459960938 ;  /* 0x3f3172180e0e3820 */ /* 0x000fe20000410000 */
[----:B--2---:R-:W-:Y:S01]  /*13830*/  @P3 FMUL.FTZ R11, R10, 0.69314718246459960938 ;  /* 0x3f3172180a0b3820 */ /* 0x004fe20000410000 */
[----:B------:R-:W-:Y:S02]  /*13840*/  IMAD.MOV.U32 R2, RZ, RZ, -0x800000 ;  /* 0xff800000ff027424 */ /* 0x000fe400078e00ff */
[----:B------:R-:W-:Y:S01]  /*13850*/  @P2 FFMA.FTZ R2, R6, R5, R7 ;  /* 0x0000000506022223 */ /* 0x000fe20000010007 */
[----:B------:R-:W-:Y:S02]  /*13860*/  IMAD.MOV.U32 R0, RZ, RZ, -0x800000 ;  /* 0xff800000ff007424 */ /* 0x000fe400078e00ff */
[----:B------:R-:W-:Y:S01]  /*13870*/  @P3 FFMA.FTZ R0, R14, R4, R11 ;  /* 0x000000040e003223 */ /* 0x000fe2000001000b */
[-C--:B---3--:R-:W-:Y:S01]  /*13880*/  FMUL.FTZ R3, R3, R8.reuse ;  /* 0x0000000803037220 */ /* 0x088fe20000410000 */
[----:B----4-:R-:W-:Y:S01]  /*13890*/  FMUL.FTZ R9, R9, R8 ;  /* 0x0000000809097220 */ /* 0x010fe20000410000 */
[----:B------:R-:W-:-:S02]  /*138a0*/  WARPGROUP.DEPBAR.LE gsb0, 0x0 ;  /* 0x00008000000079c5 */ /* 0x000fc40000010000 */
[----:B------:R-:W-:Y:S05]  /*138b0*/  @!P0 BRA `(.L_x_728) ;  /* 0x0000000000048947 */ /* 0x000fea0003800000 */
[----:B------:R-:W-:Y:S01]  /*138c0*/  BPT.TRAP 0x1 ;  /* 0x000000040000795c */ /* 0x000fe20000300000 */
.L_x_728:
        /* <DEDUP_REMOVED lines=36> */
.L_x_654:
[----:B------:R-:W-:Y:S05]  /*13b10*/  @P0 BRA `(.L_x_729) ;  /* 0x0000001400700947 */ /* 0x000fea0003800000 */
[----:B------:R-:W1:Y:S01]  /*13b20*/  S2R R7, SR_TID.X ;  /* 0x0000000000077919 */ /* 0x000e620000002100 */
[----:B------:R-:W-:Y:S01]  /*13b30*/  ULDC.64 UR4, c[0x4][0x38] ;  /* 0x01000e0000047ab9 */ /* 0x000fe20000000a00 */
[----:B------:R-:W-:Y:S01]  /*13b40*/  ULDC.64 UR8, c[0x0][0xbd0] ;  /* 0x0002f40000087ab9 */ /* 0x000fe20000000a00 */
[----:B------:R-:W-:Y:S01]  /*13b50*/  USHF.R.S32.HI UR7, URZ, 0x1f, UR44 ;  /* 0x0000001f3f077899 */ /* 0x000fe2000801142c */
[----:B------:R-:W-:Y:S01]  /*13b60*/  ULDC.64 UR10, c[0x0][0xb38] ;  /* 0x0002ce00000a7ab9 */ /* 0x000fe20000000a00 */
[----:B-1----:R-:W-:-:S05]  /*13b70*/  IMAD.SHL.U32 R3, R7, 0x4, RZ ;  /* 0x0000000407037824 */ /* 0x002fca00078e00ff */
[----:B------:R-:W-:Y:S01]  /*13b80*/  LOP3.LUT R3, R3, 0xc, RZ, 0xc0, !PT ;  /* 0x0000000c03037812 */ /* 0x000fe200078ec0ff */
[----:B------:R-:W-:Y:S03]  /*13b90*/  BAR.SYNC.DEFER_BLOCKING 0x1, 0x180 ;  /* 0x0046000000007b1d */ /* 0x000fe60000010000 */
[----:B------:R-:W-:-:S05]  /*13ba0*/  IADD3 R4, P0, R3, UR4, RZ ;  /* 0x0000000403047c10 */ /* 0x000fca000ff1e0ff */
[----:B------:R-:W-:-:S05]  /*13bb0*/  IMAD.X R5, RZ, RZ, UR5, P0 ;  /* 0x00000005ff057e24 */ /* 0x000fca00080e06ff */
[----:B------:R1:W2:Y:S01]  /*13bc0*/  LDG.E.CONSTANT R6, desc[UR42][R4.64] ;  /* 0x0000002a04067981 */ /* 0x0002a2000c1e9900 */
[C---:B------:R-:W-:Y:S01]  /*13bd0*/  LOP3.LUT P0, R3, R7.reuse, 0x3, RZ, 0xc0, !PT ;  /* 0x0000000307037812 */ /* 0x040fe2000780c0ff */
[----:B------:R-:W-:Y:S01]  /*13be0*/  VIADD R7, R7, 0xffffff80 ;  /* 0xffffff8007077836 */ /* 0x000fe20000000000 */
[----:B------:R-:W-:Y:S01]  /*13bf0*/  UIMAD.WIDE.U32 UR4, UR44, UR8, URZ ;  /* 0x000000082c0472a5 */ /* 0x000fe2000f8e003f */
[----:B------:R-:W-:Y:S01]  /*13c00*/  BSSY B0, `(.L_x_730) ;  /* 0x0000109000007945 */ /* 0x000fe20003800000 */
[----:B------:R-:W-:Y:S01]  /*13c10*/  ISETP.EQ.OR P0, PT, R3, 0x3, !P0 ;  /* 0x000000030300780c */ /* 0x000fe20004702670 */
[----:B------:R-:W-:Y:S02]  /*13c20*/  UIMAD UR6, UR7, UR8, URZ ;  /* 0x00000008070672a4 */ /* 0x000fe4000f8e023f */
[----:B------:R-:W-:Y:S01]  /*13c30*/  UIMAD UR8, UR7, UR10, URZ ;  /* 0x0000000a070872a4 */ /* 0x000fe2000f8e023f */
[----:B------:R-:W-:Y:S01]  /*13c40*/  SEL R65, R48, R49, P0 ;  /* 0x0000003130417207 */ /* 0x000fe20000000000 */
[----:B------:R-:W-:Y:S01]  /*13c50*/  IMAD.U32 R22, RZ, RZ, UR4 ;  /* 0x00000004ff167e24 */ /* 0x000fe2000f8e00ff */
[----:B-1----:R-:W-:Y:S01]  /*13c60*/  SHF.R.S32.HI R4, RZ, 0x1f, R7 ;  /* 0x0000001fff047819 */ /* 0x002fe20000011407 */
[----:B------:R-:W-:Y:S01]  /*13c70*/  UIMAD UR9, UR44, UR9, UR6 ;  /* 0x000000092c0972a4 */ /* 0x000fe2000f8e0206 */
[----:B------:R-:W-:Y:S01]  /*13c80*/  SEL R61, R49, R48, P0 ;  /* 0x00000030313d7207 */ /* 0x000fe20000000000 */
[----:B------:R-:W1:Y:S01]  /*13c90*/  S2UR UR4, SR_CTAID.Y ;  /* 0x00000000000479c3 */ /* 0x000e620000002600 */
[----:B------:R-:W-:Y:S01]  /*13ca0*/  LEA.HI R3, R4, R7, RZ, 0x7 ;  /* 0x0000000704037211 */ /* 0x000fe200078f38ff */
[----:B------:R-:W-:Y:S01]  /*13cb0*/  UIADD3 UR9, UR5, UR9, URZ ;  /* 0x0000000905097290 */ /* 0x000fe2000fffe03f */
[----:B------:R-:W-:Y:S01]  /*13cc0*/  SEL R49, R26, R27, P0 ;  /* 0x0000001b1a317207 */ /* 0x000fe20000000000 */
[----:B------:R-:W-:Y:S01]  /*13cd0*/  IMAD.U32 R23, RZ, RZ, UR5 ;  /* 0x00000005ff177e24 */ /* 0x000fe2000f8e00ff */
[----:B------:R-:W-:Y:S01]  /*13ce0*/  LOP3.LUT R8, R3, 0xffffff80, RZ, 0xc0, !PT ;  /* 0xffffff8003087812 */ /* 0x000fe200078ec0ff */
[----:B------:R-:W-:Y:S01]  /*13cf0*/  USHF.R.S32.HI UR5, URZ, 0x1f, UR41 ;  /* 0x0000001f3f057899 */ /* 0x000fe20008011429 */
[----:B------:R-:W-:Y:S01]  /*13d00*/  SEL R57, R27, R26, P0 ;  /* 0x0000001a1b397207 */ /* 0x000fe20000000000 */
[----:B------:R-:W-:Y:S01]  /*13d10*/  IMAD.U32 R23, RZ, RZ, UR9 ;  /* 0x00000009ff177e24 */ /* 0x000fe2000f8e00ff */
[----:B------:R-:W-:Y:S01]  /*13d20*/  LEA.HI R4, R4, R7, RZ, 0x2 ;  /* 0x0000000704047211 */ /* 0x000fe200078f10ff */
[----:B------:R-:W-:Y:S01]  /*13d30*/  IMAD.IADD R27, R7, 0x1, -R8 ;  /* 0x00000001071b7824 */ /* 0x000fe200078e0a08 */
[----:B------:R-:W-:Y:S01]  /*13d40*/  SEL R91, R28, R29, P0 ;  /* 0x0000001d1c5b7207 */ /* 0x000fe20000000000 */
[----:B------:R-:W-:Y:S01]  /*13d50*/  UIMAD.WIDE.U32 UR6, UR44, UR10, URZ ;  /* 0x0000000a2c0672a5 */ /* 0x000fe2000f8e003f */
[----:B------:R-:W-:Y:S01]  /*13d60*/  LOP3.LUT R10, R4, 0xfffffffc, RZ, 0xc0, !PT ;  /* 0xfffffffc040a7812 */ /* 0x000fe200078ec0ff */
[----:B------:R-:W-:Y:S01]  /*13d70*/  UIMAD UR8, UR44, UR11, UR8 ;  /* 0x0000000b2c0872a4 */ /* 0x000fe2000f8e0208 */
[----:B------:R-:W-:-:S02]  /*13d80*/  SHF.R.S32.HI R8, RZ, 0x1f, R27 ;  /* 0x0000001fff087819 */ /* 0x000fc4000001141b */
[----:B------:R-:W-:Y:S01]  /*13d90*/  SEL R87, R29, R28, P0 ;  /* 0x0000001c1d577207 */ /* 0x000fe20000000000 */
[----:B------:R-:W-:Y:S01]  /*13da0*/  IMAD.IADD R14, R7, 0x1, -R10 ;  /* 0x00000001070e7824 */ /* 0x000fe200078e0a0a */
[----:B------:R-:W-:Y:S01]  /*13db0*/  LEA.HI R7, R8, R27, RZ, 0x2 ;  /* 0x0000001b08077211 */ /* 0x000fe200078f10ff */
[----:B------:R-:W3:Y:S01]  /*13dc0*/  LDC R29, c[0x0][0xbe8] ;  /* 0x0002fa00ff1d7b82 */ /* 0x000ee20000000800 */
[----:B------:R-:W-:Y:S01]  /*13dd0*/  SHF.R.S32.HI R3, RZ, 0x7, R3 ;  /* 0x00000007ff037819 */ /* 0x000fe20000011403 */
[----:B------:R-:W-:Y:S01]  /*13de0*/  UIADD3 UR8, UR7, UR8, URZ ;  /* 0x0000000807087290 */ /* 0x000fe2000fffe03f */
[----:B------:R-:W-:Y:S01]  /*13df0*/  SEL R75, R44, R45, P0 ;  /* 0x0000002d2c4b7207 */ /* 0x000fe20000000000 */
[----:B------:R-:W-:Y:S01]  /*13e00*/  IMAD.U32 R9, RZ, RZ, UR7 ;  /* 0x00000007ff097e24 */ /* 0x000fe2000f8e00ff */
[----:B------:R-:W-:Y:S01]  /*13e10*/  SEL R71, R45, R44, P0 ;  /* 0x0000002c2d477207 */ /* 0x000fe20000000000 */
[----:B------:R-:W-:Y:S01]  /*13e20*/  IMAD.HI R4, R3, 0x55555556, RZ ;  /* 0x5555555603047827 */ /* 0x000fe200078e02ff */
[----:B------:R-:W4:Y:S01]  /*13e30*/  S2R R44, SR_CTAID.X ;  /* 0x00000000002c7919 */ /* 0x000f220000002500 */
[----:B------:R-:W-:-:S02]  /*13e40*/  SHF.R.S32.HI R5, RZ, 0x2, R7 ;  /* 0x00000002ff057819 */ /* 0x000fc40000011407 */
[----:B------:R-:W-:Y:S01]  /*13e50*/  SHF.R.S32.HI R12, RZ, 0x1f, R7 ;  /* 0x0000001fff0c7819 */ /* 0x000fe20000011407 */
[----:B------:R-:W-:Y:S01]  /*13e60*/  IMAD.U32 R9, RZ, RZ, UR8 ;  /* 0x00000008ff097e24 */ /* 0x000fe2000f8e00ff */
[----:B------:R-:W-:Y:S01]  /*13e70*/  LEA.HI R4, R4, R4, RZ, 0x1 ;  /* 0x0000000404047211 */ /* 0x000fe200078f08ff */
[----:B------:R-:W-:Y:S01]  /*13e80*/  ULDC.64 UR8, c[0x0][0xb28] ;  /* 0x0002ca0000087ab9 */ /* 0x000fe20000000a00 */
[----:B------:R-:W-:Y:S02]  /*13e90*/  LEA.HI R12, R12, R5, RZ, 0x3 ;  /* 0x000000050c0c7211 */ /* 0x000fe400078f18ff */
[----:B------:R-:W-:Y:S01]  /*13ea0*/  LEA.HI R8, R8, R27, RZ, 0x5 ;  /* 0x0000001b08087211 */ /* 0x000fe200078f28ff */
[----:B------:R-:W-:Y:S01]  /*13eb0*/  IMAD R10, R4, -0x3, R3 ;  /* 0xfffffffd040a7824 */ /* 0x000fe200078e0203 */
[----:B------:R-:W-:Y:S02]  /*13ec0*/  LOP3.LUT R12, R12, 0xfffffff8, RZ, 0xc0, !PT ;  /* 0xfffffff80c0c7812 */ /* 0x000fe400078ec0ff */
[----:B------:R-:W-:-:S02]  /*13ed0*/  SHF.R.S32.HI R8, RZ, 0x5, R8 ;  /* 0x00000005ff087819 */ /* 0x000fc40000011408 */
[----:B------:R-:W-:Y:S01]  /*13ee0*/  SEL R15, R30, R31, P0 ;  /* 0x0000001f1e0f7207 */ /* 0x000fe20000000000 */
[----:B------:R-:W-:Y:S01]  /*13ef0*/  IMAD.IADD R3, R5, 0x1, -R12 ;  /* 0x0000000105037824 */ /* 0x000fe200078e0a0c */
[----:B------:R-:W-:Y:S01]  /*13f00*/  LEA.HI R12, R14, R14, RZ, 0x1 ;  /* 0x0000000e0e0c7211 */ /* 0x000fe200078f08ff */
[----:B------:R-:W5:Y:S01]  /*13f10*/  LDC.64 R4, c[0x0][0xbd8] ;  /* 0x0002f600ff047b82 */ /* 0x000f620000000a00 */
[----:B------:R-:W-:Y:S01]  /*13f20*/  SEL R59, R31, R30, P0 ;  /* 0x0000001e1f3b7207 */ /* 0x000fe20000000000 */
[----:B------:R-:W-:Y:S01]  /*13f30*/  IMAD R3, R8, 0x10, R3 ;  /* 0x0000001008037824 */ /* 0x000fe200078e0203 */
[----:B------:R-:W-:Y:S01]  /*13f40*/  LOP3.LUT R31, R12, 0x1ffffffe, RZ, 0xc0, !PT ;  /* 0x1ffffffe0c1f7812 */ /* 0x000fe200078ec0ff */
[----:B------:R-:W-:Y:S01]  /*13f50*/  IMAD.U32 R8, RZ, RZ, UR6 ;  /* 0x00000006ff087e24 */ /* 0x000fe2000f8e00ff */
[----:B---3--:R-:W-:Y:S01]  /*13f60*/  ISETP.NE.AND P2, PT, R29, 0x1, PT ;  /* 0x000000011d00780c */ /* 0x008fe20003f45270 */
[----:B------:R-:W-:Y:S01]  /*13f70*/  IMAD R3, R10, 0x40, R3 ;  /* 0x000000400a037824 */ /* 0x000fe200078e0203 */
[----:B------:R-:W-:Y:S01]  /*13f80*/  SEL R73, R40, R41, P0 ;  /* 0x0000002928497207 */ /* 0x000fe20000000000 */
[----:B------:R-:W-:Y:S01]  /*13f90*/  IMAD.IADD R14, R14, 0x1, -R31 ;  /* 0x000000010e0e7824 */ /* 0x000fe200078e0a1f */
[----:B------:R-:W-:Y:S01]  /*13fa0*/  SEL R69, R41, R40, P0 ;  /* 0x0000002829457207 */ /* 0x000fe20000000000 */
[----:B------:R-:W-:Y:S01]  /*13fb0*/  ULDC.64 UR6, c[0x0][0xb48] ;  /* 0x0002d20000067ab9 */ /* 0x000fe20000000a00 */
[----:B------:R-:W-:-:S02]  /*13fc0*/  SEL R41, R34, R35, P0 ;  /* 0x0000002322297207 */ /* 0x000fc40000000000 */
[----:B------:R-:W-:Y:S01]  /*13fd0*/  SEL R45, R35, R34, P0 ;  /* 0x00000022232d7207 */ /* 0x000fe20000000000 */
[--C-:B----4-:R-:W-:Y:S01]  /*13fe0*/  IMAD R28, R44, 0xc0, R3.reuse ;  /* 0x000000c02c1c7824 */ /* 0x110fe200078e0203 */
[----:B------:R-:W-:Y:S02]  /*13ff0*/  SEL R89, R24, R25, P0 ;  /* 0x0000001918597207 */ /* 0x000fe40000000000 */
[----:B------:R-:W-:Y:S01]  /*14000*/  SEL R85, R25, R24, P0 ;  /* 0x0000001819557207 */ /* 0x000fe20000000000 */
[----:B------:R-:W3:Y:S01]  /*14010*/  @P2 LDC R35, c[0x0][0xbec] ;  /* 0x0002fb00ff232b82 */ /* 0x000ee20000000800 */
[----:B------:R-:W-:Y:S01]  /*14020*/  LOP3.LUT R10, R7, 0x7ffffffc, RZ, 0xc0, !PT ;  /* 0x7ffffffc070a7812 */ /* 0x000fe200078ec0ff */
[----:B------:R-:W-:Y:S01]  /*14030*/  IMAD R7, R14, 0x8, R3 ;  /* 0x000000080e077824 */ /* 0x000fe200078e0203 */
[----:B------:R-:W-:Y:S02]  /*14040*/  SEL R67, R52, R53, P0 ;  /* 0x0000003534437207 */ /* 0x000fe40000000000 */
[----:B------:R-:W-:Y:S01]  /*14050*/  SEL R63, R53, R52, P0 ;  /* 0x00000034353f7207 */ /* 0x000fe20000000000 */
[----:B------:R-:W-:Y:S01]  /*14060*/  IMAD R44, R44, 0xc0, R7 ;  /* 0x000000c02c2c7824 */ /* 0x000fe200078e0207 */
[----:B------:R-:W-:Y:S01]  /*14070*/  SEL R81, R32, R33, P0 ;  /* 0x0000002120517207 */ /* 0x000fe20000000000 */
[----:B-----5:R-:W-:Y:S01]  /*14080*/  IMAD R18, R4, UR5, RZ ;  /* 0x0000000504127c24 */ /* 0x020fe2000f8e02ff */
[----:B------:R-:W-:Y:S01]  /*14090*/  SEL R77, R33, R32, P0 ;  /* 0x00000020214d7207 */ /* 0x000fe20000000000 */
[----:B------:R-:W4:Y:S01]  /*140a0*/  @P2 LDC R52, c[0x0][0xbf0] ;  /* 0x0002fc00ff342b82 */ /* 0x000f220000000800 */
[----:B------:R-:W-:Y:S01]  /*140b0*/  SEL R13, R38, R39, P0 ;  /* 0x00000027260d7207 */ /* 0x000fe20000000000 */
[----:B------:R-:W-:Y:S01]  /*140c0*/  IMAD R5, R5, UR41, R18 ;  /* 0x0000002905057c24 */ /* 0x000fe2000f8e0212 */
[----:B------:R-:W-:Y:S01]  /*140d0*/  SEL R53, R39, R38, P0 ;  /* 0x0000002627357207 */ /* 0x000fe20000000000 */
[----:B------:R-:W-:Y:S01]  /*140e0*/  IMAD.WIDE.U32 R22, R4, UR41, R22 ;  /* 0x0000002904167c25 */ /* 0x000fe2000f8e0016 */
[----:B------:R-:W-:-:S02]  /*140f0*/  SEL R83, R36, R37, P0 ;  /* 0x0000002524537207 */ /* 0x000fc40000000000 */
[----:B------:R-:W-:Y:S01]  /*14100*/  SEL R79, R37, R36, P0 ;  /* 0x00000024254f7207 */ /* 0x000fe20000000000 */
[----:B------:R-:W-:Y:S01]  /*14110*/  IMAD.IADD R23, R23, 0x1, R5 ;  /* 0x0000000117177824 */ /* 0x000fe200078e0205 */
[----:B------:R-:W-:Y:S02]  /*14120*/  SEL R11, R46, R47, P0 ;  /* 0x0000002f2e0b7207 */ /* 0x000fe40000000000 */
[----:B------:R-:W-:Y:S02]  /*14130*/  SEL R47, R47, R46, P0 ;  /* 0x0000002e2f2f7207 */ /* 0x000fe40000000000 */
[----:B------:R-:W5:Y:S01]  /*14140*/  @P2 LDC R46, c[0x0][0xbf0] ;  /* 0x0002fc00ff2e2b82 */ /* 0x000f620000000800 */
[----:B------:R-:W-:Y:S01]  /*14150*/  SEL R25, R42, R43, P0 ;  /* 0x0000002b2a197207 */ /* 0x000fe20000000000 */
[----:B---3--:R-:W-:Y:S01]  /*14160*/  @P2 IMAD.HI.U32 R35, R44, R35, RZ ;  /* 0x000000232c232227 */ /* 0x008fe200078e00ff */
[----:B------:R-:W-:Y:S02]  /*14170*/  SEL R37, R43, R42, P0 ;  /* 0x0000002a2b257207 */ /* 0x000fe40000000000 */
[----:B------:R-:W-:-:S02]  /*14180*/  SEL R19, R50, R51, P0 ;  /* 0x0000003332137207 */ /* 0x000fc40000000000 */
[----:B------:R-:W-:Y:S02]  /*14190*/  SEL R21, R54, R55, P0 ;  /* 0x0000003736157207 */ /* 0x000fe40000000000 */
[C---:B------:R-:W-:Y:S01]  /*141a0*/  LOP3.LUT P1, RZ, R27.reuse, 0x3, RZ, 0xc0, !PT ;  /* 0x000000031bff7812 */ /* 0x040fe2000782c0ff */
[----:B------:R-:W-:Y:S01]  /*141b0*/  IMAD.IADD R27, R27, 0x1, -R10 ;  /* 0x000000011b1b7824 */ /* 0x000fe200078e0a0a */
[----:B------:R-:W-:Y:S02]  /*141c0*/  SEL R17, R51, R50, P0 ;  /* 0x0000003233117207 */ /* 0x000fe40000000000 */
[----:B------:R-:W-:Y:S02]  /*141d0*/  SEL R55, R55, R54, P0 ;  /* 0x0000003637377207 */ /* 0x000fe40000000000 */
[----:B--2---:R-:W-:Y:S01]  /*141e0*/  LOP3.LUT R34, R6, 0x2, RZ, 0x3c, !PT ;  /* 0x0000000206227812 */ /* 0x004fe200078e3cff */
[----:B------:R-:W-:Y:S04]  /*141f0*/  SHFL.IDX PT, R33, R89, R6, 0x1c1f ;  /* 0x001c1f0659217589 */ /* 0x000fe800000e0000 */
[----:B------:R-:W2:Y:S04]  /*14200*/  SHFL.IDX PT, R38, R85, R34, 0x1c1f ;  /* 0x001c1f2255267589 */ /* 0x000ea800000e0000 */
[----:B------:R-:W-:Y:S04]  /*14210*/  SHFL.IDX PT, R7, R91, R6, 0x1c1f ;  /* 0x001c1f065b077589 */ /* 0x000fe800000e0000 */
[----:B------:R3:W-:Y:S04]  /*14220*/  SHFL.IDX PT, R30, R67, R6, 0x1c1f ;  /* 0x001c1f06431e7589 */ /* 0x0007e800000e0000 */
[----:B------:R-:W0:Y:S04]  /*14230*/  SHFL.IDX PT, R36, R87, R34, 0x1c1f ;  /* 0x001c1f2257247589 */ /* 0x000e2800000e0000 */
[----:B------:R1:W-:Y:S01]  /*14240*/  SHFL.IDX PT, R31, R65, R6, 0x1c1f ;  /* 0x001c1f06411f7589 */ /* 0x0003e200000e0000 */
[----:B---3--:R-:W3:Y:S03]  /*14250*/  LDC R67, c[0x0][0xc50] ;  /* 0x00031400ff437b82 */ /* 0x008ee60000000800 */
[----:B------:R4:W-:Y:S04]  /*14260*/  SHFL.IDX PT, R43, R73, R6, 0x1c1f ;  /* 0x001c1f06492b7589 */ /* 0x0009e800000e0000 */
[----:B------:R-:W-:Y:S01]  /*14270*/  SHFL.IDX PT, R40, R81, R6, 0x1c1f ;  /* 0x001c1f0651287589 */ /* 0x000fe200000e0000 */
[----:B--2---:R-:W-:Y:S01]  /*14280*/  SEL R4, R33, R38, P0 ;  /* 0x0000002621047207 */ /* 0x004fe20000000000 */
[----:B-1----:R-:W1:Y:S02]  /*14290*/  LDC.64 R64, c[0x0][0xb40] ;  /* 0x0002d000ff407b82 */ /* 0x002e640000000a00 */
[----:B------:R-:W-:Y:S04]  /*142a0*/  SHFL.IDX PT, R39, R83, R6, 0x1c1f ;  /* 0x001c1f0653277589 */ /* 0x000fe800000e0000 */
[----:B------:R-:W-:Y:S02]  /*142b0*/  SHFL.IDX PT, R32, R75, R6, 0x1c1f ;  /* 0x001c1f064b207589 */ /* 0x000fe400000e0000 */
[----:B----4-:R-:W2:Y:S02]  /*142c0*/  @P2 LDC R73, c[0x0][0xbec] ;  /* 0x0002fb00ff492b82 */ /* 0x010ea40000000800 */
[----:B------:R-:W-:Y:S01]  /*142d0*/  SHFL.IDX PT, R16, R49, R6, 0x1c1f ;  /* 0x001c1f0631107589 */ /* 0x000fe200000e0000 */
[----:B0-----:R-:W-:-:S02]  /*142e0*/  SEL R5, R7, R36, P0 ;  /* 0x0000002407057207 */ /* 0x001fc40000000000 */
[----:B------:R-:W-:Y:S01]  /*142f0*/  SEL R7, R36, R7, P0 ;  /* 0x0000000724077207 */ /* 0x000fe20000000000 */
[----:B------:R-:W-:Y:S04]  /*14300*/  SHFL.IDX PT, R15, R15, R6, 0x1c1f ;  /* 0x001c1f060f0f7589 */ /* 0x000fe800000e0000 */
[----:B------:R-:W-:Y:S04]  /*14310*/  SHFL.IDX PT, R14, R41, R6, 0x1c1f ;  /* 0x001c1f06290e7589 */ /* 0x000fe800000e0000 */
[----:B------:R-:W-:Y:S01]  /*14320*/  SHFL.IDX PT, R13, R13, R6, 0x1c1f ;  /* 0x001c1f060d0d7589 */ /* 0x000fe200000e0000 */
[----:B-1----:R-:W-:-:S03]  /*14330*/  IMAD R36, R64, UR5, RZ ;  /* 0x0000000540247c24 */ /* 0x002fc6000f8e02ff */
[----:B------:R-:W-:Y:S01]  /*14340*/  SHFL.IDX PT, R12, R25, R6, 0x1c1f ;  /* 0x001c1f06190c7589 */ /* 0x000fe200000e0000 */
[----:B------:R-:W-:-:S03]  /*14350*/  IMAD.WIDE.U32 R8, R64, UR41, R8 ;  /* 0x0000002940087c25 */ /* 0x000fc6000f8e0008 */
[----:B------:R-:W-:Y:S01]  /*14360*/  SHFL.IDX PT, R11, R11, R6, 0x1c1f ;  /* 0x001c1f060b0b7589 */ /* 0x000fe200000e0000 */
[----:B--2---:R-:W-:-:S03]  /*14370*/  @P2 IMAD.HI.U32 R73, R44, R73, RZ ;  /* 0x000000492c492227 */ /* 0x004fc600078e00ff */
[----:B------:R-:W-:Y:S04]  /*14380*/  SHFL.IDX PT, R3, R21, R6, 0x1c1f ;  /* 0x001c1f0615037589 */ /* 0x000fe800000e0000 */
[----:B------:R0:W-:Y:S04]  /*14390*/  SHFL.IDX PT, R10, R19, R6, 0x1c1f ;  /* 0x001c1f06130a7589 */ /* 0x0001e800000e0000 */
[----:B------:R-:W-:Y:S04]  /*143a0*/  SHFL.IDX PT, R42, R79, R34, 0x1c1f ;  /* 0x001c1f224f2a7589 */ /* 0x000fe800000e0000 */
[----:B------:R-:W-:Y:S01]  /*143b0*/  SHFL.IDX PT, R41, R77, R34, 0x1c1f ;  /* 0x001c1f224d297589 */ /* 0x000fe200000e0000 */
[----:B0-----:R-:W-:Y:S01]  /*143c0*/  SEL R6, R38, R33, P0 ;  /* 0x0000002126067207 */ /* 0x001fe20000000000 */
[----:B------:R-:W-:-:S02]  /*143d0*/  IMAD R38, RZ, RZ, -UR44 ;  /* 0x8000002cff267e24 */ /* 0x000fc4000f8e02ff */
[----:B------:R-:W-:Y:S01]  /*143e0*/  SHFL.IDX PT, R49, R71, R34, 0x1c1f ;  /* 0x001c1f2247317589 */ /* 0x000fe200000e0000 */
[----:B------:R-:W-:Y:S01]  /*143f0*/  IMAD.MOV.U32 R33, RZ, RZ, R44 ;  /* 0x000000ffff217224 */ /* 0x000fe200078e002c */
[----:B-----5:R-:W-:Y:S01]  /*14400*/  @P2 SHF.R.U32.HI R33, RZ, R46, R35 ;  /* 0x0000002eff212219 */ /* 0x020fe20000011623 */
[----:B---3--:R-:W-:Y:S01]  /*14410*/  IMAD R67, R67, R38, UR4 ;  /* 0x0000000443437e24 */ /* 0x008fe2000f8e0226 */
[----:B------:R-:W-:Y:S01]  /*14420*/  ULDC.64 UR4, c[0x0][0xbe0] ;  /* 0x0002f80000047ab9 */ /* 0x000fe20000000a00 */
[----:B------:R-:W-:Y:S01]  /*14430*/  IMAD R35, R65, UR41, R36 ;  /* 0x0000002941237c24 */ /* 0x000fe2000f8e0224 */
[----:B------:R-:W0:Y:S02]  /*14440*/  SHFL.IDX PT, R48, R69, R34, 0x1c1f ;  /* 0x001c1f2245307589 */ /* 0x000e2400000e0000 */
[----:B------:R-:W-:Y:S01]  /*14450*/  SHF.R.S32.HI R38, RZ, 0x1f, R67 ;  /* 0x0000001fff267819 */ /* 0x000fe20000011443 */
[----:B------:R-:W-:Y:S01]  /*14460*/  IMAD.IADD R35, R9, 0x1, R35 ;  /* 0x0000000109237824 */ /* 0x000fe200078e0223 */
[----:B------:R-:W-:Y:S03]  /*14470*/  SHFL.IDX PT, R51, R63, R34, 0x1c1f ;  /* 0x001c1f223f337589 */ /* 0x000fe600000e0000 */
[C---:B------:R-:W-:Y:S01]  /*14480*/  IMAD R9, R38.reuse, UR4, RZ ;  /* 0x0000000426097c24 */ /* 0x040fe2000f8e02ff */
[----:B------:R-:W1:Y:S01]  /*14490*/  SHFL.IDX PT, R50, R61, R34, 0x1c1f ;  /* 0x001c1f223d327589 */ /* 0x000e6200000e0000 */
[----:B------:R-:W-:-:S02]  /*144a0*/  IMAD R38, R38, UR6, RZ ;  /* 0x0000000626267c24 */ /* 0x000fc4000f8e02ff */
[C---:B------:R-:W-:Y:S01]  /*144b0*/  IMAD R36, R67.reuse, UR5, R9 ;  /* 0x0000000543247c24 */ /* 0x040fe2000f8e0209 */
[----:B------:R-:W-:Y:S04]  /*144c0*/  SHFL.IDX PT, R26, R59, R34, 0x1c1f ;  /* 0x001c1f223b1a7589 */ /* 0x000fe800000e0000 */
[----:B------:R-:W-:Y:S04]  /*144d0*/  SHFL.IDX PT, R25, R57, R34, 0x1c1f ;  /* 0x001c1f2239197589 */ /* 0x000fe800000e0000 */
[----:B------:R-:W-:Y:S04]  /*144e0*/  SHFL.IDX PT, R24, R53, R34, 0x1c1f ;  /* 0x001c1f2235187589 */ /* 0x000fe800000e0000 */
[----:B------:R2:W-:Y:S04]  /*144f0*/  SHFL.IDX PT, R21, R45, R34, 0x1c1f ;  /* 0x001c1f222d157589 */ /* 0x0005e800000e0000 */
[----:B------:R-:W-:Y:S04]  /*14500*/  SHFL.IDX PT, R20, R47, R34, 0x1c1f ;  /* 0x001c1f222f147589 */ /* 0x000fe800000e0000 */
[----:B------:R3:W-:Y:S01]  /*14510*/  SHFL.IDX PT, R19, R37, R34, 0x1c1f ;  /* 0x001c1f2225137589 */ /* 0x0007e200000e0000 */
[----:B--2---:R-:W-:-:S03]  /*14520*/  IMAD R45, R67, UR7, R38 ;  /* 0x00000007432d7c24 */ /* 0x004fc6000f8e0226 */
[----:B------:R-:W-:Y:S04]  /*14530*/  SHFL.IDX PT, R18, R55, R34, 0x1c1f ;  /* 0x001c1f2237127589 */ /* 0x000fe800000e0000 */
[----:B------:R2:W-:Y:S01]  /*14540*/  SHFL.IDX PT, R17, R17, R34, 0x1c1f ;  /* 0x001c1f2211117589 */ /* 0x0005e200000e0000 */
[----:B---3--:R-:W-:Y:S01]  /*14550*/  IMAD.MOV.U32 R37, RZ, RZ, R44 ;  /* 0x000000ffff257224 */ /* 0x008fe200078e002c */
[----:B------:R-:W-:Y:S01]  /*14560*/  @P2 SHF.R.U32.HI R37, RZ, R52, R73 ;  /* 0x00000034ff252219 */ /* 0x000fe20000011649 */
[----:B------:R-:W-:-:S04]  /*14570*/  VIADD R52, R28, 0x8 ;  /* 0x000000081c347836 */ /* 0x000fc80000000000 */
[----:B------:R-:W-:Y:S02]  /*14580*/  IMAD.MOV R38, RZ, RZ, -R37 ;  /* 0x000000ffff267224 */ /* 0x000fe400078e0a25 */
[----:B--2---:R-:W-:Y:S02]  /*14590*/  IMAD.MOV.U32 R34, RZ, RZ, R8 ;  /* 0x000000ffff227224 */ /* 0x004fe400078e0008 */
[----:B------:R-:W-:Y:S01]  /*145a0*/  IMAD.WIDE.U32 R8, R67, UR4, R22 ;  /* 0x0000000443087c25 */ /* 0x000fe2000f8e0016 */
[----:B------:R-:W-:-:S03]  /*145b0*/  ULDC.64 UR4, c[0x0][0xb30] ;  /* 0x0002cc0000047ab9 */ /* 0x000fc60000000a00 */
[----:B------:R-:W-:Y:S01]  /*145c0*/  IMAD.WIDE.U32 R22, R67, UR6, R34 ;  /* 0x0000000643167c25 */ /* 0x000fe2000f8e0022 */
[----:B------:R-:W-:Y:S01]  /*145d0*/  IADD3 R34, P2, R33, R8, RZ ;  /* 0x0000000821227210 */ /* 0x000fe20007f5e0ff */
[----:B------:R-:W-:Y:S01]  /*145e0*/  ULDC.64 UR6, c[0x0][0xbc8] ;  /* 0x0002f20000067ab9 */ /* 0x000fe20000000a00 */
[----:B------:R-:W-:Y:S01]  /*145f0*/  SHF.R.S32.HI R8, RZ, 0x1f, R37 ;  /* 0x0000001fff087819 */ /* 0x000fe20000011425 */
[----:B------:R-:W-:Y:S01]  /*14600*/  IMAD.IADD R23, R23, 0x1, R45 ;  /* 0x0000000117177824 */ /* 0x000fe200078e022d */
[--C-:B------:R-:W-:Y:S01]  /*14610*/  SHF.R.S32.HI R35, RZ, 0x1f, R33.reuse ;  /* 0x0000001fff237819 */ /* 0x100fe20000011421 */
[----:B------:R-:W-:Y:S02]  /*14620*/  IMAD.MOV R33, RZ, RZ, -R33 ;  /* 0x000000ffff217224 */ /* 0x000fe400078e0a21 */
[----:B------:R-:W-:Y:S01]  /*14630*/  IMAD R8, R8, UR4, RZ ;  /* 0x0000000408087c24 */ /* 0x000fe2000f8e02ff */
[----:B------:R-:W-:Y:S01]  /*14640*/  IADD3.X R35, R35, R9, R36, P2, !PT ;  /* 0x0000000923237210 */ /* 0x000fe200017fe424 */
[----:B------:R-:W-:-:S02]  /*14650*/  IMAD R33, R29, R33, R44 ;  /* 0x000000211d217224 */ /* 0x000fc400078e022c */
[----:B------:R-:W-:Y:S01]  /*14660*/  IMAD R45, R29, R38, R44 ;  /* 0x000000261d2d7224 */ /* 0x000fe200078e022c */
[----:B0-----:R-:W-:Y:S01]  /*14670*/  SEL R38, R48, R43, P0 ;  /* 0x0000002b30267207 */ /* 0x001fe20000000000 */
[C---:B------:R-:W-:Y:S01]  /*14680*/  IMAD R47, R37.reuse, UR5, R8 ;  /* 0x00000005252f7c24 */ /* 0x040fe2000f8e0208 */
[----:B------:R-:W0:Y:S01]  /*14690*/  S2UR UR5, SR_CgaCtaId ;  /* 0x00000000000579c3 */ /* 0x000e220000008800 */
[----:B------:R-:W-:Y:S01]  /*146a0*/  IMAD.WIDE.U32 R8, R37, UR4, R22 ;  /* 0x0000000425087c25 */ /* 0x000fe2000f8e0016 */
[----:B------:R-:W-:Y:S01]  /*146b0*/  SHF.R.S32.HI R22, RZ, 0x1f, R33 ;  /* 0x0000001fff167819 */ /* 0x000fe20000011421 */
[----:B------:R-:W-:Y:S01]  /*146c0*/  UMOV UR4, 0x400 ;  /* 0x0000040000047882 */ /* 0x000fe20000000000 */
[----:B------:R-:W-:Y:S01]  /*146d0*/  SHF.R.S32.HI R23, RZ, 0x1f, R45 ;  /* 0x0000001fff177819 */ /* 0x000fe2000001142d */
[----:B------:R-:W-:Y:S02]  /*146e0*/  IMAD.IADD R9, R9, 0x1, R47 ;  /* 0x0000000109097824 */ /* 0x000fe400078e022f */
[----:B------:R-:W-:-:S02]  /*146f0*/  IMAD R22, R22, UR6, RZ ;  /* 0x0000000616167c24 */ /* 0x000fc4000f8e02ff */
[----:B------:R-:W-:Y:S02]  /*14700*/  IMAD R36, R23, UR8, RZ ;  /* 0x0000000817247c24 */ /* 0x000fe4000f8e02ff */
[----:B------:R-:W-:Y:S01]  /*14710*/  IMAD R23, R33, UR7, R22 ;  /* 0x0000000721177c24 */ /* 0x000fe2000f8e0216 */
[----:B------:R-:W-:Y:S01]  /*14720*/  SEL R22, R41, R40, P0 ;  /* 0x0000002829167207 */ /* 0x000fe20000000000 */
[----:B------:R-:W-:Y:S01]  /*14730*/  IMAD.WIDE.U32 R34, R33, UR6, R34 ;  /* 0x0000000621227c25 */ /* 0x000fe2000f8e0022 */
[----:B------:R-:W-:-:S03]  /*14740*/  ULDC.64 UR6, c[0x0][0xba8] ;  /* 0x0002ea0000067ab9 */ /* 0x000fc60000000a00 */
[C---:B------:R-:W-:Y:S02]  /*14750*/  IMAD R33, R45.reuse, UR9, R36 ;  /* 0x000000092d217c24 */ /* 0x040fe4000f8e0224 */
[----:B------:R-:W-:Y:S01]  /*14760*/  IMAD.WIDE.U32 R36, R45, UR8, R8 ;  /* 0x000000082d247c25 */ /* 0x000fe2000f8e0008 */
[----:B------:R-:W-:Y:S01]  /*14770*/  SEL R8, R40, R41, P0 ;  /* 0x0000002928087207 */ /* 0x000fe20000000000 */
[----:B------:R-:W-:Y:S01]  /*14780*/  ULDC.64 UR8, c[0x0][0xb00] ;  /* 0x0002c00000087ab9 */ /* 0x000fe20000000a00 */
[C---:B------:R-:W-:Y:S01]  /*14790*/  LEA R40, P2, R34.reuse, UR6, 0x2 ;  /* 0x0000000622287c11 */ /* 0x040fe2000f8410ff */
[----:B------:R-:W-:Y:S01]  /*147a0*/  IMAD.IADD R23, R35, 0x1, R23 ;  /* 0x0000000123177824 */ /* 0x000fe200078e0217 */
[----:B------:R-:W-:Y:S01]  /*147b0*/  ULDC UR6, c[0x0][0xa88] ;  /* 0x0002a20000067ab9 */ /* 0x000fe20000000800 */
[----:B------:R-:W-:Y:S01]  /*147c0*/  IMAD.IADD R9, R37, 0x1, R33 ;  /* 0x0000000125097824 */ /* 0x000fe200078e0221 */
[----:B0-----:R-:W-:Y:S01]  /*147d0*/  ULEA UR4, UR5, UR4, 0x18 ;  /* 0x0000000405047291 */ /* 0x001fe2000f8ec03f */
[----:B------:R-:W-:Y:S01]  /*147e0*/  SHFL.IDX PT, R44, R40, 0x1, 0x1c1f ;  /* 0x003c1f00282c7f89 */ /* 0x000fe200000e0000 */
[----:B------:R-:W-:Y:S01]  /*147f0*/  LEA.HI.X R33, R34, UR7, R23, 0x2, P2 ;  /* 0x0000000722217c11 */ /* 0x000fe200090f1417 */
[----:B------:R-:W-:Y:S01]  /*14800*/  IMAD R53, R29, UR6, RZ ;  /* 0x000000061d357c24 */ /* 0x000fe2000f8e02ff */
[----:B------:R-:W-:Y:S01]  /*14810*/  UIADD3 UR4, UR4, 0x12420, URZ ;  /* 0x0001242004047890 */ /* 0x000fe2000fffe03f */
[----:B------:R1:W-:Y:S01]  /*14820*/  SHFL.IDX PT, R34, R40, RZ, 0x1c1f ;  /* 0x001c1fff28227589 */ /* 0x0003e200000e0000 */
[----:B------:R-:W-:-:S02]  /*14830*/  LEA R54, P3, R36, UR8, 0x2 ;  /* 0x0000000824367c11 */ /* 0x000fc4000f8610ff */
[-C--:B------:R-:W-:Y:S01]  /*14840*/  ISETP.GE.OR P2, PT, R28, R53.reuse, P1 ;  /* 0x000000351c00720c */ /* 0x080fe20000f46670 */
[----:B------:R-:W0:Y:S01]  /*14850*/  SHFL.IDX PT, R35, R33, RZ, 0x1c1f ;  /* 0x001c1fff21237589 */ /* 0x000e2200000e0000 */
[-C--:B------:R-:W-:Y:S01]  /*14860*/  ISETP.GE.OR P1, PT, R52, R53.reuse, P1 ;  /* 0x000000353400720c */ /* 0x080fe20000f26670 */
[----:B------:R-:W-:Y:S01]  /*14870*/  UPRMT UR4, URZ, 0x654, UR4 ;  /* 0x000006543f047896 */ /* 0x000fe20008000004 */
[----:B------:R-:W-:Y:S01]  /*14880*/  LEA.HI.X R55, R36, UR9, R9, 0x2, P3 ;  /* 0x0000000924377c11 */ /* 0x000fe200098f1409 */
[----:B------:R-:W2:Y:S01]  /*14890*/  SHFL.IDX PT, R45, R33, 0x1, 0x1c1f ;  /* 0x003c1f00212d7f89 */ /* 0x000ea200000e0000 */
[----:B------:R-:W-:Y:S02]  /*148a0*/  ISETP.GE.AND P3, PT, R28, R53, PT ;  /* 0x000000351c00720c */ /* 0x000fe40003f66270 */
[----:B------:R-:W-:Y:S01]  /*148b0*/  SEL R9, R39, R42, P0 ;  /* 0x0000002a27097207 */ /* 0x000fe20000000000 */
[----:B------:R3:W4:Y:S01]  /*148c0*/  SHFL.IDX PT, R46, R54, RZ, 0x1c1f ;  /* 0x001c1fff362e7589 */ /* 0x00072200000e0000 */
[----:B------:R-:W-:-:S02]  /*148d0*/  SEL R23, R42, R39, P0 ;  /* 0x000000272a177207 */ /* 0x000fc40000000000 */
[----:B------:R-:W-:Y:S01]  /*148e0*/  SYNCS.ARRIVE.TRANS64.RED.A1T0 RZ, [UR4], RZ ;  /* 0x000000ffffff79a7 */ /* 0x000fe20008100404 */
[----:B------:R3:W3:Y:S01]  /*148f0*/  SHFL.IDX PT, R47, R55, RZ, 0x1c1f ;  /* 0x001c1fff372f7589 */ /* 0x0006e200000e0000 */
[----:B------:R-:W-:Y:S02]  /*14900*/  SEL R36, R43, R48, P0 ;  /* 0x000000302b247207 */ /* 0x000fe40000000000 */
[----:B------:R-:W-:Y:S02]  /*14910*/  SEL R37, R32, R49, P0 ;  /* 0x0000003120257207 */ /* 0x000fe40000000000 */
[----:B------:R-:W-:Y:S01]  /*14920*/  SEL R39, R49, R32, P0 ;  /* 0x0000002031277207 */ /* 0x000fe20000000000 */
[----:B------:R-:W-:Y:S01]  /*14930*/  IMAD.SHL.U32 R49, R27, 0x2, RZ ;  /* 0x000000021b317824 */ /* 0x000fe200078e00ff */
[----:B-1----:R-:W-:Y:S02]  /*14940*/  SEL R40, R31, R50, P0 ;  /* 0x000000321f287207 */ /* 0x002fe40000000000 */
[----:B------:R-:W-:-:S02]  /*14950*/  SEL R42, R50, R31, P0 ;  /* 0x0000001f322a7207 */ /* 0x000fc40000000000 */
[----:B------:R-:W-:Y:S01]  /*14960*/  SEL R41, R30, R51, P0 ;  /* 0x000000331e297207 */ /* 0x000fe20000000000 */
[----:B0-----:R0:W-:Y:S01]  /*14970*/  @!P2 ST.E desc[UR42][R34.64], R2 ;  /* 0x000000022200a985 */ /* 0x0011e2000c10192a */
[----:B------:R-:W-:-:S03]  /*14980*/  SEL R43, R51, R30, P0 ;  /* 0x0000001e332b7207 */ /* 0x000fc60000000000 */
[----:B--2---:R0:W-:Y:S01]  /*14990*/  @!P1 ST.E desc[UR42][R44.64], R0 ;  /* 0x000000002c009985 */ /* 0x0041e2000c10192a */
[----:B------:R-:W-:Y:S05]  /*149a0*/  @P3 BRA `(.L_x_731) ;  /* 0x0000000000b83947 */ /* 0x000fea0003800000 */
[C---:B0-----:R-:W-:Y:S01]  /*149b0*/  VIADD R0, R49.reuse, 0x8 ;  /* 0x0000000831007836 */ /* 0x041fe20000000000 */
[----:B------:R-:W-:Y:S01]  /*149c0*/  ULDC UR4, c[0x0][0xac8] ;  /* 0x0002b20000047ab9 */ /* 0x000fe20000000800 */
[C---:B------:R-:W-:Y:S01]  /*149d0*/  VIADD R2, R49.reuse, 0x18 ;  /* 0x0000001831027836 */ /* 0x040fe20000000000 */
[C---:B------:R-:W-:Y:S01]  /*149e0*/  ISETP.GE.AND P1, PT, R49.reuse, UR4, PT ;  /* 0x0000000431007c0c */ /* 0x040fe2000bf26270 */
[C---:B------:R-:W-:Y:S01]  /*149f0*/  VIADD R27, R49.reuse, 0x20 ;  /* 0x00000020311b7836 */ /* 0x040fe20000000000 */
[----:B------:R-:W-:Y:S01]  /*14a00*/  ISETP.GE.AND P2, PT, R0, UR4, PT ;  /* 0x0000000400007c0c */ /* 0x000fe2000bf46270 */
[C---:B------:R-:W-:Y:S02]  /*14a10*/  VIADD R32, R49.reuse, 0x28 ;  /* 0x0000002831207836 */ /* 0x040fe40000000000 */
[----:B------:R-:W-:Y:S01]  /*14a20*/  VIADD R33, R49, 0x30 ;  /* 0x0000003031217836 */ /* 0x000fe20000000000 */
[----:B------:R-:W-:Y:S01]  /*14a30*/  ISETP.GE.AND P3, PT, R27, UR4, PT ;  /* 0x000000041b007c0c */ /* 0x000fe2000bf66270 */
[----:B------:R-:W-:Y:S01]  /*14a40*/  VIADD R34, R49, 0x38 ;  /* 0x0000003831227836 */ /* 0x000fe20000000000 */
[----:B------:R-:W-:-:S02]  /*14a50*/  ISETP.GE.AND P4, PT, R32, UR4, PT ;  /* 0x0000000420007c0c */ /* 0x000fc4000bf86270 */
[----:B------:R-:W-:Y:S02]  /*14a60*/  ISETP.GE.AND P5, PT, R33, UR4, PT ;  /* 0x0000000421007c0c */ /* 0x000fe4000bfa6270 */
[----:B------:R-:W-:Y:S01]  /*14a70*/  ISETP.GE.AND P6, PT, R34, UR4, PT ;  /* 0x0000000422007c0c */ /* 0x000fe2000bfc6270 */
[----:B---34-:R-:W-:Y:S02]  /*14a80*/  @!P1 IMAD.WIDE R28, R49, 0x4, R46 ;  /* 0x00000004311c9825 */ /* 0x018fe400078e022e */
[----:B------:R-:W-:-:S03]  /*14a90*/  @!P2 LEA.HI R0, R0, R0, RZ, 0x1 ;  /* 0x000000000000a211 */ /* 0x000fc600078f08ff */
[----:B------:R0:W-:Y:S01]  /*14aa0*/  @!P1 ST.E.64 desc[UR42][R28.64], R4 ;  /* 0x000000041c009985 */ /* 0x0001e2000c101b2a */
[----:B------:R-:W-:Y:S01]  /*14ab0*/  @!P2 LOP3.LUT R31, R0, 0xfffffffe, RZ, 0xc0, !PT ;  /* 0xfffffffe001fa812 */ /* 0x000fe200078ec0ff */
[----:B------:R-:W-:Y:S01]  /*14ac0*/  VIADD R0, R49, 0x10 ;  /* 0x0000001031007836 */ /* 0x000fe20000000000 */
[----:B------:R-:W-:Y:S02]  /*14ad0*/  @!P3 LEA.HI R27, R27, R27, RZ, 0x1 ;  /* 0x0000001b1b1bb211 */ /* 0x000fe400078f08ff */
[----:B------:R-:W-:Y:S01]  /*14ae0*/  @!P4 LEA.HI R32, R32, R32, RZ, 0x1 ;  /* 0x000000202020c211 */ /* 0x000fe200078f08ff */
[----:B------:R-:W-:Y:S01]  /*14af0*/  @!P2 IMAD.WIDE R30, R31, 0x4, R46 ;  /* 0x000000041f1ea825 */ /* 0x000fe200078e022e */
[----:B------:R-:W-:Y:S02]  /*14b00*/  ISETP.GE.AND P1, PT, R0, UR4, PT ;  /* 0x0000000400007c0c */ /* 0x000fe4000bf26270 */
[----:B------:R-:W-:Y:S02]  /*14b10*/  @!P5 LEA.HI R33, R33, R33, RZ, 0x1 ;  /* 0x000000212121d211 */ /* 0x000fe400078f08ff */
[----:B------:R1:W-:Y:S01]  /*14b20*/  @!P2 ST.E.64 desc[UR42][R30.64], R6 ;  /* 0x000000061e00a985 */ /* 0x0003e2000c101b2a */
[----:B------:R-:W-:-:S02]  /*14b30*/  ISETP.GE.AND P2, PT, R2, UR4, PT ;  /* 0x0000000402007c0c */ /* 0x000fc4000bf46270 */
[----:B------:R-:W-:Y:S02]  /*14b40*/  @!P6 LEA.HI R34, R34, R34, RZ, 0x1 ;  /* 0x000000222222e211 */ /* 0x000fe400078f08ff */
[----:B------:R-:W-:Y:S02]  /*14b50*/  @!P3 LOP3.LUT R27, R27, 0xfffffffe, RZ, 0xc0, !PT ;  /* 0xfffffffe1b1bb812 */ /* 0x000fe400078ec0ff */
[----:B------:R-:W-:Y:S02]  /*14b60*/  @!P5 LOP3.LUT R33, R33, 0xfffffffe, RZ, 0xc0, !PT ;  /* 0xfffffffe2121d812 */ /* 0x000fe400078ec0ff */
[----:B------:R-:W-:Y:S01]  /*14b70*/  @!P1 LEA.HI R0, R0, R0, RZ, 0x1 ;  /* 0x0000000000009211 */ /* 0x000fe200078f08ff */
[----:B0-----:R-:W-:Y:S01]  /*14b80*/  @!P3 IMAD.WIDE R28, R27, 0x4, R46 ;  /* 0x000000041b1cb825 */ /* 0x001fe200078e022e */
[----:B------:R-:W-:Y:S02]  /*14b90*/  @!P6 LOP3.LUT R35, R34, 0xfffffffe, RZ, 0xc0, !PT ;  /* 0xfffffffe2223e812 */ /* 0x000fe400078ec0ff */
[----:B------:R-:W-:-:S02]  /*14ba0*/  @!P1 LOP3.LUT R5, R0, 0xfffffffe, RZ, 0xc0, !PT ;  /* 0xfffffffe00059812 */ /* 0x000fc400078ec0ff */
[----:B------:R-:W-:Y:S01]  /*14bb0*/  @!P2 LEA.HI R2, R2, R2, RZ, 0x1 ;  /* 0x000000020202a211 */ /* 0x000fe200078f08ff */
[--C-:B------:R-:W-:Y:S01]  /*14bc0*/  @!P6 IMAD.WIDE R34, R35, 0x4, R46.reuse ;  /* 0x000000042322e825 */ /* 0x100fe200078e022e */
[----:B-1----:R-:W-:Y:S02]  /*14bd0*/  @!P4 LOP3.LUT R31, R32, 0xfffffffe, RZ, 0xc0, !PT ;  /* 0xfffffffe201fc812 */ /* 0x002fe400078ec0ff */
[----:B------:R-:W-:Y:S01]  /*14be0*/  @!P2 LOP3.LUT R7, R2, 0xfffffffe, RZ, 0xc0, !PT ;  /* 0xfffffffe0207a812 */ /* 0x000fe200078ec0ff */
[----:B------:R-:W-:-:S04]  /*14bf0*/  @!P1 IMAD.WIDE R4, R5, 0x4, R46 ;  /* 0x0000000405049825 */ /* 0x000fc800078e022e */
[--C-:B------:R-:W-:Y:S01]  /*14c00*/  @!P2 IMAD.WIDE R6, R7, 0x4, R46.reuse ;  /* 0x000000040706a825 */ /* 0x100fe200078e022e */
[----:B------:R1:W-:Y:S03]  /*14c10*/  @!P1 ST.E.64 desc[UR42][R4.64], R8 ;  /* 0x0000000804009985 */ /* 0x0003e6000c101b2a */
[--C-:B------:R-:W-:Y:S01]  /*14c20*/  @!P4 IMAD.WIDE R30, R31, 0x4, R46.reuse ;  /* 0x000000041f1ec825 */ /* 0x100fe200078e022e */
[----:B------:R1:W-:Y:S03]  /*14c30*/  @!P2 ST.E.64 desc[UR42][R6.64], R22 ;  /* 0x000000160600a985 */ /* 0x0003e6000c101b2a */
[----:B------:R-:W-:Y:S01]  /*14c40*/  @!P5 IMAD.WIDE R32, R33, 0x4, R46 ;  /* 0x000000042120d825 */ /* 0x000fe200078e022e */
[----:B------:R1:W-:Y:S04]  /*14c50*/  @!P3 ST.E.64 desc[UR42][R28.64], R36 ;  /* 0x000000241c00b985 */ /* 0x0003e8000c101b2a */
[----:B------:R1:W-:Y:S04]  /*14c60*/  @!P4 ST.E.64 desc[UR42][R30.64], R38 ;  /* 0x000000261e00c985 */ /* 0x0003e8000c101b2a */
[----:B------:R1:W-:Y:S04]  /*14c70*/  @!P5 ST.E.64 desc[UR42][R32.64], R40 ;  /* 0x000000282000d985 */ /* 0x0003e8000c101b2a */
[----:B------:R1:W-:Y:S02]  /*14c80*/  @!P6 ST.E.64 desc[UR42][R34.64], R42 ;  /* 0x0000002a2200e985 */ /* 0x0003e4000c101b2a */
.L_x_731:
[----:B------:R-:W-:Y:S05]  /*14c90*/  BSYNC B0 ;  /* 0x0000000000007941 */ /* 0x000fea0003800000 */
.L_x_730:
[----:B------:R-:W-:Y:S01]  /*14ca0*/  ISETP.GE.AND P1, PT, R52, R53, PT ;  /* 0x000000353400720c */ /* 0x000fe20003f26270 */
[----:B-1----:R1:W2:Y:S01]  /*14cb0*/  SHFL.IDX PT, R31, R55, 0x1, 0x1c1f ;  /* 0x003c1f00371f7f89 */ /* 0x0022a200000e0000 */
        /* <DEDUP_REMOVED lines=17> */
[----:B012---:R-:W-:Y:S06]  /*14dd0*/  @P1 BRA `(.L_x_646) ;  /* 0x0000003800a01947 */ /* 0x007fec0003800000 */
[C---:B------:R-:W-:Y:S01]  /*14de0*/  VIADD R0, R49.reuse, 0x8 ;  /* 0x0000000831007836 */ /* 0x040fe20000000000 */
[----:B------:R-:W-:Y:S01]  /*14df0*/  ULDC UR4, c[0x0][0xac8] ;  /* 0x0002b20000047ab9 */ /* 0x000fe20000000800 */
[C---:B------:R-:W-:Y:S01]  /*14e00*/  VIADD R6, R49.reuse, 0x18 ;  /* 0x0000001831067836 */ /* 0x040fe20000000000 */
[C---:B------:R-:W-:Y:S01]  /*14e10*/  ISETP.GE.AND P0, PT, R49.reuse, UR4, PT ;  /* 0x0000000431007c0c */ /* 0x040fe2000bf06270 */
[C---:B------:R-:W-:Y:S01]  /*14e20*/  VIADD R2, R49.reuse, 0x10 ;  /* 0x0000001031027836 */ /* 0x040fe20000000000 */
[----:B------:R-:W-:Y:S01]  /*14e30*/  ISETP.GE.AND P1, PT, R0, UR4, PT ;  /* 0x0000000400007c0c */ /* 0x000fe2000bf26270 */
[C---:B------:R-:W-:Y:S01]  /*14e40*/  VIADD R8, R49.reuse, 0x20 ;  /* 0x0000002031087836 */ /* 0x040fe20000000000 */
[----:B------:R-:W-:Y:S01]  /*14e50*/  ISETP.GE.AND P3, PT, R6, UR4, PT ;  /* 0x0000000406007c0c */ /* 0x000fe2000bf66270 */
[C---:B------:R-:W-:Y:S01]  /*14e60*/  VIADD R10, R49.reuse, 0x28 ;  /* 0x00000028310a7836 */ /* 0x040fe20000000000 */
[----:B------:R-:W-:Y:S01]  /*14e70*/  ISETP.GE.AND P2, PT, R2, UR4, PT ;  /* 0x0000000402007c0c */ /* 0x000fe2000bf46270 */
[----:B------:R-:W-:Y:S01]  /*14e80*/  VIADD R11, R49, 0x30 ;  /* 0x00000030310b7836 */ /* 0x000fe20000000000 */
[----:B------:R-:W-:-:S02]  /*14e90*/  ISETP.GE.AND P4, PT, R8, UR4, PT ;  /* 0x0000000408007c0c */ /* 0x000fc4000bf86270 */
[----:B------:R-:W-:Y:S02]  /*14ea0*/  ISETP.GE.AND P5, PT, R10, UR4, PT ;  /* 0x000000040a007c0c */ /* 0x000fe4000bfa6270 */
[----:B------:R-:W-:-:S03]  /*14eb0*/  ISETP.GE.AND P6, PT, R11, UR4, PT ;  /* 0x000000040b007c0c */ /* 0x000fc6000bfc6270 */
[----:B------:R-:W-:-:S04]  /*14ec0*/  @!P1 LEA.HI R0, R0, R0, RZ, 0x1 ;  /* 0x0000000000009211 */ /* 0x000fc800078f08ff */
[----:B------:R-:W-:Y:S02]  /*14ed0*/  @!P1 LOP3.LUT R5, R0, 0xfffffffe, RZ, 0xc0, !PT ;  /* 0xfffffffe00059812 */ /* 0x000fe400078ec0ff */
[----:B------:R-:W-:Y:S02]  /*14ee0*/  @!P3 LEA.HI R0, R6, R6, RZ, 0x1 ;  /* 0x000000060600b211 */ /* 0x000fe400078f08ff */
[----:B------:R-:W-:Y:S01]  /*14ef0*/  @!P2 LEA.HI R4, R2, R2, RZ, 0x1 ;  /* 0x000000020204a211 */ /* 0x000fe200078f08ff */
[C-C-:B------:R-:W-:Y:S01]  /*14f00*/  @!P0 IMAD.WIDE R2, R49.reuse, 0x4, R30.reuse ;  /* 0x0000000431028825 */ /* 0x140fe200078e021e */
[----:B------:R-:W-:Y:S02]  /*14f10*/  @!P4 LEA.HI R8, R8, R8, RZ, 0x1 ;  /* 0x000000080808c211 */ /* 0x000fe400078f08ff */
[----:B------:R-:W-:Y:S01]  /*14f20*/  @!P3 LOP3.LUT R9, R0, 0xfffffffe, RZ, 0xc0, !PT ;  /* 0xfffffffe0009b812 */ /* 0x000fe200078ec0ff */
[----:B------:R-:W-:Y:S01]  /*14f30*/  VIADD R49, R49, 0x38 ;  /* 0x0000003831317836 */ /* 0x000fe20000000000 */
[----:B------:R-:W-:Y:S01]  /*14f40*/  @!P5 LEA.HI R10, R10, R10, RZ, 0x1 ;  /* 0x0000000a0a0ad211 */ /* 0x000fe200078f08ff */
[----:B------:R0:W-:Y:S01]  /*14f50*/  @!P0 ST.E.64 desc[UR42][R2.64], R22 ;  /* 0x0000001602008985 */ /* 0x0001e2000c101b2a */
[----:B------:R-:W-:Y:S01]  /*14f60*/  @!P2 LOP3.LUT R7, R4, 0xfffffffe, RZ, 0xc0, !PT ;  /* 0xfffffffe0407a812 */ /* 0x000fe200078ec0ff */
[----:B------:R-:W-:Y:S01]  /*14f70*/  @!P1 IMAD.WIDE R4, R5, 0x4, R30 ;  /* 0x0000000405049825 */ /* 0x000fe200078e021e */
[----:B------:R-:W-:-:S02]  /*14f80*/  @!P6 LEA.HI R0, R11, R11, RZ, 0x1 ;  /* 0x0000000b0b00e211 */ /* 0x000fc400078f08ff */
[----:B------:R-:W-:Y:S01]  /*14f90*/  @!P4 LOP3.LUT R11, R8, 0xfffffffe, RZ, 0xc0, !PT ;  /* 0xfffffffe080bc812 */ /* 0x000fe200078ec0ff */
[--C-:B------:R-:W-:Y:S01]  /*14fa0*/  @!P2 IMAD.WIDE R6, R7, 0x4, R30.reuse ;  /* 0x000000040706a825 */ /* 0x100fe200078e021e */
[----:B------:R-:W-:Y:S01]  /*14fb0*/  @!P5 LOP3.LUT R19, R10, 0xfffffffe, RZ, 0xc0, !PT ;  /* 0xfffffffe0a13d812 */ /* 0x000fe200078ec0ff */
[----:B------:R1:W-:Y:S01]  /*14fc0*/  @!P1 ST.E.64 desc[UR42][R4.64], R28 ;  /* 0x0000001c04009985 */ /* 0x0003e2000c101b2a */
[----:B------:R-:W-:Y:S01]  /*14fd0*/  ISETP.GE.AND P0, PT, R49, UR4, PT ;  /* 0x0000000431007c0c */ /* 0x000fe2000bf06270 */
[--C-:B------:R-:W-:Y:S02]  /*14fe0*/  @!P3 IMAD.WIDE R8, R9, 0x4, R30.reuse ;  /* 0x000000040908b825 */ /* 0x100fe400078e021e */
[----:B------:R2:W-:Y:S01]  /*14ff0*/  @!P2 ST.E.64 desc[UR42][R6.64], R26 ;  /* 0x0000001a0600a985 */ /* 0x0005e2000c101b2a */
[----:B0-----:R-:W-:Y:S01]  /*15000*/  @!P6 LOP3.LUT R23, R0, 0xfffffffe, RZ, 0xc0, !PT ;  /* 0xfffffffe0017e812 */ /* 0x001fe200078ec0ff */
[--C-:B------:R-:W-:Y:S02]  /*15010*/  @!P4 IMAD.WIDE R2, R11, 0x4, R30.reuse ;  /* 0x000000040b02c825 */ /* 0x100fe400078e021e */
[----:B------:R2:W-:Y:S02]  /*15020*/  @!P3 ST.E.64 desc[UR42][R8.64], R14 ;  /* 0x0000000e0800b985 */ /* 0x0005e4000c101b2a */
[----:B------:R-:W-:-:S02]  /*15030*/  @!P6 IMAD.WIDE R10, R23, 0x4, R30 ;  /* 0x00000004170ae825 */ /* 0x000fc400078e021e */
[----:B------:R2:W-:Y:S02]  /*15040*/  @!P4 ST.E.64 desc[UR42][R2.64], R24 ;  /* 0x000000180200c985 */ /* 0x0005e4000c101b2a */
[----:B-1----:R-:W-:-:S05]  /*15050*/  @!P5 IMAD.WIDE R4, R19, 0x4, R30 ;  /* 0x000000041304d825 */ /* 0x002fca00078e021e */
[----:B------:R2:W-:Y:S04]  /*15060*/  @!P5 ST.E.64 desc[UR42][R4.64], R12 ;  /* 0x0000000c0400d985 */ /* 0x0005e8000c101b2a */
[----:B------:R2:W-:Y:S01]  /*15070*/  @!P6 ST.E.64 desc[UR42][R10.64], R16 ;  /* 0x000000100a00e985 */ /* 0x0005e2000c101b2a */
[----:B------:R-:W-:Y:S05]  /*15080*/  @P0 BRA `(.L_x_646) ;  /* 0x0000003400f40947 */ /* 0x000fea0003800000 */
[----:B------:R-:W-:-:S04]  /*15090*/  LEA.HI R49, R49, R49, RZ, 0x1 ;  /* 0x0000003131317211 */ /* 0x000fc800078f08ff */
[----:B--2---:R-:W-:-:S05]  /*150a0*/  LOP3.LUT R3, R49, 0xfffffffe, RZ, 0xc0, !PT ;  /* 0xfffffffe31037812 */ /* 0x004fca00078ec0ff */
[----:B------:R-:W-:-:S05]  /*150b0*/  IMAD.WIDE R2, R3, 0x4, R30 ;  /* 0x0000000403027825 */ /* 0x000fca00078e021e */
[----:B------:R0:W-:Y:S01]  /*150c0*/  ST.E.64 desc[UR42][R2.64], R20 ;  /* 0x0000001402007985 */ /* 0x0001e2000c101b2a */
[----:B------:R-:W-:Y:S05]  /*150d0*/  BRA `(.L_x_646) ;  /* 0x0000003400e07947 */ /* 0x000fea0003800000 */
.L_x_729:
[----:B------:R-:W1:Y:S02]  /*150e0*/  S2R R0, SR_TID.X ;  /* 0x0000000000007919 */ /* 0x000e640000002100 */
[----:B-1----:R-:W-:-:S05]  /*150f0*/  VIADD R2, R0, 0xffffff80 ;  /* 0xffffff8000027836 */ /* 0x002fca0000000000 */
[----:B------:R-:W-:-:S13]  /*15100*/  ISETP.GT.AND P0, PT, R2, 0xbf, PT ;  /* 0x000000bf0200780c */ /* 0x000fda0003f04270 */
[----:B------:R-:W-:Y:S05]  /*15110*/  @P0 BRA `(.L_x_646) ;  /* 0x0000003400d00947 */ /* 0x000fea0003800000 */
[----:B------:R-:W1:Y:S01]  /*15120*/  S2R R3, SR_CTAID.X ;  /* 0x0000000000037919 */ /* 0x000e620000002500 */
[----:B------:R-:W2:Y:S01]  /*15130*/  LDC R6, c[0x0][0xbe8] ;  /* 0x0002fa00ff067b82 */ /* 0x000ea20000000800 */
[----:B------:R-:W-:Y:S01]  /*15140*/  ULDC UR4, c[0x0][0xa88] ;  /* 0x0002a20000047ab9 */ /* 0x000fe20000000800 */
[----:B-1----:R-:W-:Y:S02]  /*15150*/  IMAD R0, R3, 0xc0, R0 ;  /* 0x000000c003007824 */ /* 0x002fe400078e0200 */
[----:B--2---:R-:W-:Y:S02]  /*15160*/  IMAD R3, R6, UR4, RZ ;  /* 0x0000000406037c24 */ /* 0x004fe4000f8e02ff */
[----:B------:R-:W-:-:S05]  /*15170*/  VIADD R0, R0, 0xffffff80 ;  /* 0xffffff8000007836 */ /* 0x000fca0000000000 */
[----:B------:R-:W-:-:S13]  /*15180*/  ISETP.GE.AND P0, PT, R0, R3, PT ;  /* 0x000000030000720c */ /* 0x000fda0003f06270 */
[----:B------:R-:W-:Y:S05]  /*15190*/  @P0 BRA `(.L_x_646) ;  /* 0x0000003400b00947 */ /* 0x000fea0003800000 */
[----:B------:R-:W-:Y:S01]  /*151a0*/  ISETP.NE.AND P0, PT, R6, 0x1, PT ;  /* 0x000000010600780c */ /* 0x000fe20003f05270 */
[----:B------:R-:W1:Y:S01]  /*151b0*/  LDC.64 R10, c[0x0][0xbd8] ;  /* 0x0002f600ff0a7b82 */ /* 0x000e620000000a00 */
[----:B------:R-:W-:Y:S01]  /*151c0*/  USHF.R.S32.HI UR6, URZ, 0x1f, UR44 ;  /* 0x0000001f3f067899 */ /* 0x000fe2000801142c */
[----:B------:R-:W-:Y:S01]  /*151d0*/  IMAD.MOV.U32 R5, RZ, RZ, R0 ;  /* 0x000000ffff057224 */ /* 0x000fe200078e0000 */
[----:B------:R-:W-:Y:S02]  /*151e0*/  ULDC.64 UR8, c[0x0][0xbd0] ;  /* 0x0002f40000087ab9 */ /* 0x000fe40000000a00 */
[----:B------:R-:W-:Y:S02]  /*151f0*/  UIMAD UR6, UR6, UR8, URZ ;  /* 0x00000008060672a4 */ /* 0x000fe4000f8e023f */
[----:B------:R-:W-:Y:S01]  /*15200*/  UIMAD.WIDE.U32 UR4, UR44, UR8, URZ ;  /* 0x000000082c0472a5 */ /* 0x000fe2000f8e003f */
[----:B------:R-:W2:Y:S01]  /*15210*/  S2UR UR7, SR_CTAID.Y ;  /* 0x00000000000779c3 */ /* 0x000ea20000002600 */
[----:B------:R-:W-:-:S02]  /*15220*/  UIMAD UR6, UR44, UR9, UR6 ;  /* 0x000000092c0672a4 */ /* 0x000fc4000f8e0206 */
[----:B------:R-:W-:Y:S02]  /*15230*/  USHF.R.S32.HI UR8, URZ, 0x1f, UR41 ;  /* 0x0000001f3f087899 */ /* 0x000fe40008011429 */
[----:B------:R-:W-:Y:S02]  /*15240*/  UIADD3 UR6, UR5, UR6, URZ ;  /* 0x0000000605067290 */ /* 0x000fe4000fffe03f */
[----:B------:R-:W-:Y:S01]  /*15250*/  IMAD.U32 R3, RZ, RZ, UR5 ;  /* 0x00000005ff037e24 */ /* 0x000fe2000f8e00ff */
[----:B------:R-:W3:Y:S01]  /*15260*/  @P0 LDC R7, c[0x0][0xbec] ;  /* 0x0002fb00ff070b82 */ /* 0x000ee20000000800 */
[----:B------:R-:W-:Y:S01]  /*15270*/  IMAD.U32 R2, RZ, RZ, UR4 ;  /* 0x00000004ff027e24 */ /* 0x000fe2000f8e00ff */
[----:B------:R-:W-:Y:S01]  /*15280*/  ULDC.64 UR4, c[0x0][0xbe0] ;  /* 0x0002f80000047ab9 */ /* 0x000fe20000000a00 */
[----:B------:R-:W-:-:S05]  /*15290*/  IMAD.U32 R3, RZ, RZ, UR6 ;  /* 0x00000006ff037e24 */ /* 0x000fca000f8e00ff */
[----:B------:R-:W4:Y:S01]  /*152a0*/  @P0 LDC R9, c[0x0][0xbf0] ;  /* 0x0002fc00ff090b82 */ /* 0x000f220000000800 */
[C---:B-1----:R-:W-:Y:S02]  /*152b0*/  IMAD R12, R10.reuse, UR8, RZ ;  /* 0x000000080a0c7c24 */ /* 0x042fe4000f8e02ff */
[----:B------:R-:W-:-:S04]  /*152c0*/  IMAD.WIDE.U32 R2, R10, UR41, R2 ;  /* 0x000000290a027c25 */ /* 0x000fc8000f8e0002 */
[----:B------:R-:W-:Y:S01]  /*152d0*/  IMAD R11, R11, UR41, R12 ;  /* 0x000000290b0b7c24 */ /* 0x000fe2000f8e020c */
[----:B------:R-:W2:Y:S03]  /*152e0*/  LDC R8, c[0x0][0xc50] ;  /* 0x00031400ff087b82 */ /* 0x000ea60000000800 */
[----:B------:R-:W-:Y:S02]  /*152f0*/  IMAD.IADD R3, R11, 0x1, R3 ;  /* 0x000000010b037824 */ /* 0x000fe400078e0203 */
[----:B---3--:R-:W-:-:S04]  /*15300*/  @P0 IMAD.HI.U32 R4, R0, R7, RZ ;  /* 0x0000000700040227 */ /* 0x008fc800078e00ff */
[----:B------:R-:W-:Y:S01]  /*15310*/  IMAD R7, RZ, RZ, -UR44 ;  /* 0x8000002cff077e24 */ /* 0x000fe2000f8e02ff */
[----:B----4-:R-:W-:-:S03]  /*15320*/  @P0 SHF.R.U32.HI R5, RZ, R9, R4 ;  /* 0x00000009ff050219 */ /* 0x010fc60000011604 */
[----:B--2---:R-:W-:Y:S02]  /*15330*/  IMAD R9, R8, R7, UR7 ;  /* 0x0000000708097e24 */ /* 0x004fe4000f8e0207 */
[----:B------:R-:W-:Y:S02]  /*15340*/  IMAD.MOV R7, RZ, RZ, -R5 ;  /* 0x000000ffff077224 */ /* 0x000fe400078e0a05 */
        /* <DEDUP_REMOVED lines=20> */
.L_x_644:
        /* <DEDUP_REMOVED lines=18> */
.L_x_732:
[----:B------:R-:W-:Y:S01]  /*155b0*/  ULDC UR8, c[0x0][0xc50] ;  /* 0x0003140000087ab9 */ /* 0x000fe20000000800 */
[----:B------:R-:W-:Y:S01]  /*155c0*/  UMOV UR36, UR7 ;  /* 0x0000000700247c82 */ /* 0x000fe20008000000 */
[----:B------:R-:W-:-:S11]  /*155d0*/  UISETP.NE.AND UP0, UPT, UR8, 0x1, UPT ;  /* 0x000000010800788c */ /* 0x000fd6000bf05270 */
[----:B------:R-:W-:Y:S01]  /*155e0*/  @UP0 ULDC UR4, c[0x0][0xc54] ;  /* 0x0003150000040ab9 */ /* 0x000fe20000000800 */
[----:B------:R-:W-:Y:S01]  /*155f0*/  @UP0 ULDC UR6, c[0x0][0xc58] ;  /* 0x0003160000060ab9 */ /* 0x000fe20000000800 */
[----:B------:R-:W-:-:S04]  /*15600*/  UIMAD.WIDE.U32 UR4, UR7, UR4, URZ ;  /* 0x00000004070472a5 */ /* 0x000fc8000f8e003f */
[----:B------:R-:W-:-:S12]  /*15610*/  @UP0 USHF.R.U32.HI UR36, URZ, UR6, UR5 ;  /* 0x000000063f240299 */ /* 0x000fd80008011605 */
.L_x_733:
[----:B------:R-:W-:Y:S01]  /*15620*/  ISETP.GE.AND P0, PT, R29, RZ, PT ;  /* 0x000000ff1d00720c */ /* 0x000fe20003f06270 */
[----:B------:R-:W-:Y:S01]  /*15630*/  UIADD3 UR6, -UR36, URZ, URZ ;  /* 0x0000003f24067290 */ /* 0x000fe2000fffe13f */
[----:B------:R-:W-:Y:S02]  /*15640*/  IMAD.MOV.U32 R13, RZ, RZ, 0x1 ;  /* 0x00000001ff0d7424 */ /* 0x000fe400078e00ff */
[----:B------:R-:W-:Y:S01]  /*15650*/  IMAD.MOV.U32 R0, RZ, RZ, RZ ;  /* 0x000000ffff007224 */ /* 0x000fe200078e00ff */
[----:B------:R-:W-:Y:S01]  /*15660*/  UIMAD UR6, UR8, UR6, UR7 ;  /* 0x00000006080672a4 */ /* 0x000fe2000f8e0207 */
[----:B------:R-:W-:-:S07]  /*15670*/  IMAD.MOV.U32 R2, RZ, RZ, 0x1 ;  /* 0x00000001ff027424 */ /* 0x000fce00078e00ff */
[----:B------:R-:W-:Y:S05]  /*15680*/  @!P0 BRA `(.L_x_734) ;  /* 0x0000002c00a88947 */ /* 0x000fea0003800000 */
[----:B------:R-:W0:Y:S01]  /*15690*/  S2UR UR39, SR_CTAID.X ;  /* 0x00000000002779c3 */ /* 0x000e220000002500 */
[----:B------:R-:W-:Y:S01]  /*156a0*/  ULDC.64 UR4, c[0x0][0x418] ;  /* 0x0001060000047ab9 */ /* 0x000fe20000000a00 */
[----:B------:R-:W-:Y:S01]  /*156b0*/  ULDC UR7, c[0x0][0x448] ;  /* 0x0001120000077ab9 */ /* 0x000fe20000000800 */
[----:B------:R-:W-:Y:S02]  /*156c0*/  UISETP.NE.U32.AND UP0, UPT, UR4, URZ, UPT ;  /* 0x0000003f0400728c */ /* 0x000fe4000bf05070 */
[----:B------:R-:W-:Y:S02]  /*156d0*/  UISETP.NE.AND UP1, UPT, UR7, 0x1, UPT ;  /* 0x000000010700788c */ /* 0x000fe4000bf25270 */
[----:B------:R-:W-:Y:S01]  /*156e0*/  UISETP.NE.AND.EX UP0, UPT, UR5, URZ, UPT, UP0 ;  /* 0x0000003f0500728c */ /* 0x000fe2000bf05300 */
[----:B------:R-:W-:Y:S01]  /*156f0*/  ULDC UR4, c[0x0][0x424] ;  /* 0x0001090000047ab9 */ /* 0x000fe20000000800 */
[----:B------:R-:W-:Y:S02]  /*15700*/  ULDC UR15, c[0x0][0x288] ;  /* 0x0000a200000f7ab9 */ /* 0x000fe40000000800 */
[----:B------:R-:W-:-:S02]  /*15710*/  USEL UR14, UR4, 0x1, UP0 ;  /* 0x00000001040e7887 */ /* 0x000fc40008000000 */
[----:B------:R-:W-:Y:S01]  /*15720*/  UIADD3 UR10, -UR15, 0x1, URZ ;  /* 0x000000010f0a7890 */ /* 0x000fe2000fffe13f */
[----:B------:R-:W-:Y:S02]  /*15730*/  ULDC.64 UR4, c[0x0][0x9e0] ;  /* 0x0002780000047ab9 */ /* 0x000fe40000000a00 */
[----:B------:R-:W-:Y:S01]  /*15740*/  @UP1 ULDC UR8, c[0x0][0x44c] ;  /* 0x0001130000081ab9 */ /* 0x000fe20000000800 */
[----:B------:R-:W-:Y:S01]  /*15750*/  UISETP.GE.AND UP0, UPT, UR5, 0x1, UPT ;  /* 0x000000010500788c */ /* 0x000fe2000bf06270 */
[----:B------:R-:W-:Y:S01]  /*15760*/  ULDC UR16, c[0x0][0x2f0] ;  /* 0x0000bc0000107ab9 */ /* 0x000fe20000000800 */
[----:B------:R-:W-:Y:S01]  /*15770*/  @UP1 ULDC UR11, c[0x0][0x450] ;  /* 0x00011400000b1ab9 */ /* 0x000fe20000000800 */
[----:B------:R-:W-:-:S03]  /*15780*/  UIMAD UR10, UR14, UR16, UR10 ;  /* 0x000000100e0a72a4 */ /* 0x000fc6000f8e020a */
[----:B------:R-:W-:Y:S01]  /*15790*/  PLOP3.LUT P1, PT, PT, PT, UP0, 0x80, 0x0 ;  /* 0x000000000000781c */ /* 0x000fe20003f2f008 */
[----:B0-----:R-:W-:-:S04]  /*157a0*/  UIMAD UR39, UR39, 0xc0, URZ ;  /* 0x000000c0272778a4 */ /* 0x001fc8000f8e023f */
[----:B------:R-:W-:-:S04]  /*157b0*/  UIADD3 UR7, UR39, 0xbf, URZ ;  /* 0x000000bf27077890 */ /* 0x000fc8000fffe03f */
[----:B------:R-:W-:-:S04]  /*157c0*/  UIMAD.WIDE.U32 UR8, UR7, UR8, URZ ;  /* 0x00000008070872a5 */ /* 0x000fc8000f8e003f */
[----:B------:R-:W-:-:S04]  /*157d0*/  @UP1 USHF.R.U32.HI UR7, URZ, UR11, UR9 ;  /* 0x0000000b3f071299 */ /* 0x000fc80008011609 */
[----:B------:R-:W-:-:S04]  /*157e0*/  UIADD3 UR8, UR10, UR7, URZ ;  /* 0x000000070a087290 */ /* 0x000fc8000fffe03f */
[----:B------:R-:W-:Y:S01]  /*157f0*/  UIADD3 UR4, UR8, UR4, URZ ;  /* 0x0000000408047290 */ /* 0x000fe2000fffe03f */
[----:B------:R-:W-:Y:S11]  /*15800*/  @!P1 BRA `(.L_x_735) ;  /* 0x0000000000449947 */ /* 0x000ff60003800000 */
        /* <DEDUP_REMOVED lines=10> */
.L_x_736:
[----:B------:R-:W-:-:S11]  /*158b0*/  UISETP.NE.AND UP0, UPT, UR5, 0x1, UPT ;  /* 0x000000010500788c */ /* 0x000fd6000bf05270 */
[----:B------:R-:W-:Y:S02]  /*158c0*/  @UP0 ULDC.64 UR10, c[0x0][0x9e8] ;  /* 0x00027a00000a0ab9 */ /* 0x000fe40000000a00 */
[----:B------:R-:W-:-:S04]  /*158d0*/  UIMAD.WIDE.U32 UR8, UR7, UR10, URZ ;  /* 0x0000000a070872a5 */ /* 0x000fc8000f8e003f */
[----:B------:R-:W-:-:S12]  /*158e0*/  @UP0 USHF.R.U32.HI UR7, URZ, UR11, UR9 ;  /* 0x0000000b3f070299 */ /* 0x000fd80008011609 */
.L_x_737:
[----:B------:R-:W-:-:S04]  /*158f0*/  UIMAD UR7, UR7, UR5, UR5 ;  /* 0x00000005070772a4 */ /* 0x000fc8000f8e0205 */
[----:B------:R-:W-:-:S04]  /*15900*/  UISETP.LT.AND UP0, UPT, UR4, UR7, UPT ;  /* 0x000000070400728c */ /* 0x000fc8000bf01270 */
[----:B------:R-:W-:-:S12]  /*15910*/  USEL UR4, UR4, UR7, UP0 ;  /* 0x0000000704047287 */ /* 0x000fd80008000000 */
.L_x_735:
[----:B------:R-:W-:Y:S02]  /*15920*/  UIMAD UR8, UR14, UR16, 0x9f ;  /* 0x0000009f0e0874a4 */ /* 0x000fe4000f8e0210 */
[----:B------:R-:W-:Y:S02]  /*15930*/  UIADD3 UR10, UR4, 0x9f, URZ ;  /* 0x0000009f040a7890 */ /* 0x000fe4000fffe03f */
[----:B------:R-:W-:Y:S02]  /*15940*/  UIMAD.WIDE UR8, UR8, 0x66666667, URZ ;  /* 0x66666667080878a5 */ /* 0x000fe4000f8e023f */
[----:B------:R-:W-:Y:S01]  /*15950*/  UIMAD.WIDE UR10, UR10, 0x66666667, URZ ;  /* 0x666666670a0a78a5 */ /* 0x000fe2000f8e023f */
[----:B------:R-:W-:Y:S01]  /*15960*/  @UP1 ULDC UR12, c[0x0][0x44c] ;  /* 0x00011300000c1ab9 */ /* 0x000fe20000000800 */
[----:B------:R-:W-:Y:S02]  /*15970*/  USHF.R.U32.HI UR8, URZ, 0x1f, UR9 ;  /* 0x0000001f3f087899 */ /* 0x000fe40008011609 */
[----:B------:R-:W-:-:S02]  /*15980*/  UIMAD.WIDE.U32 UR12, UR39, UR12, URZ ;  /* 0x0000000c270c72a5 */ /* 0x000fc4000f8e003f */
[----:B------:R-:W-:Y:S01]  /*15990*/  USHF.R.U32.HI UR4, URZ, 0x1f, UR11 ;  /* 0x0000001f3f047899 */ /* 0x000fe2000801160b */
[----:B------:R-:W-:Y:S01]  /*159a0*/  @UP1 ULDC UR17, c[0x0][0x450] ;  /* 0x0001140000111ab9 */ /* 0x000fe20000000800 */
[----:B------:R-:W-:Y:S01]  /*159b0*/  UMOV UR7, UR39 ;  /* 0x0000002700077c82 */ /* 0x000fe20008000000 */
[----:B------:R-:W-:Y:S02]  /*159c0*/  UIMAD UR14, UR14, UR16, -UR15 ;  /* 0x000000100e0e72a4 */ /* 0x000fe4000f8e0a0f */
[----:B------:R-:W-:Y:S02]  /*159d0*/  @UP1 USHF.R.U32.HI UR7, URZ, UR17, UR13 ;  /* 0x000000113f071299 */ /* 0x000fe4000801160d */
[----:B------:R-:W-:Y:S02]  /*159e0*/  ULEA.HI.SX32 UR8, UR9, UR8, 0x1a ;  /* 0x0000000809087291 */ /* 0x000fe4000f8fd23f */
[----:B------:R-:W-:Y:S02]  /*159f0*/  ULEA.HI.SX32 UR4, UR11, UR4, 0x1a ;  /* 0x000000040b047291 */ /* 0x000fe4000f8fd23f */
[----:B------:R-:W-:-:S02]  /*15a00*/  UIADD3 UR7, UR14, UR7, URZ ;  /* 0x000000070e077290 */ /* 0x000fc4000fffe03f */
[----:B------:R-:W-:Y:S01]  /*15a10*/  UISETP.LT.AND UP0, UPT, UR8, UR4, UPT ;  /* 0x000000040800728c */ /* 0x000fe2000bf01270 */
[----:B------:R-:W-:Y:S02]  /*15a20*/  ULDC UR10, c[0x0][0x9dc] ;  /* 0x00027700000a7ab9 */ /* 0x000fe40000000800 */
[----:B------:R-:W-:Y:S02]  /*15a30*/  UIADD3 UR10, UR7, -UR10, URZ ;  /* 0x8000000a070a7290 */ /* 0x000fe4000fffe03f */
[----:B------:R-:W-:Y:S01]  /*15a40*/  USEL UR11, UR8, UR4, UP0 ;  /* 0x00000004080b7287 */ /* 0x000fe20008000000 */
[----:B------:R-:W-:Y:S11]  /*15a50*/  @!P1 BRA `(.L_x_738) ;  /* 0x0000000000449947 */ /* 0x000ff60003800000 */
        /* <DEDUP_REMOVED lines=10> */
.L_x_739:
[----:B------:R-:W-:-:S11]  /*15b00*/  UISETP.NE.AND UP0, UPT, UR5, 0x1, UPT ;  /* 0x000000010500788c */ /* 0x000fd6000bf05270 */
[----:B------:R-:W-:Y:S02]  /*15b10*/  @UP0 ULDC.64 UR12, c[0x0][0x9e8] ;  /* 0x00027a00000c0ab9 */ /* 0x000fe40000000a00 */
[----:B------:R-:W-:-:S04]  /*15b20*/  UIMAD.WIDE.U32 UR8, UR7, UR12, URZ ;  /* 0x0000000c070872a5 */ /* 0x000fc8000f8e003f */
[----:B------:R-:W-:-:S12]  /*15b30*/  @UP0 USHF.R.U32.HI UR7, URZ, UR13, UR9 ;  /* 0x0000000d3f070299 */ /* 0x000fd80008011609 */
.L_x_740:
[----:B------:R-:W-:-:S04]  /*15b40*/  UIMAD UR5, UR7, UR5, URZ ;  /* 0x00000005070572a4 */ /* 0x000fc8000f8e023f */
[----:B------:R-:W-:-:S04]  /*15b50*/  UISETP.LT.AND UP0, UPT, UR10, UR5, UPT ;  /* 0x000000050a00728c */ /* 0x000fc8000bf01270 */
[----:B------:R-:W-:-:S12]  /*15b60*/  USEL UR10, UR10, UR5, !UP0 ;  /* 0x000000050a0a7287 */ /* 0x000fd8000c000000 */
.L_x_738:
[----:B------:R-:W-:Y:S02]  /*15b70*/  UIMAD.WIDE UR4, UR10, 0x66666667, URZ ;  /* 0x666666670a0478a5 */ /* 0x000fe4000f8e023f */
[----:B------:R-:W-:Y:S02]  /*15b80*/  USHF.R.U32.HI UR10, URZ, 0x10, UR6 ;  /* 0x000000103f0a7899 */ /* 0x000fe40008011606 */
[----:B------:R-:W-:Y:S02]  /*15b90*/  USHF.R.U32.HI UR4, URZ, 0x1f, UR5 ;  /* 0x0000001f3f047899 */ /* 0x000fe40008011605 */
[----:B------:R-:W-:Y:S02]  /*15ba0*/  ULOP3.LUT UR41, UR6, 0xffff, URZ, 0xc0, !UPT ;  /* 0x0000ffff06297892 */ /* 0x000fe4000f8ec03f */
[----:B------:R-:W-:-:S04]  /*15bb0*/  ULEA.HI.SX32 UR4, UR5, UR4, 0x1a ;  /* 0x0000000405047291 */ /* 0x000fc8000f8fd23f */
[----:B------:R-:W-:-:S04]  /*15bc0*/  UISETP.LT.AND UP0, UPT, URZ, UR4, UPT ;  /* 0x000000043f00728c */ /* 0x000fc8000bf01270 */
[----:B------:R-:W-:Y:S02]  /*15bd0*/  USEL UR9, URZ, UR4, !UP0 ;  /* 0x000000043f097287 */ /* 0x000fe4000c000000 */
[----:B------:R-:W-:Y:S02]  /*15be0*/  UISETP.NE.AND UP0, UPT, UR10, URZ, UPT ;  /* 0x0000003f0a00728c */ /* 0x000fe4000bf05270 */
[----:B------:R-:W-:Y:S01]  /*15bf0*/  UISETP.GT.AND UP1, UPT, UR11, UR9, UPT ;  /* 0x000000090b00728c */ /* 0x000fe2000bf24270 */
[----:B------:R-:W-:-:S05]  /*15c00*/  UMOV UR4, URZ ;  /* 0x0000003f00047c82 */ /* 0x000fca0008000000 */
[----:B------:R-:W-:-:S03]  /*15c10*/  PLOP3.LUT P0, PT, PT, PT, UP1, 0x80, 0x0 ;  /* 0x000000000000781c */ /* 0x000fc60003f0f018 */
[----:B------:R-:W-:-:S10]  /*15c20*/  @!UP0 ULDC UR10, c[0x0][0x9f0] ;  /* 0x00027c00000a8ab9 */ /* 0x000fd40000000800 */
[----:B------:R-:W-:Y:S05]  /*15c30*/  @!P0 BRA `(.L_x_741) ;  /* 0x0000000000848947 */ /* 0x000fea0003800000 */
[----:B------:R-:W-:Y:S01]  /*15c40*/  IMAD.U32 R3, RZ, RZ, UR10 ;  /* 0x0000000aff037e24 */ /* 0x000fe2000f8e00ff */
[----:B------:R-:W-:-:S04]  /*15c50*/  UIADD3 UR4, UR10, -0x1, UR11 ;  /* 0xffffffff0a047890 */ /* 0x000fc8000fffe00b */
[-C--:B------:R-:W-:Y:S01]  /*15c60*/  IABS R0, R3.reuse ;  /* 0x0000000300007213 */ /* 0x080fe20000000000 */
[----:B------:R-:W-:Y:S01]  /*15c70*/  UIADD3 UR6, -UR9, UR4, URZ ;  /* 0x0000000409067290 */ /* 0x000fe2000fffe13f */
[----:B------:R-:W-:Y:S02]  /*15c80*/  IABS R5, R3 ;  /* 0x0000000300057213 */ /* 0x000fe40000000000 */
[----:B------:R-:W-:Y:S01]  /*15c90*/  R2UR UR12, R0 ;  /* 0x00000000000c72ca */ /* 0x000fe200000e0000 */
[----:B------:R-:W-:Y:S02]  /*15ca0*/  UMOV UR4, URZ ;  /* 0x0000003f00047c82 */ /* 0x000fe40008000000 */
[----:B------:R-:W-:Y:S01]  /*15cb0*/  IABS R4, UR6 ;  /* 0x0000000600047c13 */ /* 0x000fe20008000000 */
[----:B------:R-:W-:-:S04]  /*15cc0*/  ULOP3.LUT UR6, UR6, UR10, URZ, 0x3c, !UPT ;  /* 0x0000000a06067292 */ /* 0x000fc8000f8e3c3f */
[----:B------:R-:W-:-:S05]  /*15cd0*/  IMAD.MOV.U32 R3, RZ, RZ, R4 ;  /* 0x000000ffff037224 */ /* 0x000fca00078e0004 */
[----:B------:R-:W0:Y:S01]  /*15ce0*/  I2F.RP R0, UR12 ;  /* 0x0000000c00007d06 */ /* 0x000e220008209400 */
[----:B------:R-:W-:-:S07]  /*15cf0*/  R2UR UR8, R3 ;  /* 0x00000000030872ca */ /* 0x000fce00000e0000 */
[----:B0-----:R-:W0:Y:S02]  /*15d00*/  MUFU.RCP R0, R0 ;  /* 0x0000000000007308 */ /* 0x001e240000001000 */
[----:B0-----:R-:W-:Y:S02]  /*15d10*/  VIADD R2, R0, 0xffffffe ;  /* 0x0ffffffe00027836 */ /* 0x001fe40000000000 */
        /* <DEDUP_REMOVED lines=19> */
.L_x_741:
[----:B------:R-:W-:Y:S01]  /*15e50*/  UIMAD UR41, UR41, UR4, UR9 ;  /* 0x00000004292972a4 */ /* 0x000fe2000f8e0209 */
[----:B------:R-:W-:Y:S02]  /*15e60*/  IMAD.U32 R24, RZ, RZ, UR11 ;  /* 0x0000000bff187e24 */ /* 0x000fe4000f8e00ff */
[----:B------:R-:W-:Y:S02]  /*15e70*/  IMAD.MOV.U32 R0, RZ, RZ, RZ ;  /* 0x000000ffff007224 */ /* 0x000fe400078e00ff */
[----:B------:R-:W-:Y:S02]  /*15e80*/  IMAD.MOV.U32 R13, RZ, RZ, 0x1 ;  /* 0x00000001ff0d7424 */ /* 0x000fe400078e00ff */
[----:B------:R-:W-:Y:S02]  /*15e90*/  IMAD.U32 R3, RZ, RZ, UR41 ;  /* 0x00000029ff037e24 */ /* 0x000fe4000f8e00ff */
[----:B------:R-:W-:-:S03]  /*15ea0*/  IMAD.MOV.U32 R2, RZ, RZ, 0x1 ;  /* 0x00000001ff027424 */ /* 0x000fc600078e00ff */
[----:B------:R-:W-:-:S04]  /*15eb0*/  VIADDMNMX R24, R3, UR4, R24, PT ;  /* 0x0000000403187c46 */ /* 0x000fc8000b800118 */
[----:B------:R-:W-:-:S13]  /*15ec0*/  ISETP.GT.AND P0, PT, R24, UR41, PT ;  /* 0x0000002918007c0c */ /* 0x000fda000bf04270 */
        /* <DEDUP_REMOVED lines=15> */
[----:B------:R-:W-:Y:S02]  /*15fc0*/  IMAD.U32 R6, RZ, RZ, UR6 ;  /* 0x00000006ff067e24 */ /* 0x000fe4000f8e00ff */
[----:B------:R-:W-:-:S02]  /*15fd0*/  IMAD.U32 R7, RZ, RZ, UR7 ;  /* 0x00000007ff077e24 */ /* 0x000fc4000f8e00ff */
[----:B------:R-:W-:Y:S02]  /*15fe0*/  IMAD.U32 R10, RZ, RZ, UR4 ;  /* 0x00000004ff0a7e24 */ /* 0x000fe4000f8e00ff */
[----:B------:R-:W-:Y:S02]  /*15ff0*/  IMAD.U32 R11, RZ, RZ, UR5 ;  /* 0x00000005ff0b7e24 */ /* 0x000fe4000f8e00ff */
[----:B------:R-:W-:Y:S02]  /*16000*/  IMAD.MOV.U32 R8, RZ, RZ, 0x70 ;  /* 0x00000070ff087424 */ /* 0x000fe400078e00ff */
[----:B------:R-:W-:Y:S02]  /*16010*/  IMAD.MOV.U32 R12, RZ, RZ, 0x1 ;  /* 0x00000001ff0c7424 */ /* 0x000fe400078e00ff */
[----:B------:R-:W-:-:S07]  /*16020*/  IMAD.MOV.U32 R13, RZ, RZ, RZ ;  /* 0x000000ffff0d7224 */ /* 0x000fce00078e00ff */
[----:B------:R-:W-:-:S07]  /*16030*/  LEPC R20, `(.L_x_742) ;  /* 0x000000001014794e */ /* 0x000fce0000000000 */
[----:B0-----:R-:W-:Y:S05]  /*16040*/  CALL.ABS.NOINC R2 ;  /* 0x0000000002007343 */ /* 0x001fea0003c00000 */
.L_x_742:
[----:B------:R-:W-:-:S06]  /*16050*/  UIADD3 UR4, UR38, 0x5200, URZ ;  /* 0x0000520026047890 */ /* 0x000fcc000fffe03f */
[----:B------:R-:W-:-:S05]  /*16060*/  IMAD.U32 R16, RZ, RZ, UR4 ;  /* 0x00000004ff107e24 */ /* 0x000fca000f8e00ff */
        /* <DEDUP_REMOVED lines=18> */
.L_x_743:
        /* <DEDUP_REMOVED lines=20> */
.L_x_744:
        /* <DEDUP_REMOVED lines=18> */
.L_x_745:
[----:B------:R-:W0:Y:S01]  /*163f0*/  LDC.64 R2, c[0x0][0x9f8] ;  /* 0x00027e00ff027b82 */ /* 0x000e220000000a00 */
[----:B------:R-:W-:-:S07]  /*16400*/  IMAD.MOV.U32 R18, RZ, RZ, R29 ;  /* 0x000000ffff127224 */ /* 0x000fce00078e001d */
[----:B------:R-:W1:Y:S01]  /*16410*/  LDC.64 R4, c[0x0][0x418] ;  /* 0x00010600ff047b82 */ /* 0x000e620000000a00 */
[----:B0-----:R-:W-:-:S04]  /*16420*/  ISETP.NE.U32.AND P0, PT, R2, RZ, PT ;  /* 0x000000ff0200720c */ /* 0x001fc80003f05070 */
[----:B------:R-:W-:-:S13]  /*16430*/  ISETP.NE.AND.EX P0, PT, R3, RZ, PT, P0 ;  /* 0x000000ff0300720c */ /* 0x000fda0003f05300 */
[----:B------:R-:W0:Y:S02]  /*16440*/  @P0 LDC.64 R2, c[0x0][0x9f8] ;  /* 0x00027e00ff020b82 */ /* 0x000e240000000a00 */
[----:B0-----:R-:W-:-:S05]  /*16450*/  @P0 IMAD.WIDE R2, R29, 0x4, R2 ;  /* 0x000000041d020825 */ /* 0x001fca00078e0202 */
[----:B------:R0:W2:Y:S01]  /*16460*/  @P0 LDG.E R18, desc[UR42][R2.64] ;  /* 0x0000002a02120981 */ /* 0x0000a2000c1e1900 */
[C---:B------:R-:W-:Y:S01]  /*16470*/  LOP3.LUT R20, R26.reuse, 0x7f, RZ, 0xc0, !PT ;  /* 0x0000007f1a147812 */ /* 0x040fe200078ec0ff */
[----:B------:R-:W-:Y:S01]  /*16480*/  IMAD.SHL.U32 R23, R26, 0x40, RZ ;  /* 0x000000401a177824 */ /* 0x000fe200078e00ff */
[----:B-1----:R-:W-:Y:S01]  /*16490*/  ISETP.NE.U32.AND P0, PT, R4, RZ, PT ;  /* 0x000000ff0400720c */ /* 0x002fe20003f05070 */
[----:B------:R-:W-:Y:S01]  /*164a0*/  IMAD.SHL.U32 R6, R26, 0x20, RZ ;  /* 0x000000201a067824 */ /* 0x000fe200078e00ff */
[----:B------:R-:W-:Y:S01]  /*164b0*/  SHF.R.U32.HI R7, RZ, 0x1, R26 ;  /* 0x00000001ff077819 */ /* 0x000fe2000001161a */
[----:B------:R-:W-:Y:S01]  /*164c0*/  IMAD.SHL.U32 R25, R20, 0x10, RZ ;  /* 0x0000001014197824 */ /* 0x000fe200078e00ff */
[----:B------:R-:W-:Y:S01]  /*164d0*/  LOP3.LUT R0, R23, 0x180, RZ, 0xc0, !PT ;  /* 0x0000018017007812 */ /* 0x000fe200078ec0ff */
[----:B------:R-:W-:Y:S01]  /*164e0*/  UMOV UR4, 0xffffffff ;  /* 0xffffffff00047882 */ /* 0x000fe20000000000 */
[----:B------:R-:W-:Y:S01]  /*164f0*/  ISETP.NE.AND.EX P1, PT, R5, RZ, PT, P0 ;  /* 0x000000ff0500720c */ /* 0x000fe20003f25300 */
[----:B0-----:R-:W-:Y:S01]  /*16500*/  IMAD.SHL.U32 R2, R26, 0x4, RZ ;  /* 0x000000041a027824 */ /* 0x001fe200078e00ff */
[----:B------:R-:W-:-:S02]  /*16510*/  LOP3.LUT R9, R6, 0x80, RZ, 0xc0, !PT ;  /* 0x0000008006097812 */ /* 0x000fc400078ec0ff */
[----:B------:R-:W-:Y:S02]  /*16520*/  LOP3.LUT R25, R25, 0x600, RZ, 0xc0, !PT ;  /* 0x0000060019197812 */ /* 0x000fe400078ec0ff */
[----:B------:R-:W-:Y:S01]  /*16530*/  LOP3.LUT R0, R0, 0x30, R7, 0xf8, !PT ;  /* 0x0000003000007812 */ /* 0x000fe200078ef807 */
[----:B------:R-:W-:Y:S01]  /*16540*/  IMAD.SHL.U32 R7, R26, 0x8, RZ ;  /* 0x000000081a077824 */ /* 0x000fe200078e00ff */
[----:B------:R-:W-:Y:S02]  /*16550*/  LOP3.LUT R9, R9, 0x10, R26, 0xf8, !PT ;  /* 0x0000001009097812 */ /* 0x000fe400078ef81a */
[----:B------:R-:W-:Y:S02]  /*16560*/  LOP3.LUT R3, R25, 0x60, R6, 0xf8, !PT ;  /* 0x0000006019037812 */ /* 0x000fe400078ef806 */
[----:B------:R-:W-:Y:S02]  /*16570*/  LOP3.LUT R0, R0, 0x30, R7, 0x78, !PT ;  /* 0x0000003000007812 */ /* 0x000fe400078e7807 */
[----:B------:R-:W-:-:S02]  /*16580*/  LOP3.LUT R9, R9, 0x10, R2, 0x78, !PT ;  /* 0x0000001009097812 */ /* 0x000fc400078e7802 */
[----:B------:R-:W-:Y:S02]  /*16590*/  LOP3.LUT R22, R3, 0x100, R6, 0xf8, !PT ;  /* 0x0000010003167812 */ /* 0x000fe400078ef806 */
[----:B------:R-:W-:Y:S02]  /*165a0*/  LOP3.LUT R16, R16, 0xfffffffe, RZ, 0xc0, !PT ;  /* 0xfffffffe10107812 */ /* 0x000fe400078ec0ff */
[----:B------:R-:W-:Y:S02]  /*165b0*/  SHF.R.U32.HI R21, RZ, 0x5, R26 ;  /* 0x00000005ff157819 */ /* 0x000fe4000001161a */
[----:B------:R-:W-:Y:S02]  /*165c0*/  LOP3.LUT R23, R0, 0x640, R23, 0xf8, !PT ;  /* 0x0000064000177812 */ /* 0x000fe400078ef817 */
[----:B------:R-:W-:Y:S02]  /*165d0*/  LOP3.LUT R22, R22, R9, RZ, 0xfc, !PT ;  /* 0x0000000916167212 */ /* 0x000fe400078efcff */
[----:B------:R-:W-:-:S02]  /*165e0*/  @P1 LOP3.LUT R16, R16, 0x1, RZ, 0xfc, !PT ;  /* 0x0000000110101812 */ /* 0x000fc400078efcff */
[----:B------:R-:W-:Y:S02]  /*165f0*/  LOP3.LUT R27, R6, 0x60, RZ, 0xc0, !PT ;  /* 0x00000060061b7812 */ /* 0x000fe400078ec0ff */
[----:B------:R-:W-:Y:S02]  /*16600*/  LOP3.LUT R21, R21, 0x3, RZ, 0xc0, !PT ;  /* 0x0000000315157812 */ /* 0x000fe400078ec0ff */
[----:B--2---:R-:W-:Y:S02]  /*16610*/  SHF.R.S32.HI R19, RZ, 0x1f, R18 ;  /* 0x0000001fff137819 */ /* 0x004fe40000011412 */
[----:B------:R-:W-:Y:S01]  /*16620*/  SEL R17, R18, RZ, !P1 ;  /* 0x000000ff12117207 */ /* 0x000fe20004800000 */
[----:B------:R-:W-:Y:S06]  /*16630*/  BRA.DIV UR4, `(.L_x_746) ;  /* 0x0000002604687947 */ /* 0x000fec000b800000 */
[----:B------:R0:W1:Y:S02]  /*16640*/  SHFL.IDX PT, R14, R21, RZ, 0x1f ;  /* 0x00001fff150e7589 */ /* 0x00006400000e0000 */
.L_x_795:
[----:B-1----:R-:W-:Y:S02]  /*16650*/  ISETP.NE.AND P0, PT, R14, RZ, PT ;  /* 0x000000ff0e00720c */ /* 0x002fe40003f05270 */
[----:B------:R-:W-:Y:S02]  /*16660*/  PLOP3.LUT P2, PT, PT, PT, PT, 0x8, 0x0 ;  /* 0x000000000000781c */ /* 0x000fe40003f4e170 */
[----:B------:R-:W-:-:S11]  /*16670*/  LOP3.LUT R16, R16, 0xfffffffd, RZ, 0xc0, !PT ;  /* 0xfffffffd10107812 */ /* 0x000fd600078ec0ff */
[----:B------:R-:W-:Y:S01]  /*16680*/  @P2 LOP3.LUT R16, R16, 0x2, RZ, 0xfc, !PT ;  /* 0x0000000210102812 */ /* 0x000fe200078efcff */
[----:B------:R-:W-:Y:S06]  /*16690*/  @P0 BRA `(.L_x_747) ;  /* 0x0000000400200947 */ /* 0x000fec0003800000 */
[----:B------:R-:W-:Y:S01]  /*166a0*/  UMOV UR4, 0xffffffff ;  /* 0xffffffff00047882 */ /* 0x000fe20000000000 */
[----:B------:R-:W-:Y:S02]  /*166b0*/  VIADD R7, R24, 0xffffffff ;  /* 0xffffffff18077836 */ /* 0x000fe40000000000 */
[----:B------:R-:W-:Y:S05]  /*166c0*/  BRA.DIV UR4, `(.L_x_748) ;  /* 0x0000002604647947 */ /* 0x000fea000b800000 */
[----:B------:R-:W-:-:S13]  /*166d0*/  ELECT P6, URZ, PT ;  /* 0x00000000003f782f */ /* 0x000fda00038c0000 */
.L_x_798:
[----:B------:R-:W-:Y:S05]  /*166e0*/  @!P6 BRA `(.L_x_747) ;  /* 0x00000004000ce947 */ /* 0x000fea0003800000 */
[----:B------:R-:W-:Y:S02]  /*166f0*/  IMAD.MOV.U32 R0, RZ, RZ, 0x1 ;  /* 0x00000001ff007424 */ /* 0x000fe400078e00ff */
        /* <DEDUP_REMOVED lines=19> */
[----:B------:R-:W-:-:S04]  /*16830*/  IMAD.MOV R2, RZ, RZ, -R9 ;  /* 0x000000ffff027224 */ /* 0x000fc800078e0a09 */
[----:B------:R-:W-:-:S07]  /*16840*/  IMAD R7, R6, R2, R7 ;  /* 0x0000000206077224 */ /* 0x000fce00078e0207 */
.L_x_749:
[----:B------:R-:W2:Y:S01]  /*16850*/  SYNCS.PHASECHK.TRANS64.TRYWAIT P0, [UR38+0x12480], R0 ;  /* 0x01248000ff0075a7 */ /* 0x000ea20008000166 */
[----:B------:R-:W-:Y:S01]  /*16860*/  ISETP.NE.AND P1, PT, R20, RZ, PT ;  /* 0x000000ff1400720c */ /* 0x000fe20003f25270 */
[----:B--2---:R-:W-:-:S12]  /*16870*/  @!P0 BRA `(.L_x_750) ;  /* 0x0000002400188947 */ /* 0x004fd80003800000 */
.L_x_799:
[----:B------:R-:W-:Y:S05]  /*16880*/  @P1 BRA `(.L_x_751) ;  /* 0x0000000000141947 */ /* 0x000fea0003800000 */
[----:B------:R-:W-:Y:S01]  /*16890*/  LOP3.LUT P0, RZ, R26, 0x1f, RZ, 0xc0, !PT ;  /* 0x0000001f1aff7812 */ /* 0x000fe2000780c0ff */
[----:B------:R-:W-:-:S04]  /*168a0*/  IMAD.MOV.U32 R2, RZ, RZ, 0x2800 ;  /* 0x00002800ff027424 */ /* 0x000fc800078e00ff */
[----:B------:R3:W-:Y:S08]  /*168b0*/  SYNCS.ARRIVE.TRANS64 RZ, [UR38+0x12470], R2 ;  /* 0x01247002ffff79a7 */ /* 0x0007f00008000026 */
[----:B---3--:R-:W-:Y:S05]  /*168c0*/  @!P0 BRA `(.L_x_751) ;  /* 0x0000000000048947 */ /* 0x008fea0003800000 */
[----:B------:R-:W-:Y:S01]  /*168d0*/  BPT.TRAP 0x1 ;  /* 0x000000040000795c */ /* 0x000fe20000300000 */
.L_x_751:
        /* <DEDUP_REMOVED lines=13> */
[----:B------:R-:W4:Y:S02]  /*169b0*/  SYNCS.PHASECHK.TRANS64.TRYWAIT P0, [UR38+0x12440], R0 ;  /* 0x01244000ff0075a7 */ /* 0x000f240008000166 */
[----:B---34-:R-:W-:Y:S05]  /*169c0*/  @!P0 BRA `(.L_x_752) ;  /* 0x0000002000dc8947 */ /* 0x018fea0003800000 */
.L_x_800:
[----:B------:R-:W-:Y:S05]  /*169d0*/  @P1 BRA `(.L_x_753) ;  /* 0x0000000000141947 */ /* 0x000fea0003800000 */
[----:B------:R-:W-:Y:S01]  /*169e0*/  LOP3.LUT P0, RZ, R26, 0x1f, RZ, 0xc0, !PT ;  /* 0x0000001f1aff7812 */ /* 0x000fe2000780c0ff */
[----:B--2---:R-:W-:-:S04]  /*169f0*/  IMAD.MOV.U32 R0, RZ, RZ, 0x2800 ;  /* 0x00002800ff007424 */ /* 0x004fc800078e00ff */
[----:B------:R3:W-:Y:S08]  /*16a00*/  SYNCS.ARRIVE.TRANS64 RZ, [UR38+0x12430], R0 ;  /* 0x01243000ffff79a7 */ /* 0x0007f00008000026 */
[----:B---3--:R-:W-:Y:S05]  /*16a10*/  @!P0 BRA `(.L_x_753) ;  /* 0x0000000000048947 */ /* 0x008fea0003800000 */
[----:B------:R-:W-:Y:S01]  /*16a20*/  BPT.TRAP 0x1 ;  /* 0x000000040000795c */ /* 0x000fe20000300000 */
.L_x_753:
        /* <DEDUP_REMOVED lines=14> */
[----:B---3--:R-:W-:-:S07]  /*16b10*/  @P0 LOP3.LUT R16, R16, 0x2, RZ, 0xfc, !PT ;  /* 0x0000000210100812 */ /* 0x008fce00078efcff */
.L_x_747:
[----:B------:R-:W-:Y:S05]  /*16b20*/  WARPSYNC.ALL ;  /* 0x0000000000007948 */ /* 0x000fea0003800000 */
[----:B------:R-:W-:Y:S01]  /*16b30*/  UIADD3 UR5, UR38, 0xa200, URZ ;  /* 0x0000a20026057890 */ /* 0x000fe2000fffe03f */
[----:B------:R-:W-:Y:S01]  /*16b40*/  BAR.SYNC.DEFER_BLOCKING 0x8, 0x200 ;  /* 0x0208000000007b1d */ /* 0x000fe20000010000 */
[----:B------:R-:W-:Y:S01]  /*16b50*/  USHF.R.S32.HI UR4, URZ, 0x1f, UR36 ;  /* 0x0000001f3f047899 */ /* 0x000fe20008011424 */
[----:B------:R-:W-:Y:S01]  /*16b60*/  SHF.R.S32.HI R28, RZ, 0x1f, R29 ;  /* 0x0000001fff1c7819 */ /* 0x000fe2000001141d */
        /* <DEDUP_REMOVED lines=12> */
[----:B-1----:R-:W-:Y:S02]  /*16c30*/  IMAD.U32 R4, RZ, RZ, UR6 ;  /* 0x00000006ff047e24 */ /* 0x002fe4000f8e00ff */
[----:B--2---:R-:W1:Y:S01]  /*16c40*/  LDC.64 R2, c[0x4][R2] ;  /* 0x0100000002027b82 */ /* 0x004e620000000a00 */
[----:B------:R-:W-:Y:S02]  /*16c50*/  IMAD.U32 R5, RZ, RZ, UR7 ;  /* 0x00000007ff057e24 */ /* 0x000fe4000f8e00ff */
[----:B------:R-:W-:Y:S02]  /*16c60*/  IMAD.U32 R6, RZ, RZ, UR8 ;  /* 0x00000008ff067e24 */ /* 0x000fe4000f8e00ff */
[----:B------:R-:W-:-:S02]  /*16c70*/  IMAD.U32 R7, RZ, RZ, UR9 ;  /* 0x00000009ff077e24 */ /* 0x000fc4000f8e00ff */
[----:B------:R-:W-:Y:S02]  /*16c80*/  IMAD.U32 R10, RZ, RZ, UR4 ;  /* 0x00000004ff0a7e24 */ /* 0x000fe4000f8e00ff */
[----:B------:R-:W-:Y:S02]  /*16c90*/  IMAD.U32 R11, RZ, RZ, UR5 ;  /* 0x00000005ff0b7e24 */ /* 0x000fe4000f8e00ff */
[----:B------:R-:W-:Y:S02]  /*16ca0*/  IMAD.MOV.U32 R8, RZ, RZ, 0x70 ;  /* 0x00000070ff087424 */ /* 0x000fe400078e00ff */
[----:B------:R-:W-:Y:S02]  /*16cb0*/  IMAD.MOV.U32 R12, RZ, RZ, 0x1 ;  /* 0x00000001ff0c7424 */ /* 0x000fe400078e00ff */
[----:B------:R-:W-:-:S07]  /*16cc0*/  IMAD.MOV.U32 R13, RZ, RZ, RZ ;  /* 0x000000ffff0d7224 */ /* 0x000fce00078e00ff */
[----:B0-----:R-:W-:-:S07]  /*16cd0*/  LEPC R20, `(.L_x_754) ;  /* 0x000000001014794e */ /* 0x001fce0000000000 */
[----:B-1----:R-:W-:Y:S05]  /*16ce0*/  CALL.ABS.NOINC R2 ;  /* 0x0000000002007343 */ /* 0x002fea0003c00000 */
.L_x_754:
[----:B------:R-:W3:Y:S01]  /*16cf0*/  LDC R8, c[0x0][0x448] ;  /* 0x00011200ff087b82 */ /* 0x000ee20000000800 */
[----:B------:R-:W-:Y:S01]  /*16d00*/  SHF.R.U32.HI R2, RZ, 0x3, R26 ;  /* 0x00000003ff027819 */ /* 0x000fe2000001161a */
[C---:B------:R-:W-:Y:S01]  /*16d10*/  IMAD.SHL.U32 R10, R26.reuse, 0x10, RZ ;  /* 0x000000101a0a7824 */ /* 0x040fe200078e00ff */
[----:B------:R-:W-:Y:S01]  /*16d20*/  LOP3.LUT R20, R26, 0x7f, RZ, 0xc0, !PT ;  /* 0x0000007f1a147812 */ /* 0x000fe200078ec0ff */
[----:B------:R-:W-:Y:S01]  /*16d30*/  UMOV UR46, UR44 ;  /* 0x0000002c002e7c82 */ /* 0x000fe20008000000 */
[----:B------:R-:W-:Y:S01]  /*16d40*/  ULDC.64 UR4, c[0x0][0x2d0] ;  /* 0x0000b40000047ab9 */ /* 0x000fe20000000a00 */
[----:B--2---:R-:W-:Y:S01]  /*16d50*/  IMAD.SHL.U32 R3, R2, 0x80, RZ ;  /* 0x0000008002037824 */ /* 0x004fe200078e00ff */
[----:B------:R-:W-:Y:S01]  /*16d60*/  LOP3.LUT R10, R10, 0x30, RZ, 0xe2, !PT ;  /* 0x000000300a0a7812 */ /* 0x000fe200078ee2ff */
[----:B------:R-:W-:Y:S01]  /*16d70*/  IMAD.SHL.U32 R0, R2, 0x10, RZ ;  /* 0x0000001002007824 */ /* 0x000fe200078e00ff */
[----:B------:R-:W-:Y:S01]  /*16d80*/  LEA.HI R9, R20, R27, RZ, 0x1e ;  /* 0x0000001b14097211 */ /* 0x000fe200078ff0ff */
[----:B------:R-:W-:Y:S01]  /*16d90*/  ULDC.64 UR6, c[0x0][0x2c8] ;  /* 0x0000b20000067ab9 */ /* 0x000fe20000000a00 */
[----:B------:R-:W-:Y:S01]  /*16da0*/  LOP3.LUT R3, R10, 0x180, R3, 0xf8, !PT ;  /* 0x000001800a037812 */ /* 0x000fe200078ef803 */
[----:B------:R-:W-:-:S02]  /*16db0*/  ULDC.64 UR8, c[0x0][0x280] ;  /* 0x0000a00000087ab9 */ /* 0x000fc40000000a00 */
[----:B------:R-:W-:Y:S01]  /*16dc0*/  VIADD R9, R9, UR39 ;  /* 0x0000002709097c36 */ /* 0x000fe20008000000 */
[----:B------:R-:W-:Y:S01]  /*16dd0*/  LOP3.LUT R3, R3, 0x30, R0, 0x78, !PT ;  /* 0x0000003003037812 */ /* 0x000fe200078e7800 */
[----:B------:R-:W-:Y:S02]  /*16de0*/  IMAD.SHL.U32 R0, R26, 0x10, RZ ;  /* 0x000000101a007824 */ /* 0x000fe400078e00ff */
[----:B------:R-:W-:Y:S02]  /*16df0*/  VIADD R6, R9, 0x80 ;  /* 0x0000008009067836 */ /* 0x000fe40000000000 */
[----:B-1----:R-:W-:Y:S01]  /*16e00*/  IMAD.MOV.U32 R5, RZ, RZ, R9 ;  /* 0x000000ffff057224 */ /* 0x002fe200078e0009 */
[----:B------:R-:W-:Y:S02]  /*16e10*/  LOP3.LUT R0, R0, 0x40, RZ, 0xc0, !PT ;  /* 0x0000004000007812 */ /* 0x000fe400078ec0ff */
[----:B---3--:R-:W-:Y:S02]  /*16e20*/  ISETP.NE.AND P0, PT, R8, 0x1, PT ;  /* 0x000000010800780c */ /* 0x008fe40003f05270 */
[----:B------:R-:W-:-:S02]  /*16e30*/  IADD3 R0, R3, R0, R25 ;  /* 0x0000000003007210 */ /* 0x000fc40007ffe019 */
[----:B------:R-:W1:Y:S09]  /*16e40*/  LDC.64 R2, c[0x0][0x2e0] ;  /* 0x0000b800ff027b82 */ /* 0x000e720000000a00 */
[----:B------:R-:W2:Y:S08]  /*16e50*/  @P0 LDC R4, c[0x0][0x44c] ;  /* 0x00011300ff040b82 */ /* 0x000eb00000000800 */
[----:B------:R-:W3:Y:S01]  /*16e60*/  @P0 LDC R7, c[0x0][0x450] ;  /* 0x00011400ff070b82 */ /* 0x000ee20000000800 */
[----:B-1----:R-:W-:-:S07]  /*16e70*/  IMAD R28, R28, R2, RZ ;  /* 0x000000021c1c7224 */ /* 0x002fce00078e02ff */
[----:B------:R-:W1:Y:S08]  /*16e80*/  @P0 LDC R11, c[0x0][0x44c] ;  /* 0x00011300ff0b0b82 */ /* 0x000e700000000800 */
[----:B------:R-:W4:Y:S01]  /*16e90*/  @P0 LDC R13, c[0x0][0x450] ;  /* 0x00011400ff0d0b82 */ /* 0x000f220000000800 */
[----:B--2---:R-:W-:-:S05]  /*16ea0*/  @P0 IMAD.HI.U32 R4, R9, R4, RZ ;  /* 0x0000000409040227 */ /* 0x004fca00078e00ff */
[----:B---3--:R-:W-:Y:S01]  /*16eb0*/  @P0 SHF.R.U32.HI R5, RZ, R7, R4 ;  /* 0x00000007ff050219 */ /* 0x008fe20000011604 */
[----:B------:R-:W-:Y:S02]  /*16ec0*/  IMAD.MOV.U32 R7, RZ, RZ, R6 ;  /* 0x000000ffff077224 */ /* 0x000fe400078e0006 */
[----:B-1----:R-:W-:-:S04]  /*16ed0*/  @P0 IMAD.HI.U32 R4, R6, R11, RZ ;  /* 0x0000000b06040227 */ /* 0x002fc800078e00ff */
[C---:B------:R-:W-:Y:S02]  /*16ee0*/  IMAD R11, R29.reuse, R3, R28 ;  /* 0x000000031d0b7224 */ /* 0x040fe400078e021c */
[----:B------:R-:W-:Y:S01]  /*16ef0*/  IMAD.WIDE.U32 R2, R29, R2, UR46 ;  /* 0x0000002e1d027e25 */ /* 0x000fe2000f8e0002 */
[----:B----4-:R-:W-:Y:S02]  /*16f00*/  @P0 SHF.R.U32.HI R7, RZ, R13, R4 ;  /* 0x0000000dff070219 */ /* 0x010fe40000011604 */
[----:B------:R-:W-:Y:S01]  /*16f10*/  SHF.R.S32.HI R4, RZ, 0x1f, R5 ;  /* 0x0000001fff047819 */ /* 0x000fe20000011405 */
[----:B------:R-:W-:Y:S02]  /*16f20*/  IMAD.IADD R3, R3, 0x1, R11 ;  /* 0x0000000103037824 */ /* 0x000fe400078e020b */
[----:B------:R-:W-:Y:S02]  /*16f30*/  IMAD.MOV R11, RZ, RZ, -R5 ;  /* 0x000000ffff0b7224 */ /* 0x000fe400078e0a05 */
[----:B------:R-:W-:-:S02]  /*16f40*/  IMAD R4, R4, UR4, RZ ;  /* 0x0000000404047c24 */ /* 0x000fc4000f8e02ff */
[----:B------:R-:W-:Y:S02]  /*16f50*/  IMAD R9, R8, R11, R9 ;  /* 0x0000000b08097224 */ /* 0x000fe400078e0209 */
[C---:B------:R-:W-:Y:S02]  /*16f60*/  IMAD R11, R5.reuse, UR5, R4 ;  /* 0x00000005050b7c24 */ /* 0x040fe4000f8e0204 */
[----:B------:R-:W-:-:S04]  /*16f70*/  IMAD.WIDE.U32 R4, R5, UR4, R2 ;  /* 0x0000000405047c25 */ /* 0x000fc8000f8e0002 */
[----:B------:R-:W-:Y:S01]  /*16f80*/  IMAD.IADD R5, R5, 0x1, R11 ;  /* 0x0000000105057824 */ /* 0x000fe200078e020b */
[----:B------:R-:W-:Y:S01]  /*16f90*/  SHF.R.S32.HI R11, RZ, 0x1f, R9 ;  /* 0x0000001fff0b7819 */ /* 0x000fe20000011409 */
[----:B------:R-:W-:-:S04]  /*16fa0*/  IMAD.WIDE.U32 R2, R7, UR4, R2 ;  /* 0x0000000407027c25 */ /* 0x000fc8000f8e0002 */
[----:B------:R-:W-:Y:S02]  /*16fb0*/  IMAD R12, R11, UR6, RZ ;  /* 0x000000060b0c7c24 */ /* 0x000fe4000f8e02ff */
[----:B------:R-:W-:-:S04]  /*16fc0*/  IMAD.WIDE.U32 R4, R9, UR6, R4 ;  /* 0x0000000609047c25 */ /* 0x000fc8000f8e0004 */
[----:B------:R-:W-:Y:S01]  /*16fd0*/  IMAD R9, R9, UR7, R12 ;  /* 0x0000000709097c24 */ /* 0x000fe2000f8e020c */
[----:B------:R-:W-:-:S04]  /*16fe0*/  IADD3 R4, P0, R4, UR8, RZ ;  /* 0x0000000804047c10 */ /* 0x000fc8000ff1e0ff */
[----:B------:R-:W-:Y:S02]  /*16ff0*/  IADD3.X R5, R5, UR9, R9, P0, !PT ;  /* 0x0000000905057c10 */ /* 0x000fe400087fe409 */
[----:B------:R-:W-:-:S05]  /*17000*/  SHF.R.S32.HI R9, RZ, 0x1f, R7 ;  /* 0x0000001fff097819 */ /* 0x000fca0000011407 */
[----:B------:R-:W-:Y:S01]  /*17010*/  IMAD R12, R9, UR4, RZ ;  /* 0x00000004090c7c24 */ /* 0x000fe2000f8e02ff */
[----:B------:R-:W-:Y:S02]  /*17020*/  ULDC UR4, c[0x0][0x2b8] ;  /* 0x0000ae0000047ab9 */ /* 0x000fe40000000800 */
[----:B------:R-:W-:Y:S01]  /*17030*/  ISETP.GE.AND P0, PT, R10, UR4, PT ;  /* 0x000000040a007c0c */ /* 0x000fe2000bf06270 */
[----:B------:R-:W-:Y:S01]  /*17040*/  IMAD R9, R7, UR5, R12 ;  /* 0x0000000507097c24 */ /* 0x000fe2000f8e020c */
[----:B------:R-:W-:Y:S01]  /*17050*/  UMOV UR4, 0xffffffff ;  /* 0xffffffff00047882 */ /* 0x000fe20000000000 */
[----:B------:R-:W-:Y:S02]  /*17060*/  IMAD.MOV R7, RZ, RZ, -R7 ;  /* 0x000000ffff077224 */ /* 0x000fe400078e0a07 */
[----:B------:R-:W-:Y:S02]  /*17070*/  IMAD.IADD R3, R3, 0x1, R9 ;  /* 0x0000000103037824 */ /* 0x000fe400078e0209 */
[----:B------:R-:W-:-:S04]  /*17080*/  IMAD R7, R8, R7, R6 ;  /* 0x0000000708077224 */ /* 0x000fc800078e0206 */
[----:B------:R-:W-:Y:S01]  /*17090*/  IMAD.WIDE.U32 R2, R7, UR6, R2 ;  /* 0x0000000607027c25 */ /* 0x000fe2000f8e0002 */
[----:B------:R-:W-:-:S05]  /*170a0*/  SHF.R.S32.HI R6, RZ, 0x1f, R7 ;  /* 0x0000001fff067819 */ /* 0x000fca0000011407 */
[----:B------:R-:W-:-:S04]  /*170b0*/  IMAD R6, R6, UR6, RZ ;  /* 0x0000000606067c24 */ /* 0x000fc8000f8e02ff */
[----:B------:R-:W-:Y:S01]  /*170c0*/  IMAD R7, R7, UR7, R6 ;  /* 0x0000000707077c24 */ /* 0x000fe2000f8e0206 */
[----:B------:R-:W-:-:S04]  /*170d0*/  IADD3 R6, P1, R2, UR8, RZ ;  /* 0x0000000802067c10 */ /* 0x000fc8000ff3e0ff */
[----:B------:R-:W-:Y:S01]  /*170e0*/  IADD3.X R7, R3, UR9, R7, P1, !PT ;  /* 0x0000000903077c10 */ /* 0x000fe20008ffe407 */
[----:B------:R-:W-:Y:S08]  /*170f0*/  BRA.DIV UR4, `(.L_x_755) ;  /* 0x0000001e04287947 */ /* 0x000ff0000b800000 */
[----:B------:R-:W1:Y:S01]  /*17100*/  SHFL.IDX PT, R14, R4, RZ, 0x1c1f ;  /* 0x001c1fff040e7589 */ /* 0x000e6200000e0000 */
[----:B------:R-:W-:Y:S01]  /*17110*/  LOP3.LUT R3, R26, 0x7f, RZ, 0xc0, !PT ;  /* 0x0000007f1a037812 */ /* 0x000fe200078ec0ff */
[----:B------:R-:W-:Y:S02]  /*17120*/  ULDC UR4, c[0x0][0x288] ;  /* 0x0000a20000047ab9 */ /* 0x000fe40000000800 */
[----:B------:R-:W2:Y:S01]  /*17130*/  SHFL.IDX PT, R2, R5, RZ, 0x1c1f ;  /* 0x001c1fff05027589 */ /* 0x000ea200000e0000 */
[----:B------:R-:W-:Y:S01]  /*17140*/  IMAD R8, R8, UR4, RZ ;  /* 0x0000000408087c24 */ /* 0x000fe2000f8e02ff */
[----:B------:R-:W-:Y:S02]  /*17150*/  LEA.HI R9, R3, UR39, RZ, 0x1e ;  /* 0x0000002703097c11 */ /* 0x000fe4000f8ff0ff */
[----:B0-----:R-:W-:Y:S02]  /*17160*/  SHFL.IDX PT, R21, R5, 0x1, 0x1c1f ;  /* 0x003c1f0005157f89 */ /* 0x001fe400000e0000 */
[C---:B------:R-:W-:Y:S01]  /*17170*/  ISETP.GE.AND P1, PT, R9.reuse, R8, PT ;  /* 0x000000080900720c */ /* 0x040fe20003f26270 */
[----:B------:R-:W-:Y:S01]  /*17180*/  VIADD R11, R9, 0x20 ;  /* 0x00000020090b7836 */ /* 0x000fe20000000000 */
[----:B------:R-:W-:Y:S04]  /*17190*/  SHFL.IDX PT, R27, R4, 0x2, 0x1c1f ;  /* 0x005c1f00041b7f89 */ /* 0x000fe800000e0000 */
[----:B------:R-:W-:Y:S04]  /*171a0*/  SHFL.IDX PT, R20, R5, 0x2, 0x1c1f ;  /* 0x005c1f0005147f89 */ /* 0x000fe800000e0000 */
[----:B------:R-:W-:Y:S03]  /*171b0*/  SHFL.IDX PT, R5, R5, 0x3, 0x1c1f ;  /* 0x007c1f0005057f89 */ /* 0x000fe600000e0000 */
[----:B------:R-:W-:Y:S01]  /*171c0*/  @!P1 VIADD R25, R0, UR38 ;  /* 0x0000002600199c36 */ /* 0x000fe20008000000 */
[----:B-1----:R-:W-:-:S05]  /*171d0*/  @!P1 IADD3 R14, P2, R10, R14, RZ ;  /* 0x0000000e0a0e9210 */ /* 0x002fca0007f5e0ff */
[----:B--2---:R-:W-:Y:S02]  /*171e0*/  @!P1 IMAD.X R3, RZ, RZ, R2, P2 ;  /* 0x000000ffff039224 */ /* 0x004fe400010e0602 */
[----:B------:R-:W-:Y:S02]  /*171f0*/  @!P1 IMAD.MOV.U32 R2, RZ, RZ, R14 ;  /* 0x000000ffff029224 */ /* 0x000fe400078e000e */
[----:B------:R-:W0:Y:S04]  /*17200*/  SHFL.IDX PT, R14, R4, 0x1, 0x1c1f ;  /* 0x003c1f00040e7f89 */ /* 0x000e2800000e0000 */
[----:B------:R1:W-:Y:S01]  /*17210*/  @!P1 LDGSTS.E.BYPASS.LTC128B.128 [R25+0xa200], desc[UR42][R2.64], !P0 ;  /* 0x0a20000002199fae */ /* 0x0003e2000c101d6a */
[----:B------:R-:W-:Y:S01]  /*17220*/  ISETP.GE.AND P1, PT, R11, R8, PT ;  /* 0x000000080b00720c */ /* 0x000fe20003f26270 */
[----:B------:R-:W-:-:S05]  /*17230*/  VIADD R11, R9, 0x40 ;  /* 0x00000040090b7836 */ /* 0x000fca0000000000 */
[----:B------:R-:W-:Y:S01]  /*17240*/  ISETP.GE.AND P2, PT, R11, R8, PT ;  /* 0x000000080b00720c */ /* 0x000fe20003f46270 */
[----:B------:R-:W-:-:S06]  /*17250*/  VIADD R11, R9, 0x60 ;  /* 0x00000060090b7836 */ /* 0x000fcc0000000000 */
[----:B-1----:R-:W-:Y:S01]  /*17260*/  @!P1 VIADD R25, R0, UR38 ;  /* 0x0000002600199c36 */ /* 0x002fe20008000000 */
[C---:B0-----:R-:W-:Y:S02]  /*17270*/  @!P1 IADD3 R2, P3, R10.reuse, R14, RZ ;  /* 0x0000000e0a029210 */ /* 0x041fe40007f7e0ff */
[----:B------:R-:W0:Y:S03]  /*17280*/  SHFL.IDX PT, R14, R4, 0x3, 0x1c1f ;  /* 0x007c1f00040e7f89 */ /* 0x000e2600000e0000 */
[----:B------:R-:W-:Y:S02]  /*17290*/  @!P1 IMAD.X R3, RZ, RZ, R21, P3 ;  /* 0x000000ffff039224 */ /* 0x000fe400018e0615 */
[----:B------:R-:W1:Y:S04]  /*172a0*/  SHFL.IDX PT, R21, R6, RZ, 0x1c1f ;  /* 0x001c1fff06157589 */ /* 0x000e6800000e0000 */
[----:B------:R2:W-:Y:S02]  /*172b0*/  @!P1 LDGSTS.E.BYPASS.LTC128B.128 [R25+0xaa00], desc[UR42][R2.64], !P0 ;  /* 0x0aa0000002199fae */ /* 0x0005e4000c101d6a */
[----:B--2---:R-:W-:Y:S01]  /*172c0*/  @!P2 IADD3 R2, P1, R10, R27, RZ ;  /* 0x0000001b0a02a210 */ /* 0x004fe20007f3e0ff */
[----:B------:R-:W-:-:S04]  /*172d0*/  @!P2 VIADD R27, R0, UR38 ;  /* 0x00000026001bac36 */ /* 0x000fc80008000000 */
[----:B------:R-:W-:Y:S01]  /*172e0*/  @!P2 IMAD.X R3, RZ, RZ, R20, P1 ;  /* 0x000000ffff03a224 */ /* 0x000fe200008e0614 */
[----:B------:R-:W-:Y:S01]  /*172f0*/  ISETP.GE.AND P1, PT, R11, R8, PT ;  /* 0x000000080b00720c */ /* 0x000fe20003f26270 */
[----:B------:R-:W2:Y:S01]  /*17300*/  SHFL.IDX PT, R20, R7, RZ, 0x1c1f ;  /* 0x001c1fff07147589 */ /* 0x000ea200000e0000 */
[----:B------:R-:W-:-:S03]  /*17310*/  VIADD R11, R9, 0x80 ;  /* 0x00000080090b7836 */ /* 0x000fc60000000000 */
[----:B------:R0:W-:Y:S02]  /*17320*/  @!P2 LDGSTS.E.BYPASS.LTC128B.128 [R27+0xb200], desc[UR42][R2.64], !P0 ;  /* 0x0b200000021bafae */ /* 0x0001e4000c101d6a */
[----:B------:R-:W-:Y:S02]  /*17330*/  ISETP.GE.AND P2, PT, R11, R8, PT ;  /* 0x000000080b00720c */ /* 0x000fe40003f46270 */
[----:B------:R-:W3:Y:S04]  /*17340*/  SHFL.IDX PT, R7, R7, 0x1, 0x1c1f ;  /* 0x003c1f0007077f89 */ /* 0x000ee800000e0000 */
[----:B------:R-:W-:Y:S01]  /*17350*/  @!P1 VIADD R25, R0, UR38 ;  /* 0x0000002600199c36 */ /* 0x000fe20008000000 */
[----:B0-----:R-:W-:Y:S02]  /*17360*/  @!P1 IADD3 R2, P3, R10, R14, RZ ;  /* 0x0000000e0a029210 */ /* 0x001fe40007f7e0ff */
[----:B------:R0:W4:Y:S03]  /*17370*/  SHFL.IDX PT, R14, R6, 0x1, 0x1c1f ;  /* 0x003c1f00060e7f89 */ /* 0x00012600000e0000 */
[----:B------:R-:W-:-:S02]  /*17380*/  @!P1 IMAD.X R3, RZ, RZ, R5, P3 ;  /* 0x000000ffff039224 */ /* 0x000fc400018e0605 */
[----:B------:R-:W-:-:S03]  /*17390*/  @!P2 VIADD R5, R0, UR38 ;  /* 0x000000260005ac36 */ /* 0x000fc60008000000 */
[----:B------:R1:W-:Y:S02]  /*173a0*/  @!P1 LDGSTS.E.BYPASS.LTC128B.128 [R25+0xba00], desc[UR42][R2.64], !P0 ;  /* 0x0ba0000002199fae */ /* 0x0003e4000c101d6a */
[----:B-1----:R-:W-:-:S05]  /*173b0*/  @!P2 IADD3 R2, P1, R10, R21, RZ ;  /* 0x000000150a02a210 */ /* 0x002fca0007f3e0ff */
[----:B--2---:R-:W-:-:S05]  /*173c0*/  @!P2 IMAD.X R3, RZ, RZ, R20, P1 ;  /* 0x000000ffff03a224 */ /* 0x004fca00008e0614 */
[----:B---34-:R0:W-:Y:S03]  /*173d0*/  @!P2 LDGSTS.E.BYPASS.LTC128B.128 [R5+0xc200], desc[UR42][R2.64], !P0 ;  /* 0x0c2000000205afae */ /* 0x0181e6000c101d6a */
.L_x_813:
[----:B------:R-:W-:Y:S02]  /*173e0*/  VIADD R9, R9, 0xa0 ;  /* 0x000000a009097836 */ /* 0x000fe40000000000 */
[----:B------:R-:W-:-:S03]  /*173f0*/  IMAD.MOV.U32 R4, RZ, RZ, 0x1 ;  /* 0x00000001ff047424 */ /* 0x000fc600078e00ff */
[----:B------:R-:W-:Y:S02]  /*17400*/  ISETP.GE.AND P1, PT, R9, R8, PT ;  /* 0x000000080900720c */ /* 0x000fe40003f26270 */
[----:B------:R-:W-:-:S11]  /*17410*/  SHF.L.U32 R4, R4, 0x1f, RZ ;  /* 0x0000001f04047819 */ /* 0x000fd600000006ff */
[----:B0-----:R-:W-:Y:S01]  /*17420*/  @!P1 IADD3 R2, P2, R10, R14, RZ ;  /* 0x0000000e0a029210 */ /* 0x001fe20007f5e0ff */
[----:B------:R-:W-:-:S04]  /*17430*/  @!P1 VIADD R5, R0, UR38 ;  /* 0x0000002600059c36 */ /* 0x000fc80008000000 */
        /* <DEDUP_REMOVED lines=10> */
[----:B------:R-:W-:-:S05]  /*174e0*/  VIADD R0, R24, 0xfffffffe ;  /* 0xfffffffe18007836 */ /* 0x000fca0000000000 */
[----:B------:R-:W-:Y:S01]  /*174f0*/  ISETP.GE.AND P1, PT, R0, UR41, PT ;  /* 0x0000002900007c0c */ /* 0x000fe2000bf26270 */
[----:B------:R-:W1:Y:S02]  /*17500*/  SYNCS.PHASECHK.TRANS64.TRYWAIT P0, [UR38+0x12420], R4 ;  /* 0x01242004ff0075a7 */ /* 0x000e640008000166 */
[----:B01----:R-:W-:Y:S10]  /*17510*/  @!P0 BRA `(.L_x_756) ;  /* 0x0000001c00e88947 */ /* 0x003ff40003800000 */
.L_x_814:
[----:B------:R-:W-:Y:S05]  /*17520*/  @!P1 BRA `(.L_x_757) ;  /* 0x0000000800c49947 */ /* 0x000fea0003800000 */
[----:B------:R-:W-:Y:S01]  /*17530*/  IMAD.U32 R20, RZ, RZ, UR40 ;  /* 0x00000028ff147e24 */ /* 0x000fe2000f8e00ff */
[----:B------:R-:W-:Y:S01]  /*17540*/  LOP3.LUT R15, R26, 0x1f, RZ, 0xc0, !PT ;  /* 0x0000001f1a0f7812 */ /* 0x000fe200078ec0ff */
[----:B------:R-:W-:Y:S02]  /*17550*/  IMAD.U32 R21, RZ, RZ, UR40 ;  /* 0x00000028ff157e24 */ /* 0x000fe4000f8e00ff */
[----:B------:R-:W-:Y:S01]  /*17560*/  IMAD.MOV.U32 R6, RZ, RZ, 0x1 ;  /* 0x00000001ff067424 */ /* 0x000fe200078e00ff */
[----:B------:R-:W-:Y:S01]  /*17570*/  LOP3.LUT R20, R20, 0x1, RZ, 0xfc, !PT ;  /* 0x0000000114147812 */ /* 0x000fe200078efcff */
[----:B------:R-:W-:Y:S01]  /*17580*/  IMAD.MOV.U32 R7, RZ, RZ, RZ ;  /* 0x000000ffff077224 */ /* 0x000fe200078e00ff */
[----:B------:R-:W-:-:S07]  /*17590*/  LOP3.LUT R21, R21, 0x2, RZ, 0xfc, !PT ;  /* 0x0000000215157812 */ /* 0x000fce00078efcff */
.L_x_774:
[----:B------:R-:W-:Y:S01]  /*175a0*/  LOP3.LUT P1, RZ, R16, 0x2, RZ, 0xc0, !PT ;  /* 0x0000000210ff7812 */ /* 0x000fe2000782c0ff */
[----:B------:R-:W-:Y:S01]  /*175b0*/  VIADD R12, R7, 0x1 ;  /* 0x00000001070c7836 */ /* 0x000fe20000000000 */
[----:B------:R-:W-:Y:S04]  /*175c0*/  BSSY B0, `(.L_x_758) ;  /* 0x0000060000007945 */ /* 0x000fe80003800000 */
[----:B------:R-:W-:-:S04]  /*175d0*/  ISETP.NE.AND P0, PT, R12, 0x2, PT ;  /* 0x000000020c00780c */ /* 0x000fc80003f05270 */
[----:B------:R-:W-:Y:S02]  /*175e0*/  SEL R13, RZ, 0x1, P0 ;  /* 0x00000001ff0d7807 */ /* 0x000fe40000000000 */
[----:B------:R-:W-:Y:S02]  /*175f0*/  SEL R12, R12, RZ, P0 ;  /* 0x000000ff0c0c7207 */ /* 0x000fe40000000000 */
[----:B------:R-:W-:Y:S01]  /*17600*/  LOP3.LUT R13, R6, R13, RZ, 0x3c, !PT ;  /* 0x0000000d060d7212 */ /* 0x000fe200078e3cff */
[----:B0-----:R-:W-:Y:S06]  /*17610*/  @!P1 BRA `(.L_x_759) ;  /* 0x0000000400689947 */ /* 0x001fec0003800000 */
[----:B------:R-:W-:Y:S01]  /*17620*/  LOP3.LUT P1, RZ, R16, 0x1, RZ, 0xc0, !PT ;  /* 0x0000000110ff7812 */ /* 0x000fe2000782c0ff */
[----:B------:R-:W-:-:S12]  /*17630*/  IMAD.MOV.U32 R9, RZ, RZ, R0 ;  /* 0x000000ffff097224 */ /* 0x000fd800078e0000 */
[----:B------:R-:W-:Y:S05]  /*17640*/  @!P1 BRA `(.L_x_760) ;  /* 0x00000000004c9947 */ /* 0x000fea0003800000 */
[----:B------:R-:W1:Y:S01]  /*17650*/  LDC R9, c[0x0][0x43c] ;  /* 0x00010f00ff097b82 */ /* 0x000e620000000800 */
[----:B------:R-:W-:Y:S01]  /*17660*/  IMAD.MOV.U32 R11, RZ, RZ, R0 ;  /* 0x000000ffff0b7224 */ /* 0x000fe200078e0000 */
[----:B------:R-:W-:Y:S02]  /*17670*/  ULDC.64 UR4, c[0x0][0x428] ;  /* 0x00010a0000047ab9 */ /* 0x000fe40000000a00 */
[----:B------:R-:W-:-:S04]  /*17680*/  IMAD R17, R19, UR4, RZ ;  /* 0x0000000413117c24 */ /* 0x000fc8000f8e02ff */
[----:B0-----:R-:W0:Y:S01]  /*17690*/  LDC.64 R4, c[0x0][0x418] ;  /* 0x00010600ff047b82 */ /* 0x001e220000000a00 */
        /* <DEDUP_REMOVED lines=9> */
[----:B0-----:R-:W-:-:S04]  /*17730*/  LEA R4, P0, R2, R4, 0x2 ;  /* 0x0000000402047211 */ /* 0x001fc800078010ff */
[----:B------:R-:W-:-:S05]  /*17740*/  LEA.HI.X R5, R2, R5, R3, 0x2, P0 ;  /* 0x0000000502057211 */ /* 0x000fca00000f1403 */
[----:B------:R1:W5:Y:S01]  /*17750*/  LDG.E R17, desc[UR42][R4.64] ;  /* 0x0000002a04117981 */ /* 0x000362000c1e1900 */
[----:B------:R-:W-:-:S04]  /*17760*/  IMAD.MOV R2, RZ, RZ, -R11 ;  /* 0x000000ffff027224 */ /* 0x000fc800078e0a0b */
[----:B------:R-:W-:-:S07]  /*17770*/  IMAD R9, R9, R2, R0 ;  /* 0x0000000209097224 */ /* 0x000fce00078e0200 */
.L_x_760:
[----:B-1----:R-:W-:Y:S01]  /*17780*/  LEA R5, R12, UR38, 0x3 ;  /* 0x000000260c057c11 */ /* 0x002fe2000f8e18ff */
[----:B0-----:R-:W0:Y:S01]  /*17790*/  S2R R3, SR_TID.X ;  /* 0x0000000000037919 */ /* 0x001e220000002100 */
[----:B------:R-:W-:-:S04]  /*177a0*/  SHF.L.U32 R2, R13, 0x1f, RZ ;  /* 0x0000001f0d027819 */ /* 0x000fc800000006ff */
[----:B------:R-:W1:Y:S01]  /*177b0*/  SYNCS.PHASECHK.TRANS64.TRYWAIT P0, [R5+URZ+0x12480], R2 ;  /* 0x01248002050075a7 */ /* 0x000e62000800017f */
[----:B0-----:R-:W-:-:S04]  /*177c0*/  LOP3.LUT R3, R3, 0x7f, RZ, 0xc0, !PT ;  /* 0x0000007f03037812 */ /* 0x001fc800078ec0ff */
[----:B------:R-:W-:Y:S01]  /*177d0*/  ISETP.NE.AND P1, PT, R3, RZ, PT ;  /* 0x000000ff0300720c */ /* 0x000fe20003f25270 */
[----:B-1----:R-:W-:-:S12]  /*177e0*/  @!P0 BRA `(.L_x_761) ;  /* 0x0000001c004c8947 */ /* 0x002fd80003800000 */
.L_x_815:
[----:B------:R-:W-:Y:S04]  /*177f0*/  BSSY B1, `(.L_x_762) ;  /* 0x0000007000017945 */ /* 0x000fe80003800000 */
[----:B------:R-:W-:Y:S05]  /*17800*/  @P1 BRA `(.L_x_763) ;  /* 0x0000000000141947 */ /* 0x000fea0003800000 */
[----:B------:R-:W-:Y:S01]  /*17810*/  ISETP.NE.AND P0, PT, R15, RZ, PT ;  /* 0x000000ff0f00720c */ /* 0x000fe20003f05270 */
[----:B------:R-:W-:-:S04]  /*17820*/  IMAD.MOV.U32 R4, RZ, RZ, 0x2800 ;  /* 0x00002800ff047424 */ /* 0x000fc800078e00ff */
[----:B------:R1:W-:Y:S08]  /*17830*/  SYNCS.ARRIVE.TRANS64 RZ, [R5+URZ+0x12470], R4 ;  /* 0x0124700405ff79a7 */ /* 0x0003f0000800003f */
[----:B------:R-:W-:Y:S05]  /*17840*/  @!P0 BRA `(.L_x_763) ;  /* 0x0000000000048947 */ /* 0x000fea0003800000 */
[----:B------:R-:W-:Y:S01]  /*17850*/  BPT.TRAP 0x1 ;  /* 0x000000040000795c */ /* 0x000fe20000300000 */
.L_x_763:
[----:B------:R-:W-:Y:S05]  /*17860*/  BSYNC B1 ;  /* 0x0000000000017941 */ /* 0x000fea0003800000 */
.L_x_762:
[----:B------:R-:W-:Y:S01]  /*17870*/  IMAD.U32 R3, RZ, RZ, UR38 ;  /* 0x00000026ff037e24 */ /* 0x000fe2000f8e00ff */
[----:B------:R-:W-:Y:S01]  /*17880*/  R2UR UR33, R5 ;  /* 0x00000000052172ca */ /* 0x000fe200000e0000 */
[----:B------:R-:W-:Y:S01]  /*17890*/  IMAD R9, R9, 0xa0, RZ ;  /* 0x000000a009097824 */ /* 0x000fe200078e02ff */
[----:B------:R-:W-:Y:S01]  /*178a0*/  ULDC.64 UR4, c[0x0][0x198] ;  /* 0x0000660000047ab9 */ /* 0x000fe20000000a00 */
[----:B-1----:R-:W-:Y:S01]  /*178b0*/  IMAD R4, R12, 0x2800, R3 ;  /* 0x000028000c047824 */ /* 0x002fe200078e0203 */
        /* <DEDUP_REMOVED lines=11> */
.L_x_764:
        /* <DEDUP_REMOVED lines=8> */
.L_x_816:
[----:B------:R-:W-:Y:S01]  /*179f0*/  BSSY B1, `(.L_x_766) ;  /* 0x0000009000017945 */ /* 0x000fe20003800000 */
[----:B01----:R-:W-:Y:S02]  /*17a00*/  IMAD.MOV.U32 R2, RZ, RZ, 0x0 ;  /* 0x00000000ff027424 */ /* 0x003fe400078e00ff */
[----:B------:R-:W-:Y:S01]  /*17a10*/  IMAD.MOV.U32 R3, RZ, RZ, 0x14f00000 ;  /* 0x14f00000ff037424 */ /* 0x000fe200078e00ff */
[----:B------:R-:W-:Y:S06]  /*17a20*/  @P1 BRA `(.L_x_767) ;  /* 0x0000000000141947 */ /* 0x000fec0003800000 */
[----:B------:R-:W-:Y:S01]  /*17a30*/  ISETP.NE.AND P0, PT, R15, RZ, PT ;  /* 0x000000ff0f00720c */ /* 0x000fe20003f05270 */
[----:B------:R-:W-:-:S04]  /*17a40*/  IMAD.MOV.U32 R8, RZ, RZ, 0x2800 ;  /* 0x00002800ff087424 */ /* 0x000fc800078e00ff */
[----:B------:R0:W-:Y:S08]  /*17a50*/  SYNCS.ARRIVE.TRANS64 RZ, [R5+URZ+0x12430], R8 ;  /* 0x0124300805ff79a7 */ /* 0x0001f0000800003f */
[----:B------:R-:W-:Y:S05]  /*17a60*/  @!P0 BRA `(.L_x_767) ;  /* 0x0000000000048947 */ /* 0x000fea0003800000 */
[----:B------:R-:W-:Y:S01]  /*17a70*/  BPT.TRAP 0x1 ;  /* 0x000000040000795c */ /* 0x000fe20000300000 */
.L_x_767:
[----:B------:R-:W-:Y:S05]  /*17a80*/  BSYNC B1 ;  /* 0x0000000000017941 */ /* 0x000fea0003800000 */
.L_x_766:
        /* <DEDUP_REMOVED lines=12> */
.L_x_768:
[----:B------:R-:W-:-:S13]  /*17b50*/  @P0 ELECT P1, URZ, PT ;  /* 0x00000000003f082f */ /* 0x000fda0003820000 */
[----:B------:R-:W-:Y:S01]  /*17b60*/  @P1 R2UR UR13, R17 ;  /* 0x00000000110d12ca */ /* 0x000fe200000e0000 */
[----:B------:R-:W-:Y:S01]  /*17b70*/  UMOV UR12, UR36 ;  /* 0x00000024000c7c82 */ /* 0x000fe20008000000 */
[----:B------:R-:W-:-:S11]  /*17b80*/  @P1 PLOP3.LUT P0, PT, P1, PT, PT, 0x8, 0x0 ;  /* 0x000000000000181c */ /* 0x000fd60000f0e170 */
[----:B------:R1:W-:Y:S01]  /*17b90*/  UTMALDG.4D [UR8], [UR4], desc[UR6] ;  /* 0x00000608040075b4 */ /* 0x0003e20008019000 */
[----:B------:R-:W-:Y:S01]  /*17ba0*/  PLOP3.LUT P1, PT, PT, PT, PT, 0x8, 0x0 ;  /* 0x000000000000781c */ /* 0x000fe20003f2e170 */
[----:B-1----:R-:W-:-:S12]  /*17bb0*/  @P0 BRA.U.ANY `(.L_x_768) ;  /* 0xfffffffd00e40947 */ /* 0x002fd8000393ffff */
.L_x_759:
[----:B------:R-:W-:Y:S05]  /*17bc0*/  BSYNC B0 ;  /* 0x0000000000007941 */ /* 0x000fea0003800000 */
.L_x_758:
[----:B------:R-:W-:-:S13]  /*17bd0*/  ISETP.NE.AND P0, PT, R20, 0x3, PT ;  /* 0x000000031400780c */ /* 0x000fda0003f05270 */
[----:B------:R-:W-:Y:S05]  /*17be0*/  @!P0 BRA `(.L_x_769) ;  /* 0x0000000000048947 */ /* 0x000fea0003800000 */
[----:B------:R-:W-:Y:S01]  /*17bf0*/  BPT.TRAP 0x1 ;  /* 0x000000040000795c */ /* 0x000fe20000300000 */
.L_x_769:
[----:B------:R-:W-:Y:S02]  /*17c00*/  LOP3.LUT R2, R6, 0x1, RZ, 0x3c, !PT ;  /* 0x0000000106027812 */ /* 0x000fe400078e3cff */
[----:B0-----:R-:W-:Y:S02]  /*17c10*/  LEA R3, R7, UR38, 0x3 ;  /* 0x0000002607037c11 */ /* 0x001fe4000f8e18ff */
[----:B------:R-:W-:Y:S02]  /*17c20*/  SHF.L.U32 R2, R2, 0x1f, RZ ;  /* 0x0000001f02027819 */ /* 0x000fe400000006ff */
[----:B------:R-:W-:Y:S02]  /*17c30*/  ISETP.NE.AND P1, PT, R21, 0x3, PT ;  /* 0x000000031500780c */ /* 0x000fe40003f25270 */
[----:B------:R-:W0:Y:S02]  /*17c40*/  SYNCS.PHASECHK.TRANS64.TRYWAIT P0, [R3+URZ+0x12470], R2 ;  /* 0x01247002030075a7 */ /* 0x000e24000800017f */
[----:B0-----:R-:W-:Y:S09]  /*17c50*/  @!P0 BRA `(.L_x_770) ;  /* 0x0000001800588947 */ /* 0x001ff20003800000 */
.L_x_817:
[----:B------:R-:W-:Y:S05]  /*17c60*/  @!P1 BRA `(.L_x_771) ;  /* 0x0000000000049947 */ /* 0x000fea0003800000 */
[----:B------:R-:W-:Y:S01]  /*17c70*/  BPT.TRAP 0x1 ;  /* 0x000000040000795c */ /* 0x000fe20000300000 */
.L_x_771:
[----:B0-----:R-:W-:Y:S01]  /*17c80*/  SHF.L.U32 R2, R6, 0x1f, RZ ;  /* 0x0000001f06027819 */ /* 0x001fe200000006ff */
[----:B------:R-:W-:-:S03]  /*17c90*/  IMAD R10, R7, 0x2800, RZ ;  /* 0x00002800070a7824 */ /* 0x000fc600078e02ff */
[----:B------:R-:W0:Y:S02]  /*17ca0*/  SYNCS.PHASECHK.TRANS64.TRYWAIT P0, [R3+URZ+0x12460], R2 ;  /* 0x01246002030075a7 */ /* 0x000e24000800017f */
[----:B0-----:R-:W-:Y:S05]  /*17cb0*/  @!P0 BRA `(.L_x_772) ;  /* 0x0000001800548947 */ /* 0x001fea0003800000 */
.L_x_818:
[C---:B0-----:R-:W-:Y:S01]  /*17cc0*/  LOP3.LUT R2, R10.reuse, R23, RZ, 0xfc, !PT ;  /* 0x000000170a027212 */ /* 0x041fe200078efcff */
[----:B------:R-:W-:Y:S05]  /*17cd0*/  WARPSYNC.ALL ;  /* 0x0000000000007948 */ /* 0x000fea0003800000 */
[----:B------:R-:W0:Y:S01]  /*17ce0*/  LDSM.16.MT88.4 R4, [R2+UR38+0x5200] ;  /* 0x005200260204783b */ /* 0x000e220008004200 */
        /* <DEDUP_REMOVED lines=39> */
.L_x_773:
[----:B------:R-:W2:Y:S01]  /*17f60*/  S2R R2, SR_TID.X ;  /* 0x0000000000027919 */ /* 0x000ea20000002100 */
[----:B-1----:R1:W-:Y:S01]  /*17f70*/  SYNCS.ARRIVE.TRANS64.A1T0 RZ, [R3+URZ+0x12450], RZ ;  /* 0x012450ff03ff79a7 */ /* 0x0023e2000810003f */
[----:B------:R-:W-:Y:S02]  /*17f80*/  IMAD.MOV.U32 R7, RZ, RZ, R12 ;  /* 0x000000ffff077224 */ /* 0x000fe400078e000c */
[----:B------:R-:W-:Y:S01]  /*17f90*/  IMAD.MOV.U32 R6, RZ, RZ, R13 ;  /* 0x000000ffff067224 */ /* 0x000fe200078e000d */
[----:B--2---:R-:W-:Y:S01]  /*17fa0*/  LOP3.LUT R2, R2, 0x7f, RZ, 0xc0, !PT ;  /* 0x0000007f02027812 */ /* 0x004fe200078ec0ff */
[----:B------:R-:W-:Y:S03]  /*17fb0*/  BAR.SYNC.DEFER_BLOCKING 0x2, 0x80 ;  /* 0x0082000000007b1d */ /* 0x000fe60000010000 */
[----:B------:R-:W-:-:S13]  /*17fc0*/  ISETP.NE.AND P0, PT, R2, RZ, PT ;  /* 0x000000ff0200720c */ /* 0x000fda0003f05270 */
[----:B------:R-:W-:-:S05]  /*17fd0*/  @!P0 VIADD R2, R3, 0x12480 ;  /* 0x0001248003028836 */ /* 0x000fca0000000000 */
[----:B------:R-:W-:-:S04]  /*17fe0*/  @!P0 PRMT R2, RZ, 0x654, R2 ;  /* 0x00000654ff028816 */ /* 0x000fc80000000002 */
[----:B------:R1:W-:Y:S01]  /*17ff0*/  @!P0 SYNCS.ARRIVE.TRANS64.RED.A1T0 RZ, [R2+URZ], RZ ;  /* 0x000000ff02ff89a7 */ /* 0x0003e2000810043f */
[C---:B------:R-:W-:Y:S01]  /*18000*/  ISETP.GT.AND P0, PT, R0.reuse, UR41, PT ;  /* 0x0000002900007c0c */ /* 0x040fe2000bf04270 */
[----:B------:R-:W-:-:S12]  /*18010*/  VIADD R0, R0, 0xffffffff ;  /* 0xffffffff00007836 */ /* 0x000fd80000000000 */
[----:B-1----:R-:W-:Y:S05]  /*18020*/  @P0 BRA `(.L_x_774) ;  /* 0xfffffff4005c0947 */ /* 0x002fea000383ffff */
[----:B------:R-:W-:Y:S05]  /*18030*/  BRA `(.L_x_775) ;  /* 0x0000000000087947 */ /* 0x000fea0003800000 */
.L_x_757:
[----:B------:R-:W-:Y:S02]  /*18040*/  IMAD.MOV.U32 R12, RZ, RZ, RZ ;  /* 0x000000ffff0c7224 */ /* 0x000fe400078e00ff */
[----:B------:R-:W-:-:S07]  /*18050*/  IMAD.MOV.U32 R13, RZ, RZ, 0x1 ;  /* 0x00000001ff0d7424 */ /* 0x000fce00078e00ff */
.L_x_775:
[----:B------:R-:W-:-:S04]  /*18060*/  ULOP3.LUT UR4, UR40, 0x1, URZ, 0xfc, !UPT ;  /* 0x0000000128047892 */ /* 0x000fc8000f8efc3f */
[----:B------:R-:W-:-:S06]  /*18070*/  UISETP.NE.AND UP0, UPT, UR4, 0x3, UPT ;  /* 0x000000030400788c */ /* 0x000fcc000bf05270 */
[----:B------:R-:W-:-:S13]  /*18080*/  PLOP3.LUT P0, PT, PT, PT, UP0, 0x80, 0x0 ;  /* 0x000000000000781c */ /* 0x000fda0003f0f008 */
[----:B------:R-:W-:Y:S05]  /*18090*/  @!P0 BRA `(.L_x_776) ;  /* 0x0000000000048947 */ /* 0x000fea0003800000 */
[----:B------:R-:W-:Y:S01]  /*180a0*/  BPT.TRAP 0x1 ;  /* 0x000000040000795c */ /* 0x000fe20000300000 */
.L_x_776:
[----:B0-----:R-:W-:Y:S01]  /*180b0*/  LOP3.LUT R3, R13, 0x1, RZ, 0x3c, !PT ;  /* 0x000000010d037812 */ /* 0x001fe200078e3cff */
[----:B------:R-:W-:Y:S01]  /*180c0*/  BSSY B0, `(.L_x_777) ;  /* 0x0000005000007945 */ /* 0x000fe20003800000 */
[----:B------:R-:W-:Y:S02]  /*180d0*/  LEA R0, R12, UR38, 0x3 ;  /* 0x000000260c007c11 */ /* 0x000fe4000f8e18ff */
[----:B------:R-:W-:-:S04]  /*180e0*/  SHF.L.U32 R3, R3, 0x1f, RZ ;  /* 0x0000001f03037819 */ /* 0x000fc800000006ff */
[----:B------:R-:W0:Y:S02]  /*180f0*/  SYNCS.PHASECHK.TRANS64.TRYWAIT P0, [R0+URZ+0x12470], R3 ;  /* 0x01247003000075a7 */ /* 0x000e24000800017f */
[----:B0-----:R-:W-:Y:S05]  /*18100*/  @!P0 BRA `(.L_x_778) ;  /* 0x0000001400548947 */ /* 0x001fea0003800000 */
.L_x_819:
[----:B------:R-:W-:Y:S05]  /*18110*/  BSYNC B0 ;  /* 0x0000000000007941 */ /* 0x000fea0003800000 */
.L_x_777:
[----:B------:R-:W-:-:S06]  /*18120*/  ULOP3.LUT UR4, UR40, 0x2, URZ, 0xfc, !UPT ;  /* 0x0000000228047892 */ /* 0x000fcc000f8efc3f */
[----:B------:R-:W-:-:S05]  /*18130*/  IMAD.U32 R2, RZ, RZ, UR4 ;  /* 0x00000004ff027e24 */ /* 0x000fca000f8e00ff */
[----:B------:R-:W-:-:S13]  /*18140*/  ISETP.NE.AND P1, PT, R2, 0x3, PT ;  /* 0x000000030200780c */ /* 0x000fda0003f25270 */
[----:B------:R-:W-:Y:S05]  /*18150*/  @!P1 BRA `(.L_x_779) ;  /* 0x0000000000049947 */ /* 0x000fea0003800000 */
[----:B------:R-:W-:Y:S01]  /*18160*/  BPT.TRAP 0x1 ;  /* 0x000000040000795c */ /* 0x000fe20000300000 */
.L_x_779:
[----:B0-----:R-:W-:Y:S01]  /*18170*/  SHF.L.U32 R3, R13, 0x1f, RZ ;  /* 0x0000001f0d037819 */ /* 0x001fe200000006ff */
[----:B------:R-:W-:-:S03]  /*18180*/  IMAD R2, R12, 0x2800, RZ ;  /* 0x000028000c027824 */ /* 0x000fc600078e02ff */
[----:B------:R-:W0:Y:S02]  /*18190*/  SYNCS.PHASECHK.TRANS64.TRYWAIT P0, [R0+URZ+0x12460], R3 ;  /* 0x01246003000075a7 */ /* 0x000e24000800017f */
[----:B------:R-:W-:Y:S01]  /*181a0*/  LOP3.LUT R23, R2, R23, RZ, 0xfc, !PT ;  /* 0x0000001702177212 */ /* 0x000fe200078efcff */
[----:B0-----:R-:W-:Y:S06]  /*181b0*/  @!P0 BRA `(.L_x_780) ;  /* 0x00000014003c8947 */ /* 0x001fec0003800000 */
.L_x_820:
[----:B------:R-:W-:Y:S05]  /*181c0*/  WARPSYNC.ALL ;  /* 0x0000000000007948 */ /* 0x000fea0003800000 */
[----:B------:R-:W1:Y:S01]  /*181d0*/  LDSM.16.MT88.4 R4, [R23+UR38+0x5200] ;  /* 0x005200261704783b */ /* 0x000e620008004200 */
[----:B------:R-:W-:-:S05]  /*181e0*/  LOP3.LUT R2, R2, R22, RZ, 0xfc, !PT ;  /* 0x0000001602027212 */ /* 0x000fca00078efcff */
[----:B------:R-:W-:Y:S01]  /*181f0*/  VIADD R2, R2, UR38 ;  /* 0x0000002602027c36 */ /* 0x000fe20008000000 */
[C-C-:B-1----:R-:W-:Y:S02]  /*18200*/  PRMT R8, R4.reuse, 0x6420, R5.reuse ;  /* 0x0000642004087816 */ /* 0x142fe40000000005 */
[----:B------:R-:W-:Y:S02]  /*18210*/  PRMT R9, R4, 0x7531, R5 ;  /* 0x0000753104097816 */ /* 0x000fe40000000005 */
[C-C-:B------:R-:W-:Y:S02]  /*18220*/  PRMT R10, R6.reuse, 0x6420, R7.reuse ;  /* 0x00006420060a7816 */ /* 0x140fe40000000007 */
[----:B------:R-:W-:-:S05]  /*18230*/  PRMT R11, R6, 0x7531, R7 ;  /* 0x00007531060b7816 */ /* 0x000fca0000000007 */
[----:B------:R-:W-:Y:S04]  /*18240*/  STSM.16.M88.4 [R2+0x200], R8 ;  /* 0x0002000802007844 */ /* 0x000fe80000000200 */
[----:B------:R-:W1:Y:S02]  /*18250*/  LDSM.16.MT88.4 R4, [R23+UR38+0x5a00] ;  /* 0x005a00261704783b */ /* 0x000e640008004200 */
[C-C-:B-1----:R-:W-:Y:S02]  /*18260*/  PRMT R8, R4.reuse, 0x6420, R5.reuse ;  /* 0x0000642004087816 */ /* 0x142fe40000000005 */
[----:B------:R-:W-:Y:S02]  /*18270*/  PRMT R9, R4, 0x7531, R5 ;  /* 0x0000753104097816 */ /* 0x000fe40000000005 */
[----:B------:R-:W-:-:S02]  /*18280*/  PRMT R10, R6, 0x6420, R7 ;  /* 0x00006420060a7816 */ /* 0x000fc40000000007 */
        /* <DEDUP_REMOVED lines=25> */
[----:B--2---:R-:W2:Y:S01]  /*18420*/  FENCE.VIEW.ASYNC.S ;  /* 0x00000000000073c6 */ /* 0x004ea20000000000 */
[----:B------:R-:W-:Y:S05]  /*18430*/  @!P1 BRA `(.L_x_781) ;  /* 0x0000000000049947 */ /* 0x000fea0003800000 */
[----:B------:R-:W-:Y:S01]  /*18440*/  BPT.TRAP 0x1 ;  /* 0x000000040000795c */ /* 0x000fe20000300000 */
.L_x_781:
[----:B-1----:R-:W1:Y:S01]  /*18450*/  S2R R2, SR_TID.X ;  /* 0x0000000000027919 */ /* 0x002e620000002100 */
[----:B--2---:R0:W-:Y:S01]  /*18460*/  SYNCS.ARRIVE.TRANS64.A1T0 RZ, [R0+URZ+0x12450], RZ ;  /* 0x012450ff00ff79a7 */ /* 0x0041e2000810003f */
[----:B-1----:R-:W-:Y:S01]  /*18470*/  LOP3.LUT R2, R2, 0x7f, RZ, 0xc0, !PT ;  /* 0x0000007f02027812 */ /* 0x002fe200078ec0ff */
[----:B------:R-:W-:Y:S03]  /*18480*/  BAR.SYNC.DEFER_BLOCKING 0x2, 0x80 ;  /* 0x0082000000007b1d */ /* 0x000fe60000010000 */
[----:B------:R-:W-:-:S13]  /*18490*/  ISETP.NE.AND P0, PT, R2, RZ, PT ;  /* 0x000000ff0200720c */ /* 0x000fda0003f05270 */
[----:B------:R-:W-:Y:S02]  /*184a0*/  @!P0 VIADD R2, R0, 0x12480 ;  /* 0x0001248000028836 */ /* 0x000fe40000000000 */
[----:B0-----:R-:W-:-:S03]  /*184b0*/  VIADD R0, R12, 0x1 ;  /* 0x000000010c007836 */ /* 0x001fc60000000000 */
[----:B------:R-:W-:-:S04]  /*184c0*/  @!P0 PRMT R2, RZ, 0x654, R2 ;  /* 0x00000654ff028816 */ /* 0x000fc80000000002 */
[----:B------:R0:W-:Y:S01]  /*184d0*/  @!P0 SYNCS.ARRIVE.TRANS64.RED.A1T0 RZ, [R2+URZ], RZ ;  /* 0x000000ff02ff89a7 */ /* 0x0001e2000810043f */
[----:B------:R-:W-:-:S04]  /*184e0*/  ISETP.NE.AND P0, PT, R0, 0x2, PT ;  /* 0x000000020000780c */ /* 0x000fc80003f05270 */
[----:B------:R-:W-:Y:S02]  /*184f0*/  SEL R4, RZ, 0x1, P0 ;  /* 0x00000001ff047807 */ /* 0x000fe40000000000 */
[----:B------:R-:W-:Y:S01]  /*18500*/  SEL R0, R0, RZ, P0 ;  /* 0x000000ff00007207 */ /* 0x000fe20000000000 */
[----:B0-----:R-:W-:Y:S01]  /*18510*/  IMAD.MOV.U32 R2, RZ, RZ, RZ ;  /* 0x000000ffff027224 */ /* 0x001fe200078e00ff */
[----:B------:R-:W-:-:S07]  /*18520*/  LOP3.LUT R13, R13, R4, RZ, 0x3c, !PT ;  /* 0x000000040d0d7212 */ /* 0x000fce00078e3cff */
.L_x_734:
[----:B------:R-:W0:Y:S01]  /*18530*/  S2R R4, SR_CgaCtaId ;  /* 0x0000000000047919 */ /* 0x000e220000008800 */
[----:B------:R-:W-:Y:S02]  /*18540*/  MOV R3, 0x400 ;  /* 0x0000040000037802 */ /* 0x000fe40000000f00 */
[----:B------:R-:W-:Y:S02]  /*18550*/  SHF.L.U32 R2, R2, 0x1f, RZ ;  /* 0x0000001f02027819 */ /* 0x000fe400000006ff */
[----:B0-----:R-:W-:-:S04]  /*18560*/  LEA R9, R4, R3, 0x18 ;  /* 0x0000000304097211 */ /* 0x001fc800078ec0ff */
[----:B------:R-:W0:Y:S02]  /*18570*/  SYNCS.PHASECHK.TRANS64.TRYWAIT P0, [R9+URZ+0x12420], R2 ;  /* 0x01242002090075a7 */ /* 0x000e24000800017f */
[----:B0-----:R-:W-:Y:S05]  /*18580*/  @!P0 BRA `(.L_x_782) ;  /* 0x00000010005c8947 */ /* 0x001fea0003800000 */
.L_x_821:
[----:B------:R-:W1:Y:S02]  /*18590*/  S2R R3, SR_TID.X ;  /* 0x0000000000037919 */ /* 0x000e640000002100 */
[----:B-1----:R-:W-:-:S04]  /*185a0*/  SHF.R.U32.HI R3, RZ, 0x5, R3 ;  /* 0x00000005ff037819 */ /* 0x002fc80000011603 */
[----:B------:R-:W-:-:S05]  /*185b0*/  LOP3.LUT R3, R3, 0x3, RZ, 0xc0, !PT ;  /* 0x0000000303037812 */ /* 0x000fca00078ec0ff */
[----:B0-----:R-:W0:Y:S02]  /*185c0*/  SHFL.IDX PT, R2, R3, RZ, 0x1f ;  /* 0x00001fff03027589 */ /* 0x001e2400000e0000 */
[----:B0-----:R-:W-:-:S13]  /*185d0*/  ISETP.NE.AND P0, PT, R2, RZ, PT ;  /* 0x000000ff0200720c */ /* 0x001fda0003f05270 */
[----:B------:R-:W-:Y:S05]  /*185e0*/  @P0 BRA `(.L_x_646) ;  /* 0x00000000009c0947 */ /* 0x000fea0003800000 */
[----:B------:R-:W-:-:S13]  /*185f0*/  ELECT P0, URZ, PT ;  /* 0x00000000003f782f */ /* 0x000fda0003800000 */
[----:B------:R-:W-:Y:S05]  /*18600*/  @!P0 BRA `(.L_x_646) ;  /* 0x0000000000948947 */ /* 0x000fea0003800000 */
[----:B------:R-:W-:-:S06]  /*18610*/  ULOP3.LUT UR4, UR40, 0x2, URZ, 0xfc, !UPT ;  /* 0x0000000228047892 */ /* 0x000fcc000f8efc3f */
[----:B------:R-:W-:-:S05]  /*18620*/  IMAD.U32 R2, RZ, RZ, UR4 ;  /* 0x00000004ff027e24 */ /* 0x000fca000f8e00ff */
[----:B------:R-:W-:-:S13]  /*18630*/  ISETP.NE.AND P0, PT, R2, 0x3, PT ;  /* 0x000000030200780c */ /* 0x000fda0003f05270 */
[----:B------:R-:W-:Y:S05]  /*18640*/  @!P0 BRA `(.L_x_783) ;  /* 0x0000000000048947 */ /* 0x000fea0003800000 */
[----:B------:R-:W-:Y:S01]  /*18650*/  BPT.TRAP 0x1 ;  /* 0x000000040000795c */ /* 0x000fe20000300000 */
.L_x_783:
        /* <DEDUP_REMOVED lines=12> */
.L_x_822:
[----:B------:R-:W1:Y:S02]  /*18720*/  SYNCS.PHASECHK.TRANS64.TRYWAIT P1, [R7+URZ], R2 ;  /* 0x00000002070075a7 */ /* 0x000e64000802017f */
[----:B-1----:R-:W-:Y:S05]  /*18730*/  @!P1 BRA `(.L_x_785) ;  /* 0x0000001000189947 */ /* 0x002fea0003800000 */
.L_x_823:
[----:B------:R-:W-:Y:S05]  /*18740*/  @!P0 BRA `(.L_x_786) ;  /* 0x0000000000048947 */ /* 0x000fea0003800000 */
[----:B------:R-:W-:Y:S01]  /*18750*/  BPT.TRAP 0x1 ;  /* 0x000000040000795c */ /* 0x000fe20000300000 */
.L_x_786:
[----:B------:R-:W-:-:S04]  /*18760*/  IMAD R0, R0, 0x8, R9 ;  /* 0x0000000800007824 */ /* 0x000fc800078e0209 */
[----:B------:R-:W2:Y:S02]  /*18770*/  SYNCS.PHASECHK.TRANS64.TRYWAIT P1, [R0+URZ+0x12460], R3 ;  /* 0x01246003000075a7 */ /* 0x000ea4000802017f */
[----:B--2---:R-:W-:Y:S05]  /*18780*/  @!P1 BRA `(.L_x_787) ;  /* 0x0000001000189947 */ /* 0x004fea0003800000 */
.L_x_824:
[----:B------:R-:W-:Y:S05]  /*18790*/  @!P0 BRA `(.L_x_788) ;  /* 0x0000000000048947 */ /* 0x000fea0003800000 */
[----:B------:R-:W-:Y:S01]  /*187a0*/  BPT.TRAP 0x1 ;  /* 0x000000040000795c */ /* 0x000fe20000300000 */
.L_x_788:
[----:B------:R-:W-:-:S04]  /*187b0*/  IMAD R5, R5, 0x8, R9 ;  /* 0x0000000805057824 */ /* 0x000fc800078e0209 */
[----:B------:R-:W3:Y:S02]  /*187c0*/  SYNCS.PHASECHK.TRANS64.TRYWAIT P1, [R5+URZ+0x12460], R2 ;  /* 0x01246002050075a7 */ /* 0x000ee4000802017f */
[----:B---3--:R-:W-:Y:S05]  /*187d0*/  @!P1 BRA `(.L_x_789) ;  /* 0x0000001000189947 */ /* 0x008fea0003800000 */
.L_x_825:
[----:B------:R-:W-:Y:S05]  /*187e0*/  @!P0 BRA `(.L_x_790) ;  /* 0x0000000000048947 */ /* 0x000fea0003800000 */
[----:B------:R-:W-:Y:S01]  /*187f0*/  BPT.TRAP 0x1 ;  /* 0x000000040000795c */ /* 0x000fe20000300000 */
.L_x_790:
[----:B------:R-:W4:Y:S02]  /*18800*/  SYNCS.PHASECHK.TRANS64.TRYWAIT P0, [R0+URZ+0x12480], R3 ;  /* 0x01248003000075a7 */ /* 0x000f24000800017f */
[----:B----4-:R-:W-:Y:S05]  /*18810*/  @!P0 BRA `(.L_x_791) ;  /* 0x00000010001c8947 */ /* 0x010fea0003800000 */
.L_x_792:
[----:B------:R0:W0:Y:S02]  /*18820*/  SYNCS.PHASECHK.TRANS64.TRYWAIT P0, [R5+URZ+0x12480], R2 ;  /* 0x01248002050075a7 */ /* 0x000024000800017f */
[----:B0-----:R-:W-:Y:S05]  /*18830*/  @!P0 NANOSLEEP.SYNCS 0x989680 ;  /* 0x009896800000895d */ /* 0x001fea0003900000 */
[----:B------:R-:W0:Y:S02]  /*18840*/  @!P0 SYNCS.PHASECHK.TRANS64 P0, [R5+URZ+0x12480], R2 ;  /* 0x01248002050085a7 */ /* 0x000e24000800007f */
[----:B0-----:R-:W-:Y:S05]  /*18850*/  @!P0 BRA `(.L_x_792) ;  /* 0xfffffffc00f08947 */ /* 0x001fea000383ffff */
.L_x_646:
[----:B------:R-:W-:Y:S05]  /*18860*/  BSYNC B6 ;  /* 0x0000000000067941 */ /* 0x000fea0003800000 */
.L_x_643:
[----:B------:R-:W-:Y:S05]  /*18870*/  EXIT ;  /* 0x000000000000794d */ /* 0x000fea0003800000 */
.L_x_656:
[----:B0-----:R-:W-:-:S04]  /*18880*/  IMAD.U32 R3, RZ, RZ, UR46 ;  /* 0x0000002eff037e24 */ /* 0x001fc8000f8e00ff */
[----:B------:R0:W1:Y:S03]  /*18890*/  SYNCS.PHASECHK.TRANS64.TRYWAIT P0, [R3+URZ+0x12400], R6 ;  /* 0x01240006030075a7 */ /* 0x000066000800017f */
[----:B-1----:R-:W-:Y:S05]  /*188a0*/  @!P0 NANOSLEEP.SYNCS 0x989680 ;  /* 0x009896800000895d */ /* 0x002fea0003900000 */
[----:B------:R-:W1:Y:S02]  /*188b0*/  @!P0 SYNCS.PHASECHK.TRANS64 P0, [R3+URZ+0x12400], R6 ;  /* 0x01240006030085a7 */ /* 0x000e64000800007f */
[----:B-1----:R-:W-:Y:S05]  /*188c0*/  @!P0 BRA `(.L_x_656) ;  /* 0xfffffffc00ec8947 */ /* 0x002fea000383ffff */
[----:B------:R-:W-:Y:S05]  /*188d0*/  BRA `(.L_x_793) ;  /* 0xfffffe9000287947 */ /* 0x000fea000383ffff */
.L_x_660:
[----:B0-----:R-:W-:-:S04]  /*188e0*/  IMAD.U32 R3, RZ, RZ, UR46 ;  /* 0x0000002eff037e24 */ /* 0x001fc8000f8e00ff */
[----:B------:R0:W2:Y:S03]  /*188f0*/  SYNCS.PHASECHK.TRANS64.TRYWAIT P1, [R3+URZ+0x12430], R6 ;  /* 0x01243006030075a7 */ /* 0x0000a6000802017f */
[----:B--2---:R-:W-:Y:S05]  /*18900*/  @!P1 NANOSLEEP.SYNCS 0x989680 ;  /* 0x009896800000995d */ /* 0x004fea0003900000 */
[----:B------:R-:W2:Y:S02]  /*18910*/  @!P1 SYNCS.PHASECHK.TRANS64 P1, [R3+URZ+0x12430], R6 ;  /* 0x01243006030095a7 */ /* 0x000ea4000802007f */
[----:B--2---:R-:W-:Y:S05]  /*18920*/  @!P1 BRA `(.L_x_660) ;  /* 0xfffffffc00ec9947 */ /* 0x004fea000383ffff */
[----:B------:R-:W-:Y:S05]  /*18930*/  BRA `(.L_x_659) ;  /* 0xfffffe9000507947 */ /* 0x000fea000383ffff */
.L_x_676:
[----:B--2---:R-:W-:-:S04]  /*18940*/  IMAD.U32 R9, RZ, RZ, UR22 ;  /* 0x00000016ff097e24 */ /* 0x004fc8000f8e00ff */
[----:B------:R2:W3:Y:S03]  /*18950*/  SYNCS.PHASECHK.TRANS64.TRYWAIT P1, [R9+URZ+0x12430], R8 ;  /* 0x01243008090075a7 */ /* 0x0004e6000802017f */
[----:B---3--:R-:W-:Y:S05]  /*18960*/  @!P1 NANOSLEEP.SYNCS 0x989680 ;  /* 0x009896800000995d */ /* 0x008fea0003900000 */
[----:B------:R-:W3:Y:S02]  /*18970*/  @!P1 SYNCS.PHASECHK.TRANS64 P1, [R9+URZ+0x12430], R8 ;  /* 0x01243008090095a7 */ /* 0x000ee4000802007f */
[----:B---3--:R-:W-:Y:S05]  /*18980*/  @!P1 BRA `(.L_x_676) ;  /* 0xfffffffc00ec9947 */ /* 0x008fea000383ffff */
[----:B------:R-:W-:Y:S05]  /*18990*/  BRA `(.L_x_675) ;  /* 0xfffffedc00087947 */ /* 0x000fea000383ffff */
.L_x_680:
[----:B--2---:R-:W-:-:S04]  /*189a0*/  IMAD.U32 R107, RZ, RZ, UR13 ;  /* 0x0000000dff6b7e24 */ /* 0x004fc8000f8e00ff */
[----:B------:R2:W3:Y:S03]  /*189b0*/  SYNCS.PHASECHK.TRANS64.TRYWAIT P1, [R107+URZ+0x12450], R8 ;  /* 0x012450086b0075a7 */ /* 0x0004e6000802017f */
[----:B---3--:R-:W-:Y:S05]  /*189c0*/  @!P1 NANOSLEEP.SYNCS 0x989680 ;  /* 0x009896800000995d */ /* 0x008fea0003900000 */
[----:B------:R-:W3:Y:S02]  /*189d0*/  @!P1 SYNCS.PHASECHK.TRANS64 P1, [R107+URZ+0x12450], R8 ;  /* 0x012450086b0095a7 */ /* 0x000ee4000802007f */
[----:B---3--:R-:W-:Y:S05]  /*189e0*/  @!P1 BRA `(.L_x_680) ;  /* 0xfffffffc00ec9947 */ /* 0x008fea000383ffff */
[----:B------:R-:W-:Y:S05]  /*189f0*/  BRA `(.L_x_679) ;  /* 0xfffffee000b07947 */ /* 0x000fea000383ffff */
.L_x_698:
[----:B--2---:R-:W-:-:S04]  /*18a00*/  IMAD.U32 R5, RZ, RZ, UR22 ;  /* 0x00000016ff057e24 */ /* 0x004fc8000f8e00ff */
[----:B------:R2:W3:Y:S03]  /*18a10*/  SYNCS.PHASECHK.TRANS64.TRYWAIT P1, [R5+URZ+0x12430], R4 ;  /* 0x01243004050075a7 */ /* 0x0004e6000802017f */
[----:B---3--:R-:W-:Y:S05]  /*18a20*/  @!P1 NANOSLEEP.SYNCS 0x989680 ;  /* 0x009896800000995d */ /* 0x008fea0003900000 */
[----:B------:R-:W3:Y:S02]  /*18a30*/  @!P1 SYNCS.PHASECHK.TRANS64 P1, [R5+URZ+0x12430], R4 ;  /* 0x01243004050095a7 */ /* 0x000ee4000802007f */
[----:B---3--:R-:W-:Y:S05]  /*18a40*/  @!P1 BRA `(.L_x_698) ;  /* 0xfffffffc00ec9947 */ /* 0x008fea000383ffff */
[----:B------:R-:W-:Y:S05]  /*18a50*/  BRA `(.L_x_697) ;  /* 0xffffff2800707947 */ /* 0x000fea000383ffff */
.L_x_702:
[----:B--2---:R-:W-:-:S04]  /*18a60*/  IMAD.U32 R5, RZ, RZ, UR13 ;  /* 0x0000000dff057e24 */ /* 0x004fc8000f8e00ff */
[----:B------:R2:W3:Y:S03]  /*18a70*/  SYNCS.PHASECHK.TRANS64.TRYWAIT P1, [R5+URZ+0x12450], R4 ;  /* 0x01245004050075a7 */ /* 0x0004e6000802017f */
[----:B---3--:R-:W-:Y:S05]  /*18a80*/  @!P1 NANOSLEEP.SYNCS 0x989680 ;  /* 0x009896800000995d */ /* 0x008fea0003900000 */
[----:B------:R-:W3:Y:S02]  /*18a90*/  @!P1 SYNCS.PHASECHK.TRANS64 P1, [R5+URZ+0x12450], R4 ;  /* 0x01245004050095a7 */ /* 0x000ee4000802007f */
[----:B---3--:R-:W-:Y:S05]  /*18aa0*/  @!P1 BRA `(.L_x_702) ;  /* 0xfffffffc00ec9947 */ /* 0x008fea000383ffff */
[----:B------:R-:W-:Y:S05]  /*18ab0*/  BRA `(.L_x_701) ;  /* 0xffffff3c00347947 */ /* 0x000fea000383ffff */
.L_x_709:
[----:B--2---:R-:W-:-:S04]  /*18ac0*/  IMAD.U32 R9, RZ, RZ, UR26 ;  /* 0x0000001aff097e24 */ /* 0x004fc8000f8e00ff */
[----:B------:R2:W3:Y:S03]  /*18ad0*/  SYNCS.PHASECHK.TRANS64.TRYWAIT P1, [R9+URZ+0x12430], R8 ;  /* 0x01243008090075a7 */ /* 0x0004e6000802017f */
[----:B---3--:R-:W-:Y:S05]  /*18ae0*/  @!P1 NANOSLEEP.SYNCS 0x989680 ;  /* 0x009896800000995d */ /* 0x008fea0003900000 */
[----:B------:R-:W3:Y:S02]  /*18af0*/  @!P1 SYNCS.PHASECHK.TRANS64 P1, [R9+URZ+0x12430], R8 ;  /* 0x01243008090095a7 */ /* 0x000ee4000802007f */
[----:B---3--:R-:W-:Y:S05]  /*18b00*/  @!P1 BRA `(.L_x_709) ;  /* 0xfffffffc00ec9947 */ /* 0x008fea000383ffff */
[----:B------:R-:W-:Y:S05]  /*18b10*/  BRA `(.L_x_708) ;  /* 0xffffff5800b87947 */ /* 0x000fea000383ffff */
.L_x_713:
[----:B--2---:R-:W-:-:S04]  /*18b20*/  IMAD.U32 R107, RZ, RZ, UR12 ;  /* 0x0000000cff6b7e24 */ /* 0x004fc8000f8e00ff */
[----:B------:R2:W3:Y:S03]  /*18b30*/  SYNCS.PHASECHK.TRANS64.TRYWAIT P1, [R107+URZ+0x12450], R8 ;  /* 0x012450086b0075a7 */ /* 0x0004e6000802017f */
[----:B---3--:R-:W-:Y:S05]  /*18b40*/  @!P1 NANOSLEEP.SYNCS 0x989680 ;  /* 0x009896800000995d */ /* 0x008fea0003900000 */
[----:B------:R-:W3:Y:S02]  /*18b50*/  @!P1 SYNCS.PHASECHK.TRANS64 P1, [R107+URZ+0x12450], R8 ;  /* 0x012450086b0095a7 */ /* 0x000ee4000802007f */
[----:B---3--:R-:W-:Y:S05]  /*18b60*/  @!P1 BRA `(.L_x_713) ;  /* 0xfffffffc00ec9947 */ /* 0x008fea000383ffff */
[----:B------:R-:W-:Y:S05]  /*18b70*/  BRA `(.L_x_712) ;  /* 0xffffff60005c7947 */ /* 0x000fea000383ffff */
.L_x_727:
[----:B---3--:R-:W-:-:S04]  /*18b80*/  IMAD.U32 R3, RZ, RZ, UR14 ;  /* 0x0000000eff037e24 */ /* 0x008fc8000f8e00ff */
[----:B------:R3:W4:Y:S03]  /*18b90*/  SYNCS.PHASECHK.TRANS64.TRYWAIT P1, [R3+URZ+0x12450], R0 ;  /* 0x01245000030075a7 */ /* 0x000726000802017f */
[----:B----4-:R-:W-:Y:S05]  /*18ba0*/  @!P1 NANOSLEEP.SYNCS 0x989680 ;  /* 0x009896800000995d */ /* 0x010fea0003900000 */
[----:B------:R-:W4:Y:S02]  /*18bb0*/  @!P1 SYNCS.PHASECHK.TRANS64 P1, [R3+URZ+0x12450], R0 ;  /* 0x01245000030095a7 */ /* 0x000f24000802007f */
[----:B----4-:R-:W-:Y:S05]  /*18bc0*/  @!P1 BRA `(.L_x_727) ;  /* 0xfffffffc00ec9947 */ /* 0x010fea000383ffff */
[----:B------:R-:W-:Y:S05]  /*18bd0*/  BRA `(.L_x_726) ;  /* 0xffffffa400507947 */ /* 0x000fea000383ffff */
.L_x_746:
[----:B------:R-:W-:Y:S02]  /*18be0*/  IMAD.MOV.U32 R13, RZ, RZ, R21 ;  /* 0x000000ffff0d7224 */ /* 0x000fe400078e0015 */
[----:B------:R-:W-:Y:S02]  /*18bf0*/  IMAD.MOV.U32 R12, RZ, RZ, RZ ;  /* 0x000000ffff0c7224 */ /* 0x000fe400078e00ff */
[----:B------:R-:W-:Y:S02]  /*18c00*/  IMAD.MOV.U32 R11, RZ, RZ, 0x1f ;  /* 0x0000001fff0b7424 */ /* 0x000fe400078e00ff */
[----:B------:R-:W-:-:S07]  /*18c10*/  IMAD.MOV.U32 R15, RZ, RZ, -0x1 ;  /* 0xffffffffff0f7424 */ /* 0x000fce00078e00ff */
[----:B------:R-:W-:Y:S05]  /*18c20*/  WARPSYNC.COLLECTIVE R15, `(.L_x_794) ;  /* 0x000000000f087348 */ /* 0x000fea0003c00000 */
[----:B------:R0:W1:Y:S02]  /*18c30*/  SHFL.IDX P6, R14, R13, R12, R11 ;  /* 0x0000000c0d0e7389 */ /* 0x00006400000c000b */
[----:B01----:R-:W-:Y:S01]  /*18c40*/  ENDCOLLECTIVE ;  /* 0x000000000000791b */ /* 0x003fe20003800000 */
.L_x_794:
[----:B------:R-:W-:Y:S05]  /*18c50*/  BRA `(.L_x_795) ;  /* 0xffffffd8007c7947 */ /* 0x000fea000383ffff */
.L_x_748:
[----:B------:R-:W-:Y:S01]  /*18c60*/  BSSY B0, `(.L_x_796) ;  /* 0x0000006000007945 */ /* 0x000fe20003800000 */
[----:B------:R-:W-:-:S07]  /*18c70*/  IMAD.MOV.U32 R15, RZ, RZ, -0x1 ;  /* 0xffffffffff0f7424 */ /* 0x000fce00078e00ff */
[----:B0-----:R-:W-:Y:S05]  /*18c80*/  WARPSYNC.COLLECTIVE R15, `(.L_x_797) ;  /* 0x000000000f0c7348 */ /* 0x001fea0003c00000 */
[----:B------:R-:W-:Y:S02]  /*18c90*/  ELECT P6, UR62, PT ;  /* 0x00000000003e782f */ /* 0x000fe400038c0000 */
[----:B------:R-:W-:Y:S01]  /*18ca0*/  MOV R14, UR62 ;  /* 0x0000003e000e7c02 */ /* 0x000fe20008000f00 */
[----:B0-----:R-:W-:Y:S10]  /*18cb0*/  ENDCOLLECTIVE ;  /* 0x000000000000791b */ /* 0x001ff40003800000 */
.L_x_797:
[----:B------:R-:W-:Y:S05]  /*18cc0*/  BSYNC B0 ;  /* 0x0000000000007941 */ /* 0x000fea0003800000 */
.L_x_796:
[----:B------:R-:W-:Y:S05]  /*18cd0*/  BRA `(.L_x_798) ;  /* 0xffffffd800807947 */ /* 0x000fea000383ffff */
.L_x_750:
[----:B--2---:R-:W-:-:S04]  /*18ce0*/  IMAD.U32 R3, RZ, RZ, UR38 ;  /* 0x00000026ff037e24 */ /* 0x004fc8000f8e00ff */
[----:B------:R2:W3:Y:S03]  /*18cf0*/  SYNCS.PHASECHK.TRANS64.TRYWAIT P0, [R3+URZ+0x12480], R0 ;  /* 0x01248000030075a7 */ /* 0x0004e6000800017f */
[----:B---3--:R-:W-:Y:S05]  /*18d00*/  @!P0 NANOSLEEP.SYNCS 0x989680 ;  /* 0x009896800000895d */ /* 0x008fea0003900000 */
[----:B------:R-:W3:Y:S02]  /*18d10*/  @!P0 SYNCS.PHASECHK.TRANS64 P0, [R3+URZ+0x12480], R0 ;  /* 0x01248000030085a7 */ /* 0x000ee4000800007f */
[----:B---3--:R-:W-:Y:S05]  /*18d20*/  @!P0 BRA `(.L_x_750) ;  /* 0xfffffffc00ec8947 */ /* 0x008fea000383ffff */
[----:B------:R-:W-:Y:S05]  /*18d30*/  BRA `(.L_x_799) ;  /* 0xffffffd800d07947 */ /* 0x000fea000383ffff */
.L_x_752:
[----:B--2---:R-:W-:-:S04]  /*18d40*/  IMAD.U32 R3, RZ, RZ, UR38 ;  /* 0x00000026ff037e24 */ /* 0x004fc8000f8e00ff */
[----:B------:R2:W3:Y:S03]  /*18d50*/  SYNCS.PHASECHK.TRANS64.TRYWAIT P0, [R3+URZ+0x12440], R0 ;  /* 0x01244000030075a7 */ /* 0x0004e6000800017f */
[----:B---3--:R-:W-:Y:S05]  /*18d60*/  @!P0 NANOSLEEP.SYNCS 0x989680 ;  /* 0x009896800000895d */ /* 0x008fea0003900000 */
[----:B------:R-:W3:Y:S02]  /*18d70*/  @!P0 SYNCS.PHASECHK.TRANS64 P0, [R3+URZ+0x12440], R0 ;  /* 0x01244000030085a7 */ /* 0x000ee4000800007f */
[----:B---3--:R-:W-:Y:S05]  /*18d80*/  @!P0 BRA `(.L_x_752) ;  /* 0xfffffffc00ec8947 */ /* 0x008fea000383ffff */
[----:B------:R-:W-:Y:S05]  /*18d90*/  BRA `(.L_x_800) ;  /* 0xffffffdc000c7947 */ /* 0x000fea000383ffff */
.L_x_755:
[----:B------:R-:W-:Y:S01]  /*18da0*/  IMAD.MOV.U32 R13, RZ, RZ, R5 ;  /* 0x000000ffff0d7224 */ /* 0x000fe200078e0005 */
[----:B------:R-:W-:Y:S01]  /*18db0*/  LEA.HI R9, R20, UR39, RZ, 0x1e ;  /* 0x0000002714097c11 */ /* 0x000fe2000f8ff0ff */
[----:B------:R-:W-:Y:S02]  /*18dc0*/  IMAD.MOV.U32 R12, RZ, RZ, RZ ;  /* 0x000000ffff0c7224 */ /* 0x000fe400078e00ff */
[----:B------:R-:W-:Y:S02]  /*18dd0*/  IMAD.MOV.U32 R11, RZ, RZ, 0x1c1f ;  /* 0x00001c1fff0b7424 */ /* 0x000fe400078e00ff */
[----:B------:R-:W-:-:S07]  /*18de0*/  IMAD.MOV.U32 R15, RZ, RZ, -0x1 ;  /* 0xffffffffff0f7424 */ /* 0x000fce00078e00ff */
[----:B0-----:R-:W-:Y:S05]  /*18df0*/  WARPSYNC.COLLECTIVE R15, `(.L_x_801) ;  /* 0x000000000f087348 */ /* 0x001fea0003c00000 */
[----:B------:R1:W2:Y:S02]  /*18e00*/  SHFL.IDX P6, R14, R13, R12, R11 ;  /* 0x0000000c0d0e7389 */ /* 0x0002a400000c000b */
[----:B012---:R-:W-:Y:S01]  /*18e10*/  ENDCOLLECTIVE ;  /* 0x000000000000791b */ /* 0x007fe20003800000 */
.L_x_801:
[----:B------:R-:W-:Y:S02]  /*18e20*/  IMAD.MOV.U32 R13, RZ, RZ, R4 ;  /* 0x000000ffff0d7224 */ /* 0x000fe400078e0004 */
[----:B------:R-:W-:-:S07]  /*18e30*/  IMAD.MOV.U32 R2, RZ, RZ, R14 ;  /* 0x000000ffff027224 */ /* 0x000fce00078e000e */
[----:B------:R-:W-:Y:S05]  /*18e40*/  WARPSYNC.COLLECTIVE R15, `(.L_x_802) ;  /* 0x000000000f087348 */ /* 0x000fea0003c00000 */
[----:B------:R0:W1:Y:S02]  /*18e50*/  SHFL.IDX P6, R14, R13, R12, R11 ;  /* 0x0000000c0d0e7389 */ /* 0x00006400000c000b */
[----:B01----:R-:W-:Y:S01]  /*18e60*/  ENDCOLLECTIVE ;  /* 0x000000000000791b */ /* 0x003fe20003800000 */
.L_x_802:
[----:B------:R-:W-:Y:S02]  /*18e70*/  ULDC UR4, c[0x0][0x288] ;  /* 0x0000a20000047ab9 */ /* 0x000fe40000000800 */
[----:B------:R-:W-:-:S05]  /*18e80*/  IMAD R8, R8, UR4, RZ ;  /* 0x0000000408087c24 */ /* 0x000fca000f8e02ff */
[C---:B------:R-:W-:Y:S01]  /*18e90*/  ISETP.GE.AND P1, PT, R9.reuse, R8, PT ;  /* 0x000000080900720c */ /* 0x040fe20003f26270 */
[----:B------:R-:W-:Y:S02]  /*18ea0*/  VIADD R11, R9, 0x20 ;  /* 0x00000020090b7836 */ /* 0x000fe40000000000 */
[----:B------:R-:W-:Y:S02]  /*18eb0*/  IMAD.MOV.U32 R13, RZ, RZ, R5 ;  /* 0x000000ffff0d7224 */ /* 0x000fe400078e0005 */
[----:B------:R-:W-:-:S08]  /*18ec0*/  IMAD.MOV.U32 R12, RZ, RZ, 0x1 ;  /* 0x00000001ff0c7424 */ /* 0x000fd000078e00ff */
[----:B------:R-:W-:Y:S01]  /*18ed0*/  @!P1 VIADD R25, R0, UR38 ;  /* 0x0000002600199c36 */ /* 0x000fe20008000000 */
[----:B------:R-:W-:-:S05]  /*18ee0*/  @!P1 IADD3 R14, P2, R10, R14, RZ ;  /* 0x0000000e0a0e9210 */ /* 0x000fca0007f5e0ff */
[----:B------:R-:W-:Y:S02]  /*18ef0*/  @!P1 IMAD.X R3, RZ, RZ, R2, P2 ;  /* 0x000000ffff039224 */ /* 0x000fe400010e0602 */
[----:B------:R-:W-:-:S05]  /*18f00*/  @!P1 IMAD.MOV.U32 R2, RZ, RZ, R14 ;  /* 0x000000ffff029224 */ /* 0x000fca00078e000e */
[----:B------:R-:W-:Y:S01]  /*18f10*/  @!PT LDS RZ, [RZ] ;  /* 0x00000000fffff984 */ /* 0x000fe20000000800 */
[----:B------:R-:W-:Y:S01]  /*18f20*/  @!PT LDS RZ, [RZ] ;  /* 0x00000000fffff984 */ /* 0x000fe20000000800 */
[----:B------:R-:W-:Y:S01]  /*18f30*/  @!PT LDS RZ, [RZ] ;  /* 0x00000000fffff984 */ /* 0x000fe20000000800 */
[----:B------:R0:W-:Y:S01]  /*18f40*/  @!P1 LDGSTS.E.BYPASS.LTC128B.128 [R25+0xa200], desc[UR42][R2.64], !P0 ;  /* 0x0a20000002199fae */ /* 0x0001e2000c101d6a */
[----:B------:R-:W-:Y:S01]  /*18f50*/  ISETP.GE.AND P1, PT, R11, R8, PT ;  /* 0x000000080b00720c */ /* 0x000fe20003f26270 */
[----:B------:R-:W-:-:S12]  /*18f60*/  IMAD.MOV.U32 R11, RZ, RZ, 0x1c1f ;  /* 0x00001c1fff0b7424 */ /* 0x000fd800078e00ff */
[----:B0-----:R-:W-:Y:S05]  /*18f70*/  WARPSYNC.COLLECTIVE R15, `(.L_x_803) ;  /* 0x000000000f087348 */ /* 0x001fea0003c00000 */
[----:B------:R1:W2:Y:S02]  /*18f80*/  SHFL.IDX P6, R14, R13, R12, R11 ;  /* 0x0000000c0d0e7389 */ /* 0x0002a400000c000b */
[----:B012---:R-:W-:Y:S01]  /*18f90*/  ENDCOLLECTIVE ;  /* 0x000000000000791b */ /* 0x007fe20003800000 */
.L_x_803:
[----:B------:R-:W-:Y:S02]  /*18fa0*/  @!P1 VIADD R25, R0, UR38 ;  /* 0x0000002600199c36 */ /* 0x000fe40008000000 */
[----:B------:R-:W-:Y:S02]  /*18fb0*/  IMAD.MOV.U32 R13, RZ, RZ, R4 ;  /* 0x000000ffff0d7224 */ /* 0x000fe400078e0004 */
[----:B------:R-:W-:-:S07]  /*18fc0*/  IMAD.MOV.U32 R21, RZ, RZ, R14 ;  /* 0x000000ffff157224 */ /* 0x000fce00078e000e */
[----:B------:R-:W-:Y:S05]  /*18fd0*/  WARPSYNC.COLLECTIVE R15, `(.L_x_804) ;  /* 0x000000000f087348 */ /* 0x000fea0003c00000 */
[----:B------:R0:W1:Y:S02]  /*18fe0*/  SHFL.IDX P6, R14, R13, R12, R11 ;  /* 0x0000000c0d0e7389 */ /* 0x00006400000c000b */
[----:B01----:R-:W-:Y:S01]  /*18ff0*/  ENDCOLLECTIVE ;  /* 0x000000000000791b */ /* 0x003fe20003800000 */
.L_x_804:
[----:B------:R-:W-:Y:S02]  /*19000*/  IMAD.MOV.U32 R13, RZ, RZ, R5 ;  /* 0x000000ffff0d7224 */ /* 0x000fe400078e0005 */
[----:B------:R-:W-:Y:S01]  /*19010*/  IMAD.MOV.U32 R12, RZ, RZ, 0x2 ;  /* 0x00000002ff0c7424 */ /* 0x000fe200078e00ff */
[----:B------:R-:W-:-:S13]  /*19020*/  @!P1 IADD3 R2, P3, R10, R14, RZ ;  /* 0x0000000e0a029210 */ /* 0x000fda0007f7e0ff */
[----:B------:R-:W-:Y:S05]  /*19030*/  WARPSYNC.COLLECTIVE R15, `(.L_x_805) ;  /* 0x000000000f087348 */ /* 0x000fea0003c00000 */
[----:B------:R0:W1:Y:S02]  /*19040*/  SHFL.IDX P6, R14, R13, R12, R11 ;  /* 0x0000000c0d0e7389 */ /* 0x00006400000c000b */
[----:B01----:R-:W-:Y:S01]  /*19050*/  ENDCOLLECTIVE ;  /* 0x000000000000791b */ /* 0x003fe20003800000 */
.L_x_805:
[----:B------:R-:W-:-:S05]  /*19060*/  @!P1 IMAD.X R3, RZ, RZ, R21, P3 ;  /* 0x000000ffff039224 */ /* 0x000fca00018e0615 */
[----:B------:R-:W-:Y:S01]  /*19070*/  @!PT LDS RZ, [RZ] ;  /* 0x00000000fffff984 */ /* 0x000fe20000000800 */
[----:B------:R-:W-:Y:S01]  /*19080*/  @!PT LDS RZ, [RZ] ;  /* 0x00000000fffff984 */ /* 0x000fe20000000800 */
[----:B------:R-:W-:Y:S01]  /*19090*/  @!PT LDS RZ, [RZ] ;  /* 0x00000000fffff984 */ /* 0x000fe20000000800 */
[----:B------:R0:W-:Y:S01]  /*190a0*/  @!P1 LDGSTS.E.BYPASS.LTC128B.128 [R25+0xaa00], desc[UR42][R2.64], !P0 ;  /* 0x0aa0000002199fae */ /* 0x0001e2000c101d6a */
[----:B------:R-:W-:Y:S02]  /*190b0*/  IMAD.MOV.U32 R13, RZ, RZ, R4 ;  /* 0x000000ffff0d7224 */ /* 0x000fe400078e0004 */
[----:B0-----:R-:W-:Y:S02]  /*190c0*/  VIADD R3, R9, 0x40 ;  /* 0x0000004009037836 */ /* 0x001fe40000000000 */
[----:B------:R-:W-:-:S03]  /*190d0*/  IMAD.MOV.U32 R20, RZ, RZ, R14 ;  /* 0x000000ffff147224 */ /* 0x000fc600078e000e */
[----:B------:R-:W-:-:S13]  /*190e0*/  ISETP.GE.AND P2, PT, R3, R8, PT ;  /* 0x000000080300720c */ /* 0x000fda0003f46270 */
[----:B------:R-:W-:Y:S05]  /*190f0*/  WARPSYNC.COLLECTIVE R15, `(.L_x_806) ;  /* 0x000000000f087348 */ /* 0x000fea0003c00000 */
[----:B------:R0:W1:Y:S02]  /*19100*/  SHFL.IDX P6, R14, R13, R12, R11 ;  /* 0x0000000c0d0e7389 */ /* 0x00006400000c000b */
[----:B01----:R-:W-:Y:S01]  /*19110*/  ENDCOLLECTIVE ;  /* 0x000000000000791b */ /* 0x003fe20003800000 */
.L_x_806:
[----:B------:R-:W-:Y:S02]  /*19120*/  IMAD.MOV.U32 R13, RZ, RZ, R5 ;  /* 0x000000ffff0d7224 */ /* 0x000fe400078e0005 */
[----:B------:R-:W-:Y:S02]  /*19130*/  IMAD.MOV.U32 R12, RZ, RZ, 0x3 ;  /* 0x00000003ff0c7424 */ /* 0x000fe400078e00ff */
[----:B------:R-:W-:-:S07]  /*19140*/  IMAD.MOV.U32 R27, RZ, RZ, R14 ;  /* 0x000000ffff1b7224 */ /* 0x000fce00078e000e */
[----:B------:R-:W-:Y:S05]  /*19150*/  WARPSYNC.COLLECTIVE R15, `(.L_x_807) ;  /* 0x000000000f087348 */ /* 0x000fea0003c00000 */
[----:B------:R0:W1:Y:S02]  /*19160*/  SHFL.IDX P6, R14, R13, R12, R11 ;  /* 0x0000000c0d0e7389 */ /* 0x00006400000c000b */
[----:B01----:R-:W-:Y:S01]  /*19170*/  ENDCOLLECTIVE ;  /* 0x000000000000791b */ /* 0x003fe20003800000 */
.L_x_807:
[----:B------:R-:W-:Y:S01]  /*19180*/  @!P2 IADD3 R2, P1, R10, R27, RZ ;  /* 0x0000001b0a02a210 */ /* 0x000fe20007f3e0ff */
[----:B------:R-:W-:-:S04]  /*19190*/  @!P2 VIADD R27, R0, UR38 ;  /* 0x00000026001bac36 */ /* 0x000fc80008000000 */
        /* <DEDUP_REMOVED lines=10> */
.L_x_808:
        /* <DEDUP_REMOVED lines=9> */
.L_x_809:
        /* <DEDUP_REMOVED lines=12> */
.L_x_810:
[----:B------:R-:W-:Y:S02]  /*19390*/  @!P2 VIADD R5, R0, UR38 ;  /* 0x000000260005ac36 */ /* 0x000fe40008000000 */
[----:B------:R-:W-:Y:S02]  /*193a0*/  IMAD.MOV.U32 R13, RZ, RZ, R7 ;  /* 0x000000ffff0d7224 */ /* 0x000fe400078e0007 */
[----:B------:R-:W-:Y:S02]  /*193b0*/  IMAD.MOV.U32 R12, RZ, RZ, 0x1 ;  /* 0x00000001ff0c7424 */ /* 0x000fe400078e00ff */
[----:B------:R-:W-:-:S07]  /*193c0*/  IMAD.MOV.U32 R21, RZ, RZ, R14 ;  /* 0x000000ffff157224 */ /* 0x000fce00078e000e */
[----:B------:R-:W-:Y:S05]  /*193d0*/  WARPSYNC.COLLECTIVE R15, `(.L_x_811) ;  /* 0x000000000f087348 */ /* 0x000fea0003c00000 */
[----:B------:R0:W1:Y:S02]  /*193e0*/  SHFL.IDX P6, R14, R13, R12, R11 ;  /* 0x0000000c0d0e7389 */ /* 0x00006400000c000b */
[----:B01----:R-:W-:Y:S01]  /*193f0*/  ENDCOLLECTIVE ;  /* 0x000000000000791b */ /* 0x003fe20003800000 */
.L_x_811:
        /* <DEDUP_REMOVED lines=11> */
.L_x_812:
[----:B------:R-:W-:Y:S05]  /*194b0*/  BRA `(.L_x_813) ;  /* 0xffffffdc00c87947 */ /* 0x000fea000383ffff */
.L_x_756:
[----:B0-----:R-:W-:-:S04]  /*194c0*/  IMAD.U32 R3, RZ, RZ, UR38 ;  /* 0x00000026ff037e24 */ /* 0x001fc8000f8e00ff */
[----:B------:R0:W1:Y:S03]  /*194d0*/  SYNCS.PHASECHK.TRANS64.TRYWAIT P0, [R3+URZ+0x12420], R4 ;  /* 0x01242004030075a7 */ /* 0x000066000800017f */
[----:B-1----:R-:W-:Y:S05]  /*194e0*/  @!P0 NANOSLEEP.SYNCS 0x989680 ;  /* 0x009896800000895d */ /* 0x002fea0003900000 */
[----:B------:R-:W1:Y:S02]  /*194f0*/  @!P0 SYNCS.PHASECHK.TRANS64 P0, [R3+URZ+0x12420], R4 ;  /* 0x01242004030085a7 */ /* 0x000e64000800007f */
[----:B-1----:R-:W-:Y:S05]  /*19500*/  @!P0 BRA `(.L_x_756) ;  /* 0xfffffffc00ec8947 */ /* 0x002fea000383ffff */
[----:B------:R-:W-:Y:S05]  /*19510*/  BRA `(.L_x_814) ;  /* 0xffffffe000007947 */ /* 0x000fea000383ffff */
.L_x_761:
[----:B0-----:R0:W1:Y:S02]  /*19520*/  SYNCS.PHASECHK.TRANS64.TRYWAIT P0, [R5+URZ+0x12480], R2 ;  /* 0x01248002050075a7 */ /* 0x001064000800017f */
[----:B-1----:R-:W-:Y:S05]  /*19530*/  @!P0 NANOSLEEP.SYNCS 0x989680 ;  /* 0x009896800000895d */ /* 0x002fea0003900000 */
[----:B------:R-:W1:Y:S02]  /*19540*/  @!P0 SYNCS.PHASECHK.TRANS64 P0, [R5+URZ+0x12480], R2 ;  /* 0x01248002050085a7 */ /* 0x000e64000800007f */
[----:B-1----:R-:W-:Y:S05]  /*19550*/  @!P0 BRA `(.L_x_761) ;  /* 0xfffffffc00f08947 */ /* 0x002fea000383ffff */
[----:B------:R-:W-:Y:S05]  /*19560*/  BRA `(.L_x_815) ;  /* 0xffffffe000a07947 */ /* 0x000fea000383ffff */
.L_x_765:
[----:B-1----:R1:W2:Y:S02]  /*19570*/  SYNCS.PHASECHK.TRANS64.TRYWAIT P0, [R5+URZ+0x12440], R2 ;  /* 0x01244002050075a7 */ /* 0x0022a4000800017f */
[----:B--2---:R-:W-:Y:S05]  /*19580*/  @!P0 NANOSLEEP.SYNCS 0x989680 ;  /* 0x009896800000895d */ /* 0x004fea0003900000 */
[----:B------:R-:W2:Y:S02]  /*19590*/  @!P0 SYNCS.PHASECHK.TRANS64 P0, [R5+URZ+0x12440], R2 ;  /* 0x01244002050085a7 */ /* 0x000ea4000800007f */
[----:B--2---:R-:W-:Y:S05]  /*195a0*/  @!P0 BRA `(.L_x_765) ;  /* 0xfffffffc00f08947 */ /* 0x004fea000383ffff */
[----:B------:R-:W-:Y:S05]  /*195b0*/  BRA `(.L_x_816) ;  /* 0xffffffe4000c7947 */ /* 0x000fea000383ffff */
.L_x_770:
[----:B0-----:R0:W1:Y:S02]  /*195c0*/  SYNCS.PHASECHK.TRANS64.TRYWAIT P0, [R3+URZ+0x12470], R2 ;  /* 0x01247002030075a7 */ /* 0x001064000800017f */
[----:B-1----:R-:W-:Y:S05]  /*195d0*/  @!P0 NANOSLEEP.SYNCS 0x989680 ;  /* 0x009896800000895d */ /* 0x002fea0003900000 */
[----:B------:R-:W1:Y:S02]  /*195e0*/  @!P0 SYNCS.PHASECHK.TRANS64 P0, [R3+URZ+0x12470], R2 ;  /* 0x01247002030085a7 */ /* 0x000e64000800007f */
[----:B-1----:R-:W-:Y:S05]  /*195f0*/  @!P0 BRA `(.L_x_770) ;  /* 0xfffffffc00f08947 */ /* 0x002fea000383ffff */
[----:B------:R-:W-:Y:S05]  /*19600*/  BRA `(.L_x_817) ;  /* 0xffffffe400947947 */ /* 0x000fea000383ffff */
.L_x_772:
[----:B0-----:R0:W1:Y:S02]  /*19610*/  SYNCS.PHASECHK.TRANS64.TRYWAIT P0, [R3+URZ+0x12460], R2 ;  /* 0x01246002030075a7 */ /* 0x001064000800017f */
[----:B-1----:R-:W-:Y:S05]  /*19620*/  @!P0 NANOSLEEP.SYNCS 0x989680 ;  /* 0x009896800000895d */ /* 0x002fea0003900000 */
[----:B------:R-:W1:Y:S02]  /*19630*/  @!P0 SYNCS.PHASECHK.TRANS64 P0, [R3+URZ+0x12460], R2 ;  /* 0x01246002030085a7 */ /* 0x000e64000800007f */
[----:B-1----:R-:W-:Y:S05]  /*19640*/  @!P0 BRA `(.L_x_772) ;  /* 0xfffffffc00f08947 */ /* 0x002fea000383ffff */
[----:B------:R-:W-:Y:S05]  /*19650*/  BRA `(.L_x_818) ;  /* 0xffffffe400987947 */ /* 0x000fea000383ffff */
.L_x_778:
[----:B0-----:R0:W1:Y:S02]  /*19660*/  SYNCS.PHASECHK.TRANS64.TRYWAIT P0, [R0+URZ+0x12470], R3 ;  /* 0x01247003000075a7 */ /* 0x001064000800017f */
[----:B-1----:R-:W-:Y:S05]  /*19670*/  @!P0 NANOSLEEP.SYNCS 0x989680 ;  /* 0x009896800000895d */ /* 0x002fea0003900000 */
[----:B------:R-:W1:Y:S02]  /*19680*/  @!P0 SYNCS.PHASECHK.TRANS64 P0, [R0+URZ+0x12470], R3 ;  /* 0x01247003000085a7 */ /* 0x000e64000800007f */
[----:B-1----:R-:W-:Y:S05]  /*19690*/  @!P0 BRA `(.L_x_778) ;  /* 0xfffffffc00f08947 */ /* 0x002fea000383ffff */
[----:B------:R-:W-:Y:S05]  /*196a0*/  BRA `(.L_x_819) ;  /* 0xffffffe800987947 */ /* 0x000fea000383ffff */
.L_x_780:
[----:B0-----:R0:W1:Y:S02]  /*196b0*/  SYNCS.PHASECHK.TRANS64.TRYWAIT P0, [R0+URZ+0x12460], R3 ;  /* 0x01246003000075a7 */ /* 0x001064000800017f */
[----:B-1----:R-:W-:Y:S05]  /*196c0*/  @!P0 NANOSLEEP.SYNCS 0x989680 ;  /* 0x009896800000895d */ /* 0x002fea0003900000 */
[----:B------:R-:W1:Y:S02]  /*196d0*/  @!P0 SYNCS.PHASECHK.TRANS64 P0, [R0+URZ+0x12460], R3 ;  /* 0x01246003000085a7 */ /* 0x000e64000800007f */
[----:B-1----:R-:W-:Y:S05]  /*196e0*/  @!P0 BRA `(.L_x_780) ;  /* 0xfffffffc00f08947 */ /* 0x002fea000383ffff */
[----:B------:R-:W-:Y:S05]  /*196f0*/  BRA `(.L_x_820) ;  /* 0xffffffe800b07947 */ /* 0x000fea000383ffff */
.L_x_782:
[----:B0-----:R0:W1:Y:S02]  /*19700*/  SYNCS.PHASECHK.TRANS64.TRYWAIT P0, [R9+URZ+0x12420], R2 ;  /* 0x01242002090075a7 */ /* 0x001064000800017f */
[----:B-1----:R-:W-:Y:S05]  /*19710*/  @!P0 NANOSLEEP.SYNCS 0x989680 ;  /* 0x009896800000895d */ /* 0x002fea0003900000 */
[----:B------:R-:W1:Y:S02]  /*19720*/  @!P0 SYNCS.PHASECHK.TRANS64 P0, [R9+URZ+0x12420], R2 ;  /* 0x01242002090085a7 */ /* 0x000e64000800007f */
[----:B-1----:R-:W-:Y:S05]  /*19730*/  @!P0 BRA `(.L_x_782) ;  /* 0xfffffffc00f08947 */ /* 0x002fea000383ffff */
[----:B------:R-:W-:Y:S05]  /*19740*/  BRA `(.L_x_821) ;  /* 0xffffffec00907947 */ /* 0x000fea000383ffff */
.L_x_784:
[----:B0-----:R0:W1:Y:S02]  /*19750*/  SYNCS.PHASECHK.TRANS64.TRYWAIT P1, [R6+URZ], R3 ;  /* 0x00000003060075a7 */ /* 0x001064000802017f */
[----:B-1----:R-:W-:Y:S05]  /*19760*/  @!P1 NANOSLEEP.SYNCS 0x989680 ;  /* 0x009896800000995d */ /* 0x002fea0003900000 */
[----:B------:R-:W1:Y:S02]  /*19770*/  @!P1 SYNCS.PHASECHK.TRANS64 P1, [R6+URZ], R3 ;  /* 0x00000003060095a7 */ /* 0x000e64000802007f */
[----:B-1----:R-:W-:Y:S05]  /*19780*/  @!P1 BRA `(.L_x_784) ;  /* 0xfffffffc00f09947 */ /* 0x002fea000383ffff */
[----:B------:R-:W-:Y:S05]  /*19790*/  BRA `(.L_x_822) ;  /* 0xffffffec00e07947 */ /* 0x000fea000383ffff */
.L_x_785:
[----:B-1----:R1:W2:Y:S02]  /*197a0*/  SYNCS.PHASECHK.TRANS64.TRYWAIT P1, [R7+URZ], R2 ;  /* 0x00000002070075a7 */ /* 0x0022a4000802017f */
[----:B--2---:R-:W-:Y:S05]  /*197b0*/  @!P1 NANOSLEEP.SYNCS 0x989680 ;  /* 0x009896800000995d */ /* 0x004fea0003900000 */
[----:B------:R-:W2:Y:S02]  /*197c0*/  @!P1 SYNCS.PHASECHK.TRANS64 P1, [R7+URZ], R2 ;  /* 0x00000002070095a7 */ /* 0x000ea4000802007f */
[----:B--2---:R-:W-:Y:S05]  /*197d0*/  @!P1 BRA `(.L_x_785) ;  /* 0xfffffffc00f09947 */ /* 0x004fea000383ffff */
[----:B------:R-:W-:Y:S05]  /*197e0*/  BRA `(.L_x_823) ;  /* 0xffffffec00d47947 */ /* 0x000fea000383ffff */
.L_x_787:
[----:B--2---:R2:W3:Y:S02]  /*197f0*/  SYNCS.PHASECHK.TRANS64.TRYWAIT P1, [R0+URZ+0x12460], R3 ;  /* 0x01246003000075a7 */ /* 0x0044e4000802017f */
[----:B---3--:R-:W-:Y:S05]  /*19800*/  @!P1 NANOSLEEP.SYNCS 0x989680 ;  /* 0x009896800000995d */ /* 0x008fea0003900000 */
[----:B------:R-:W3:Y:S02]  /*19810*/  @!P1 SYNCS.PHASECHK.TRANS64 P1, [R0+URZ+0x12460], R3 ;  /* 0x01246003000095a7 */ /* 0x000ee4000802007f */
[----:B---3--:R-:W-:Y:S05]  /*19820*/  @!P1 BRA `(.L_x_787) ;  /* 0xfffffffc00f09947 */ /* 0x008fea000383ffff */
[----:B------:R-:W-:Y:S05]  /*19830*/  BRA `(.L_x_824) ;  /* 0xffffffec00d47947 */ /* 0x000fea000383ffff */
.L_x_789:
[----:B---3--:R3:W4:Y:S02]  /*19840*/  SYNCS.PHASECHK.TRANS64.TRYWAIT P1, [R5+URZ+0x12460], R2 ;  /* 0x01246002050075a7 */ /* 0x008724000802017f */
[----:B----4-:R-:W-:Y:S05]  /*19850*/  @!P1 NANOSLEEP.SYNCS 0x989680 ;  /* 0x009896800000995d */ /* 0x010fea0003900000 */
[----:B------:R-:W4:Y:S02]  /*19860*/  @!P1 SYNCS.PHASECHK.TRANS64 P1, [R5+URZ+0x12460], R2 ;  /* 0x01246002050095a7 */ /* 0x000f24000802007f */
[----:B----4-:R-:W-:Y:S05]  /*19870*/  @!P1 BRA `(.L_x_789) ;  /* 0xfffffffc00f09947 */ /* 0x010fea000383ffff */
[----:B------:R-:W-:Y:S05]  /*19880*/  BRA `(.L_x_825) ;  /* 0xffffffec00d47947 */ /* 0x000fea000383ffff */
.L_x_791:
[----:B----4-:R4:W0:Y:S02]  /*19890*/  SYNCS.PHASECHK.TRANS64.TRYWAIT P0, [R0+URZ+0x12480], R3 ;  /* 0x01248003000075a7 */ /* 0x010824000800017f */
[----:B0-----:R-:W-:Y:S05]  /*198a0*/  @!P0 NANOSLEEP.SYNCS 0x989680 ;  /* 0x009896800000895d */ /* 0x001fea0003900000 */
[----:B------:R-:W0:Y:S02]  /*198b0*/  @!P0 SYNCS.PHASECHK.TRANS64 P0, [R0+URZ+0x12480], R3 ;  /* 0x01248003000085a7 */ /* 0x000e24000800007f */
[----:B0-----:R-:W-:Y:S05]  /*198c0*/  @!P0 BRA `(.L_x_791) ;  /* 0xfffffffc00f08947 */ /* 0x001fea000383ffff */
[----:B------:R-:W-:Y:S05]  /*198d0*/  BRA `(.L_x_792) ;  /* 0xffffffec00d07947 */ /* 0x000fea000383ffff */
.L_x_826:
        /* <DEDUP_REMOVED lines=10> */
.L_x_2190:


//--------------------- .text._ZN7cutlass13device_kernelIN5flash11enable_sm90INS1_16FlashAttnFwdSm90INS1_25CollectiveMainloopFwdSm90ILi2EN4cute5tupleIJNS5_1CILi1EEES8_S8_EEENS6_IJNS7_ILi192EEENS7_ILi160EEENS7_ILi64EEEEEELi64ENS_12float_e4m3_tEfNS_4arch4Sm90ELb0ELb1ELb1ELb1ELb0ELb0ELb0ELb1ELb1ELb1ELb1ELb0EEENS1_21CollectiveEpilogueFwdINS6_IJSA_SC_SB_EEES9_NS_10bfloat16_tESG_Li384ELb1ELb1ELb1ELb1EEENS1_36VarlenDynamicPersistentTileSchedulerILi192ELi160ELi384ELi128ELb1ELb1ELb1ELb1ELb0ELb1EEEEEEEEEvNT_6ParamsE --------------------------
	.section	.text._ZN7cutlass13device_kernelIN5flash11enable_sm90INS1_16FlashAttnFwdSm90INS1_25CollectiveMainloopFwdSm90ILi2EN4cute5tupleIJNS5_1CILi1EEES8_S8_EEENS6_IJNS7_ILi192EEENS7_ILi160EEENS7_ILi64EEEEEELi64ENS_12float_e4m3_tEfNS_4arch4Sm90ELb0ELb1ELb1ELb1ELb0ELb0ELb0ELb1ELb1ELb1ELb1ELb0EEENS1_21CollectiveEpilogueFwdINS6_IJSA_SC_SB_EEES9_NS_10bfloat16_tESG_Li384ELb1ELb1ELb1ELb1EEENS1_36VarlenDynamicPersistentTileSchedulerILi192ELi160ELi384ELi128ELb1ELb1ELb1ELb1ELb0ELb1EEEEEEEEEvNT_6ParamsE,"ax",@progbits
	.align	128
.text._ZN7cutlass13device_kernelIN5flash11enable_sm90INS1_16FlashAttnFwdSm90INS1_25CollectiveMainloopFwdSm90ILi2EN4cute5tupleIJNS5_1CILi1EEES8_S8_EEENS6_IJNS7_ILi192EEENS7_ILi160EEENS7_ILi64EEEEEELi64ENS_12float_e4m3_tEfNS_4arch4Sm90ELb0ELb1ELb1ELb1ELb0ELb0ELb0ELb1ELb1ELb1ELb1ELb0EEENS1_21CollectiveEpilogueFwdINS6_IJSA_SC_SB_EEES9_NS_10bfloat16_tESG_Li384ELb1ELb1ELb1ELb1EEENS1_36VarlenDynamicPersistentTileSchedulerILi192ELi160ELi384ELi128ELb1ELb1ELb1ELb1ELb0ELb1EEEEEEEEEvNT_6ParamsE:
        .type           _ZN7cutlass13device_kernelIN5flash11enable_sm90INS1_16FlashAttnFwdSm90INS1_25CollectiveMainloopFwdSm90ILi2EN4cute5tupleIJNS5_1CILi1EEES8_S8_EEENS6_IJNS7_ILi192EEENS7_ILi160EEENS7_ILi64EEEEEELi64ENS_12float_e4m3_tEfNS_4arch4Sm90ELb0ELb1ELb1ELb1ELb0ELb0ELb0ELb1ELb1ELb1ELb1ELb0EEENS1_21CollectiveEpilogueFwdINS6_IJSA_SC_SB_EEES9_NS_10bfloat16_tESG_Li384ELb1ELb1ELb1ELb1EEENS1_36VarlenDynamicPersistentTileSchedulerILi192ELi160ELi384ELi128ELb1ELb1ELb1ELb1ELb0ELb1EEEEEEEEEvNT_6ParamsE,@function
        .size           _ZN7cutlass13device_kernelIN5flash11enable_sm90INS1_16FlashAttnFwdSm90INS1_25CollectiveMainloopFwdSm90ILi2EN4cute5tupleIJNS5_1CILi1EEES8_S8_EEENS6_IJNS7_ILi192EEENS7_ILi160EEENS7_ILi64EEEEEELi64ENS_12float_e4m3_tEfNS_4arch4Sm90ELb0ELb1ELb1ELb1ELb0ELb0ELb0ELb1ELb1ELb1ELb1ELb0EEENS1_21CollectiveEpilogueFwdINS6_IJSA_SC_SB_EEES9_NS_10bfloat16_tESG_Li384ELb1ELb1ELb1ELb1EEENS1_36VarlenDynamicPersistentTileSchedulerILi192ELi160ELi384ELi128ELb1ELb1ELb1ELb1ELb0ELb1EEEEEEEEEvNT_6ParamsE,(.L_x_2191 - _ZN7cutlass13device_kernelIN5flash11enable_sm90INS1_16FlashAttnFwdSm90INS1_25CollectiveMainloopFwdSm90ILi2EN4cute5tupleIJNS5_1CILi1EEES8_S8_EEENS6_IJNS7_ILi192EEENS7_ILi160EEENS7_ILi64EEEEEELi64ENS_12float_e4m3_tEfNS_4arch4Sm90ELb0ELb1ELb1ELb1ELb0ELb0ELb0ELb1ELb1ELb1ELb1ELb0EEENS1_21CollectiveEpilogueFwdINS6_IJSA_SC_SB_EEES9_NS_10bfloat16_tESG_Li384ELb1ELb1ELb1ELb1EEENS1_36VarlenDynamicPersistentTileSchedulerILi192ELi160ELi384ELi128ELb1ELb1ELb1ELb1ELb0ELb1EEEEEEEEEvNT_6ParamsE)
        .other          _ZN7cutlass13device_kernelIN5flash11enable_sm90INS1_16FlashAttnFwdSm90INS1_25CollectiveMainloopFwdSm90ILi2EN4cute5tupleIJNS5_1CILi1EEES8_S8_EEENS6_IJNS7_ILi192EEENS7_ILi160EEENS7_ILi64EEEEEELi64ENS_12float_e4m3_tEfNS_4arch4Sm90ELb0ELb1ELb1ELb1ELb0ELb0ELb0ELb1ELb1ELb1ELb1ELb0EEENS1_21CollectiveEpilogueFwdINS6_IJSA_SC_SB_EEES9_NS_10bfloat16_tESG_Li384ELb1ELb1ELb1ELb1EEENS1_36VarlenDynamicPersistentTileSchedulerILi192ELi160ELi384ELi128ELb1ELb1ELb1ELb1ELb0ELb1EEEEEEEEEvNT_6ParamsE,@"STO_CUDA_ENTRY STV_DEFAULT"
_ZN7cutlass13device_kernelIN5flash11enable_sm90INS1_16FlashAttnFwdSm90INS1_25CollectiveMainloopFwdSm90ILi2EN4cute5tupleIJNS5_1CILi1EEES8_S8_EEENS6_IJNS7_ILi192EEENS7_ILi160EEENS7_ILi64EEEEEELi64ENS_12float_e4m3_tEfNS_4arch4Sm90ELb0ELb1ELb1ELb1ELb0ELb0ELb0ELb1ELb1ELb1ELb1ELb0EEENS1_21CollectiveEpilogueFwdINS6_IJSA_SC_SB_EEES9_NS_10bfloat16_tESG_Li384ELb1ELb1ELb1ELb1EEENS1_36VarlenDynamicPersistentTileSchedulerILi192ELi160ELi384ELi128ELb1ELb1ELb1ELb1ELb0ELb1EEEEEEEEEvNT_6ParamsE:
        /* <DEDUP_REMOVED lines=18> */
.L_x_828:
[----:B------:R-:W-:Y:S05]  /*0120*/  BSYNC B0 ;  /* 0x0000000000007941 */ /* 0x000fea0003800000 */
.L_x_827:
        /* <DEDUP_REMOVED lines=41> */
.L_x_829:
        /* <DEDUP_REMOVED lines=22> */
.L_x_830:
        /* <DEDUP_REMOVED lines=18> */
.L_x_831:
        /* <DEDUP_REMOVED lines=22> */
.L_x_832:
        /* <DEDUP_REMOVED lines=22> */
.L_x_833:
[----:B------:R-:W-:Y:S01]  /*0900*/  PLOP3.LUT P0, PT, PT, PT, UP0, 0x80, 0x0 ;  /* 0x000000000000781c */ /* 0x000fe20003f0f008 */
[----:B------:R-:W-:Y:S01]  /*0910*/  UMOV UR38, 0x1 ;  /* 0x0000000100267882 */ /* 0x000fe20000000000 */
[----:B------:R-:W-:Y:S01]  /*0920*/  NOP ;  /* 0x0000000000007918 */ /* 0x000fe20000000000 */
[----:B------:R-:W-:Y:S01]  /*0930*/  USEL UR38, UR38, 0x2, !UP0 ;  /* 0x0000000226267887 */ /* 0x000fe2000c000000 */
[----:B------:R-:W-:Y:S01]  /*0940*/  ULDC.64 UR50, c[0x0][0x208] ;  /* 0x0000820000327ab9 */ /* 0x000fe20000000a00 */
[----:B012-4-:R-:W-:Y:S08]  /*0950*/  BAR.SYNC.DEFER_BLOCKING 0x0 ;  /* 0x0000000000007b1d */ /* 0x017ff00000010000 */
[----:B------:R-:W-:Y:S05]  /*0960*/  @!P0 BRA `(.L_x_834) ;  /* 0x00000160001c8947 */ /* 0x000fea0003800000 */
.L_x_835:
        /* <DEDUP_REMOVED lines=19> */
[----:B------:R-:W-:Y:S01]  /*0aa0*/  R2UR UR49, R15 ;  /* 0x000000000f3172ca */ /* 0x000fe200000e0000 */
[----:B------:R-:W-:Y:S01]  /*0ab0*/  UMOV UR46, URZ ;  /* 0x0000003f002e7c82 */ /* 0x000fe20008000000 */
[----:B------:R-:W-:Y:S01]  /*0ac0*/  UMOV UR36, URZ ;  /* 0x0000003f00247c82 */ /* 0x000fe20008000000 */
[----:B0-----:R-:W-:-:S05]  /*0ad0*/  VIADD R0, R0, 0xffffff80 ;  /* 0xffffff8000007836 */ /* 0x001fca0000000000 */
[----:B------:R-:W-:-:S04]  /*0ae0*/  SHF.R.S32.HI R3, RZ, 0x1f, R0 ;  /* 0x0000001fff037819 */ /* 0x000fc80000011400 */
[CC--:B------:R-:W-:Y:S02]  /*0af0*/  LEA.HI R2, R3.reuse, R0.reuse, RZ, 0x7 ;  /* 0x0000000003027211 */ /* 0x0c0fe400078f38ff */
[----:B------:R-:W-:Y:S02]  /*0b00*/  LEA.HI R3, R3, R0, RZ, 0x2 ;  /* 0x0000000003037211 */ /* 0x000fe400078f10ff */
[----:B------:R-:W-:Y:S02]  /*0b10*/  LOP3.LUT R5, R2, 0xffffff80, RZ, 0xc0, !PT ;  /* 0xffffff8002057812 */ /* 0x000fe400078ec0ff */
[----:B------:R-:W-:Y:S02]  /*0b20*/  SHF.R.S32.HI R2, RZ, 0x7, R2 ;  /* 0x00000007ff027819 */ /* 0x000fe40000011402 */
[----:B------:R-:W-:Y:S01]  /*0b30*/  LOP3.LUT R9, R3, 0xfffffffc, RZ, 0xc0, !PT ;  /* 0xfffffffc03097812 */ /* 0x000fe200078ec0ff */
[----:B------:R-:W-:Y:S02]  /*0b40*/  IMAD.IADD R5, R0, 0x1, -R5 ;  /* 0x0000000100057824 */ /* 0x000fe400078e0a05 */
[----:B------:R-:W-:-:S03]  /*0b50*/  IMAD.HI R3, R2, 0x55555556, RZ ;  /* 0x5555555602037827 */ /* 0x000fc600078e02ff */
[----:B------:R-:W-:Y:S01]  /*0b60*/  SHF.R.S32.HI R4, RZ, 0x1f, R5 ;  /* 0x0000001fff047819 */ /* 0x000fe20000011405 */
[----:B------:R-:W-:Y:S01]  /*0b70*/  IMAD.IADD R9, R0, 0x1, -R9 ;  /* 0x0000000100097824 */ /* 0x000fe200078e0a09 */
[----:B------:R-:W-:Y:S02]  /*0b80*/  LEA.HI R3, R3, R3, RZ, 0x1 ;  /* 0x0000000303037211 */ /* 0x000fe400078f08ff */
[CC--:B------:R-:W-:Y:S02]  /*0b90*/  LEA.HI R6, R4.reuse, R5.reuse, RZ, 0x2 ;  /* 0x0000000504067211 */ /* 0x0c0fe400078f10ff */
[----:B------:R-:W-:Y:S01]  /*0ba0*/  LEA.HI R4, R4, R5, RZ, 0x5 ;  /* 0x0000000504047211 */ /* 0x000fe200078f28ff */
[----:B------:R-:W-:Y:S01]  /*0bb0*/  IMAD R3, R3, -0x3, R2 ;  /* 0xfffffffd03037824 */ /* 0x000fe200078e0202 */
[--C-:B------:R-:W-:Y:S02]  /*0bc0*/  SHF.R.S32.HI R7, RZ, 0x2, R6.reuse ;  /* 0x00000002ff077819 */ /* 0x100fe40000011406 */
[----:B------:R-:W-:-:S02]  /*0bd0*/  SHF.R.S32.HI R8, RZ, 0x1f, R6 ;  /* 0x0000001fff087819 */ /* 0x000fc40000011406 */
[----:B------:R-:W-:Y:S02]  /*0be0*/  LEA.HI R0, R9, R9, RZ, 0x1 ;  /* 0x0000000909007211 */ /* 0x000fe400078f08ff */
[----:B------:R-:W-:Y:S02]  /*0bf0*/  LEA.HI R8, R8, R7, RZ, 0x3 ;  /* 0x0000000708087211 */ /* 0x000fe400078f18ff */
[----:B------:R-:W-:Y:S02]  /*0c00*/  SHF.R.S32.HI R4, RZ, 0x5, R4 ;  /* 0x00000005ff047819 */ /* 0x000fe40000011404 */
[----:B------:R-:W-:Y:S02]  /*0c10*/  LOP3.LUT R8, R8, 0xfffffff8, RZ, 0xc0, !PT ;  /* 0xfffffff808087812 */ /* 0x000fe400078ec0ff */
[----:B------:R-:W-:Y:S02]  /*0c20*/  LOP3.LUT R0, R0, 0x1ffffffe, RZ, 0xc0, !PT ;  /* 0x1ffffffe00007812 */ /* 0x000fe400078ec0ff */
[----:B------:R-:W-:Y:S01]  /*0c30*/  LOP3.LUT R6, R6, 0x7ffffffc, RZ, 0xc0, !PT ;  /* 0x7ffffffc06067812 */ /* 0x000fe200078ec0ff */
[----:B------:R-:W-:-:S02]  /*0c40*/  IMAD.IADD R7, R7, 0x1, -R8 ;  /* 0x0000000107077824 */ /* 0x000fc400078e0a08 */
[----:B------:R-:W-:Y:S02]  /*0c50*/  IMAD.IADD R0, R9, 0x1, -R0 ;  /* 0x0000000109007824 */ /* 0x000fe400078e0a00 */
[----:B------:R-:W-:Y:S02]  /*0c60*/  IMAD R4, R4, 0x10, R7 ;  /* 0x0000001004047824 */ /* 0x000fe400078e0207 */
[----:B------:R-:W-:Y:S02]  /*0c70*/  IMAD.IADD R6, R5, 0x1, -R6 ;  /* 0x0000000105067824 */ /* 0x000fe400078e0a06 */
[----:B------:R-:W-:Y:S02]  /*0c80*/  IMAD R3, R3, 0x40, R4 ;  /* 0x0000004003037824 */ /* 0x000fe400078e0204 */
[----:B------:R-:W-:Y:S02]  /*0c90*/  IMAD.SHL.U32 R22, R6, 0x2, RZ ;  /* 0x0000000206167824 */ /* 0x000fe400078e00ff */
[----:B------:R-:W-:-:S05]  /*0ca0*/  IMAD R0, R0, 0x8, R3 ;  /* 0x0000000800007824 */ /* 0x000fca00078e0203 */
[----:B------:R0:W-:Y:S02]  /*0cb0*/  STL [R1+0x54], R0 ;  /* 0x0000540001007387 */ /* 0x0001e40000100800 */
.L_x_931:
[----:B012-4-:R-:W1:Y:S01]  /*0cc0*/  LDC.64 R6, c[0x0][0xa18] ;  /* 0x00028600ff067b82 */ /* 0x017e620000000a00 */
[----:B------:R-:W-:Y:S02]  /*0cd0*/  IMAD.U32 R3, RZ, RZ, UR49 ;  /* 0x00000031ff037e24 */ /* 0x000fe4000f8e00ff */
[----:B---3--:R-:W-:-:S05]  /*0ce0*/  IMAD.MOV.U32 R8, RZ, RZ, RZ ;  /* 0x000000ffff087224 */ /* 0x008fca00078e00ff */
[----:B------:R-:W2:Y:S08]  /*0cf0*/  LDC R18, c[0x0][0x288] ;  /* 0x0000a200ff127b82 */ /* 0x000eb00000000800 */
[----:B------:R-:W3:Y:S08]  /*0d00*/  LDC.64 R4, c[0x0][0xa28] ;  /* 0x00028a00ff047b82 */ /* 0x000ef00000000a00 */
[----:B------:R-:W4:Y:S01]  /*0d10*/  LDC.64 R10, c[0x0][0x418] ;  /* 0x00010600ff0a7b82 */ /* 0x000f220000000a00 */
[----:B-1----:R-:W-:-:S07]  /*0d20*/  ISETP.NE.U32.AND P1, PT, R6, RZ, PT ;  /* 0x000000ff0600720c */ /* 0x002fce0003f25070 */
[----:B0-----:R-:W0:Y:S01]  /*0d30*/  LDC R0, c[0x0][0x424] ;  /* 0x00010900ff007b82 */ /* 0x001e220000000800 */
[----:B------:R-:W-:-:S07]  /*0d40*/  ISETP.NE.AND.EX P1, PT, R7, RZ, PT, P1 ;  /* 0x000000ff0700720c */ /* 0x000fce0003f25310 */
[----:B------:R-:W1:Y:S01]  /*0d50*/  LDC R17, c[0x0][0x2f0] ;  /* 0x0000bc00ff117b82 */ /* 0x000e620000000800 */
[----:B---3--:R-:W-:Y:S01]  /*0d60*/  ISETP.NE.U32.AND P0, PT, R4, RZ, PT ;  /* 0x000000ff0400720c */ /* 0x008fe20003f05070 */
[----:B------:R-:W-:Y:S01]  /*0d70*/  ULOP3.LUT UR4, UR6, 0xff000000, URZ, 0xc0, !UPT ;  /* 0xff00000006047892 */ /* 0x000fe2000f8ec03f */
[----:B------:R-:W-:Y:S02]  /*0d80*/  ULDC.64 UR8, c[0x0][0xa20] ;  /* 0x0002880000087ab9 */ /* 0x000fe40000000a00 */
[----:B------:R-:W-:-:S03]  /*0d90*/  ISETP.NE.AND.EX P0, PT, R5, RZ, PT, P0 ;  /* 0x000000ff0500720c */ /* 0x000fc60003f05300 */
[----:B------:R-:W3:Y:S10]  /*0da0*/  @P1 LDC.64 R6, c[0x0][0xa18] ;  /* 0x00028600ff061b82 */ /* 0x000ef40000000a00 */
[----:B------:R-:W4:Y:S01]  /*0db0*/  @P0 LDC.64 R4, c[0x0][0xa28] ;  /* 0x00028a00ff040b82 */ /* 0x000f220000000a00 */
[----:B---3--:R-:W-:-:S05]  /*0dc0*/  @P1 IMAD.WIDE R6, R3, 0x4, R6 ;  /* 0x0000000403061825 */ /* 0x008fca00078e0206 */
[----:B--2--5:R2:W5:Y:S01]  /*0dd0*/  @P1 LDG.E R18, desc[UR50][R6.64] ;  /* 0x0000003206121981 */ /* 0x024562000c1e1900 */
[----:B----4-:R-:W-:Y:S01]  /*0de0*/  @P0 IMAD.WIDE R4, R3, 0x4, R4 ;  /* 0x0000000403040825 */ /* 0x010fe200078e0204 */
[----:B------:R-:W-:Y:S01]  /*0df0*/  ULOP3.LUT UR42, UR6, 0xff0000, URZ, 0xc0, !UPT ;  /* 0x00ff0000062a7892 */ /* 0x000fe2000f8ec03f */
[----:B------:R-:W-:Y:S01]  /*0e00*/  ISETP.NE.U32.AND P2, PT, RZ, UR8, PT ;  /* 0x00000008ff007c0c */ /* 0x000fe2000bf45070 */
[----:B------:R-:W-:Y:S02]  /*0e10*/  USHF.R.U32.HI UR4, URZ, 0x8, UR4 ;  /* 0x000000083f047899 */ /* 0x000fe40008011604 */
[----:B------:R2:W5:Y:S01]  /*0e20*/  @P0 LDG.E R8, desc[UR50][R4.64] ;  /* 0x0000003204080981 */ /* 0x000562000c1e1900 */
[----:B------:R-:W-:Y:S01]  /*0e30*/  ISETP.NE.U32.AND P0, PT, R10, RZ, PT ;  /* 0x000000ff0a00720c */ /* 0x000fe20003f05070 */
[----:B------:R-:W-:Y:S01]  /*0e40*/  ULEA.HI UR42, UR42, UR4, URZ, 0x10 ;  /* 0x000000042a2a7291 */ /* 0x000fe2000f8f803f */
[----:B------:R-:W-:Y:S01]  /*0e50*/  ISETP.NE.AND.EX P2, PT, RZ, UR9, PT, P2 ;  /* 0x00000009ff007c0c */ /* 0x000fe2000bf45320 */
[----:B------:R-:W-:Y:S01]  /*0e60*/  ULOP3.LUT UR37, UR6, 0xffff, URZ, 0xc0, !UPT ;  /* 0x0000ffff06257892 */ /* 0x000fe2000f8ec03f */
[----:B------:R-:W-:-:S04]  /*0e70*/  ISETP.NE.AND.EX P0, PT, R11, RZ, PT, P0 ;  /* 0x000000ff0b00720c */ /* 0x000fc80003f05300 */
[----:B0-----:R-:W-:Y:S01]  /*0e80*/  SEL R0, R0, 0x1, P0 ;  /* 0x0000000100007807 */ /* 0x001fe20000000000 */
[----:B-12---:R-:W-:Y:S08]  /*0e90*/  @P1 BRA `(.L_x_836) ;  /* 0x0000000000281947 */ /* 0x006ff00003800000 */
[----:B------:R-:W-:Y:S02]  /*0ea0*/  ULDC.64 UR6, c[0x0][0xa00] ;  /* 0x0002800000067ab9 */ /* 0x000fe40000000a00 */
[----:B------:R-:W-:-:S04]  /*0eb0*/  ISETP.NE.U32.AND P0, PT, RZ, UR6, PT ;  /* 0x00000006ff007c0c */ /* 0x000fc8000bf05070 */
[----:B------:R-:W-:-:S13]  /*0ec0*/  ISETP.NE.AND.EX P0, PT, RZ, UR7, PT, P0 ;  /* 0x00000007ff007c0c */ /* 0x000fda000bf05300 */
[----:B------:R-:W-:Y:S05]  /*0ed0*/  @!P0 BRA `(.L_x_836) ;  /* 0x0000000000188947 */ /* 0x000fea0003800000 */
[----:B------:R-:W0:Y:S01]  /*0ee0*/  LDC.64 R4, c[0x0][0xa00] ;  /* 0x00028000ff047b82 */ /* 0x000e220000000a00 */
[----:B------:R-:W-:-:S04]  /*0ef0*/  IMAD.U32 R3, RZ, RZ, UR49 ;  /* 0x00000031ff037e24 */ /* 0x000fc8000f8e00ff */
[----:B0-----:R-:W-:-:S05]  /*0f00*/  IMAD.WIDE R4, R3, 0x4, R4 ;  /* 0x0000000403047825 */ /* 0x001fca00078e0204 */
[----:B-----5:R-:W2:Y:S04]  /*0f10*/  LDG.E R18, desc[UR50][R4.64] ;  /* 0x0000003204127981 */ /* 0x020ea8000c1e1900 */
[----:B------:R-:W2:Y:S02]  /*0f20*/  LDG.E R3, desc[UR50][R4.64+0x4] ;  /* 0x0000043204037981 */ /* 0x000ea4000c1e1900 */
[----:B--2---:R-:W-:-:S07]  /*0f30*/  IMAD.IADD R18, R3, 0x1, -R18 ;  /* 0x0000000103127824 */ /* 0x004fce00078e0a12 */
.L_x_836:
[----:B------:R-:W-:Y:S01]  /*0f40*/  UMOV UR39, UR49 ;  /* 0x0000003100277c82 */ /* 0x000fe20008000000 */
[----:B------:R-:W-:Y:S01]  /*0f50*/  IMAD R17, R0, R17, RZ ;  /* 0x0000001100117224 */ /* 0x000fe200078e02ff */
[----:B------:R-:W-:Y:S06]  /*0f60*/  @!P2 BRA `(.L_x_837) ;  /* 0x000000000018a947 */ /* 0x000fec0003800000 */
[----:B------:R-:W-:Y:S02]  /*0f70*/  ULDC.64 UR6, c[0x0][0xa20] ;  /* 0x0002880000067ab9 */ /* 0x000fe40000000a00 */
[----:B------:R-:W-:-:S06]  /*0f80*/  UIMAD.WIDE UR6, UR49, 0x4, UR6 ;  /* 0x00000004310678a5 */ /* 0x000fcc000f8e0206 */
[----:B------:R-:W-:Y:S02]  /*0f90*/  IMAD.U32 R4, RZ, RZ, UR6 ;  /* 0x00000006ff047e24 */ /* 0x000fe4000f8e00ff */
[----:B------:R-:W-:-:S05]  /*0fa0*/  IMAD.U32 R5, RZ, RZ, UR7 ;  /* 0x00000007ff057e24 */ /* 0x000fca000f8e00ff */
[----:B------:R0:W5:Y:S01]  /*0fb0*/  LDG.E R17, desc[UR50][R4.64] ;  /* 0x0000003204117981 */ /* 0x000162000c1e1900 */
[----:B------:R-:W-:Y:S05]  /*0fc0*/  BRA `(.L_x_838) ;  /* 0x0000000000287947 */ /* 0x000fea0003800000 */
.L_x_837:
[----:B------:R-:W-:Y:S02]  /*0fd0*/  ULDC.64 UR6, c[0x0][0xa08] ;  /* 0x0002820000067ab9 */ /* 0x000fe40000000a00 */
[----:B------:R-:W-:-:S04]  /*0fe0*/  ISETP.NE.U32.AND P0, PT, RZ, UR6, PT ;  /* 0x00000006ff007c0c */ /* 0x000fc8000bf05070 */
[----:B------:R-:W-:-:S13]  /*0ff0*/  ISETP.NE.AND.EX P0, PT, RZ, UR7, PT, P0 ;  /* 0x00000007ff007c0c */ /* 0x000fda000bf05300 */
[----:B------:R-:W-:Y:S05]  /*1000*/  @!P0 BRA `(.L_x_838) ;  /* 0x0000000000188947 */ /* 0x000fea0003800000 */
[----:B------:R-:W0:Y:S01]  /*1010*/  LDC.64 R4, c[0x0][0xa08] ;  /* 0x00028200ff047b82 */ /* 0x000e220000000a00 */
[----:B------:R-:W-:-:S04]  /*1020*/  IMAD.U32 R3, RZ, RZ, UR49 ;  /* 0x00000031ff037e24 */ /* 0x000fc8000f8e00ff */
[----:B0-----:R-:W-:-:S05]  /*1030*/  IMAD.WIDE R4, R3, 0x4, R4 ;  /* 0x0000000403047825 */ /* 0x001fca00078e0204 */
[----:B------:R-:W2:Y:S04]  /*1040*/  LDG.E R17, desc[UR50][R4.64] ;  /* 0x0000003204117981 */ /* 0x000ea8000c1e1900 */
[----:B------:R-:W2:Y:S02]  /*1050*/  LDG.E R0, desc[UR50][R4.64+0x4] ;  /* 0x0000043204007981 */ /* 0x000ea4000c1e1900 */
[----:B--2---:R-:W-:-:S07]  /*1060*/  IMAD.IADD R17, R0, 0x1, -R17 ;  /* 0x0000000100117824 */ /* 0x004fce00078e0a11 */
.L_x_838:
[----:B------:R-:W-:Y:S01]  /*1070*/  ULDC UR4, c[0x0][0x448] ;  /* 0x0001120000047ab9 */ /* 0x000fe20000000800 */
[----:B-----5:R-:W-:Y:S01]  /*1080*/  IMAD.IADD R17, R17, 0x1, -R8 ;  /* 0x0000000111117824 */ /* 0x020fe200078e0a08 */
[----:B------:R-:W-:Y:S02]  /*1090*/  UISETP.NE.AND UP1, UPT, UR4, 0x1, UPT ;  /* 0x000000010400788c */ /* 0x000fe4000bf25270 */
[----:B------:R-:W-:Y:S02]  /*10a0*/  UIMAD UR40, UR5, 0xc0, URZ ;  /* 0x000000c0052878a4 */ /* 0x000fe4000f8e023f */
[----:B------:R-:W-:Y:S01]  /*10b0*/  IADD3 R0, R17, 0x1, -R18 ;  /* 0x0000000111007810 */ /* 0x000fe20007ffe812 */
[----:B------:R-:W-:Y:S01]  /*10c0*/  ULDC.64 UR4, c[0x0][0x9e0] ;  /* 0x0002780000047ab9 */ /* 0x000fe20000000a00 */
[----:B------:R-:W-:Y:S02]  /*10d0*/  UIADD3 UR8, UR40, 0xbf, URZ ;  /* 0x000000bf28087890 */ /* 0x000fe4000fffe03f */
[----:B------:R-:W-:Y:S01]  /*10e0*/  R2UR UR9, R0 ;  /* 0x00000000000972ca */ /* 0x000fe200000e0000 */
[----:B------:R-:W-:-:S02]  /*10f0*/  UISETP.GE.AND UP0, UPT, UR5, 0x1, UPT ;  /* 0x000000010500788c */ /* 0x000fc4000bf06270 */
[----:B------:R-:W-:Y:S01]  /*1100*/  @UP1 ULDC UR6, c[0x0][0x44c] ;  /* 0x0001130000061ab9 */ /* 0x000fe20000000800 */
[----:B------:R-:W-:Y:S01]  /*1110*/  @UP1 ULDC UR10, c[0x0][0x450] ;  /* 0x00011400000a1ab9 */ /* 0x000fe20000000800 */
[----:B------:R-:W-:Y:S02]  /*1120*/  UIMAD.WIDE.U32 UR6, UR8, UR6, URZ ;  /* 0x00000006080672a5 */ /* 0x000fe4000f8e003f */
[----:B------:R-:W-:Y:S02]  /*1130*/  PLOP3.LUT P1, PT, PT, PT, UP0, 0x80, 0x0 ;  /* 0x000000000000781c */ /* 0x000fe40003f2f008 */
[----:B------:R-:W-:-:S04]  /*1140*/  @UP1 USHF.R.U32.HI UR8, URZ, UR10, UR7 ;  /* 0x0000000a3f081299 */ /* 0x000fc80008011607 */
        /* <DEDUP_REMOVED lines=14> */
.L_x_840:
[----:B------:R-:W-:-:S11]  /*1230*/  UISETP.NE.AND UP0, UPT, UR5, 0x1, UPT ;  /* 0x000000010500788c */ /* 0x000fd6000bf05270 */
[----:B------:R-:W-:Y:S02]  /*1240*/  @UP0 ULDC.64 UR8, c[0x0][0x9e8] ;  /* 0x00027a0000080ab9 */ /* 0x000fe40000000a00 */
[----:B------:R-:W-:-:S04]  /*1250*/  UIMAD.WIDE.U32 UR6, UR4, UR8, URZ ;  /* 0x00000008040672a5 */ /* 0x000fc8000f8e003f */
[----:B------:R-:W-:-:S12]  /*1260*/  @UP0 USHF.R.U32.HI UR4, URZ, UR9, UR7 ;  /* 0x000000093f040299 */ /* 0x000fd80008011607 */
.L_x_841:
[----:B------:R-:W-:-:S06]  /*1270*/  UIMAD UR4, UR4, UR5, UR5 ;  /* 0x00000005040472a4 */ /* 0x000fcc000f8e0205 */
[----:B------:R-:W-:-:S07]  /*1280*/  VIMNMX R0, R0, UR4, PT ;  /* 0x0000000400007c48 */ /* 0x000fce000bfe0100 */
.L_x_839:
[C---:B------:R-:W-:Y:S01]  /*1290*/  IMAD.IADD R106, R17.reuse, 0x1, -R18 ;  /* 0x00000001116a7824 */ /* 0x040fe200078e0a12 */
[----:B------:R-:W-:Y:S01]  /*12a0*/  @UP1 ULDC UR6, c[0x0][0x44c] ;  /* 0x0001130000061ab9 */ /* 0x000fe20000000800 */
[----:B------:R-:W-:Y:S01]  /*12b0*/  VIADD R3, R0, 0x9f ;  /* 0x0000009f00037836 */ /* 0x000fe20000000000 */
[----:B------:R-:W-:Y:S01]  /*12c0*/  UIMAD.WIDE.U32 UR6, UR40, UR6, URZ ;  /* 0x00000006280672a5 */ /* 0x000fe2000f8e003f */
[----:B------:R-:W-:Y:S01]  /*12d0*/  VIADD R0, R17, 0x9f ;  /* 0x0000009f11007836 */ /* 0x000fe20000000000 */
[----:B------:R-:W-:Y:S01]  /*12e0*/  R2UR UR8, R106 ;  /* 0x000000006a0872ca */ /* 0x000fe200000e0000 */
[----:B------:R-:W-:Y:S01]  /*12f0*/  @UP1 ULDC UR9, c[0x0][0x450] ;  /* 0x0001140000091ab9 */ /* 0x000fe20000000800 */
[----:B0-----:R-:W-:Y:S01]  /*1300*/  IMAD.HI R4, R3, 0x66666667, RZ ;  /* 0x6666666703047827 */ /* 0x001fe200078e02ff */
        /* <DEDUP_REMOVED lines=22> */
.L_x_843:
[----:B------:R-:W-:-:S11]  /*1470*/  UISETP.NE.AND UP0, UPT, UR5, 0x1, UPT ;  /* 0x000000010500788c */ /* 0x000fd6000bf05270 */
[----:B------:R-:W-:Y:S02]  /*1480*/  @UP0 ULDC.64 UR10, c[0x0][0x9e8] ;  /* 0x00027a00000a0ab9 */ /* 0x000fe40000000a00 */
[----:B------:R-:W-:-:S04]  /*1490*/  UIMAD.WIDE.U32 UR6, UR4, UR10, URZ ;  /* 0x0000000a040672a5 */ /* 0x000fc8000f8e003f */
[----:B------:R-:W-:-:S12]  /*14a0*/  @UP0 USHF.R.U32.HI UR4, URZ, UR11, UR7 ;  /* 0x0000000b3f040299 */ /* 0x000fd80008011607 */
.L_x_844:
[----:B------:R-:W-:-:S04]  /*14b0*/  UIMAD UR4, UR4, UR5, URZ ;  /* 0x00000005040472a4 */ /* 0x000fc8000f8e023f */
[----:B------:R-:W-:-:S04]  /*14c0*/  UISETP.LT.AND UP0, UPT, UR8, UR4, UPT ;  /* 0x000000040800728c */ /* 0x000fc8000bf01270 */
[----:B------:R-:W-:-:S12]  /*14d0*/  USEL UR8, UR8, UR4, !UP0 ;  /* 0x0000000408087287 */ /* 0x000fd8000c000000 */
.L_x_842:
[----:B------:R-:W-:Y:S02]  /*14e0*/  UIMAD.WIDE UR4, UR8, 0x66666667, URZ ;  /* 0x66666667080478a5 */ /* 0x000fe4000f8e023f */
[----:B------:R-:W-:Y:S02]  /*14f0*/  ULOP3.LUT UR41, UR42, 0xff, URZ, 0xc0, !UPT ;  /* 0x000000ff2a297892 */ /* 0x000fe4000f8ec03f */
[----:B------:R-:W-:Y:S02]  /*1500*/  USHF.R.U32.HI UR4, URZ, 0x1f, UR5 ;  /* 0x0000001f3f047899 */ /* 0x000fe40008011605 */
[----:B------:R-:W-:Y:S02]  /*1510*/  USHF.R.U32.HI UR42, URZ, 0x10, UR42 ;  /* 0x000000103f2a7899 */ /* 0x000fe4000801162a */
[----:B------:R-:W-:-:S04]  /*1520*/  ULEA.HI.SX32 UR4, UR5, UR4, 0x1a ;  /* 0x0000000405047291 */ /* 0x000fc8000f8fd23f */
[----:B------:R-:W-:-:S04]  /*1530*/  UISETP.LT.AND UP0, UPT, URZ, UR4, UPT ;  /* 0x000000043f00728c */ /* 0x000fc8000bf01270 */
[----:B------:R-:W-:-:S03]  /*1540*/  USEL UR43, URZ, UR4, !UP0 ;  /* 0x000000043f2b7287 */ /* 0x000fc6000c000000 */
[----:B------:R-:W-:-:S03]  /*1550*/  UMOV UR4, URZ ;  /* 0x0000003f00047c82 */ /* 0x000fc60008000000 */
[----:B------:R-:W-:-:S13]  /*1560*/  ISETP.GT.AND P0, PT, R104, UR43, PT ;  /* 0x0000002b68007c0c */ /* 0x000fda000bf04270 */
[----:B------:R-:W-:Y:S05]  /*1570*/  @!P0 BRA `(.L_x_845) ;  /* 0x0000000000988947 */ /* 0x000fea0003800000 */
[----:B------:R-:W-:Y:S01]  /*1580*/  UISETP.NE.AND UP0, UPT, UR42, URZ, UPT ;  /* 0x0000003f2a00728c */ /* 0x000fe2000bf05270 */
[----:B------:R-:W-:-:S03]  /*1590*/  ULDC UR4, c[0x0][0x9f0] ;  /* 0x00027c0000047ab9 */ /* 0x000fc60000000800 */
[----:B------:R-:W-:-:S03]  /*15a0*/  USEL UR9, UR42, UR4, UP0 ;  /* 0x000000042a097287 */ /* 0x000fc60008000000 */
[----:B------:R-:W-:-:S03]  /*15b0*/  UMOV UR4, URZ ;  /* 0x0000003f00047c82 */ /* 0x000fc60008000000 */
[----:B------:R-:W-:-:S05]  /*15c0*/  IMAD.U32 R5, RZ, RZ, UR9 ;  /* 0x00000009ff057e24 */ /* 0x000fca000f8e00ff */
        /* <DEDUP_REMOVED lines=33> */
.L_x_845:
[----:B------:R-:W-:Y:S02]  /*17e0*/  UIMAD UR43, UR41, UR4, UR43 ;  /* 0x00000004292b72a4 */ /* 0x000fe4000f8e022b */
[----:B------:R-:W-:Y:S01]  /*17f0*/  IMAD.U32 R3, RZ, RZ, UR4 ;  /* 0x00000004ff037e24 */ /* 0x000fe2000f8e00ff */
[----:B------:R-:W-:Y:S02]  /*1800*/  PLOP3.LUT P0, PT, PT, PT, PT, 0x80, 0x0 ;  /* 0x000000000000781c */ /* 0x000fe40003f0f070 */
[----:B------:R-:W-:Y:S02]  /*1810*/  CS2R R28, SRZ ;  /* 0x00000000001c7805 */ /* 0x000fe4000001ff00 */
[----:B------:R-:W-:Y:S02]  /*1820*/  CS2R R6, SRZ ;  /* 0x0000000000067805 */ /* 0x000fe4000001ff00 */
[----:B------:R-:W-:Y:S02]  /*1830*/  CS2R R24, SRZ ;  /* 0x0000000000187805 */ /* 0x000fe4000001ff00 */
[----:B------:R-:W-:-:S02]  /*1840*/  VIADDMNMX R104, R3, UR43, R104, PT ;  /* 0x0000002b03687c46 */ /* 0x000fc4000b800168 */
[----:B------:R-:W-:Y:S02]  /*1850*/  CS2R R30, SRZ ;  /* 0x00000000001e7805 */ /* 0x000fe4000001ff00 */
[----:B------:R-:W-:Y:S02]  /*1860*/  CS2R R26, SRZ ;  /* 0x00000000001a7805 */ /* 0x000fe4000001ff00 */
[----:B------:R-:W-:Y:S02]  /*1870*/  CS2R R36, SRZ ;  /* 0x0000000000247805 */ /* 0x000fe4000001ff00 */
[----:B------:R-:W-:Y:S02]  /*1880*/  ISETP.GT.AND P1, PT, R104, UR43, PT ;  /* 0x0000002b68007c0c */ /* 0x000fe4000bf24270 */
[----:B------:R-:W-:Y:S02]  /*1890*/  CS2R R32, SRZ ;  /* 0x0000000000207805 */ /* 0x000fe4000001ff00 */
[----:B------:R-:W-:-:S02]  /*18a0*/  CS2R R38, SRZ ;  /* 0x0000000000267805 */ /* 0x000fc4000001ff00 */
[----:B------:R-:W-:Y:S02]  /*18b0*/  CS2R R34, SRZ ;  /* 0x0000000000227805 */ /* 0x000fe4000001ff00 */
[----:B------:R-:W-:Y:S02]  /*18c0*/  CS2R R44, SRZ ;  /* 0x00000000002c7805 */ /* 0x000fe4000001ff00 */
[----:B------:R-:W-:Y:S02]  /*18d0*/  CS2R R40, SRZ ;  /* 0x0000000000287805 */ /* 0x000fe4000001ff00 */
[----:B------:R-:W-:Y:S02]  /*18e0*/  CS2R R46, SRZ ;  /* 0x00000000002e7805 */ /* 0x000fe4000001ff00 */
[----:B------:R-:W-:Y:S02]  /*18f0*/  CS2R R42, SRZ ;  /* 0x00000000002a7805 */ /* 0x000fe4000001ff00 */
[----:B------:R-:W-:Y:S01]  /*1900*/  CS2R R52, SRZ ;  /* 0x0000000000347805 */ /* 0x000fe2000001ff00 */
[----:B------:R-:W-:Y:S01]  /*1910*/  IMAD.MOV.U32 R12, RZ, RZ, RZ ;  /* 0x000000ffff0c7224 */ /* 0x000fe200078e00ff */
[----:B------:R-:W-:-:S02]  /*1920*/  CS2R R54, SRZ ;  /* 0x0000000000367805 */ /* 0x000fc4000001ff00 */
[----:B------:R-:W-:Y:S01]  /*1930*/  CS2R R50, SRZ ;  /* 0x0000000000327805 */ /* 0x000fe2000001ff00 */
[----:B------:R-:W-:Y:S01]  /*1940*/  IMAD.MOV.U32 R49, RZ, RZ, RZ ;  /* 0x000000ffff317224 */ /* 0x000fe200078e00ff */
[----:B------:R-:W-:Y:S06]  /*1950*/  @!P1 BRA `(.L_x_846) ;  /* 0x0000012000e89947 */ /* 0x000fec0003800000 */
[----:B------:R-:W0:Y:S01]  /*1960*/  S2R R0, SR_TID.X ;  /* 0x0000000000007919 */ /* 0x000e220000002100 */
[----:B------:R-:W1:Y:S01]  /*1970*/  S2UR UR44, SR_CgaCtaId ;  /* 0x00000000002c79c3 */ /* 0x000e620000008800 */
[----:B------:R-:W-:Y:S02]  /*1980*/  UMOV UR45, 0x400 ;  /* 0x00000400002d7882 */ /* 0x000fe40000000000 */
[----:B-1----:R-:W-:Y:S01]  /*1990*/  ULEA UR45, UR44, UR45, 0x18 ;  /* 0x0000002d2c2d7291 */ /* 0x002fe2000f8ec03f */
[----:B0-----:R-:W-:-:S05]  /*19a0*/  VIADD R0, R0, 0xffffff80 ;  /* 0xffffff8000007836 */ /* 0x001fca0000000000 */
[----:B------:R-:W-:-:S04]  /*19b0*/  SHF.R.S32.HI R3, RZ, 0x1f, R0 ;  /* 0x0000001fff037819 */ /* 0x000fc80000011400 */
[----:B------:R-:W-:-:S04]  /*19c0*/  LEA.HI R3, R3, R0, RZ, 0x7 ;  /* 0x0000000003037211 */ /* 0x000fc800078f38ff */
[----:B------:R-:W-:-:S06]  /*19d0*/  SHF.R.S32.HI R3, RZ, 0x7, R3 ;  /* 0x00000007ff037819 */ /* 0x000fcc0000011403 */
        /* <DEDUP_REMOVED lines=28> */
.L_x_847:
        /* <DEDUP_REMOVED lines=10> */
[----:B------:R-:W-:Y:S02]  /*1c40*/  @UP0 USHF.R.S32.HI UR10, URZ, 0x1f, UR49 ;  /* 0x0000001f3f0a0899 */ /* 0x000fe40008011431 */
[----:B------:R-:W-:Y:S01]  /*1c50*/  @UP1 USHF.R.S32.HI UR13, URZ, 0x1f, UR49 ;  /* 0x0000001f3f0d1899 */ /* 0x000fe20008011431 */
[----:B------:R-:W-:Y:S01]  /*1c60*/  @UP0 ULDC.64 UR14, c[0x0][0x9a8] ;  /* 0x00026a00000e0ab9 */ /* 0x000fe20000000a00 */
[----:B------:R-:W-:Y:S01]  /*1c70*/  @UP1 ULDC.64 UR16, c[0x0][0x9b8] ;  /* 0x00026e0000101ab9 */ /* 0x000fe20000000a00 */
[----:B------:R-:W-:Y:S02]  /*1c80*/  @UP0 UIMAD UR10, UR10, UR14, URZ ;  /* 0x0000000e0a0a02a4 */ /* 0x000fe4000f8e023f */
[----:B------:R-:W-:Y:S02]  /*1c90*/  @UP1 UIMAD UR13, UR13, UR16, URZ ;  /* 0x000000100d0d12a4 */ /* 0x000fe4000f8e023f */
[----:B------:R-:W-:Y:S02]  /*1ca0*/  @UP0 UIMAD UR12, UR49, UR15, UR10 ;  /* 0x0000000f310c02a4 */ /* 0x000fe4000f8e020a */
[----:B------:R-:W-:-:S02]  /*1cb0*/  @UP1 UIMAD UR13, UR49, UR17, UR13 ;  /* 0x00000011310d12a4 */ /* 0x000fc4000f8e020d */
[----:B------:R-:W-:Y:S02]  /*1cc0*/  @UP0 UIMAD.WIDE.U32 UR8, UR49, UR14, URZ ;  /* 0x0000000e310802a5 */ /* 0x000fe4000f8e003f */
[----:B------:R-:W-:Y:S02]  /*1cd0*/  @UP1 UIMAD.WIDE.U32 UR10, UR49, UR16, URZ ;  /* 0x00000010310a12a5 */ /* 0x000fe4000f8e003f */
[----:B------:R-:W-:Y:S02]  /*1ce0*/  @UP0 UIADD3 UR9, UR9, UR12, URZ ;  /* 0x0000000c09090290 */ /* 0x000fe4000fffe03f */
[----:B------:R-:W-:Y:S01]  /*1cf0*/  @UP1 UIADD3 UR11, UR11, UR13, URZ ;  /* 0x0000000d0b0b1290 */ /* 0x000fe2000fffe03f */
[----:B------:R-:W-:Y:S02]  /*1d00*/  @UP1 ULDC.64 UR14, c[0x0][0x9c0] ;  /* 0x00027000000e1ab9 */ /* 0x000fe40000000a00 */
[----:B------:R-:W-:Y:S01]  /*1d10*/  @UP0 ULDC.64 UR12, c[0x0][0x9b0] ;  /* 0x00026c00000c0ab9 */ /* 0x000fe20000000a00 */
[----:B------:R-:W-:-:S02]  /*1d20*/  @UP1 UIMAD.WIDE.U32 UR10, UR37, UR14, UR10 ;  /* 0x0000000e250a12a5 */ /* 0x000fc4000f8e000a */
[----:B------:R-:W-:Y:S02]  /*1d30*/  @UP0 UIMAD.WIDE.U32 UR8, UR37, UR12, UR8 ;  /* 0x0000000c250802a5 */ /* 0x000fe4000f8e0008 */
[----:B------:R-:W-:Y:S02]  /*1d40*/  @UP1 ULEA UR4, UP3, UR10, UR4, 0x2 ;  /* 0x000000040a041291 */ /* 0x000fe4000f86103f */
[----:B------:R-:W-:Y:S02]  /*1d50*/  @UP0 UIMAD UR12, UR37, UR13, UR9 ;  /* 0x0000000d250c02a4 */ /* 0x000fe4000f8e0209 */
[----:B------:R-:W-:Y:S02]  /*1d60*/  @UP1 UIMAD UR9, UR37, UR15, UR11 ;  /* 0x0000000f250912a4 */ /* 0x000fe4000f8e020b */
[----:B------:R-:W-:Y:S01]  /*1d70*/  @UP0 ULEA UR6, UP2, UR8, UR6, 0x2 ;  /* 0x0000000608060291 */ /* 0x000fe2000f84103f */
[----:B------:R-:W-:Y:S01]  /*1d80*/  IMAD.U32 R6, RZ, RZ, UR4 ;  /* 0x00000004ff067e24 */ /* 0x000fe2000f8e00ff */
[----:B------:R-:W-:-:S02]  /*1d90*/  @UP1 ULEA.HI.X UR5, UR10, UR5, UR9, 0x2, UP3 ;  /* 0x000000050a051291 */ /* 0x000fc400098f1409 */
[----:B------:R-:W-:Y:S02]  /*1da0*/  @UP0 ULEA.HI.X UR7, UR8, UR7, UR12, 0x2, UP2 ;  /* 0x0000000708070291 */ /* 0x000fe400090f140c */
[----:B------:R-:W-:Y:S02]  /*1db0*/  IMAD.U32 R4, RZ, RZ, UR6 ;  /* 0x00000006ff047e24 */ /* 0x000fe4000f8e00ff */
[----:B------:R-:W-:Y:S02]  /*1dc0*/  IMAD.U32 R7, RZ, RZ, UR5 ;  /* 0x00000005ff077e24 */ /* 0x000fe4000f8e00ff */
[----:B------:R-:W-:-:S03]  /*1dd0*/  IMAD.U32 R5, RZ, RZ, UR7 ;  /* 0x00000007ff057e24 */ /* 0x000fc6000f8e00ff */
[----:B------:R-:W2:Y:S04]  /*1de0*/  @P1 LDG.E R0, desc[UR50][R6.64] ;  /* 0x0000003206001981 */ /* 0x000ea8000c1e1900 */
[----:B------:R-:W2:Y:S01]  /*1df0*/  @P0 LDG.E R3, desc[UR50][R4.64] ;  /* 0x0000003204030981 */ /* 0x000ea2000c1e1900 */
[----:B------:R-:W-:-:S04]  /*1e00*/  ULEA.HI UR4, UR47, UR47, URZ, 0x1 ;  /* 0x0000002f2f047291 */ /* 0x000fc8000f8f083f */
[----:B------:R-:W-:-:S04]  /*1e10*/  ULOP3.LUT UR4, UR4, 0xfffffffe, URZ, 0xc0, !UPT ;  /* 0xfffffffe04047892 */ /* 0x000fc8000f8ec03f */
[----:B------:R-:W-:-:S06]  /*1e20*/  UIADD3 UR4, UR47, -UR4, URZ ;  /* 0x800000042f047290 */ /* 0x000fcc000fffe03f */
[----:B------:R-:W-:Y:S01]  /*1e30*/  IMAD.U32 R8, RZ, RZ, UR4 ;  /* 0x00000004ff087e24 */ /* 0x000fe2000f8e00ff */
[----:B------:R-:W-:-:S04]  /*1e40*/  ULDC UR4, c[0x0][0x9d8] ;  /* 0x0002760000047ab9 */ /* 0x000fc80000000800 */
[----:B------:R-:W-:-:S04]  /*1e50*/  SHF.L.U32 R8, R8, 0x1f, RZ ;  /* 0x0000001f08087819 */ /* 0x000fc800000006ff */
[----:B------:R-:W0:Y:S01]  /*1e60*/  SYNCS.PHASECHK.TRANS64.TRYWAIT P1, [UR45+0x13200], R8 ;  /* 0x01320008ff0075a7 */ /* 0x000e22000802016d */
[----:B------:R-:W-:-:S05]  /*1e70*/  IMAD.U32 R9, RZ, RZ, UR48 ;  /* 0x00000030ff097e24 */ /* 0x000fca000f8e00ff */
[----:B------:R-:W-:Y:S01]  /*1e80*/  ISETP.NE.AND P0, PT, R9, 0x3, PT ;  /* 0x000000030900780c */ /* 0x000fe20003f05270 */
[----:B--2---:R-:W-:-:S04]  /*1e90*/  FMUL.FTZ R0, R3, R0 ;  /* 0x0000000003007220 */ /* 0x004fc80000410000 */
[----:B------:R-:W-:Y:S01]  /*1ea0*/  FMUL.FTZ R0, R0, UR4 ;  /* 0x0000000400007c20 */ /* 0x000fe20008410000 */
[----:B0-----:R-:W-:Y:S07]  /*1eb0*/  @!P1 BRA `(.L_x_848) ;  /* 0x000001a400dc9947 */ /* 0x001fee0003800000 */
.L_x_1032:
[----:B------:R-:W-:Y:S05]  /*1ec0*/  @!P0 BRA `(.L_x_849) ;  /* 0x0000000000048947 */ /* 0x000fea0003800000 */
[----:B------:R-:W-:Y:S01]  /*1ed0*/  BPT.TRAP 0x1 ;  /* 0x000000040000795c */ /* 0x000fe20000300000 */
.L_x_849:
[----:B------:R-:W-:Y:S02]  /*1ee0*/  IMAD.U32 R105, RZ, RZ, UR36 ;  /* 0x00000024ff697e24 */ /* 0x000fe4000f8e00ff */
[----:B------:R-:W-:-:S03]  /*1ef0*/  IMAD.U32 R4, RZ, RZ, UR46 ;  /* 0x0000002eff047e24 */ /* 0x000fc6000f8e00ff */
[----:B------:R-:W-:Y:S02]  /*1f00*/  LEA R105, R105, UR45, 0x3 ;  /* 0x0000002d69697c11 */ /* 0x000fe4000f8e18ff */
[----:B------:R-:W-:-:S04]  /*1f10*/  SHF.L.U32 R4, R4, 0x1f, RZ ;  /* 0x0000001f04047819 */ /* 0x000fc800000006ff */
[----:B------:R1:W2:Y:S01]  /*1f20*/  SYNCS.PHASECHK.TRANS64.TRYWAIT P1, [R105+URZ+0x13230], R4 ;  /* 0x01323004690075a7 */ /* 0x0002a2000802017f */
[----:B------:R-:W-:Y:S05]  /*1f30*/  @!P0 BRA `(.L_x_850) ;  /* 0x0000000000048947 */ /* 0x000fea0003800000 */
[----:B------:R-:W-:Y:S01]  /*1f40*/  BPT.TRAP 0x1 ;  /* 0x000000040000795c */ /* 0x000fe20000300000 */
.L_x_850:
[----:B--2---:R-:W-:Y:S05]  /*1f50*/  @P1 BRA `(.L_x_851) ;  /* 0x0000000000081947 */ /* 0x004fea0003800000 */
[----:B------:R-:W2:Y:S02]  /*1f60*/  SYNCS.PHASECHK.TRANS64.TRYWAIT P1, [R105+URZ+0x13230], R4 ;  /* 0x01323004690075a7 */ /* 0x000ea4000802017f */
[----:B--2---:R-:W-:Y:S05]  /*1f70*/  @!P1 BRA `(.L_x_852) ;  /* 0x000001a400c49947 */ /* 0x004fea0003800000 */
.L_x_851:
[----:B------:R-:W3:Y:S01]  /*1f80*/  S2R R5, SR_TID.X ;  /* 0x0000000000057919 */ /* 0x000ee20000002100 */
[----:B------:R-:W-:Y:S01]  /*1f90*/  UIADD3 UR4, UR45, 0xe000, URZ ;  /* 0x0000e0002d047890 */ /* 0x000fe2000fffe03f */
[----:B------:R-:W-:-:S03]  /*1fa0*/  LOP3.LUT R2, R2, 0xfffffff7, RZ, 0xc0, !PT ;  /* 0xfffffff702027812 */ /* 0x000fc600078ec0ff */
[----:B------:R-:W-:-:S04]  /*1fb0*/  USHF.R.U32.HI UR4, URZ, 0x4, UR4 ;  /* 0x000000043f047899 */ /* 0x000fc80008011604 */
[----:B------:R-:W-:-:S06]  /*1fc0*/  ULOP3.LUT UR4, UR4, 0x3fff, URZ, 0xc0, !UPT ;  /* 0x00003fff04047892 */ /* 0x000fcc000f8ec03f */
[----:B0-----:R-:W-:Y:S01]  /*1fd0*/  IMAD.U32 R3, RZ, RZ, UR4 ;  /* 0x00000004ff037e24 */ /* 0x001fe2000f8e00ff */
[----:B------:R-:W-:Y:S05]  /*1fe0*/  WARPSYNC.ALL ;  /* 0x0000000000007948 */ /* 0x000fea0003800000 */
[----:B------:R-:W-:-:S05]  /*1ff0*/  LOP3.LUT R3, R3, 0x10000, RZ, 0xfc, !PT ;  /* 0x0001000003037812 */ /* 0x000fca00078efcff */
[----:B------:R0:W-:Y:S01]  /*2000*/  STL [R1+0x2c], R3 ;  /* 0x00002c0301007387 */ /* 0x0001e20000100800 */
[----:B---3--:R-:W-:-:S13]  /*2010*/  LOP3.LUT P3, RZ, R5, 0x7f, RZ, 0xc0, !PT ;  /* 0x0000007f05ff7812 */ /* 0x008fda000786c0ff */
[----:B------:R-:W-:Y:S02]  /*2020*/  @P3 LOP3.LUT R2, R2, 0x8, RZ, 0xfc, !PT ;  /* 0x0000000802023812 */ /* 0x000fe400078efcff */
[----:B------:R-:W-:Y:S01]  /*2030*/  R2UR UR12, R3 ;  /* 0x00000000030c72ca */ /* 0x000fe200000e0000 */
[----:B------:R-:W-:Y:S01]  /*2040*/  ULOP3.LUT UR8, UR52, 0x10000, URZ, 0xfc, !UPT ;  /* 0x0001000034087892 */ /* 0x000fe2000f8efc3f */
[----:B------:R-:W-:Y:S01]  /*2050*/  WARPGROUP.ARRIVE ;  /* 0x00000000000079c5 */ /* 0x000fe20000000000 */
[----:B------:R-:W-:Y:S01]  /*2060*/  UMOV UR9, 0x80000020 ;  /* 0x8000002000097882 */ /* 0x000fe20000000000 */
[----:B------:R-:W-:Y:S01]  /*2070*/  UMOV UR11, 0x80000020 ;  /* 0x80000020000b7882 */ /* 0x000fe20000000000 */
[----:B------:R-:W3:Y:S01]  /*2080*/  LDL R107, [R1+0x54] ;  /* 0x00005400016b7983 */ /* 0x000ee20000100800 */
[----:B------:R-:W-:Y:S01]  /*2090*/  UIADD3 UR7, UR8, 0x2, URZ ;  /* 0x0000000208077890 */ /* 0x000fe2000fffe03f */
[----:B-12---:R-:W-:Y:S01]  /*20a0*/  @!P3 VIADD R105, R105, 0x13240 ;  /* 0x000132406969b836 */ /* 0x006fe20000000000 */
[----:B------:R-:W-:-:S02]  /*20b0*/  ULDC UR20, c[0x0][0x9dc] ;  /* 0x0002770000147ab9 */ /* 0x000fc40000000800 */
[----:B------:R-:W-:Y:S02]  /*20c0*/  ULOP3.LUT UR20, URZ, UR20, URZ, 0x33, !UPT ;  /* 0x000000143f147292 */ /* 0x000fe4000f8e333f */
[----:B------:R-:W-:Y:S01]  /*20d0*/  @!P3 PRMT R105, RZ, 0x654, R105 ;  /* 0x00000654ff69b816 */ /* 0x000fe20000000069 */
        /* <DEDUP_REMOVED lines=38> */
[C---:B0-----:R-:W-:Y:S01]  /*2340*/  FMUL.FTZ R3, R0.reuse, R88 ;  /* 0x0000005800037220 */ /* 0x041fe20000410000 */
[C---:B------:R-:W-:Y:S01]  /*2350*/  FMUL.FTZ R88, R0.reuse, R89 ;  /* 0x0000005900587220 */ /* 0x040fe20000410000 */
[C---:B------:R-:W-:Y:S01]  /*2360*/  FMUL.FTZ R7, R0.reuse, R95 ;  /* 0x0000005f00077220 */ /* 0x040fe20000410000 */
[C---:B------:R-:W-:Y:S01]  /*2370*/  FMUL.FTZ R89, R0.reuse, R93 ;  /* 0x0000005d00597220 */ /* 0x040fe20000410000 */
[C---:B------:R-:W-:Y:S01]  /*2380*/  FMUL.FTZ R93, R0.reuse, R101 ;  /* 0x00000065005d7220 */ /* 0x040fe20000410000 */
[----:B------:R-:W-:Y:S01]  /*2390*/  QGMMA.64x32x32.F32.E4M3.E4M3 R72, gdesc[UR4], R72, gsb0 ;  /* 0x00600000044879f3 */ /* 0x000fe20008000848 */
[----:B------:R-:W-:Y:S01]  /*23a0*/  UIADD3 UR6, UR12, 0x102, URZ ;  /* 0x000001020c067890 */ /* 0x000fe2000fffe03f */
[----:B---3--:R-:W-:Y:S01]  /*23b0*/  VIADD R101, R107, UR40 ;  /* 0x000000286b657c36 */ /* 0x008fe20008000000 */
        /* <DEDUP_REMOVED lines=80> */
[----:B------:R-:W-:Y:S01]  /*28c0*/  ULDC UR6, c[0x0][0x448] ;  /* 0x0001120000067ab9 */ /* 0x000fe20000000800 */
[C---:B------:R-:W-:Y:S01]  /*28d0*/  FMUL.FTZ R83, R0.reuse, R48 ;  /* 0x0000003000537220 */ /* 0x040fe20000410000 */
[----:B------:R-:W-:Y:S01]  /*28e0*/  UISETP.NE.AND UP0, UPT, UR6, 0x1, UPT ;  /* 0x000000010600788c */ /* 0x000fe2000bf05270 */
[C---:B------:R-:W-:Y:S01]  /*28f0*/  FMUL.FTZ R70, R0.reuse, R44 ;  /* 0x0000002c00467220 */ /* 0x040fe20000410000 */
[C---:B------:R-:W-:Y:S01]  /*2900*/  FMUL.FTZ R71, R0.reuse, R45 ;  /* 0x0000002d00477220 */ /* 0x040fe20000410000 */
[C---:B------:R-:W-:Y:S01]  /*2910*/  FMUL.FTZ R42, R0.reuse, R46 ;  /* 0x0000002e002a7220 */ /* 0x040fe20000410000 */
[C---:B------:R-:W-:Y:S01]  /*2920*/  FMUL.FTZ R43, R0.reuse, R47 ;  /* 0x0000002f002b7220 */ /* 0x040fe20000410000 */
[C---:B------:R-:W-:Y:S01]  /*2930*/  FMUL.FTZ R44, R0.reuse, R50 ;  /* 0x00000032002c7220 */ /* 0x040fe20000410000 */
[----:B------:R-:W-:Y:S01]  /*2940*/  PLOP3.LUT P1, PT, PT, PT, UP0, 0x80, 0x0 ;  /* 0x000000000000781c */ /* 0x000fe20003f2f008 */
[C---:B------:R-:W-:Y:S01]  /*2950*/  FMUL.FTZ R45, R0.reuse, R51 ;  /* 0x00000033002d7220 */ /* 0x040fe20000410000 */
[----:B------:R-:W-:Y:S01]  /*2960*/  PLOP3.LUT P2, PT, PT, PT, UP0, 0x80, 0x0 ;  /* 0x000000000000781c */ /* 0x000fe20003f4f008 */
[C---:B------:R-:W-:Y:S01]  /*2970*/  FMUL.FTZ R85, R0.reuse, R52 ;  /* 0x0000003400557220 */ /* 0x040fe20000410000 */
[C---:B------:R-:W-:Y:S01]  /*2980*/  FMUL.FTZ R86, R0.reuse, R53 ;  /* 0x0000003500567220 */ /* 0x040fe20000410000 */
[----:B------:R-:W-:Y:S01]  /*2990*/  @UP0 ULDC UR6, c[0x0][0x44c] ;  /* 0x0001130000060ab9 */ /* 0x000fe20000000800 */
        /* <DEDUP_REMOVED lines=10> */
[----:B------:R-:W-:Y:S01]  /*2a40*/  @P1 IMAD.HI.U32 R27, R101, UR6, RZ ;  /* 0x00000006651b1c27 */ /* 0x000fe2000f8e00ff */
[----:B------:R-:W-:-:S03]  /*2a50*/  @UP0 ULDC UR6, c[0x0][0x450] ;  /* 0x0001140000060ab9 */ /* 0x000fc60000000800 */
[C---:B------:R-:W-:Y:S01]  /*2a60*/  FMUL.FTZ R87, R0.reuse, R24 ;  /* 0x0000001800577220 */ /* 0x040fe20000410000 */
[C---:B------:R-:W-:Y:S01]  /*2a70*/  FMUL.FTZ R99, R0.reuse, R32 ;  /* 0x0000002000637220 */ /* 0x040fe20000410000 */
[C---:B------:R-:W-:Y:S01]  /*2a80*/  FMUL.FTZ R24, R0.reuse, R31 ;  /* 0x0000001f00187220 */ /* 0x040fe20000410000 */
[----:B------:R-:W-:Y:S01]  /*2a90*/  @P2 SHF.R.U32.HI R101, RZ, UR6, R27 ;  /* 0x00000006ff652c19 */ /* 0x000fe2000801161b */
[----:B------:R-:W-:Y:S01]  /*2aa0*/  IMAD.MOV.U32 R31, RZ, RZ, -0xa0 ;  /* 0xffffff60ff1f7424 */ /* 0x000fe200078e00ff */
[----:B------:R-:W-:Y:S01]  /*2ab0*/  ULDC.64 UR6, c[0x0][0x9e0] ;  /* 0x0002780000067ab9 */ /* 0x000fe20000000a00 */
[C---:B------:R-:W-:Y:S01]  /*2ac0*/  FMUL.FTZ R98, R0.reuse, R29 ;  /* 0x0000001d00627220 */ /* 0x040fe20000410000 */
[----:B------:R-:W-:Y:S01]  /*2ad0*/  UISETP.GE.AND UP1, UPT, UR7, 0x1, UPT ;  /* 0x000000010700788c */ /* 0x000fe2000bf26270 */
[----:B------:R-:W5:Y:S01]  /*2ae0*/  SHFL.IDX PT, R32, R101, RZ, 0x1c1f ;  /* 0x001c1fff65207589 */ /* 0x000f6200000e0000 */
[C---:B------:R-:W-:Y:S01]  /*2af0*/  FMUL.FTZ R29, R0.reuse, R30 ;  /* 0x0000001e001d7220 */ /* 0x040fe20000410000 */
[C---:B------:R-:W-:Y:S01]  /*2b00*/  FMUL.FTZ R96, R0.reuse, R25 ;  /* 0x0000001900607220 */ /* 0x040fe20000410000 */
[C---:B------:R-:W-:Y:S01]  /*2b10*/  FMUL.FTZ R48, R0.reuse, R26 ;  /* 0x0000001a00307220 */ /* 0x040fe20000410000 */
[----:B------:R-:W-:Y:S01]  /*2b20*/  FMUL.FTZ R97, R0, R28 ;  /* 0x0000001c00617220 */ /* 0x000fe20000410000 */
[----:B------:R-:W-:-:S02]  /*2b30*/  IMAD R30, R104, R31, 0xa1 ;  /* 0x000000a1681e7424 */ /* 0x000fc400078e021f */
[C---:B------:R-:W-:Y:S01]  /*2b40*/  FMUL.FTZ R100, R0.reuse, R33 ;  /* 0x0000002100647220 */ /* 0x040fe20000410000 */
[C---:B------:R-:W-:Y:S01]  /*2b50*/  FMUL.FTZ R25, R0.reuse, R34 ;  /* 0x0000002200197220 */ /* 0x040fe20000410000 */
[C---:B------:R-:W-:Y:S01]  /*2b60*/  FMUL.FTZ R26, R0.reuse, R35 ;  /* 0x00000023001a7220 */ /* 0x040fe20000410000 */
[C---:B------:R-:W-:Y:S01]  /*2b70*/  FMUL.FTZ R27, R0.reuse, R38 ;  /* 0x00000026001b7220 */ /* 0x040fe20000410000 */
[C---:B------:R-:W-:Y:S01]  /*2b80*/  FMUL.FTZ R28, R0.reuse, R39 ;  /* 0x00000027001c7220 */ /* 0x040fe20000410000 */
[C---:B------:R-:W-:Y:S01]  /*2b90*/  FMUL.FTZ R36, R0.reuse, R36 ;  /* 0x0000002400247220 */ /* 0x040fe20000410000 */
[----:B------:R-:W-:Y:S01]  /*2ba0*/  FMUL.FTZ R37, R0, R37 ;  /* 0x0000002500257220 */ /* 0x000fe20000410000 */
[----:B------:R-:W-:Y:S01]  /*2bb0*/  PLOP3.LUT P1, PT, PT, PT, UP1, 0x40, 0x0 ;  /* 0x000000000000781c */ /* 0x000fe20003f2e818 */
[----:B------:R-:W0:Y:S01]  /*2bc0*/  MUFU.TANH R75, R75 ;  /* 0x0000004b004b7308 */ /* 0x000e220000002400 */
[----:B------:R-:W-:Y:S01]  /*2bd0*/  IADD3 R33, R17, R30, -R22 ;  /* 0x0000001e11217210 */ /* 0x000fe20007ffe816 */
[----:B------:R-:W-:Y:S01]  /*2be0*/  IMAD R31, R104, -0xa0, R17 ;  /* 0xffffff60681f7824 */ /* 0x000fe200078e0211 */
[----:B------:R1:W-:Y:S01]  /*2bf0*/  @!P3 SYNCS.ARRIVE.TRANS64.RED.A1T0 RZ, [R105+URZ], RZ ;  /* 0x000000ff69ffb9a7 */ /* 0x0003e2000810043f */
[----:B------:R-:W-:-:S02]  /*2c00*/  VIADD R111, R30, 0xffffffff ;  /* 0xffffffff1e6f7836 */ /* 0x000fc40000000000 */
[----:B------:R-:W-:Y:S02]  /*2c10*/  IMAD.IADD R33, R33, 0x1, -R18 ;  /* 0x0000000121217824 */ /* 0x000fe400078e0a12 */
[----:B------:R-:W0:Y:S01]  /*2c20*/  MUFU.TANH R76, R76 ;  /* 0x0000004c004c7308 */ /* 0x000e220000002400 */
[----:B------:R-:W-:Y:S02]  /*2c30*/  IMAD.IADD R112, R111, 0x1, -R22 ;  /* 0x000000016f707824 */ /* 0x000fe400078e0a16 */
[C---:B------:R-:W-:Y:S01]  /*2c40*/  VIADD R110, R33.reuse, UR6 ;  /* 0x00000006216e7c36 */ /* 0x040fe20008000000 */
[----:B-1----:R-:W-:Y:S01]  /*2c50*/  IADD3 R105, -R22, 0xa0, R31 ;  /* 0x000000a016697810 */ /* 0x002fe20007ffe11f */
[----:B------:R-:W-:-:S03]  /*2c60*/  VIADD R109, R33, UR20 ;  /* 0x00000014216d7c36 */ /* 0x000fc60008000000 */
[----:B------:R-:W1:Y:S01]  /*2c70*/  MUFU.TANH R19, R19 ;  /* 0x0000001300137308 */ /* 0x000e620000002400 */
[----:B-----5:R-:W-:Y:S01]  /*2c80*/  VIADDMNMX R102, R32, R110, R105, PT ;  /* 0x0000006e20667246 */ /* 0x020fe20003800169 */
[----:B------:R-:W-:-:S06]  /*2c90*/  IMAD.IADD R103, R109, 0x1, R32 ;  /* 0x000000016d677824 */ /* 0x000fcc00078e0220 */
        /* <DEDUP_REMOVED lines=50> */
[----:B------:R0:W0:Y:S08]  /*2fc0*/  MUFU.TANH R108, R37 ;  /* 0x00000025006c7308 */ /* 0x0000300000002400 */
[----:B------:R-:W0:Y:S08]  /*2fd0*/  MUFU.TANH R27, R27 ;  /* 0x0000001b001b7308 */ /* 0x000e300000002400 */
[----:B------:R-:W0:Y:S01]  /*2fe0*/  MUFU.TANH R28, R28 ;  /* 0x0000001c001c7308 */ /* 0x000e220000002400 */
[----:B-1234-:R-:W-:Y:S05]  /*2ff0*/  @P1 BRA `(.L_x_853) ;  /* 0x0000000000541947 */ /* 0x01efea0003800000 */
[----:B------:R-:W-:Y:S01]  /*3000*/  IADD3 R30, -R18, R17, R32 ;  /* 0x00000011121e7210 */ /* 0x000fe20007ffe120 */
        /* <DEDUP_REMOVED lines=11> */
.L_x_855:
[----:B------:R-:W-:-:S06]  /*30c0*/  UISETP.NE.AND UP2, UPT, UR7, 0x1, UPT ;  /* 0x000000010700788c */ /* 0x000fcc000bf45270 */
[----:B------:R-:W-:-:S05]  /*30d0*/  PLOP3.LUT P1, PT, PT, PT, UP2, 0x80, 0x0 ;  /* 0x000000000000781c */ /* 0x000fca0003f2f028 */
[----:B------:R-:W-:-:S08]  /*30e0*/  @UP2 ULDC.64 UR10, c[0x0][0x9e8] ;  /* 0x00027a00000a2ab9 */ /* 0x000fd00000000a00 */
[----:B------:R-:W-:-:S05]  /*30f0*/  @P1 IMAD.HI.U32 R31, R30, UR10, RZ ;  /* 0x0000000a1e1f1c27 */ /* 0x000fca000f8e00ff */
[----:B------:R-:W-:-:S07]  /*3100*/  @P1 SHF.R.U32.HI R30, RZ, UR11, R31 ;  /* 0x0000000bff1e1c19 */ /* 0x000fce000801161f */
.L_x_856:
[----:B------:R-:W-:Y:S05]  /*3110*/  BSYNC B0 ;  /* 0x0000000000007941 */ /* 0x000fea0003800000 */
.L_x_854:
[----:B------:R-:W-:-:S05]  /*3120*/  IMAD R30, R30, UR7, R112 ;  /* 0x000000071e1e7c24 */ /* 0x000fca000f8e0270 */
[----:B------:R-:W-:Y:S02]  /*3130*/  VIMNMX R103, R103, R30, !PT ;  /* 0x0000001e67677248 */ /* 0x000fe40007fe0100 */
[----:B------:R-:W-:-:S07]  /*3140*/  VIADDMNMX R102, R30, UR7, R102, PT ;  /* 0x000000071e667c46 */ /* 0x000fce000b800166 */
.L_x_853:
[C---:B------:R-:W-:Y:S02]  /*3150*/  ISETP.GE.AND P5, PT, R111.reuse, 0x9, PT ;  /* 0x000000096f00780c */ /* 0x040fe40003fa6270 */
[C---:B------:R-:W-:Y:S02]  /*3160*/  ISETP.GE.AND P1, PT, R111.reuse, 0x2, PT ;  /* 0x000000026f00780c */ /* 0x040fe40003f26270 */
[----:B------:R-:W-:Y:S02]  /*3170*/  ISETP.GE.AND P4, PT, R111, 0xa, PT ;  /* 0x0000000a6f00780c */ /* 0x000fe40003f86270 */
[----:B------:R-:W-:Y:S02]  /*3180*/  ISETP.GT.AND P2, PT, R103, 0x1, !P1 ;  /* 0x000000016700780c */ /* 0x000fe40004f44270 */
[----:B------:R-:W-:Y:S02]  /*3190*/  LOP3.LUT R16, R16, 0xfffffffd, RZ, 0xc0, !PT ;  /* 0xfffffffd10107812 */ /* 0x000fe400078ec0ff */
[----:B------:R-:W-:-:S02]  /*31a0*/  ISETP.LT.OR P3, PT, R102, 0x2, P2 ;  /* 0x000000026600780c */ /* 0x000fc40001761670 */
[C---:B------:R-:W-:Y:S02]  /*31b0*/  ISETP.GT.AND P2, PT, R103.reuse, 0x8, !P5 ;  /* 0x000000086700780c */ /* 0x040fe40006f44270 */
[----:B------:R-:W-:Y:S02]  /*31c0*/  @P5 LOP3.LUT R16, R16, 0x2, RZ, 0xfc, !PT ;  /* 0x0000000210105812 */ /* 0x000fe400078efcff */
[----:B------:R-:W-:Y:S02]  /*31d0*/  FSEL R88, R88, -INF , !P3 ;  /* 0xff80000058587808 */ /* 0x000fe40005800000 */
[----:B------:R-:W-:Y:S02]  /*31e0*/  LOP3.LUT R16, R16, 0xfffffffb, RZ, 0xc0, !PT ;  /* 0xfffffffb10107812 */ /* 0x000fe400078ec0ff */
[----:B------:R-:W-:Y:S02]  /*31f0*/  ISETP.GT.AND P3, PT, R103, 0x9, !P4 ;  /* 0x000000096700780c */ /* 0x000fe40006764270 */
[----:B------:R-:W-:-:S02]  /*3200*/  ISETP.LT.OR P2, PT, R102, 0x9, P2 ;  /* 0x000000096600780c */ /* 0x000fc40001741670 */
[----:B------:R-:W-:Y:S02]  /*3210*/  @P4 LOP3.LUT R16, R16, 0x4, RZ, 0xfc, !PT ;  /* 0x0000000410104812 */ /* 0x000fe400078efcff */
[----:B------:R-:W-:Y:S02]  /*3220*/  ISETP.LT.OR P3, PT, R102, 0xa, P3 ;  /* 0x0000000a6600780c */ /* 0x000fe40001f61670 */
[----:B------:R-:W-:Y:S02]  /*3230*/  FSEL R90, R90, -INF , !P2 ;  /* 0xff8000005a5a7808 */ /* 0x000fe40005000000 */
[C---:B------:R-:W-:Y:S02]  /*3240*/  ISETP.GE.AND P2, PT, R111.reuse, 0x11, PT ;  /* 0x000000116f00780c */ /* 0x040fe40003f46270 */
[----:B------:R-:W-:Y:S02]  /*3250*/  ISETP.GE.AND P4, PT, R111, 0x12, PT ;  /* 0x000000126f00780c */ /* 0x000fe40003f86270 */
[----:B0-----:R-:W-:-:S02]  /*3260*/  FSEL R89, R89, -INF , !P3 ;  /* 0xff80000059597808 */ /* 0x001fc40005800000 */
[----:B------:R-:W-:Y:S02]  /*3270*/  ISETP.GT.AND P3, PT, R103, 0x10, !P2 ;  /* 0x000000106700780c */ /* 0x000fe40005764270 */
[----:B------:R-:W-:Y:S02]  /*3280*/  LOP3.LUT R2, R2, 0xfffffffe, RZ, 0xc0, !PT ;  /* 0xfffffffe02027812 */ /* 0x000fe400078ec0ff */
[----:B------:R-:W-:Y:S02]  /*3290*/  ISETP.LT.OR P3, PT, R102, 0x11, P3 ;  /* 0x000000116600780c */ /* 0x000fe40001f61670 */
[----:B------:R-:W-:Y:S02]  /*32a0*/  LOP3.LUT R16, R16, 0x7fffffff, RZ, 0xc0, !PT ;  /* 0x7fffffff10107812 */ /* 0x000fe400078ec0ff */
[----:B------:R-:W-:Y:S02]  /*32b0*/  FSEL R92, R92, -INF , !P3 ;  /* 0xff8000005c5c7808 */ /* 0x000fe40005800000 */
[----:B------:R-:W-:-:S02]  /*32c0*/  @P4 LOP3.LUT R2, R2, 0x1, RZ, 0xfc, !PT ;  /* 0x0000000102024812 */ /* 0x000fc400078efcff */
[----:B------:R-:W-:Y:S02]  /*32d0*/  ISETP.GT.AND P3, PT, R103, 0x11, !P4 ;  /* 0x000000116700780c */ /* 0x000fe40006764270 */
[----:B------:R-:W-:Y:S02]  /*32e0*/  ISETP.GE.AND P4, PT, R111, 0x19, PT ;  /* 0x000000196f00780c */ /* 0x000fe40003f86270 */
[----:B------:R-:W-:Y:S02]  /*32f0*/  ISETP.LT.OR P3, PT, R102, 0x12, P3 ;  /* 0x000000126600780c */ /* 0x000fe40001f61670 */
        /* <DEDUP_REMOVED lines=168> */
[----:B------:R-:W-:Y:S01]  /*3d80*/  ISETP.GE.AND P4, PT, R111, 0x89, PT ;  /* 0x000000896f00780c */ /* 0x000fe20003f86270 */
[----:B0-----:R-:W-:Y:S01]  /*3d90*/  IMAD.IADD R93, R109, 0x1, R86 ;  /* 0x000000016d5d7824 */ /* 0x001fe200078e0256 */
[----:B------:R-:W-:Y:S02]  /*3da0*/  FSEL R75, R96, -INF , !P3 ;  /* 0xff800000604b7808 */ /* 0x000fe40005800000 */
[----:B------:R-:W-:Y:S02]  /*3db0*/  LOP3.LUT R16, R16, 0xfffffff7, RZ, 0xc0, !PT ;  /* 0xfffffff710107812 */ /* 0x000fe400078ec0ff */
[----:B------:R-:W-:Y:S02]  /*3dc0*/  ISETP.GT.AND P3, PT, R103, 0x88, !P4 ;  /* 0x000000886700780c */ /* 0x000fe40006764270 */
[----:B------:R-:W-:-:S02]  /*3dd0*/  VIADDMNMX R82, R86, R110, R105, PT ;  /* 0x0000006e56527246 */ /* 0x000fc40003800169 */
        /* <DEDUP_REMOVED lines=47> */
.L_x_859:
[----:B------:R-:W-:-:S06]  /*40d0*/  UISETP.NE.AND UP2, UPT, UR7, 0x1, UPT ;  /* 0x000000010700788c */ /* 0x000fcc000bf45270 */
[----:B------:R-:W-:-:S05]  /*40e0*/  PLOP3.LUT P6, PT, PT, PT, UP2, 0x80, 0x0 ;  /* 0x000000000000781c */ /* 0x000fca0003fcf028 */
[----:B------:R-:W-:-:S08]  /*40f0*/  @UP2 ULDC.64 UR10, c[0x0][0x9e8] ;  /* 0x00027a00000a2ab9 */ /* 0x000fd00000000a00 */
[----:B------:R-:W-:Y:S01]  /*4100*/  @P6 IMAD.HI.U32 R83, R81, UR10, RZ ;  /* 0x0000000a51536c27 */ /* 0x000fe2000f8e00ff */
[----:B------:R-:W-:-:S13]  /*4110*/  PLOP3.LUT P6, PT, PT, PT, UP2, 0x80, 0x0 ;  /* 0x000000000000781c */ /* 0x000fda0003fcf028 */
[----:B------:R-:W-:-:S07]  /*4120*/  @P6 SHF.R.U32.HI R81, RZ, UR11, R83 ;  /* 0x0000000bff516c19 */ /* 0x000fce0008011653 */
.L_x_860:
[----:B------:R-:W-:Y:S05]  /*4130*/  BSYNC B0 ;  /* 0x0000000000007941 */ /* 0x000fea0003800000 */
.L_x_858:
[----:B------:R-:W-:-:S05]  /*4140*/  IMAD R81, R81, UR7, R112 ;  /* 0x0000000751517c24 */ /* 0x000fca000f8e0270 */
[----:B------:R-:W-:Y:S02]  /*4150*/  VIMNMX R93, R93, R81, !PT ;  /* 0x000000515d5d7248 */ /* 0x000fe40007fe0100 */
[----:B------:R-:W-:-:S07]  /*4160*/  VIADDMNMX R82, R81, UR7, R82, PT ;  /* 0x0000000751527c46 */ /* 0x000fce000b800152 */
.L_x_857:
[C---:B------:R-:W-:Y:S01]  /*4170*/  ISETP.GT.AND P1, PT, R93.reuse, 0x1, !P1 ;  /* 0x000000015d00780c */ /* 0x040fe20004f24270 */
[----:B------:R-:W-:Y:S01]  /*4180*/  ULDC UR21, c[0x0][0x988] ;  /* 0x0002620000157ab9 */ /* 0x000fe20000000800 */
[----:B------:R-:W-:Y:S01]  /*4190*/  ISETP.GT.AND P2, PT, R93, 0x10, !P2 ;  /* 0x000000105d00780c */ /* 0x000fe20005744270 */
[----:B------:R-:W-:Y:S01]  /*41a0*/  @UP0 ULDC UR10, c[0x0][0x44c] ;  /* 0x00011300000a0ab9 */ /* 0x000fe20000000800 */
[C---:B------:R-:W-:Y:S01]  /*41b0*/  ISETP.LT.OR P1, PT, R82.reuse, 0x2, P1 ;  /* 0x000000025200780c */ /* 0x040fe20000f21670 */
[----:B------:R-:W-:Y:S01]  /*41c0*/  UIMAD.WIDE.U32 UR10, UR40, UR10, URZ ;  /* 0x0000000a280a72a5 */ /* 0x000fe2000f8e003f */
[----:B------:R-:W-:Y:S01]  /*41d0*/  ISETP.LT.OR P2, PT, R82, 0x11, P2 ;  /* 0x000000115200780c */ /* 0x000fe20001741670 */
[----:B------:R-:W-:Y:S01]  /*41e0*/  @UP0 ULDC UR14, c[0x0][0x450] ;  /* 0x00011400000e0ab9 */ /* 0x000fe20000000800 */
[----:B------:R-:W-:Y:S01]  /*41f0*/  FSEL R81, R5, -INF , !P1 ;  /* 0xff80000005517808 */ /* 0x000fe20004800000 */
[----:B------:R-:W-:Y:S01]  /*4200*/  UMOV UR12, UR40 ;  /* 0x00000028000c7c82 */ /* 0x000fe20008000000 */
[----:B------:R-:W-:Y:S01]  /*4210*/  LOP3.LUT P1, RZ, R16, 0x2, RZ, 0xc0, !PT ;  /* 0x0000000210ff7812 */ /* 0x000fe2000782c0ff */
[----:B------:R-:W-:Y:S01]  /*4220*/  @UP0 USHF.R.U32.HI UR12, URZ, UR14, UR11 ;  /* 0x0000000e3f0c0299 */ /* 0x000fe2000801160b */
[----:B------:R-:W-:-:S02]  /*4230*/  FSEL R8, R8, -INF , !P2 ;  /* 0xff80000008087808 */ /* 0x000fc40005000000 */
[----:B------:R-:W-:Y:S02]  /*4240*/  ISETP.GT.AND P1, PT, R93, 0x8, !P1 ;  /* 0x000000085d00780c */ /* 0x000fe40004f24270 */
[----:B------:R-:W-:Y:S02]  /*4250*/  LOP3.LUT P2, RZ, R16, 0x4000000, RZ, 0xc0, !PT ;  /* 0x0400000010ff7812 */ /* 0x000fe4000784c0ff */
[----:B------:R-:W-:Y:S02]  /*4260*/  ISETP.LT.OR P1, PT, R82, 0x9, P1 ;  /* 0x000000095200780c */ /* 0x000fe40000f21670 */
[----:B------:R-:W-:Y:S02]  /*4270*/  LOP3.LUT P6, RZ, R16, 0x2000000, RZ, 0xc0, !PT ;  /* 0x0200000010ff7812 */ /* 0x000fe400078cc0ff */
        /* <DEDUP_REMOVED lines=50> */
[----:B------:R-:W-:Y:S02]  /*45a0*/  ISETP.GT.AND P1, PT, R93, 0x29, !P2 ;  /* 0x000000295d00780c */ /* 0x000fe40005724270 */
[----:B------:R-:W-:Y:S02]  /*45b0*/  LOP3.LUT P2, RZ, R16, 0x8000, RZ, 0xc0, !PT ;  /* 0x0000800010ff7812 */ /* 0x000fe4000784c0ff */
[----:B------:R-:W-:Y:S02]  /*45c0*/  ISETP.LT.OR P1, PT, R82, 0x2a, P1 ;  /* 0x0000002a5200780c */ /* 0x000fe40000f21670 */
[----:B------:R-:W-:Y:S02]  /*45d0*/  FMNMX.FTZ R86, R64, R5, !PT ;  /* 0x0000000540567209 */ /* 0x000fe40007810000 */
[----:B------:R-:W-:Y:S02]  /*45e0*/  FSEL R15, R15, -INF , !P1 ;  /* 0xff8000000f0f7808 */ /* 0x000fe40004800000 */
[----:B------:R-:W-:-:S02]  /*45f0*/  ISETP.GT.AND P1, PT, R93, 0x30, !P6 ;  /* 0x000000305d00780c */ /* 0x000fc40007724270 */
[----:B------:R-:W-:Y:S02]  /*4600*/  LOP3.LUT P6, RZ, R16, 0x4000, RZ, 0xc0, !PT ;  /* 0x0000400010ff7812 */ /* 0x000fe400078cc0ff */
        /* <DEDUP_REMOVED lines=41> */
[C---:B------:R-:W-:Y:S01]  /*48a0*/  ISETP.GT.AND P3, PT, R93.reuse, 0x90, !P3 ;  /* 0x000000905d00780c */ /* 0x040fe20005f64270 */
[----:B------:R-:W0:Y:S01]  /*48b0*/  SHFL.BFLY PT, R5, R86, 0x2, 0x1f ;  /* 0x0c401f0056057f89 */ /* 0x000e2200000e0000 */
[----:B------:R-:W-:Y:S02]  /*48c0*/  ISETP.LT.OR P1, PT, R82, 0x49, P1 ;  /* 0x000000495200780c */ /* 0x000fe40000f21670 */
[----:B------:R-:W-:Y:S02]  /*48d0*/  ISETP.GT.AND P4, PT, R93, 0x91, !P4 ;  /* 0x000000915d00780c */ /* 0x000fe40006784270 */
[----:B------:R-:W-:Y:S02]  /*48e0*/  FSEL R58, R58, -INF , !P1 ;  /* 0xff8000003a3a7808 */ /* 0x000fe40004800000 */
[----:B------:R-:W-:Y:S02]  /*48f0*/  LOP3.LUT P1, RZ, R16, 0x40000, RZ, 0xc0, !PT ;  /* 0x0004000010ff7812 */ /* 0x000fe4000782c0ff */
[----:B------:R-:W-:-:S02]  /*4900*/  ISETP.LT.OR P3, PT, R82, 0x91, P3 ;  /* 0x000000915200780c */ /* 0x000fc40001f61670 */
[C---:B------:R-:W-:Y:S02]  /*4910*/  ISETP.GT.AND P1, PT, R93.reuse, 0x49, !P1 ;  /* 0x000000495d00780c */ /* 0x040fe40004f24270 */
[----:B------:R-:W-:Y:S02]  /*4920*/  ISETP.GT.AND P5, PT, R93, 0x98, !P5 ;  /* 0x000000985d00780c */ /* 0x000fe40006fa4270 */
[C---:B------:R-:W-:Y:S02]  /*4930*/  ISETP.LT.OR P1, PT, R82.reuse, 0x4a, P1 ;  /* 0x0000004a5200780c */ /* 0x040fe40000f21670 */
[----:B------:R-:W-:Y:S02]  /*4940*/  ISETP.LT.OR P4, PT, R82, 0x92, P4 ;  /* 0x000000925200780c */ /* 0x000fe40002781670 */
[----:B------:R-:W-:Y:S02]  /*4950*/  FSEL R59, R59, -INF , !P1 ;  /* 0xff8000003b3b7808 */ /* 0x000fe40004800000 */
[----:B------:R-:W-:-:S02]  /*4960*/  LOP3.LUT P1, RZ, R16, 0x20000, RZ, 0xc0, !PT ;  /* 0x0002000010ff7812 */ /* 0x000fc4000782c0ff */
[----:B------:R-:W-:Y:S02]  /*4970*/  FSEL R25, R25, -INF , !P3 ;  /* 0xff80000019197808 */ /* 0x000fe40005800000 */
[----:B------:R-:W-:Y:S02]  /*4980*/  ISETP.GT.AND P1, PT, R93, 0x50, !P1 ;  /* 0x000000505d00780c */ /* 0x000fe40004f24270 */
[----:B0-----:R-:W-:Y:S02]  /*4990*/  FMNMX.FTZ R83, R86, R5, !PT ;  /* 0x0000000556537209 */ /* 0x001fe40007810000 */
[C---:B------:R-:W-:Y:S02]  /*49a0*/  ISETP.LT.OR P1, PT, R82.reuse, 0x51, P1 ;  /* 0x000000515200780c */ /* 0x040fe40000f21670 */
[----:B------:R-:W-:Y:S01]  /*49b0*/  ISETP.LT.OR P5, PT, R82, 0x99, P5 ;  /* 0x000000995200780c */ /* 0x000fe20002fa1670 */
[----:B------:R-:W0:Y:S01]  /*49c0*/  SHFL.BFLY PT, R94, R83, 0x1, 0x1f ;  /* 0x0c201f00535e7f89 */ /* 0x000e2200000e0000 */
[----:B------:R-:W-:-:S02]  /*49d0*/  FSEL R60, R60, -INF , !P1 ;  /* 0xff8000003c3c7808 */ /* 0x000fc40004800000 */
[----:B------:R-:W-:Y:S02]  /*49e0*/  LOP3.LUT P1, RZ, R16, 0x10000, RZ, 0xc0, !PT ;  /* 0x0001000010ff7812 */ /* 0x000fe4000782c0ff */
[----:B------:R-:W-:Y:S02]  /*49f0*/  FSEL R26, R26, -INF , !P4 ;  /* 0xff8000001a1a7808 */ /* 0x000fe40006000000 */
[----:B------:R-:W-:Y:S02]  /*4a00*/  ISETP.GT.AND P1, PT, R93, 0x51, !P1 ;  /* 0x000000515d00780c */ /* 0x000fe40004f24270 */
[----:B------:R-:W-:Y:S02]  /*4a10*/  FSEL R27, R27, -INF , !P5 ;  /* 0xff8000001b1b7808 */ /* 0x000fe40006800000 */
[----:B------:R-:W-:Y:S02]  /*4a20*/  ISETP.LT.OR P1, PT, R82, 0x52, P1 ;  /* 0x000000525200780c */ /* 0x000fe40000f21670 */
[----:B------:R-:W-:-:S02]  /*4a30*/  R2UR UR13, R106 ;  /* 0x000000006a0d72ca */ /* 0x000fc400000e0000 */
[----:B------:R-:W-:Y:S02]  /*4a40*/  FSEL R61, R61, -INF , !P1 ;  /* 0xff8000003d3d7808 */ /* 0x000fe40004800000 */
[----:B------:R-:W-:Y:S02]  /*4a50*/  ISETP.GT.AND P1, PT, R93, 0x58, !P2 ;  /* 0x000000585d00780c */ /* 0x000fe40005724270 */
[----:B------:R-:W-:Y:S02]  /*4a60*/  LOP3.LUT P2, RZ, R16, 0x10, RZ, 0xc0, !PT ;  /* 0x0000001010ff7812 */ /* 0x000fe4000784c0ff */
[----:B------:R-:W-:Y:S02]  /*4a70*/  ISETP.LT.OR P1, PT, R82, 0x59, P1 ;  /* 0x000000595200780c */ /* 0x000fe40000f21670 */
[----:B0-----:R-:W-:Y:S01]  /*4a80*/  FMNMX.FTZ R5, R83, R94, !PT ;  /* 0x0000005e53057209 */ /* 0x001fe20007810000 */
[----:B------:R-:W-:Y:S01]  /*4a90*/  IMAD.U32 R94, RZ, RZ, UR21 ;  /* 0x00000015ff5e7e24 */ /* 0x000fe2000f8e00ff */
[----:B------:R-:W-:Y:S01]  /*4aa0*/  FSEL R62, R62, -INF , !P1 ;  /* 0xff8000003e3e7808 */ /* 0x000fe20004800000 */
[----:B------:R-:W-:Y:S01]  /*4ab0*/  UIADD3 UR10, UR13, UR12, URZ ;  /* 0x0000000c0d0a7290 */ /* 0x000fe2000fffe03f */
[----:B------:R-:W-:Y:S01]  /*4ac0*/  ISETP.GT.AND P1, PT, R93, 0x59, !P6 ;  /* 0x000000595d00780c */ /* 0x000fe20007724270 */
[----:B------:R-:W-:-:S01]  /*4ad0*/  FFMA.FTZ R95, R5, R94, -8 ;  /* 0xc1000000055f7423 */ /* 0x000fc2000001005e */
[----:B------:R-:W-:Y:S01]  /*4ae0*/  LOP3.LUT P6, RZ, R16, 0x8, RZ, 0xc0, !PT ;  /* 0x0000000810ff7812 */ /* 0x000fe200078cc0ff */
[----:B------:R-:W-:Y:S01]  /*4af0*/  UIADD3 UR6, UR10, UR6, URZ ;  /* 0x000000060a067290 */ /* 0x000fe2000fffe03f */
        /* <DEDUP_REMOVED lines=42> */
[----:B------:R-:W-:Y:S02]  /*4da0*/  ISETP.GT.AND P1, PT, R93, 0x88, !P6 ;  /* 0x000000885d00780c */ /* 0x000fe40007724270 */
[----:B------:R-:W-:Y:S02]  /*4db0*/  LOP3.LUT P6, RZ, R16, 0x1, RZ, 0xc0, !PT ;  /* 0x0000000110ff7812 */ /* 0x000fe400078cc0ff */
[----:B------:R-:W-:-:S04]  /*4dc0*/  ISETP.LT.OR P1, PT, R82, 0x89, P1 ;  /* 0x000000895200780c */ /* 0x000fc80000f21670 */
[----:B------:R-:W-:Y:S02]  /*4dd0*/  FSEL R29, R29, -INF , !P1 ;  /* 0xff8000001d1d7808 */ /* 0x000fe40004800000 */
[----:B------:R-:W-:-:S04]  /*4de0*/  FSETP.NEU.FTZ.AND P1, PT, R5, -INF , PT ;  /* 0xff8000000500780b */ /* 0x000fc80003f3d000 */
[----:B------:R-:W-:Y:S02]  /*4df0*/  FSEL R95, R95, RZ, P1 ;  /* 0x000000ff5f5f7208 */ /* 0x000fe40000800000 */
[----:B------:R-:W-:Y:S02]  /*4e00*/  ISETP.GT.AND P1, PT, R93, RZ, !P6 ;  /* 0x000000ff5d00720c */ /* 0x000fe40007724270 */
[----:B------:R-:W-:Y:S01]  /*4e10*/  LOP3.LUT P6, RZ, R2, 0x4, RZ, 0xc0, !PT ;  /* 0x0000000402ff7812 */ /* 0x000fe200078cc0ff */
[----:B------:R-:W-:-:S01]  /*4e20*/  FFMA.FTZ R86, R89, UR21, -R95 ;  /* 0x0000001559567c23 */ /* 0x000fc2000801085f */
[----:B------:R-:W-:Y:S01]  /*4e30*/  ISETP.LT.OR P1, PT, R82, 0x1, P1 ;  /* 0x000000015200780c */ /* 0x000fe20000f21670 */
[----:B------:R-:W-:-:S01]  /*4e40*/  FFMA.FTZ R85, R90, UR21, -R95 ;  /* 0x000000155a557c23 */ /* 0x000fc2000801085f */
[--C-:B------:R-:W-:Y:S01]  /*4e50*/  FFMA.FTZ R90, R35, UR21, -R95.reuse ;  /* 0x00000015235a7c23 */ /* 0x100fe2000801085f */
[----:B------:R-:W-:-:S01]  /*4e60*/  FFMA.FTZ R87, R92, UR21, -R95 ;  /* 0x000000155c577c23 */ /* 0x000fc2000801085f */
[----:B------:R-:W-:Y:S01]  /*4e70*/  FSEL R94, R4, -INF , !P1 ;  /* 0xff800000045e7808 */ /* 0x000fe20004800000 */
[----:B------:R-:W-:-:S01]  /*4e80*/  FFMA.FTZ R4, R84, UR21, -R95 ;  /* 0x0000001554047c23 */ /* 0x000fc2000801085f */
[--C-:B------:R-:W-:Y:S01]  /*4e90*/  FFMA.FTZ R84, R88, UR21, -R95.reuse ;  /* 0x0000001558547c23 */ /* 0x100fe2000801085f */
[----:B------:R-:W-:-:S01]  /*4ea0*/  FFMA.FTZ R88, R91, UR21, -R95 ;  /* 0x000000155b587c23 */ /* 0x000fc2000801085f */
[----:B------:R-:W-:Y:S01]  /*4eb0*/  FMNMX.FTZ R89, R94, R81, !PT ;  /* 0x000000515e597209 */ /* 0x000fe20007810000 */
[----:B------:R0:W-:Y:S01]  /*4ec0*/  MUFU.EX2 R83, R4 ;  /* 0x0000000400537308 */ /* 0x0001e20000000800 */
[----:B------:R-:W-:-:S01]  /*4ed0*/  FFMA.FTZ R92, R34, UR21, -R95 ;  /* 0x00000015225c7c23 */ /* 0x000fc2000801085f */
[----:B------:R-:W-:Y:S01]  /*4ee0*/  ISETP.GT.AND P1, PT, R93, 0x89, !P2 ;  /* 0x000000895d00780c */ /* 0x000fe20005724270 */
[----:B------:R-:W-:-:S01]  /*4ef0*/  FFMA.FTZ R34, R36, UR21, -R95 ;  /* 0x0000001524227c23 */ /* 0x000fc2000801085f */
[----:B------:R-:W-:Y:S01]  /*4f00*/  ISETP.GT.AND P2, PT, R93, 0x99, !P6 ;  /* 0x000000995d00780c */ /* 0x000fe20007744270 */
[----:B------:R-:W-:-:S01]  /*4f10*/  FFMA.FTZ R36, R50, UR21, -R95 ;  /* 0x0000001532247c23 */ /* 0x000fc2000801085f */
[----:B------:R-:W-:Y:S01]  /*4f20*/  ISETP.LT.OR P1, PT, R82, 0x8a, P1 ;  /* 0x0000008a5200780c */ /* 0x000fe20000f21670 */
[----:B------:R-:W-:-:S01]  /*4f30*/  FFMA.FTZ R50, R52, UR21, -R95 ;  /* 0x0000001534327c23 */ /* 0x000fc2000801085f */
[----:B------:R-:W-:Y:S01]  /*4f40*/  ISETP.LT.OR P2, PT, R82, 0x9a, P2 ;  /* 0x0000009a5200780c */ /* 0x000fe20001741670 */
[----:B------:R-:W-:-:S01]  /*4f50*/  FFMA.FTZ R52, R54, UR21, -R95 ;  /* 0x0000001536347c23 */ /* 0x000fc2000801085f */
[----:B0-----:R-:W-:Y:S01]  /*4f60*/  FMNMX.FTZ R4, R6, R89, !PT ;  /* 0x0000005906047209 */ /* 0x001fe20007810000 */
[----:B------:R-:W-:-:S01]  /*4f70*/  FFMA.FTZ R54, R64, UR21, -R95 ;  /* 0x0000001540367c23 */ /* 0x000fc2000801085f */
[----:B------:R-:W-:Y:S01]  /*4f80*/  FSEL R24, R24, -INF , !P1 ;  /* 0xff80000018187808 */ /* 0x000fe20004800000 */
[----:B------:R-:W-:-:S01]  /*4f90*/  FFMA.FTZ R64, R66, UR21, -R95 ;  /* 0x0000001542407c23 */ /* 0x000fc2000801085f */
[----:B------:R-:W-:Y:S01]  /*4fa0*/  FMNMX.FTZ R89, R7, R4, !PT ;  /* 0x0000000407597209 */ /* 0x000fe20007810000 */
[----:B------:R-:W-:-:S01]  /*4fb0*/  FFMA.FTZ R66, R68, UR21, -R95 ;  /* 0x0000001544427c23 */ /* 0x000fc2000801085f */
[----:B------:R-:W-:Y:S01]  /*4fc0*/  FSEL R28, R28, -INF , !P2 ;  /* 0xff8000001c1c7808 */ /* 0x000fe20005000000 */
[----:B------:R-:W-:-:S01]  /*4fd0*/  FFMA.FTZ R68, R70, UR21, -R95 ;  /* 0x0000001546447c23 */ /* 0x000fc2000801085f */
[----:B------:R-:W-:Y:S01]  /*4fe0*/  FMNMX.FTZ R4, R8, R89, !PT ;  /* 0x0000005908047209 */ /* 0x000fe20007810000 */
[----:B------:R-:W-:-:S01]  /*4ff0*/  FFMA.FTZ R70, R72, UR21, -R95 ;  /* 0x0000001548467c23 */ /* 0x000fc2000801085f */
[--C-:B------:R-:W-:Y:S01]  /*5000*/  FFMA.FTZ R72, R74, UR21, -R95.reuse ;  /* 0x000000154a487c23 */ /* 0x100fe2000801085f */
[----:B------:R-:W-:-:S01]  /*5010*/  FFMA.FTZ R74, R77, UR21, -R95 ;  /* 0x000000154d4a7c23 */ /* 0x000fc2000801085f */
[----:B------:R-:W-:Y:S01]  /*5020*/  FMNMX.FTZ R89, R9, R4, !PT ;  /* 0x0000000409597209 */ /* 0x000fe20007810000 */
[----:B------:R-:W-:-:S01]  /*5030*/  FFMA.FTZ R77, R79, UR21, -R95 ;  /* 0x000000154f4d7c23 */ /* 0x000fc2000801085f */
[----:B------:R-:W-:Y:S01]  /*5040*/  IMAD.U32 R79, RZ, RZ, UR21 ;  /* 0x00000015ff4f7e24 */ /* 0x000fe2000f8e00ff */
[----:B------:R-:W-:Y:S01]  /*5050*/  MUFU.EX2 R84, R84 ;  /* 0x0000005400547308 */ /* 0x000fe20000000800 */
[----:B------:R-:W-:Y:S01]  /*5060*/  FMNMX.FTZ R4, R10, R89, !PT ;  /* 0x000000590a047209 */ /* 0x000fe20007810000 */
[--C-:B------:R-:W-:Y:S01]  /*5070*/  FFMA.FTZ R30, R30, UR21, -R95.reuse ;  /* 0x000000151e1e7c23 */ /* 0x100fe2000801085f */
[----:B------:R-:W-:-:S01]  /*5080*/  FFMA.FTZ R31, R31, UR21, -R95 ;  /* 0x000000151f1f7c23 */ /* 0x000fc2000801085f */
[--C-:B------:R-:W-:Y:S01]  /*5090*/  FFMA.FTZ R32, R32, UR21, -R95.reuse ;  /* 0x0000001520207c23 */ /* 0x100fe2000801085f */
[----:B------:R-:W-:Y:S01]  /*50a0*/  FMNMX.FTZ R91, R11, R4, !PT ;  /* 0x000000040b5b7209 */ /* 0x000fe20007810000 */
[--C-:B------:R-:W-:Y:S01]  /*50b0*/  FFMA.FTZ R33, R33, UR21, -R95.reuse ;  /* 0x0000001521217c23 */ /* 0x100fe2000801085f */
[----:B------:R-:W-:-:S01]  /*50c0*/  FFMA.FTZ R38, R38, UR21, -R95 ;  /* 0x0000001526267c23 */ /* 0x000fc2000801085f */
[----:B------:R0:W-:Y:S01]  /*50d0*/  MUFU.EX2 R89, R92 ;  /* 0x0000005c00597308 */ /* 0x0001e20000000800 */
[----:B------:R-:W-:Y:S01]  /*50e0*/  FMNMX.FTZ R4, R12, R91, !PT ;  /* 0x0000005b0c047209 */ /* 0x000fe20007810000 */
[--C-:B------:R-:W-:Y:S01]  /*50f0*/  FFMA.FTZ R91, R51, UR21, -R95.reuse ;  /* 0x00000015335b7c23 */ /* 0x100fe2000801085f */
[----:B------:R-:W-:-:S01]  /*5100*/  FFMA.FTZ R39, R39, UR21, -R95 ;  /* 0x0000001527277c23 */ /* 0x000fc2000801085f */
[--C-:B------:R-:W-:Y:S01]  /*5110*/  FFMA.FTZ R76, R76, UR21, -R95.reuse ;  /* 0x000000154c4c7c23 */ /* 0x100fe2000801085f */
[----:B------:R-:W-:Y:S01]  /*5120*/  FMNMX.FTZ R35, R13, R4, !PT ;  /* 0x000000040d237209 */ /* 0x000fe20007810000 */
[--C-:B------:R-:W-:Y:S01]  /*5130*/  FFMA.FTZ R3, R3, UR21, -R95.reuse ;  /* 0x0000001503037c23 */ /* 0x100fe2000801085f */
[----:B------:R-:W-:-:S01]  /*5140*/  FFMA.FTZ R78, R78, UR21, -R95 ;  /* 0x000000154e4e7c23 */ /* 0x000fc2000801085f */
[----:B------:R-:W-:Y:S01]  /*5150*/  MUFU.EX2 R85, R85 ;  /* 0x0000005500557308 */ /* 0x000fe20000000800 */
[----:B------:R-:W-:Y:S01]  /*5160*/  FMNMX.FTZ R4, R14, R35, !PT ;  /* 0x000000230e047209 */ /* 0x000fe20007810000 */
[--C-:B------:R-:W-:Y:S01]  /*5170*/  FFMA.FTZ R35, R37, UR21, -R95.reuse ;  /* 0x0000001525237c23 */ /* 0x100fe2000801085f */
[----:B0-----:R-:W-:-:S02]  /*5180*/  FFMA.FTZ R92, R53, UR21, -R95 ;  /* 0x00000015355c7c23 */ /* 0x001fc4000801085f */
[----:B------:R-:W-:-:S03]  /*5190*/  FMNMX.FTZ R4, R15, R4, !PT ;  /* 0x000000040f047209 */ /* 0x000fc60007810000 */
[----:B------:R-:W0:Y:S01]  /*51a0*/  MUFU.EX2 R86, R86 ;  /* 0x0000005600567308 */ /* 0x000e220000000800 */
[----:B------:R-:W-:-:S04]  /*51b0*/  FMNMX.FTZ R37, R19, R4, !PT ;  /* 0x0000000413257209 */ /* 0x000fc80007810000 */
[----:B------:R-:W-:-:S03]  /*51c0*/  FMNMX.FTZ R4, R20, R37, !PT ;  /* 0x0000002514047209 */ /* 0x000fc60007810000 */
[----:B------:R-:W-:Y:S01]  /*51d0*/  MUFU.EX2 R87, R87 ;  /* 0x0000005700577308 */ /* 0x000fe20000000800 */
[----:B------:R-:W-:-:S04]  /*51e0*/  FMNMX.FTZ R4, R21, R4, !PT ;  /* 0x0000000415047209 */ /* 0x000fc80007810000 */
[----:B------:R-:W-:-:S03]  /*51f0*/  FMNMX.FTZ R37, R23, R4, !PT ;  /* 0x0000000417257209 */ /* 0x000fc60007810000 */
[----:B------:R-:W-:Y:S01]  /*5200*/  MUFU.EX2 R88, R88 ;  /* 0x0000005800587308 */ /* 0x000fe20000000800 */
[----:B------:R-:W-:Y:S02]  /*5210*/  FMNMX.FTZ R4, R56, R37, !PT ;  /* 0x0000002538047209 */ /* 0x000fe40007810000 */
[----:B0-----:R-:W-:Y:S02]  /*5220*/  F2FP.SATFINITE.E4M3.F32.PACK_AB_MERGE_C R152, R86, R85, RZ ;  /* 0x000000555698723e */ /* 0x001fe400048070ff */
[----:B------:R-:W-:Y:S02]  /*5230*/  FMNMX.FTZ R37, R57, R4, !PT ;  /* 0x0000000439257209 */ /* 0x000fe40007810000 */
[----:B------:R-:W-:Y:S01]  /*5240*/  F2FP.SATFINITE.E4M3.F32.PACK_AB_MERGE_C R152, R84, R83, R152 ;  /* 0x000000535498723e */ /* 0x000fe20004807098 */
[----:B------:R-:W-:Y:S01]  /*5250*/  MUFU.EX2 R30, R30 ;  /* 0x0000001e001e7308 */ /* 0x000fe20000000800 */
[----:B------:R-:W-:-:S04]  /*5260*/  FMNMX.FTZ R4, R58, R37, !PT ;  /* 0x000000253a047209 */ /* 0x000fc80007810000 */
[----:B------:R-:W-:-:S03]  /*5270*/  FMNMX.FTZ R37, R59, R4, !PT ;  /* 0x000000043b257209 */ /* 0x000fc60007810000 */
[----:B------:R-:W0:Y:S01]  /*5280*/  MUFU.EX2 R31, R31 ;  /* 0x0000001f001f7308 */ /* 0x000e220000000800 */
[----:B------:R-:W-:-:S04]  /*5290*/  FMNMX.FTZ R4, R60, R37, !PT ;  /* 0x000000253c047209 */ /* 0x000fc80007810000 */
[----:B------:R-:W-:-:S03]  /*52a0*/  FMNMX.FTZ R51, R61, R4, !PT ;  /* 0x000000043d337209 */ /* 0x000fc60007810000 */
[----:B------:R1:W-:Y:S01]  /*52b0*/  MUFU.EX2 R37, R91 ;  /* 0x0000005b00257308 */ /* 0x0003e20000000800 */
[----:B------:R-:W-:-:S04]  /*52c0*/  FMNMX.FTZ R4, R62, R51, !PT ;  /* 0x000000333e047209 */ /* 0x000fc80007810000 */
[----:B------:R-:W-:-:S03]  /*52d0*/  FMNMX.FTZ R51, R63, R4, !PT ;  /* 0x000000043f337209 */ /* 0x000fc60007810000 */
[----:B------:R-:W-:Y:S01]  /*52e0*/  MUFU.EX2 R32, R32 ;  /* 0x0000002000207308 */ /* 0x000fe20000000800 */
[----:B------:R-:W-:Y:S01]  /*52f0*/  FMNMX.FTZ R4, R40, R51, !PT ;  /* 0x0000003328047209 */ /* 0x000fe20007810000 */
[----:B-1----:R-:W-:Y:S01]  /*5300*/  FFMA.FTZ R91, R55, UR21, -R95 ;  /* 0x00000015375b7c23 */ /* 0x002fe2000801085f */
[----:B0-----:R-:W-:Y:S02]  /*5310*/  F2FP.SATFINITE.E4M3.F32.PACK_AB_MERGE_C R154, R31, R30, RZ ;  /* 0x0000001e1f9a723e */ /* 0x001fe400048070ff */
[----:B------:R-:W-:Y:S02]  /*5320*/  FMNMX.FTZ R53, R41, R4, !PT ;  /* 0x0000000429357209 */ /* 0x000fe40007810000 */
[----:B------:R-:W-:Y:S01]  /*5330*/  F2FP.SATFINITE.E4M3.F32.PACK_AB_MERGE_C R154, R88, R87, R154 ;  /* 0x00000057589a723e */ /* 0x000fe2000480709a */
[----:B------:R0:W-:Y:S01]  /*5340*/  MUFU.EX2 R51, R92 ;  /* 0x0000005c00337308 */ /* 0x0001e20000000800 */
[----:B------:R-:W-:-:S04]  /*5350*/  FMNMX.FTZ R4, R42, R53, !PT ;  /* 0x000000352a047209 */ /* 0x000fc80007810000 */
[----:B------:R-:W-:-:S03]  /*5360*/  FMNMX.FTZ R53, R43, R4, !PT ;  /* 0x000000042b357209 */ /* 0x000fc60007810000 */
[----:B------:R-:W-:Y:S01]  /*5370*/  MUFU.EX2 R33, R33 ;  /* 0x0000002100217308 */ /* 0x000fe20000000800 */
[----:B------:R-:W-:Y:S01]  /*5380*/  FMNMX.FTZ R4, R44, R53, !PT ;  /* 0x000000352c047209 */ /* 0x000fe20007810000 */
[----:B0-----:R-:W-:-:S03]  /*5390*/  FFMA.FTZ R92, R65, UR21, -R95 ;  /* 0x00000015415c7c23 */ /* 0x001fc6000801085f */
[----:B------:R-:W-:-:S03]  /*53a0*/  FMNMX.FTZ R55, R45, R4, !PT ;  /* 0x000000042d377209 */ /* 0x000fc60007810000 */
[----:B------:R-:W-:Y:S01]  /*53b0*/  MUFU.EX2 R53, R91 ;  /* 0x0000005b00357308 */ /* 0x000fe20000000800 */
[----:B------:R-:W-:-:S04]  /*53c0*/  FMNMX.FTZ R4, R46, R55, !PT ;  /* 0x000000372e047209 */ /* 0x000fc80007810000 */
[----:B------:R-:W-:-:S03]  /*53d0*/  FMNMX.FTZ R55, R47, R4, !PT ;  /* 0x000000042f377209 */ /* 0x000fc60007810000 */
[----:B------:R-:W0:Y:S01]  /*53e0*/  MUFU.EX2 R90, R90 ;  /* 0x0000005a005a7308 */ /* 0x000e220000000800 */
[----:B------:R-:W-:-:S04]  /*53f0*/  FMNMX.FTZ R4, R48, R55, !PT ;  /* 0x0000003730047209 */ /* 0x000fc80007810000 */
[----:B------:R-:W-:-:S03]  /*5400*/  FMNMX.FTZ R4, R49, R4, !PT ;  /* 0x0000000431047209 */ /* 0x000fc60007810000 */
[----:B------:R-:W-:Y:S01]  /*5410*/  MUFU.EX2 R55, R92 ;  /* 0x0000005c00377308 */ /* 0x000fe20000000800 */
[----:B------:R-:W-:-:S04]  /*5420*/  FMNMX.FTZ R65, R29, R4, !PT ;  /* 0x000000041d417209 */ /* 0x000fc80007810000 */
[----:B------:R-:W-:Y:S01]  /*5430*/  FMNMX.FTZ R4, R24, R65, !PT ;  /* 0x0000004118047209 */ /* 0x000fe20007810000 */
[----:B------:R-:W-:-:S02]  /*5440*/  FFMA.FTZ R65, R67, UR21, -R95 ;  /* 0x0000001543417c23 */ /* 0x000fc4000801085f */
[----:B------:R-:W-:Y:S01]  /*5450*/  MUFU.EX2 R34, R34 ;  /* 0x0000002200227308 */ /* 0x000fe20000000800 */
[----:B------:R-:W-:Y:S02]  /*5460*/  FMNMX.FTZ R67, R25, R4, !PT ;  /* 0x0000000419437209 */ /* 0x000fe40007810000 */
[----:B0-----:R-:W-:Y:S02]  /*5470*/  F2FP.SATFINITE.E4M3.F32.PACK_AB_MERGE_C R148, R90, R89, RZ ;  /* 0x000000595a94723e */ /* 0x001fe400048070ff */
[----:B------:R-:W-:Y:S02]  /*5480*/  FMNMX.FTZ R4, R26, R67, !PT ;  /* 0x000000431a047209 */ /* 0x000fe40007810000 */
[----:B------:R-:W-:Y:S01]  /*5490*/  F2FP.SATFINITE.E4M3.F32.PACK_AB_MERGE_C R148, R33, R32, R148 ;  /* 0x000000202194723e */ /* 0x000fe20004807094 */
[----:B------:R-:W-:Y:S01]  /*54a0*/  MUFU.EX2 R35, R35 ;  /* 0x0000002300237308 */ /* 0x000fe20000000800 */
[----:B------:R-:W-:-:S04]  /*54b0*/  FMNMX.FTZ R67, R27, R4, !PT ;  /* 0x000000041b437209 */ /* 0x000fc80007810000 */
[----:B------:R-:W-:Y:S01]  /*54c0*/  FMNMX.FTZ R4, R28, R67, !PT ;  /* 0x000000431c047209 */ /* 0x000fe20007810000 */
[----:B------:R-:W-:-:S01]  /*54d0*/  FFMA.FTZ R67, R69, UR21, -R95 ;  /* 0x0000001545437c23 */ /* 0x000fc2000801085f */
[--C-:B------:R-:W-:Y:S01]  /*54e0*/  FFMA.FTZ R69, R71, UR21, -R95.reuse ;  /* 0x0000001547457c23 */ /* 0x100fe2000801085f */
[----:B------:R-:W-:-:S01]  /*54f0*/  FFMA.FTZ R71, R73, UR21, -R95 ;  /* 0x0000001549477c23 */ /* 0x000fc2000801085f */
[--C-:B------:R-:W-:Y:S01]  /*5500*/  FFMA.FTZ R73, R75, UR21, -R95.reuse ;  /* 0x000000154b497c23 */ /* 0x100fe2000801085f */
[----:B------:R-:W0:Y:S01]  /*5510*/  SHFL.BFLY PT, R91, R4, 0x2, 0x1f ;  /* 0x0c401f00045b7f89 */ /* 0x000e2200000e0000 */
[----:B------:R-:W-:-:S01]  /*5520*/  FFMA.FTZ R75, R80, UR21, -R95 ;  /* 0x00000015504b7c23 */ /* 0x000fc2000801085f */
[----:B------:R-:W-:Y:S08]  /*5530*/  MUFU.EX2 R38, R38 ;  /* 0x0000002600267308 */ /* 0x000ff00000000800 */
[----:B------:R-:W1:Y:S08]  /*5540*/  MUFU.EX2 R39, R39 ;  /* 0x0000002700277308 */ /* 0x000e700000000800 */
[----:B------:R-:W-:Y:S01]  /*5550*/  MUFU.EX2 R36, R36 ;  /* 0x0000002400247308 */ /* 0x000fe20000000800 */
[----:B0-----:R-:W-:-:S07]  /*5560*/  FMNMX.FTZ R91, R4, R91, !PT ;  /* 0x0000005b045b7209 */ /* 0x001fce0007810000 */
[----:B------:R-:W0:Y:S01]  /*5570*/  MUFU.EX2 R50, R50 ;  /* 0x0000003200327308 */ /* 0x000e220000000800 */
[----:B-1----:R-:W-:Y:S01]  /*5580*/  F2FP.SATFINITE.E4M3.F32.PACK_AB_MERGE_C R150, R39, R38, RZ ;  /* 0x000000262796723e */ /* 0x002fe200048070ff */
[----:B------:R-:W1:Y:S03]  /*5590*/  SHFL.BFLY PT, R4, R91, 0x1, 0x1f ;  /* 0x0c201f005b047f89 */ /* 0x000e6600000e0000 */
[----:B------:R-:W-:-:S03]  /*55a0*/  F2FP.SATFINITE.E4M3.F32.PACK_AB_MERGE_C R150, R35, R34, R150 ;  /* 0x000000222396723e */ /* 0x000fc60004807096 */
[----:B------:R-:W2:Y:S08]  /*55b0*/  MUFU.EX2 R54, R54 ;  /* 0x0000003600367308 */ /* 0x000eb00000000800 */
[----:B------:R-:W3:Y:S01]  /*55c0*/  MUFU.EX2 R52, R52 ;  /* 0x0000003400347308 */ /* 0x000ee20000000800 */
[----:B0-----:R-:W-:-:S04]  /*55d0*/  F2FP.SATFINITE.E4M3.F32.PACK_AB_MERGE_C R144, R51, R50, RZ ;  /* 0x000000323390723e */ /* 0x001fc800048070ff */
[----:B------:R-:W-:-:S03]  /*55e0*/  F2FP.SATFINITE.E4M3.F32.PACK_AB_MERGE_C R144, R37, R36, R144 ;  /* 0x000000242590723e */ /* 0x000fc60004807090 */
[----:B------:R-:W-:Y:S01]  /*55f0*/  MUFU.EX2 R66, R66 ;  /* 0x0000004200427308 */ /* 0x000fe20000000800 */
[----:B--2---:R-:W-:Y:S02]  /*5600*/  F2FP.SATFINITE.E4M3.F32.PACK_AB_MERGE_C R146, R55, R54, RZ ;  /* 0x000000363792723e */ /* 0x004fe400048070ff */
[----:B-1----:R-:W-:-:S04]  /*5610*/  FMNMX.FTZ R4, R91, R4, !PT ;  /* 0x000000045b047209 */ /* 0x002fc80007810000 */
[C---:B------:R-:W-:Y:S01]  /*5620*/  FSETP.NEU.FTZ.AND P1, PT, R4.reuse, -INF , PT ;  /* 0xff8000000400780b */ /* 0x040fe20003f3d000 */
[----:B------:R-:W-:-:S01]  /*5630*/  FFMA.FTZ R80, R4, R79, -8 ;  /* 0xc100000004507423 */ /* 0x000fc2000001004f */
[----:B---3--:R-:W-:Y:S01]  /*5640*/  F2FP.SATFINITE.E4M3.F32.PACK_AB_MERGE_C R146, R53, R52, R146 ;  /* 0x000000343592723e */ /* 0x008fe20004807092 */
[----:B------:R-:W-:Y:S03]  /*5650*/  MUFU.EX2 R67, R67 ;  /* 0x0000004300437308 */ /* 0x000fe60000000800 */
[----:B------:R-:W-:Y:S02]  /*5660*/  FSEL R80, R80, RZ, P1 ;  /* 0x000000ff50507208 */ /* 0x000fe40000800000 */
[----:B------:R-:W-:-:S03]  /*5670*/  PLOP3.LUT P1, PT, PT, PT, UP1, 0x40, 0x0 ;  /* 0x000000000000781c */ /* 0x000fc60003f2e818 */
[--C-:B------:R-:W-:Y:S01]  /*5680*/  FFMA.FTZ R92, R15, UR21, -R80.reuse ;  /* 0x000000150f5c7c23 */ /* 0x100fe20008010850 */
[----:B------:R-:W-:-:S01]  /*5690*/  FFMA.FTZ R15, R20, UR21, -R80 ;  /* 0x00000015140f7c23 */ /* 0x000fc20008010850 */
[--C-:B------:R-:W-:Y:S01]  /*56a0*/  FFMA.FTZ R79, R94, UR21, -R80.reuse ;  /* 0x000000155e4f7c23 */ /* 0x100fe20008010850 */
[----:B------:R-:W-:-:S01]  /*56b0*/  FFMA.FTZ R82, R81, UR21, -R80 ;  /* 0x0000001551527c23 */ /* 0x000fc20008010850 */
[--C-:B------:R-:W-:Y:S01]  /*56c0*/  FFMA.FTZ R20, R56, UR21, -R80.reuse ;  /* 0x0000001538147c23 */ /* 0x100fe20008010850 */
[----:B------:R-:W-:-:S01]  /*56d0*/  FFMA.FTZ R56, R60, UR21, -R80 ;  /* 0x000000153c387c23 */ /* 0x000fc20008010850 */
[----:B------:R-:W-:Y:S01]  /*56e0*/  FADD.FTZ R60, R83, R84 ;  /* 0x00000054533c7221 */ /* 0x000fe20000010000 */
[----:B------:R-:W-:-:S01]  /*56f0*/  FFMA.FTZ R94, R23, UR21, -R80 ;  /* 0x00000015175e7c23 */ /* 0x000fc20008010850 */
[--C-:B------:R-:W-:Y:S01]  /*5700*/  FFMA.FTZ R6, R6, UR21, -R80.reuse ;  /* 0x0000001506067c23 */ /* 0x100fe20008010850 */
[----:B------:R-:W-:-:S01]  /*5710*/  FFMA.FTZ R23, R58, UR21, -R80 ;  /* 0x000000153a177c23 */ /* 0x000fc20008010850 */
[--C-:B------:R-:W-:Y:S01]  /*5720*/  FFMA.FTZ R58, R59, UR21, -R80.reuse ;  /* 0x000000153b3a7c23 */ /* 0x100fe20008010850 */
[----:B------:R-:W-:Y:S01]  /*5730*/  MUFU.EX2 R79, R79 ;  /* 0x0000004f004f7308 */ /* 0x000fe20000000800 */
[----:B------:R-:W-:-:S01]  /*5740*/  FFMA.FTZ R81, R11, UR21, -R80 ;  /* 0x000000150b517c23 */ /* 0x000fc20008010850 */
[----:B------:R-:W-:Y:S01]  /*5750*/  FADD.FTZ R59, R85, R60 ;  /* 0x0000003c553b7221 */ /* 0x000fe20000010000 */
[----:B------:R-:W-:-:S01]  /*5760*/  FFMA.FTZ R11, R12, UR21, -R80 ;  /* 0x000000150c0b7c23 */ /* 0x000fc20008010850 */
[--C-:B------:R-:W-:Y:S01]  /*5770*/  FFMA.FTZ R7, R7, UR21, -R80.reuse ;  /* 0x0000001507077c23 */ /* 0x100fe20008010850 */
[----:B------:R-:W-:-:S01]  /*5780*/  FFMA.FTZ R12, R13, UR21, -R80 ;  /* 0x000000150d0c7c23 */ /* 0x000fc20008010850 */
[--C-:B------:R-:W-:Y:S01]  /*5790*/  FFMA.FTZ R13, R14, UR21, -R80.reuse ;  /* 0x000000150e0d7c23 */ /* 0x100fe20008010850 */
[----:B------:R-:W-:-:S01]  /*57a0*/  FFMA.FTZ R14, R19, UR21, -R80 ;  /* 0x00000015130e7c23 */ /* 0x000fc20008010850 */
[----:B------:R-:W0:Y:S01]  /*57b0*/  MUFU.EX2 R82, R82 ;  /* 0x0000005200527308 */ /* 0x000e220000000800 */
[----:B------:R-:W-:-:S01]  /*57c0*/  FADD.FTZ R60, R86, R59 ;  /* 0x0000003b563c7221 */ /* 0x000fc20000010000 */
[--C-:B------:R-:W-:Y:S01]  /*57d0*/  FFMA.FTZ R19, R21, UR21, -R80.reuse ;  /* 0x0000001515137c23 */ /* 0x100fe20008010850 */
[----:B------:R-:W-:-:S01]  /*57e0*/  FFMA.FTZ R8, R8, UR21, -R80 ;  /* 0x0000001508087c23 */ /* 0x000fc20008010850 */
[--C-:B------:R-:W-:Y:S01]  /*57f0*/  FFMA.FTZ R21, R57, UR21, -R80.reuse ;  /* 0x0000001539157c23 */ /* 0x100fe20008010850 */
[----:B------:R-:W-:-:S01]  /*5800*/  FFMA.FTZ R57, R61, UR21, -R80 ;  /* 0x000000153d397c23 */ /* 0x000fc20008010850 */
[----:B------:R-:W-:Y:S01]  /*5810*/  FADD.FTZ R61, R87, R60 ;  /* 0x0000003c573d7221 */ /* 0x000fe20000010000 */
[----:B------:R-:W-:-:S01]  /*5820*/  FFMA.FTZ R9, R9, UR21, -R80 ;  /* 0x0000001509097c23 */ /* 0x000fc20008010850 */
[----:B------:R-:W1:Y:S01]  /*5830*/  MUFU.EX2 R6, R6 ;  /* 0x0000000600067308 */ /* 0x000e620000000800 */
[----:B------:R-:W-:-:S01]  /*5840*/  FFMA.FTZ R10, R10, UR21, -R80 ;  /* 0x000000150a0a7c23 */ /* 0x000fc20008010850 */
[----:B------:R-:W-:Y:S01]  /*5850*/  FADD.FTZ R61, R88, R61 ;  /* 0x0000003d583d7221 */ /* 0x000fe20000010000 */
[----:B------:R-:W-:-:S01]  /*5860*/  FFMA.FTZ R59, R62, UR21, -R80 ;  /* 0x000000153e3b7c23 */ /* 0x000fc20008010850 */
[--C-:B------:R-:W-:Y:S01]  /*5870*/  FFMA.FTZ R60, R63, UR21, -R80.reuse ;  /* 0x000000153f3c7c23 */ /* 0x100fe20008010850 */
[----:B------:R-:W-:-:S01]  /*5880*/  FFMA.FTZ R40, R40, UR21, -R80 ;  /* 0x0000001528287c23 */ /* 0x000fc20008010850 */
[----:B------:R-:W-:Y:S01]  /*5890*/  FADD.FTZ R62, R30, R61 ;  /* 0x0000003d1e3e7221 */ /* 0x000fe20000010000 */
[----:B------:R-:W-:-:S01]  /*58a0*/  FFMA.FTZ R30, R42, UR21, -R80 ;  /* 0x000000152a1e7c23 */ /* 0x000fc20008010850 */
[----:B------:R-:W2:Y:S01]  /*58b0*/  MUFU.EX2 R7, R7 ;  /* 0x0000000700077308 */ /* 0x000ea20000000800 */
[----:B0-----:R-:W-:-:S01]  /*58c0*/  FADD.FTZ R61, R79, R82 ;  /* 0x000000524f3d7221 */ /* 0x001fc20000010000 */
[----:B------:R-:W-:Y:S01]  /*58d0*/  FADD.FTZ R63, R31, R62 ;  /* 0x0000003e1f3f7221 */ /* 0x000fe20000010000 */
[----:B------:R-:W-:-:S01]  /*58e0*/  FFMA.FTZ R41, R41, UR21, -R80 ;  /* 0x0000001529297c23 */ /* 0x000fc20008010850 */
[--C-:B------:R-:W-:Y:S01]  /*58f0*/  FFMA.FTZ R43, R43, UR21, -R80.reuse ;  /* 0x000000152b2b7c23 */ /* 0x100fe20008010850 */
[----:B------:R-:W-:-:S01]  /*5900*/  FFMA.FTZ R46, R46, UR21, -R80 ;  /* 0x000000152e2e7c23 */ /* 0x000fc20008010850 */
[----:B------:R-:W-:Y:S01]  /*5910*/  FADD.FTZ R96, R32, R63 ;  /* 0x0000003f20607221 */ /* 0x000fe20000010000 */
[----:B------:R-:W-:-:S01]  /*5920*/  FFMA.FTZ R47, R47, UR21, -R80 ;  /* 0x000000152f2f7c23 */ /* 0x000fc20008010850 */
[----:B------:R-:W0:Y:S01]  /*5930*/  MUFU.EX2 R8, R8 ;  /* 0x0000000800087308 */ /* 0x000e220000000800 */
[----:B-1----:R-:W-:-:S01]  /*5940*/  FADD.FTZ R62, R6, R61 ;  /* 0x0000003d063e7221 */ /* 0x002fc20000010000 */
[----:B------:R-:W-:Y:S01]  /*5950*/  FADD.FTZ R96, R33, R96 ;  /* 0x0000006021607221 */ /* 0x000fe20000010000 */
[----:B------:R-:W-:-:S01]  /*5960*/  FFMA.FTZ R48, R48, UR21, -R80 ;  /* 0x0000001530307c23 */ /* 0x000fc20008010850 */
[--C-:B------:R-:W-:Y:S01]  /*5970*/  FFMA.FTZ R49, R49, UR21, -R80.reuse ;  /* 0x0000001531317c23 */ /* 0x100fe20008010850 */
[----:B------:R-:W-:-:S01]  /*5980*/  FFMA.FTZ R29, R29, UR21, -R80 ;  /* 0x000000151d1d7c23 */ /* 0x000fc20008010850 */
[--C-:B------:R-:W-:Y:S01]  /*5990*/  FFMA.FTZ R24, R24, UR21, -R80.reuse ;  /* 0x0000001518187c23 */ /* 0x100fe20008010850 */
[----:B------:R-:W-:-:S01]  /*59a0*/  FFMA.FTZ R25, R25, UR21, -R80 ;  /* 0x0000001519197c23 */ /* 0x000fc20008010850 */
[----:B------:R-:W1:Y:S01]  /*59b0*/  MUFU.EX2 R9, R9 ;  /* 0x0000000900097308 */ /* 0x000e620000000800 */
[----:B--2---:R-:W-:-:S01]  /*59c0*/  FADD.FTZ R61, R7, R62 ;  /* 0x0000003e073d7221 */ /* 0x004fc20000010000 */
[--C-:B------:R-:W-:Y:S01]  /*59d0*/  FFMA.FTZ R26, R26, UR21, -R80.reuse ;  /* 0x000000151a1a7c23 */ /* 0x100fe20008010850 */
[----:B------:R-:W-:-:S01]  /*59e0*/  FFMA.FTZ R27, R27, UR21, -R80 ;  /* 0x000000151b1b7c23 */ /* 0x000fc20008010850 */
[----:B------:R-:W-:-:S04]  /*59f0*/  FFMA.FTZ R28, R28, UR21, -R80 ;  /* 0x000000151c1c7c23 */ /* 0x000fc80008010850 */
[----:B------:R-:W2:Y:S01]  /*5a00*/  MUFU.EX2 R10, R10 ;  /* 0x0000000a000a7308 */ /* 0x000ea20000000800 */
[----:B0-----:R-:W-:-:S01]  /*5a10*/  FADD.FTZ R62, R8, R61 ;  /* 0x0000003d083e7221 */ /* 0x001fc20000010000 */
[----:B------:R-:W-:-:S04]  /*5a20*/  FADD.FTZ R61, R89, R96 ;  /* 0x00000060593d7221 */ /* 0x000fc80000010000 */
[----:B------:R-:W-:Y:S02]  /*5a30*/  FADD.FTZ R61, R90, R61 ;  /* 0x0000003d5a3d7221 */ /* 0x000fe40000010000 */
[----:B------:R-:W0:Y:S01]  /*5a40*/  MUFU.EX2 R81, R81 ;  /* 0x0000005100517308 */ /* 0x000e220000000800 */
[----:B-1----:R-:W-:-:S01]  /*5a50*/  FADD.FTZ R31, R9, R62 ;  /* 0x0000003e091f7221 */ /* 0x002fc20000010000 */
[----:B------:R-:W-:-:S04]  /*5a60*/  FADD.FTZ R62, R34, R61 ;  /* 0x0000003d223e7221 */ /* 0x000fc80000010000 */
[----:B------:R-:W-:Y:S02]  /*5a70*/  FADD.FTZ R61, R35, R62 ;  /* 0x0000003e233d7221 */ /* 0x000fe40000010000 */
[----:B------:R-:W1:Y:S01]  /*5a80*/  MUFU.EX2 R11, R11 ;  /* 0x0000000b000b7308 */ /* 0x000e620000000800 */
[----:B--2---:R-:W-:-:S07]  /*5a90*/  FADD.FTZ R42, R10, R31 ;  /* 0x0000001f0a2a7221 */ /* 0x004fce0000010000 */
[----:B------:R-:W2:Y:S01]  /*5aa0*/  MUFU.EX2 R12, R12 ;  /* 0x0000000c000c7308 */ /* 0x000ea20000000800 */
[----:B0-----:R-:W-:-:S01]  /*5ab0*/  FADD.FTZ R42, R81, R42 ;  /* 0x0000002a512a7221 */ /* 0x001fc20000010000 */
[----:B------:R-:W-:-:S04]  /*5ac0*/  F2FP.SATFINITE.E4M3.F32.PACK_AB_MERGE_C R10, R81, R10, RZ ;  /* 0x0000000a510a723e */ /* 0x000fc800048070ff */
[----:B------:R-:W-:Y:S02]  /*5ad0*/  F2FP.SATFINITE.E4M3.F32.PACK_AB_MERGE_C R155, R9, R8, R10 ;  /* 0x00000008099b723e */ /* 0x000fe4000480700a */
[----:B------:R-:W0:Y:S01]  /*5ae0*/  MUFU.EX2 R13, R13 ;  /* 0x0000000d000d7308 */ /* 0x000e220000000800 */
[----:B-1----:R-:W-:-:S01]  /*5af0*/  FADD.FTZ R31, R11, R42 ;  /* 0x0000002a0b1f7221 */ /* 0x002fc20000010000 */
[----:B------:R-:W-:-:S04]  /*5b00*/  FADD.FTZ R42, R38, R61 ;  /* 0x0000003d262a7221 */ /* 0x000fc80000010000 */
[----:B------:R-:W-:Y:S02]  /*5b10*/  FADD.FTZ R39, R39, R42 ;  /* 0x0000002a27277221 */ /* 0x000fe40000010000 */
[----:B------:R-:W1:Y:S01]  /*5b20*/  MUFU.EX2 R92, R92 ;  /* 0x0000005c005c7308 */ /* 0x000e620000000800 */
[----:B--2---:R-:W-:-:S01]  /*5b30*/  FADD.FTZ R38, R12, R31 ;  /* 0x0000001f0c267221 */ /* 0x004fc20000010000 */
[----:B------:R-:W-:Y:S01]  /*5b40*/  FADD.FTZ R32, R36, R39 ;  /* 0x0000002724207221 */ /* 0x000fe20000010000 */
[----:B------:R-:W-:-:S03]  /*5b50*/  FFMA.FTZ R31, R44, UR21, -R80 ;  /* 0x000000152c1f7c23 */ /* 0x000fc60008010850 */
[----:B------:R-:W-:Y:S01]  /*5b60*/  FADD.FTZ R35, R37, R32 ;  /* 0x0000002025237221 */ /* 0x000fe20000010000 */
[----:B------:R-:W-:-:S01]  /*5b70*/  FFMA.FTZ R32, R45, UR21, -R80 ;  /* 0x000000152d207c23 */ /* 0x000fc20008010850 */
[----:B------:R-:W2:Y:S01]  /*5b80*/  MUFU.EX2 R14, R14 ;  /* 0x0000000e000e7308 */ /* 0x000ea20000000800 */
[----:B0-----:R-:W-:-:S01]  /*5b90*/  FADD.FTZ R33, R13, R38 ;  /* 0x000000260d217221 */ /* 0x001fc20000010000 */
[----:B------:R-:W-:-:S04]  /*5ba0*/  FADD.FTZ R50, R50, R35 ;  /* 0x0000002332327221 */ /* 0x000fc80000010000 */
[----:B------:R-:W-:Y:S02]  /*5bb0*/  FADD.FTZ R51, R51, R50 ;  /* 0x0000003233337221 */ /* 0x000fe40000010000 */
[----:B------:R-:W0:Y:S01]  /*5bc0*/  MUFU.EX2 R15, R15 ;  /* 0x0000000f000f7308 */ /* 0x000e220000000800 */
[----:B-1----:R-:W-:-:S01]  /*5bd0*/  FADD.FTZ R33, R92, R33 ;  /* 0x000000215c217221 */ /* 0x002fc20000010000 */
[----:B------:R-:W-:-:S04]  /*5be0*/  F2FP.SATFINITE.E4M3.F32.PACK_AB_MERGE_C R13, R92, R13, RZ ;  /* 0x0000000d5c0d723e */ /* 0x000fc800048070ff */
[----:B------:R-:W-:Y:S02]  /*5bf0*/  F2FP.SATFINITE.E4M3.F32.PACK_AB_MERGE_C R149, R12, R11, R13 ;  /* 0x0000000b0c95723e */ /* 0x000fe4000480700d */
[----:B------:R-:W1:Y:S01]  /*5c00*/  MUFU.EX2 R19, R19 ;  /* 0x0000001300137308 */ /* 0x000e620000000800 */
[----:B--2---:R-:W-:-:S07]  /*5c10*/  FADD.FTZ R34, R14, R33 ;  /* 0x000000210e227221 */ /* 0x004fce0000010000 */
[----:B------:R-:W2:Y:S01]  /*5c20*/  MUFU.EX2 R94, R94 ;  /* 0x0000005e005e7308 */ /* 0x000ea20000000800 */
[----:B0-----:R-:W-:-:S07]  /*5c30*/  FADD.FTZ R34, R15, R34 ;  /* 0x000000220f227221 */ /* 0x001fce0000010000 */
[----:B------:R-:W0:Y:S01]  /*5c40*/  MUFU.EX2 R20, R20 ;  /* 0x0000001400147308 */ /* 0x000e220000000800 */
[----:B-1----:R-:W-:-:S01]  /*5c50*/  FADD.FTZ R33, R19, R34 ;  /* 0x0000002213217221 */ /* 0x002fc20000010000 */
[----:B------:R-:W-:-:S04]  /*5c60*/  FADD.FTZ R34, R52, R51 ;  /* 0x0000003334227221 */ /* 0x000fc80000010000 */
[----:B------:R-:W-:Y:S02]  /*5c70*/  FADD.FTZ R53, R53, R34 ;  /* 0x0000002235357221 */ /* 0x000fe40000010000 */
[----:B------:R-:W1:Y:S01]  /*5c80*/  MUFU.EX2 R21, R21 ;  /* 0x0000001500157308 */ /* 0x000e620000000800 */
[----:B--2---:R-:W-:-:S01]  /*5c90*/  FADD.FTZ R33, R94, R33 ;  /* 0x000000215e217221 */ /* 0x004fc20000010000 */
[----:B------:R-:W-:Y:S01]  /*5ca0*/  FADD.FTZ R54, R54, R53 ;  /* 0x0000003536367221 */ /* 0x000fe20000010000 */
[----:B------:R-:W-:-:S03]  /*5cb0*/  F2FP.SATFINITE.E4M3.F32.PACK_AB_MERGE_C R19, R94, R19, RZ ;  /* 0x000000135e13723e */ /* 0x000fc600048070ff */
[----:B------:R-:W-:Y:S01]  /*5cc0*/  FADD.FTZ R55, R55, R54 ;  /* 0x0000003637377221 */ /* 0x000fe20000010000 */
[----:B------:R-:W-:Y:S01]  /*5cd0*/  F2FP.SATFINITE.E4M3.F32.PACK_AB_MERGE_C R151, R15, R14, R19 ;  /* 0x0000000e0f97723e */ /* 0x000fe20004807013 */
[----:B------:R-:W2:Y:S01]  /*5ce0*/  MUFU.EX2 R23, R23 ;  /* 0x0000001700177308 */ /* 0x000ea20000000800 */
[----:B0-----:R-:W-:-:S07]  /*5cf0*/  FADD.FTZ R34, R20, R33 ;  /* 0x0000002114227221 */ /* 0x001fce0000010000 */
[----:B------:R-:W0:Y:S01]  /*5d00*/  MUFU.EX2 R58, R58 ;  /* 0x0000003a003a7308 */ /* 0x000e220000000800 */
[----:B-1----:R-:W-:-:S07]  /*5d10*/  FADD.FTZ R34, R21, R34 ;  /* 0x0000002215227221 */ /* 0x002fce0000010000 */
[----:B------:R-:W1:Y:S01]  /*5d20*/  MUFU.EX2 R56, R56 ;  /* 0x0000003800387308 */ /* 0x000e620000000800 */
[----:B--2---:R-:W-:-:S01]  /*5d30*/  FADD.FTZ R33, R23, R34 ;  /* 0x0000002217217221 */ /* 0x004fc20000010000 */
[----:B------:R-:W-:Y:S02]  /*5d40*/  F2FP.SATFINITE.E4M3.F32.PACK_AB_MERGE_C R34, R7, R6, RZ ;  /* 0x000000060722723e */ /* 0x000fe400048070ff */
[----:B------:R-:W-:Y:S02]  /*5d50*/  F2FP.SATFINITE.E4M3.F32.PACK_AB_MERGE_C R7, R67, R66, RZ ;  /* 0x000000424307723e */ /* 0x000fe400048070ff */
[----:B------:R-:W-:Y:S02]  /*5d60*/  F2FP.SATFINITE.E4M3.F32.PACK_AB_MERGE_C R153, R82, R79, R34 ;  /* 0x0000004f5299723e */ /* 0x000fe40004807022 */
[----:B------:R-:W2:Y:S01]  /*5d70*/  MUFU.EX2 R57, R57 ;  /* 0x0000003900397308 */ /* 0x000ea20000000800 */
[----:B0-----:R-:W-:-:S01]  /*5d80*/  FADD.FTZ R33, R58, R33 ;  /* 0x000000213a217221 */ /* 0x001fc20000010000 */
[----:B------:R-:W-:-:S04]  /*5d90*/  F2FP.SATFINITE.E4M3.F32.PACK_AB_MERGE_C R23, R58, R23, RZ ;  /* 0x000000173a17723e */ /* 0x000fc800048070ff */
[----:B------:R-:W-:Y:S02]  /*5da0*/  F2FP.SATFINITE.E4M3.F32.PACK_AB_MERGE_C R145, R21, R20, R23 ;  /* 0x000000141591723e */ /* 0x000fe40004807017 */
[----:B------:R-:W-:Y:S01]  /*5db0*/  MUFU.EX2 R64, R64 ;  /* 0x0000004000407308 */ /* 0x000fe20000000800 */
[----:B-1----:R-:W-:-:S07]  /*5dc0*/  FADD.FTZ R6, R56, R33 ;  /* 0x0000002138067221 */ /* 0x002fce0000010000 */
[----:B------:R-:W0:Y:S01]  /*5dd0*/  MUFU.EX2 R65, R65 ;  /* 0x0000004100417308 */ /* 0x000e220000000800 */
[----:B--2---:R-:W-:-:S07]  /*5de0*/  FADD.FTZ R6, R57, R6 ;  /* 0x0000000639067221 */ /* 0x004fce0000010000 */
[----:B------:R-:W1:Y:S08]  /*5df0*/  MUFU.EX2 R59, R59 ;  /* 0x0000003b003b7308 */ /* 0x000e700000000800 */
[----:B------:R-:W2:Y:S01]  /*5e00*/  MUFU.EX2 R60, R60 ;  /* 0x0000003c003c7308 */ /* 0x000ea20000000800 */
[----:B0-----:R-:W-:Y:S01]  /*5e10*/  F2FP.SATFINITE.E4M3.F32.PACK_AB_MERGE_C R140, R65, R64, R7 ;  /* 0x00000040418c723e */ /* 0x001fe20004807007 */
[----:B------:R-:W-:-:S04]  /*5e20*/  FADD.FTZ R64, R64, R55 ;  /* 0x0000003740407221 */ /* 0x000fc80000010000 */
[----:B------:R-:W-:Y:S02]  /*5e30*/  FADD.FTZ R65, R65, R64 ;  /* 0x0000004041417221 */ /* 0x000fe40000010000 */
[----:B------:R-:W0:Y:S01]  /*5e40*/  MUFU.EX2 R40, R40 ;  /* 0x0000002800287308 */ /* 0x000e220000000800 */
[----:B-1----:R-:W-:-:S01]  /*5e50*/  FADD.FTZ R7, R59, R6 ;  /* 0x000000063b077221 */ /* 0x002fc20000010000 */
[----:B------:R-:W-:-:S04]  /*5e60*/  FADD.FTZ R66, R66, R65 ;  /* 0x0000004142427221 */ /* 0x000fc80000010000 */
[----:B------:R-:W-:Y:S02]  /*5e70*/  FADD.FTZ R67, R67, R66 ;  /* 0x0000004243437221 */ /* 0x000fe40000010000 */
[----:B------:R-:W1:Y:S01]  /*5e80*/  MUFU.EX2 R41, R41 ;  /* 0x0000002900297308 */ /* 0x000e620000000800 */
[----:B--2---:R-:W-:-:S01]  /*5e90*/  FADD.FTZ R7, R60, R7 ;  /* 0x000000073c077221 */ /* 0x004fc20000010000 */
[----:B------:R-:W-:-:S04]  /*5ea0*/  F2FP.SATFINITE.E4M3.F32.PACK_AB_MERGE_C R59, R60, R59, RZ ;  /* 0x0000003b3c3b723e */ /* 0x000fc800048070ff */
[----:B------:R-:W-:Y:S02]  /*5eb0*/  F2FP.SATFINITE.E4M3.F32.PACK_AB_MERGE_C R147, R57, R56, R59 ;  /* 0x000000383993723e */ /* 0x000fe4000480703b */
[----:B------:R-:W2:Y:S01]  /*5ec0*/  MUFU.EX2 R30, R30 ;  /* 0x0000001e001e7308 */ /* 0x000ea20000000800 */
[----:B0-----:R-:W-:-:S07]  /*5ed0*/  FADD.FTZ R6, R40, R7 ;  /* 0x0000000728067221 */ /* 0x001fce0000010000 */
[----:B------:R-:W-:Y:S01]  /*5ee0*/  MUFU.EX2 R70, R70 ;  /* 0x0000004600467308 */ /* 0x000fe20000000800 */
[----:B-1----:R-:W-:-:S07]  /*5ef0*/  FADD.FTZ R7, R41, R6 ;  /* 0x0000000629077221 */ /* 0x002fce0000010000 */
[----:B------:R-:W0:Y:S01]  /*5f00*/  MUFU.EX2 R71, R71 ;  /* 0x0000004700477308 */ /* 0x000e220000000800 */
[----:B--2---:R-:W-:-:S07]  /*5f10*/  FADD.FTZ R6, R30, R7 ;  /* 0x000000071e067221 */ /* 0x004fce0000010000 */
[----:B------:R-:W1:Y:S08]  /*5f20*/  MUFU.EX2 R43, R43 ;  /* 0x0000002b002b7308 */ /* 0x000e700000000800 */
[----:B------:R-:W-:Y:S01]  /*5f30*/  MUFU.EX2 R68, R68 ;  /* 0x0000004400447308 */ /* 0x000fe20000000800 */
[----:B0-----:R-:W-:-:S07]  /*5f40*/  F2FP.SATFINITE.E4M3.F32.PACK_AB_MERGE_C R33, R71, R70, RZ ;  /* 0x000000464721723e */ /* 0x001fce00048070ff */
[----:B------:R-:W0:Y:S01]  /*5f50*/  MUFU.EX2 R69, R69 ;  /* 0x0000004500457308 */ /* 0x000e220000000800 */
[----:B-1----:R-:W-:-:S01]  /*5f60*/  FADD.FTZ R6, R43, R6 ;  /* 0x000000062b067221 */ /* 0x002fc20000010000 */
[----:B------:R-:W-:-:S04]  /*5f70*/  F2FP.SATFINITE.E4M3.F32.PACK_AB_MERGE_C R30, R43, R30, RZ ;  /* 0x0000001e2b1e723e */ /* 0x000fc800048070ff */
[----:B------:R-:W-:Y:S02]  /*5f80*/  F2FP.SATFINITE.E4M3.F32.PACK_AB_MERGE_C R141, R41, R40, R30 ;  /* 0x00000028298d723e */ /* 0x000fe4000480701e */
        /* <DEDUP_REMOVED lines=9> */
[----:B------:R-:W-:Y:S01]  /*6020*/  MUFU.EX2 R74, R74 ;  /* 0x0000004a004a7308 */ /* 0x000fe20000000800 */
[----:B--2---:R-:W-:-:S07]  /*6030*/  FADD.FTZ R7, R32, R7 ;  /* 0x0000000720077221 */ /* 0x004fce0000010000 */
[----:B------:R-:W1:Y:S01]  /*6040*/  MUFU.EX2 R75, R75 ;  /* 0x0000004b004b7308 */ /* 0x000e620000000800 */
[----:B0-----:R-:W-:-:S07]  /*6050*/  FADD.FTZ R6, R46, R7 ;  /* 0x000000072e067221 */ /* 0x001fce0000010000 */
[----:B------:R-:W0:Y:S08]  /*6060*/  MUFU.EX2 R47, R47 ;  /* 0x0000002f002f7308 */ /* 0x000e300000000800 */
[----:B------:R-:W-:Y:S01]  /*6070*/  MUFU.EX2 R72, R72 ;  /* 0x0000004800487308 */ /* 0x000fe20000000800 */
[----:B-1----:R-:W-:-:S07]  /*6080*/  F2FP.SATFINITE.E4M3.F32.PACK_AB_MERGE_C R8, R75, R74, RZ ;  /* 0x0000004a4b08723e */ /* 0x002fce00048070ff */
[----:B------:R-:W1:Y:S01]  /*6090*/  MUFU.EX2 R73, R73 ;  /* 0x0000004900497308 */ /* 0x000e620000000800 */
[C---:B0-----:R-:W-:Y:S01]  /*60a0*/  F2FP.SATFINITE.E4M3.F32.PACK_AB_MERGE_C R46, R47.reuse, R46, RZ ;  /* 0x0000002e2f2e723e */ /* 0x041fe200048070ff */
[----:B------:R-:W-:-:S03]  /*60b0*/  FADD.FTZ R47, R47, R6 ;  /* 0x000000062f2f7221 */ /* 0x000fc60000010000 */
[----:B------:R-:W-:-:S03]  /*60c0*/  F2FP.SATFINITE.E4M3.F32.PACK_AB_MERGE_C R143, R32, R31, R46 ;  /* 0x0000001f208f723e */ /* 0x000fc6000480702e */
[----:B------:R-:W0:Y:S08]  /*60d0*/  MUFU.EX2 R48, R48 ;  /* 0x0000003000307308 */ /* 0x000e300000000800 */
[----:B------:R-:W-:Y:S01]  /*60e0*/  MUFU.EX2 R76, R76 ;  /* 0x0000004c004c7308 */ /* 0x000fe20000000800 */
[----:B-1----:R-:W-:Y:S01]  /*60f0*/  F2FP.SATFINITE.E4M3.F32.PACK_AB_MERGE_C R136, R73, R72, R8 ;  /* 0x000000484988723e */ /* 0x002fe20004807008 */
[----:B------:R-:W-:-:S04]  /*6100*/  FADD.FTZ R72, R72, R71 ;  /* 0x0000004748487221 */ /* 0x000fc80000010000 */
[----:B------:R-:W-:Y:S02]  /*6110*/  FADD.FTZ R73, R73, R72 ;  /* 0x0000004849497221 */ /* 0x000fe40000010000 */
[----:B------:R-:W1:Y:S01]  /*6120*/  MUFU.EX2 R3, R3 ;  /* 0x0000000300037308 */ /* 0x000e620000000800 */
[----:B0-----:R-:W-:-:S01]  /*6130*/  FADD.FTZ R6, R48, R47 ;  /* 0x0000002f30067221 */ /* 0x001fc20000010000 */
[----:B------:R-:W-:-:S04]  /*6140*/  FADD.FTZ R74, R74, R73 ;  /* 0x000000494a4a7221 */ /* 0x000fc80000010000 */
[----:B------:R-:W-:Y:S02]  /*6150*/  FADD.FTZ R74, R75, R74 ;  /* 0x0000004a4b4a7221 */ /* 0x000fe40000010000 */
[----:B------:R-:W0:Y:S08]  /*6160*/  MUFU.EX2 R49, R49 ;  /* 0x0000003100317308 */ /* 0x000e300000000800 */
[----:B------:R-:W-:Y:S01]  /*6170*/  MUFU.EX2 R77, R77 ;  /* 0x0000004d004d7308 */ /* 0x000fe20000000800 */
[----:B-1----:R-:W-:-:S07]  /*6180*/  F2FP.SATFINITE.E4M3.F32.PACK_AB_MERGE_C R7, R3, R76, RZ ;  /* 0x0000004c0307723e */ /* 0x002fce00048070ff */
[----:B------:R-:W1:Y:S01]  /*6190*/  MUFU.EX2 R78, R78 ;  /* 0x0000004e004e7308 */ /* 0x000e620000000800 */
[----:B0-----:R-:W-:-:S07]  /*61a0*/  FADD.FTZ R6, R49, R6 ;  /* 0x0000000631067221 */ /* 0x001fce0000010000 */
[----:B------:R-:W0:Y:S08]  /*61b0*/  MUFU.EX2 R29, R29 ;  /* 0x0000001d001d7308 */ /* 0x000e300000000800 */
[----:B------:R-:W2:Y:S01]  /*61c0*/  MUFU.EX2 R24, R24 ;  /* 0x0000001800187308 */ /* 0x000ea20000000800 */
[----:B-1----:R-:W-:Y:S01]  /*61d0*/  F2FP.SATFINITE.E4M3.F32.PACK_AB_MERGE_C R138, R78, R77, R7 ;  /* 0x0000004d4e8a723e */ /* 0x002fe20004807007 */
[----:B------:R-:W-:-:S04]  /*61e0*/  FADD.FTZ R77, R77, R74 ;  /* 0x0000004a4d4d7221 */ /* 0x000fc80000010000 */
[----:B------:R-:W-:Y:S02]  /*61f0*/  FADD.FTZ R77, R78, R77 ;  /* 0x0000004d4e4d7221 */ /* 0x000fe40000010000 */
[----:B------:R-:W1:Y:S01]  /*6200*/  MUFU.EX2 R25, R25 ;  /* 0x0000001900197308 */ /* 0x000e620000000800 */
[----:B0-----:R-:W-:-:S01]  /*6210*/  FADD.FTZ R7, R29, R6 ;  /* 0x000000061d077221 */ /* 0x001fc20000010000 */
[----:B------:R-:W-:-:S06]  /*6220*/  FADD.FTZ R76, R76, R77 ;  /* 0x0000004d4c4c7221 */ /* 0x000fcc0000010000 */
[----:B------:R-:W0:Y:S01]  /*6230*/  MUFU.EX2 R26, R26 ;  /* 0x0000001a001a7308 */ /* 0x000e220000000800 */
[C---:B--2---:R-:W-:Y:S01]  /*6240*/  F2FP.SATFINITE.E4M3.F32.PACK_AB_MERGE_C R29, R24.reuse, R29, RZ ;  /* 0x0000001d181d723e */ /* 0x044fe200048070ff */
[----:B------:R-:W-:-:S03]  /*6250*/  FADD.FTZ R24, R24, R7 ;  /* 0x0000000718187221 */ /* 0x000fc60000010000 */
[----:B------:R-:W-:-:S03]  /*6260*/  F2FP.SATFINITE.E4M3.F32.PACK_AB_MERGE_C R137, R49, R48, R29 ;  /* 0x000000303189723e */ /* 0x000fc6000480701d */
[----:B------:R-:W-:Y:S01]  /*6270*/  MUFU.EX2 R27, R27 ;  /* 0x0000001b001b7308 */ /* 0x000fe20000000800 */
[----:B-1----:R-:W-:-:S07]  /*6280*/  FADD.FTZ R7, R25, R24 ;  /* 0x0000001819077221 */ /* 0x002fce0000010000 */
[----:B------:R-:W1:Y:S01]  /*6290*/  MUFU.EX2 R28, R28 ;  /* 0x0000001c001c7308 */ /* 0x000e620000000800 */
[----:B0-----:R-:W-:-:S01]  /*62a0*/  FADD.FTZ R6, R26, R7 ;  /* 0x000000071a067221 */ /* 0x001fc20000010000 */
[----:B-1----:R-:W-:-:S03]  /*62b0*/  F2FP.SATFINITE.E4M3.F32.PACK_AB_MERGE_C R7, R28, R27, RZ ;  /* 0x0000001b1c07723e */ /* 0x002fc600048070ff */
[----:B------:R-:W-:Y:S01]  /*62c0*/  FADD.FTZ R27, R27, R6 ;  /* 0x000000061b1b7221 */ /* 0x000fe20000010000 */
[----:B------:R-:W-:Y:S01]  /*62d0*/  F2FP.SATFINITE.E4M3.F32.PACK_AB_MERGE_C R139, R26, R25, R7 ;  /* 0x000000191a8b723e */ /* 0x000fe20004807007 */
[----:B------:R-:W-:Y:S02]  /*62e0*/  FADD.FTZ R7, R3, R76 ;  /* 0x0000004c03077221 */ /* 0x000fe40000010000 */
[----:B------:R-:W-:-:S01]  /*62f0*/  FADD.FTZ R6, R28, R27 ;  /* 0x0000001b1c067221 */ /* 0x000fc20000010000 */
[----:B------:R-:W-:Y:S01]  /*6300*/  VIADD R3, R104, 0xfffffffe ;  /* 0xfffffffe68037836 */ /* 0x000fe20000000000 */
        /* <DEDUP_REMOVED lines=11> */
.L_x_862:
[----:B------:R-:W-:-:S11]  /*63c0*/  UISETP.NE.AND UP2, UPT, UR7, 0x1, UPT ;  /* 0x000000010700788c */ /* 0x000fd6000bf45270 */
[----:B------:R-:W-:Y:S02]  /*63d0*/  @UP2 ULDC.64 UR14, c[0x0][0x9e8] ;  /* 0x00027a00000e2ab9 */ /* 0x000fe40000000a00 */
[----:B------:R-:W-:-:S04]  /*63e0*/  UIMAD.WIDE.U32 UR10, UR12, UR14, URZ ;  /* 0x0000000e0c0a72a5 */ /* 0x000fc8000f8e003f */
[----:B------:R-:W-:-:S12]  /*63f0*/  @UP2 USHF.R.U32.HI UR12, URZ, UR15, UR11 ;  /* 0x0000000f3f0c2299 */ /* 0x000fd8000801160b */
.L_x_863:
[----:B------:R-:W-:-:S04]  /*6400*/  UIMAD UR7, UR12, UR7, UR7 ;  /* 0x000000070c0772a4 */ /* 0x000fc8000f8e0207 */
[----:B------:R-:W-:-:S04]  /*6410*/  UISETP.LT.AND UP2, UPT, UR6, UR7, UPT ;  /* 0x000000070600728c */ /* 0x000fc8000bf41270 */
[----:B------:R-:W-:-:S12]  /*6420*/  USEL UR6, UR6, UR7, UP2 ;  /* 0x0000000706067287 */ /* 0x000fd80009000000 */
.L_x_861:
[----:B------:R0:W-:Y:S01]  /*6430*/  STL [R1+0x3c], RZ ;  /* 0x00003cff01007387 */ /* 0x0001e20000100800 */
[----:B------:R-:W-:Y:S01]  /*6440*/  UIMAD.WIDE UR6, UR6, 0x66666667, URZ ;  /* 0x66666667060678a5 */ /* 0x000fe2000f8e023f */
[----:B------:R-:W-:Y:S02]  /*6450*/  CS2R R8, SRZ ;  /* 0x0000000000087805 */ /* 0x000fe4000001ff00 */
[----:B------:R-:W-:Y:S01]  /*6460*/  CS2R R10, SRZ ;  /* 0x00000000000a7805 */ /* 0x000fe2000001ff00 */
[----:B------:R0:W-:Y:S01]  /*6470*/  STL [R1+0x38], RZ ;  /* 0x000038ff01007387 */ /* 0x0001e20000100800 */
[----:B------:R-:W-:Y:S01]  /*6480*/  USHF.R.U32.HI UR6, URZ, 0x1f, UR7 ;  /* 0x0000001f3f067899 */ /* 0x000fe20008011607 */
[----:B------:R-:W-:Y:S02]  /*6490*/  CS2R R12, SRZ ;  /* 0x00000000000c7805 */ /* 0x000fe4000001ff00 */
[----:B------:R-:W-:Y:S01]  /*64a0*/  CS2R R14, SRZ ;  /* 0x00000000000e7805 */ /* 0x000fe2000001ff00 */
[----:B------:R0:W-:Y:S01]  /*64b0*/  STL [R1+0x34], RZ ;  /* 0x000034ff01007387 */ /* 0x0001e20000100800 */
[----:B------:R-:W-:Y:S01]  /*64c0*/  ULEA.HI.SX32 UR6, UR7, UR6, 0x1a ;  /* 0x0000000607067291 */ /* 0x000fe2000f8fd23f */
[----:B------:R-:W-:Y:S01]  /*64d0*/  CS2R R20, SRZ ;  /* 0x0000000000147805 */ /* 0x000fe2000001ff00 */
[----:B------:R-:W-:Y:S01]  /*64e0*/  IMAD.MOV.U32 R19, RZ, RZ, RZ ;  /* 0x000000ffff137224 */ /* 0x000fe200078e00ff */
[----:B------:R0:W-:Y:S01]  /*64f0*/  STL [R1+0x30], RZ ;  /* 0x000030ff01007387 */ /* 0x0001e20000100800 */
[----:B------:R-:W-:Y:S01]  /*6500*/  UISETP.LT.AND UP2, UPT, UR43, UR6, UPT ;  /* 0x000000062b00728c */ /* 0x000fe2000bf41270 */
[----:B------:R-:W-:-:S02]  /*6510*/  IMAD.MOV.U32 R157, RZ, RZ, RZ ;  /* 0x000000ffff9d7224 */ /* 0x000fc400078e00ff */
[----:B------:R0:W-:Y:S01]  /*6520*/  STL [R1+0x28], RZ ;  /* 0x000028ff01007387 */ /* 0x0001e20000100800 */
[----:B------:R-:W-:-:S03]  /*6530*/  USEL UR27, UR43, UR6, !UP2 ;  /* 0x000000062b1b7287 */ /* 0x000fc6000d000000 */
[----:B------:R0:W-:Y:S03]  /*6540*/  STL [R1+0x24], RZ ;  /* 0x000024ff01007387 */ /* 0x0001e60000100800 */
[----:B------:R-:W-:Y:S01]  /*6550*/  ISETP.GE.AND P1, PT, R3, UR27, PT ;  /* 0x0000001b03007c0c */ /* 0x000fe2000bf26270 */
        /* <DEDUP_REMOVED lines=9> */
[----:B------:R0:W-:Y:S04]  /*65f0*/  STL [R1], RZ ;  /* 0x000000ff01007387 */ /* 0x0001e80000100800 */
[----:B------:R0:W-:Y:S04]  /*6600*/  STL [R1+0x10], RZ ;  /* 0x000010ff01007387 */ /* 0x0001e80000100800 */
[----:B------:R0:W-:Y:S04]  /*6610*/  STL [R1+0x40], RZ ;  /* 0x000040ff01007387 */ /* 0x0001e80000100800 */
[----:B------:R0:W-:Y:S04]  /*6620*/  STL [R1+0xc], RZ ;  /* 0x00000cff01007387 */ /* 0x0001e80000100800 */
[----:B------:R0:W-:Y:S01]  /*6630*/  STL [R1+0x8], RZ ;  /* 0x000008ff01007387 */ /* 0x0001e20000100800 */
[----:B------:R-:W-:Y:S05]  /*6640*/  @!P1 BRA `(.L_x_864) ;  /* 0x0000004c00109947 */ /* 0x000fea0003800000 */
        /* <DEDUP_REMOVED lines=16> */
[----:B------:R-:W-:Y:S01]  /*6750*/  ULDC UR22, c[0x0][0x9e4] ;  /* 0x0002790000167ab9 */ /* 0x000fe20000000800 */
[----:B------:R-:W-:Y:S01]  /*6760*/  ULDC UR21, c[0x0][0x988] ;  /* 0x0002620000157ab9 */ /* 0x000fe20000000800 */
[----:B------:R-:W-:-:S05]  /*6770*/  ULDC UR23, c[0x0][0x9e0] ;  /* 0x0002780000177ab9 */ /* 0x000fca0000000800 */
.L_x_882:
[----:B------:R-:W-:-:S04]  /*6780*/  UIADD3 UR26, UR36, 0x1, URZ ;  /* 0x00000001241a7890 */ /* 0x000fc8000fffe03f */
[----:B------:R-:W-:-:S04]  /*6790*/  UISETP.NE.AND UP2, UPT, UR26, 0x2, UPT ;  /* 0x000000021a00788c */ /* 0x000fc8000bf45270 */
[----:B------:R-:W-:Y:S02]  /*67a0*/  USEL UR25, URZ, 0x1, UP2 ;  /* 0x000000013f197887 */ /* 0x000fe40009000000 */
[----:B------:R-:W-:Y:S02]  /*67b0*/  USEL UR26, UR26, URZ, UP2 ;  /* 0x0000003f1a1a7287 */ /* 0x000fe40009000000 */
[----:B------:R-:W-:Y:S01]  /*67c0*/  ULOP3.LUT UR25, UR46, UR25, URZ, 0x3c, !UPT ;  /* 0x000000192e197292 */ /* 0x000fe2000f8e3c3f */
[----:B------:R-:W-:Y:S11]  /*67d0*/  @!P0 BRA `(.L_x_865) ;  /* 0x0000000000048947 */ /* 0x000ff60003800000 */
[----:B------:R-:W-:Y:S01]  /*67e0*/  BPT.TRAP 0x1 ;  /* 0x000000040000795c */ /* 0x000fe20000300000 */
.L_x_865:
[----:B------:R-:W-:Y:S01]  /*67f0*/  ULEA UR24, UR26, UR45, 0x3 ;  /* 0x0000002d1a187291 */ /* 0x000fe2000f8e183f */
[----:B------:R-:W-:-:S05]  /*6800*/  IMAD.U32 R8, RZ, RZ, UR25 ;  /* 0x00000019ff087e24 */ /* 0x000fca000f8e00ff */
[----:B------:R-:W-:-:S04]  /*6810*/  SHF.L.U32 R8, R8, 0x1f, RZ ;  /* 0x0000001f08087819 */ /* 0x000fc800000006ff */
[----:B------:R1:W2:Y:S01]  /*6820*/  SYNCS.PHASECHK.TRANS64.TRYWAIT P1, [UR24+0x13230], R8 ;  /* 0x01323008ff0075a7 */ /* 0x0002a20008020158 */
[----:B------:R-:W-:Y:S05]  /*6830*/  @!P0 BRA `(.L_x_866) ;  /* 0x0000000000048947 */ /* 0x000fea0003800000 */
[----:B------:R-:W-:Y:S01]  /*6840*/  BPT.TRAP 0x1 ;  /* 0x000000040000795c */ /* 0x000fe20000300000 */
.L_x_866:
[----:B--2---:R-:W-:Y:S05]  /*6850*/  @P1 BRA `(.L_x_867) ;  /* 0x0000000000081947 */ /* 0x004fea0003800000 */
[----:B------:R-:W2:Y:S02]  /*6860*/  SYNCS.PHASECHK.TRANS64.TRYWAIT P1, [UR24+0x13230], R8 ;  /* 0x01323008ff0075a7 */ /* 0x000ea40008020158 */
[----:B--2---:R-:W-:Y:S05]  /*6870*/  @!P1 BRA `(.L_x_868) ;  /* 0x0000015c00989947 */ /* 0x004fea0003800000 */
.L_x_867:
[----:B--2---:R-:W2:Y:S01]  /*6880*/  LDL R9, [R1+0x2c] ;  /* 0x00002c0001097983 */ /* 0x004ea20000100800 */
        /* <DEDUP_REMOVED lines=8> */
[----:B------:R-:W-:Y:S01]  /*6910*/  UMOV UR7, 0x80000020 ;  /* 0x8000002000077882 */ /* 0x000fe20000000000 */
[----:B--2---:R-:W-:-:S13]  /*6920*/  R2UR UR28, R9 ;  /* 0x00000000091c72ca */ /* 0x004fda00000e0000 */
        /* <DEDUP_REMOVED lines=54> */
.L_x_869:
[----:B------:R-:W-:Y:S01]  /*6c90*/  ULEA UR11, UR36, UR45, 0x3 ;  /* 0x0000002d240b7291 */ /* 0x000fe2000f8e183f */
[----:B-1----:R-:W-:-:S05]  /*6ca0*/  IMAD.U32 R8, RZ, RZ, UR46 ;  /* 0x0000002eff087e24 */ /* 0x002fca000f8e00ff */
[----:B------:R-:W-:-:S04]  /*6cb0*/  SHF.L.U32 R8, R8, 0x1f, RZ ;  /* 0x0000001f08087819 */ /* 0x000fc800000006ff */
[----:B------:R1:W2:Y:S01]  /*6cc0*/  SYNCS.PHASECHK.TRANS64.TRYWAIT P1, [UR11+0x13250], R8 ;  /* 0x01325008ff0075a7 */ /* 0x0002a2000802014b */
[----:B------:R-:W-:Y:S05]  /*6cd0*/  @!P0 BRA `(.L_x_870) ;  /* 0x0000000000048947 */ /* 0x000fea0003800000 */
[----:B------:R-:W-:Y:S01]  /*6ce0*/  BPT.TRAP 0x1 ;  /* 0x000000040000795c */ /* 0x000fe20000300000 */
.L_x_870:
        /* <DEDUP_REMOVED lines=20> */
[----:B------:R-:W3:Y:S08]  /*6e30*/  MUFU.TANH R9, R9 ;  /* 0x0000000900097308 */ /* 0x000ef00000002400 */
        /* <DEDUP_REMOVED lines=22> */
.L_x_871:
[----:B------:R-:W-:Y:S01]  /*6fa0*/  UIADD3 UR6, UR45, 0x1000, URZ ;  /* 0x000010002d067890 */ /* 0x000fe2000fffe03f */
[----:B------:R-:W3:Y:S01]  /*6fb0*/  LDL R128, [R1+0x54] ;  /* 0x0000540001807983 */ /* 0x000ee20000100800 */
[----:B------:R-:W-:Y:S01]  /*6fc0*/  WARPGROUP.ARRIVE ;  /* 0x00000000000079c5 */ /* 0x000fe20000000000 */
[----:B------:R-:W-:Y:S01]  /*6fd0*/  UMOV UR7, 0xc0000010 ;  /* 0xc000001000077882 */ /* 0x000fe20000000000 */
[----:B------:R-:W-:-:S04]  /*6fe0*/  USHF.R.U32.HI UR6, URZ, 0x4, UR6 ;  /* 0x000000043f067899 */ /* 0x000fc80008011606 */
[----:B------:R-:W4:Y:S01]  /*6ff0*/  S2R R130, SR_TID.X ;  /* 0x0000000000827919 */ /* 0x000f220000002100 */
[----:B------:R-:W-:Y:S01]  /*7000*/  PLOP3.LUT P1, PT, PT, PT, UP0, 0x80, 0x0 ;  /* 0x000000000000781c */ /* 0x000fe20003f2f008 */
[C---:B--2---:R-:W-:Y:S01]  /*7010*/  FMUL.FTZ R125, R0.reuse, R77 ;  /* 0x0000004d007d7220 */ /* 0x044fe20000410000 */
[----:B------:R-:W-:Y:S01]  /*7020*/  ULOP3.LUT UR6, UR6, 0x3fff, URZ, 0xc0, !UPT ;  /* 0x00003fff06067892 */ /* 0x000fe2000f8ec03f */
[----:B------:R-:W-:Y:S01]  /*7030*/  PLOP3.LUT P2, PT, PT, PT, UP0, 0x80, 0x0 ;  /* 0x000000000000781c */ /* 0x000fe20003f4f008 */
[C---:B------:R-:W-:Y:S01]  /*7040*/  FMUL.FTZ R77, R0.reuse, R79 ;  /* 0x0000004f004d7220 */ /* 0x040fe20000410000 */
[C---:B------:R-:W-:Y:S01]  /*7050*/  FMUL.FTZ R79, R0.reuse, R83 ;  /* 0x00000053004f7220 */ /* 0x040fe20000410000 */
[----:B------:R-:W-:Y:S01]  /*7060*/  ULOP3.LUT UR6, UR6, 0x10000, URZ, 0xfc, !UPT ;  /* 0x0001000006067892 */ /* 0x000fe2000f8efc3f */
[C---:B------:R-:W-:Y:S01]  /*7070*/  FMUL.FTZ R83, R0.reuse, R86 ;  /* 0x0000005600537220 */ /* 0x040fe20000410000 */
[C---:B-1----:R-:W-:Y:S01]  /*7080*/  FMUL.FTZ R8, R0.reuse, R108 ;  /* 0x0000006c00087220 */ /* 0x042fe20000410000 */
[C---:B------:R-:W-:Y:S01]  /*7090*/  FMUL.FTZ R86, R0.reuse, R56 ;  /* 0x0000003800567220 */ /* 0x040fe20000410000 */
[----:B------:R-:W-:Y:S01]  /*70a0*/  UIMAD UR10, UR36, 0x280, UR6 ;  /* 0x00000280240a78a4 */ /* 0x000fe2000f8e0206 */
[C---:B------:R-:W-:Y:S01]  /*70b0*/  FMUL.FTZ R108, R0.reuse, R109 ;  /* 0x0000006d006c7220 */ /* 0x040fe20000410000 */
[C---:B------:R-:W-:Y:S01]  /*70c0*/  FMUL.FTZ R109, R0.reuse, R110 ;  /* 0x0000006e006d7220 */ /* 0x040fe20000410000 */
[C---:B------:R-:W-:Y:S01]  /*70d0*/  FMUL.FTZ R110, R0.reuse, R111 ;  /* 0x0000006f006e7220 */ /* 0x040fe20000410000 */
[C---:B------:R-:W-:Y:S01]  /*70e0*/  FMUL.FTZ R111, R0.reuse, R112 ;  /* 0x00000070006f7220 */ /* 0x040fe20000410000 */
        /* <DEDUP_REMOVED lines=16> */
[----:B----4-:R-:W-:Y:S01]  /*71f0*/  LOP3.LUT P3, RZ, R130, 0x7f, RZ, 0xc0, !PT ;  /* 0x0000007f82ff7812 */ /* 0x010fe2000786c0ff */
        /* <DEDUP_REMOVED lines=36> */
[----:B------:R-:W-:Y:S01]  /*7440*/  IMAD R131, R3, -0xa0, RZ ;  /* 0xffffff6003837824 */ /* 0x000fe200078e02ff */
[----:B------:R-:W1:Y:S03]  /*7450*/  MUFU.TANH R8, R8 ;  /* 0x0000000800087308 */ /* 0x000e660000002400 */
[----:B------:R-:W-:-:S05]  /*7460*/  IMAD.IADD R67, R131, 0x1, -R22 ;  /* 0x0000000183437824 */ /* 0x000fca00078e0a16 */
[----:B------:R-:W2:Y:S08]  /*7470*/  MUFU.TANH R108, R108 ;  /* 0x0000006c006c7308 */ /* 0x000eb00000002400 */
        /* <DEDUP_REMOVED lines=41> */
[----:B---3--:R-:W-:Y:S02]  /*7710*/  VIADD R129, R128, UR40 ;  /* 0x0000002880817c36 */ /* 0x008fe40008000000 */
[C---:B------:R-:W-:Y:S01]  /*7720*/  FMUL.FTZ R128, R0.reuse, R68 ;  /* 0x0000004400807220 */ /* 0x040fe20000410000 */
[----:B------:R-:W-:-:S04]  /*7730*/  FMUL.FTZ R68, R0, R71 ;  /* 0x0000004700447220 */ /* 0x000fc80000410000 */
[----:B------:R-:W3:Y:S08]  /*7740*/  MUFU.TANH R72, R72 ;  /* 0x0000004800487308 */ /* 0x000ef00000002400 */
        /* <DEDUP_REMOVED lines=32> */
[----:B-1----:R-:W-:-:S07]  /*7950*/  IADD3 R56, -R22, 0x1, R131 ;  /* 0x0000000116387810 */ /* 0x002fce0007ffe183 */
[----:B------:R-:W1:Y:S01]  /*7960*/  MUFU.TANH R59, R59 ;  /* 0x0000003b003b7308 */ /* 0x000e620000002400 */
[----:B------:R-:W-:-:S07]  /*7970*/  IADD3 R56, -R18, R56, R17 ;  /* 0x0000003812387210 */ /* 0x000fce0007ffe111 */
[----:B------:R-:W0:Y:S01]  /*7980*/  MUFU.TANH R126, R126 ;  /* 0x0000007e007e7308 */ /* 0x000e220000002400 */
[C---:B------:R-:W-:Y:S02]  /*7990*/  VIADD R132, R56.reuse, UR23 ;  /* 0x0000001738847c36 */ /* 0x040fe40008000000 */
[----:B------:R-:W-:Y:S02]  /*79a0*/  VIADD R130, R56, UR20 ;  /* 0x0000001438827c36 */ /* 0x000fe40008000000 */
[--C-:B-----5:R-:W-:Y:S02]  /*79b0*/  IMAD.IADD R71, R132, 0x1, R133.reuse ;  /* 0x0000000184477824 */ /* 0x120fe400078e0285 */
[----:B------:R-:W-:Y:S01]  /*79c0*/  IMAD.IADD R70, R130, 0x1, R133 ;  /* 0x0000000182467824 */ /* 0x000fe200078e0285 */
        /* <DEDUP_REMOVED lines=12> */
[----:B------:R-:W-:Y:S01]  /*7a90*/  IADD3 R133, -R18, R17, R133 ;  /* 0x0000001112857210 */ /* 0x000fe20007ffe185 */
[----:B------:R-:W-:Y:S03]  /*7aa0*/  BSSY B0, `(.L_x_874) ;  /* 0x0000010000007945 */ /* 0x000fe60003800000 */
        /* <DEDUP_REMOVED lines=10> */
.L_x_875:
[----:B------:R-:W-:-:S05]  /*7b50*/  IMAD.U32 R134, RZ, RZ, UR22 ;  /* 0x00000016ff867e24 */ /* 0x000fca000f8e00ff */
[----:B------:R-:W-:-:S13]  /*7b60*/  ISETP.NE.AND P1, PT, R134, 0x1, PT ;  /* 0x000000018600780c */ /* 0x000fda0003f25270 */
[----:B------:R-:W1:Y:S02]  /*7b70*/  @P1 LDC.64 R56, c[0x0][0x9e8] ;  /* 0x00027a00ff381b82 */ /* 0x000e640000000a00 */
[----:B-1----:R-:W-:-:S05]  /*7b80*/  @P1 IMAD.HI.U32 R56, R133, R56, RZ ;  /* 0x0000003885381227 */ /* 0x002fca00078e00ff */
[----:B------:R-:W-:-:S07]  /*7b90*/  @P1 SHF.R.U32.HI R133, RZ, R57, R56 ;  /* 0x00000039ff851219 */ /* 0x000fce0000011638 */
.L_x_876:
[----:B------:R-:W-:Y:S05]  /*7ba0*/  BSYNC B0 ;  /* 0x0000000000007941 */ /* 0x000fea0003800000 */
.L_x_874:
[----:B------:R-:W-:-:S05]  /*7bb0*/  IMAD R133, R133, R134, R67 ;  /* 0x0000008685857224 */ /* 0x000fca00078e0243 */
[----:B------:R-:W-:Y:S02]  /*7bc0*/  VIADDMNMX R71, R133, R134, R71, PT ;  /* 0x0000008685477246 */ /* 0x000fe40003800147 */
[----:B------:R-:W-:-:S07]  /*7bd0*/  VIMNMX R70, R70, R133, !PT ;  /* 0x0000008546467248 */ /* 0x000fce0007fe0100 */
.L_x_873:
        /* <DEDUP_REMOVED lines=247> */
.L_x_879:
[----:B------:R-:W-:-:S05]  /*8b50*/  IMAD.U32 R70, RZ, RZ, UR22 ;  /* 0x00000016ff467e24 */ /* 0x000fca000f8e00ff */
[----:B------:R-:W-:-:S13]  /*8b60*/  ISETP.NE.AND P6, PT, R70, 0x1, PT ;  /* 0x000000014600780c */ /* 0x000fda0003fc5270 */
[----:B------:R-:W0:Y:S02]  /*8b70*/  @P6 LDC.64 R8, c[0x0][0x9e8] ;  /* 0x00027a00ff086b82 */ /* 0x000e240000000a00 */
[----:B0-----:R-:W-:-:S05]  /*8b80*/  @P6 IMAD.HI.U32 R8, R57, R8, RZ ;  /* 0x0000000839086227 */ /* 0x001fca00078e00ff */
[----:B------:R-:W-:-:S07]  /*8b90*/  @P6 SHF.R.U32.HI R57, RZ, R9, R8 ;  /* 0x00000009ff396219 */ /* 0x000fce0000011608 */
.L_x_880:
[----:B------:R-:W-:Y:S05]  /*8ba0*/  BSYNC B0 ;  /* 0x0000000000007941 */ /* 0x000fea0003800000 */
.L_x_878:
[----:B------:R-:W-:-:S05]  /*8bb0*/  IMAD R57, R57, R70, R67 ;  /* 0x0000004639397224 */ /* 0x000fca00078e0243 */
[----:B------:R-:W-:Y:S02]  /*8bc0*/  VIADDMNMX R132, R57, R70, R132, PT ;  /* 0x0000004639847246 */ /* 0x000fe40003800184 */
[----:B------:R-:W-:-:S07]  /*8bd0*/  VIMNMX R130, R130, R57, !PT ;  /* 0x0000003982827248 */ /* 0x000fce0007fe0100 */
.L_x_877:
[----:B------:R-:W-:Y:S02]  /*8be0*/  ISETP.GT.AND P1, PT, R130, 0x1, !P1 ;  /* 0x000000018200780c */ /* 0x000fe40004f24270 */
[----:B------:R-:W-:Y:S02]  /*8bf0*/  LOP3.LUT P6, RZ, R16, 0x8000000, RZ, 0xc0, !PT ;  /* 0x0800000010ff7812 */ /* 0x000fe400078cc0ff */
        /* <DEDUP_REMOVED lines=73> */
[----:B------:R-:W-:Y:S02]  /*9090*/  ISETP.GT.AND P1, PT, R130, 0x30, !P6 ;  /* 0x000000308200780c */ /* 0x000fe40007724270 */
[----:B------:R-:W-:Y:S02]  /*90a0*/  LOP3.LUT P6, RZ, R16, 0x10000, RZ, 0xc0, !PT ;  /* 0x0001000010ff7812 */ /* 0x000fe400078cc0ff */
        /* <DEDUP_REMOVED lines=22> */
[----:B------:R-:W-:Y:S01]  /*9210*/  ISETP.GT.AND P2, PT, R130, 0x89, !P2 ;  /* 0x000000898200780c */ /* 0x000fe20005744270 */
[----:B------:R-:W0:Y:S01]  /*9220*/  SHFL.BFLY PT, R9, R70, 0x2, 0x1f ;  /* 0x0c401f0046097f89 */ /* 0x000e2200000e0000 */
[----:B------:R-:W-:Y:S02]  /*9230*/  FSEL R118, R118, -INF , !P1 ;  /* 0xff80000076767808 */ /* 0x000fe40004800000 */
[----:B------:R-:W-:-:S02]  /*9240*/  LOP3.LUT P1, RZ, R16, 0x800000, RZ, 0xc0, !PT ;  /* 0x0080000010ff7812 */ /* 0x000fc4000782c0ff */
[----:B------:R-:W-:Y:S02]  /*9250*/  ISETP.LT.OR P2, PT, R132, 0x8a, P2 ;  /* 0x0000008a8400780c */ /* 0x000fe40001741670 */
[C---:B------:R-:W-:Y:S02]  /*9260*/  ISETP.GT.AND P1, PT, R130.reuse, 0x40, !P1 ;  /* 0x000000408200780c */ /* 0x040fe40004f24270 */
[----:B------:R-:W-:Y:S02]  /*9270*/  ISETP.GT.AND P3, PT, R130, 0x90, !P3 ;  /* 0x000000908200780c */ /* 0x000fe40005f64270 */
[----:B------:R-:W-:Y:S02]  /*9280*/  ISETP.LT.OR P1, PT, R132, 0x41, P1 ;  /* 0x000000418400780c */ /* 0x000fe40000f21670 */
[----:B------:R-:W-:Y:S02]  /*9290*/  FSEL R61, R61, -INF , !P2 ;  /* 0xff8000003d3d7808 */ /* 0x000fe40005000000 */
[----:B------:R-:W-:-:S02]  /*92a0*/  FSEL R90, R90, -INF , !P1 ;  /* 0xff8000005a5a7808 */ /* 0x000fc40004800000 */
[----:B------:R-:W-:Y:S02]  /*92b0*/  LOP3.LUT P1, RZ, R16, 0x400000, RZ, 0xc0, !PT ;  /* 0x0040000010ff7812 */ /* 0x000fe4000782c0ff */
[C---:B------:R-:W-:Y:S02]  /*92c0*/  ISETP.GT.AND P4, PT, R130.reuse, 0x91, !P4 ;  /* 0x000000918200780c */ /* 0x040fe40006784270 */
[----:B------:R-:W-:Y:S02]  /*92d0*/  ISETP.GT.AND P1, PT, R130, 0x41, !P1 ;  /* 0x000000418200780c */ /* 0x000fe40004f24270 */
[C---:B------:R-:W-:Y:S02]  /*92e0*/  ISETP.LT.OR P3, PT, R132.reuse, 0x91, P3 ;  /* 0x000000918400780c */ /* 0x040fe40001f61670 */
[----:B------:R-:W-:Y:S02]  /*92f0*/  ISETP.LT.OR P1, PT, R132, 0x42, P1 ;  /* 0x000000428400780c */ /* 0x000fe40000f21670 */
[----:B0-----:R-:W-:-:S02]  /*9300*/  FMNMX.FTZ R57, R70, R9, !PT ;  /* 0x0000000946397209 */ /* 0x001fc40007810000 */
[----:B------:R-:W-:Y:S02]  /*9310*/  FSEL R91, R91, -INF , !P1 ;  /* 0xff8000005b5b7808 */ /* 0x000fe40004800000 */
[----:B------:R-:W-:Y:S01]  /*9320*/  LOP3.LUT P1, RZ, R16, 0x200000, RZ, 0xc0, !PT ;  /* 0x0020000010ff7812 */ /* 0x000fe2000782c0ff */
[----:B------:R-:W0:Y:S01]  /*9330*/  SHFL.BFLY PT, R136, R57, 0x1, 0x1f ;  /* 0x0c201f0039887f89 */ /* 0x000e2200000e0000 */
[C---:B------:R-:W-:Y:S02]  /*9340*/  ISETP.GT.AND P5, PT, R130.reuse, 0x98, !P5 ;  /* 0x000000988200780c */ /* 0x040fe40006fa4270 */
[----:B------:R-:W-:Y:S02]  /*9350*/  ISETP.GT.AND P1, PT, R130, 0x48, !P1 ;  /* 0x000000488200780c */ /* 0x000fe40004f24270 */
[C---:B------:R-:W-:Y:S02]  /*9360*/  ISETP.LT.OR P4, PT, R132.reuse, 0x92, P4 ;  /* 0x000000928400780c */ /* 0x040fe40002781670 */
[----:B------:R-:W-:-:S02]  /*9370*/  ISETP.LT.OR P1, PT, R132, 0x49, P1 ;  /* 0x000000498400780c */ /* 0x000fc40000f21670 */
[----:B------:R-:W-:Y:S02]  /*9380*/  FSEL R63, R63, -INF , !P3 ;  /* 0xff8000003f3f7808 */ /* 0x000fe40005800000 */
[----:B------:R-:W-:Y:S02]  /*9390*/  FSEL R94, R94, -INF , !P1 ;  /* 0xff8000005e5e7808 */ /* 0x000fe40004800000 */
[----:B------:R-:W-:Y:S02]  /*93a0*/  LOP3.LUT P1, RZ, R16, 0x100000, RZ, 0xc0, !PT ;  /* 0x0010000010ff7812 */ /* 0x000fe4000782c0ff */
[----:B------:R-:W-:Y:S02]  /*93b0*/  ISETP.LT.OR P5, PT, R132, 0x99, P5 ;  /* 0x000000998400780c */ /* 0x000fe40002fa1670 */
[----:B------:R-:W-:Y:S02]  /*93c0*/  ISETP.GT.AND P1, PT, R130, 0x49, !P1 ;  /* 0x000000498200780c */ /* 0x000fe40004f24270 */
[----:B------:R-:W-:-:S02]  /*93d0*/  FSEL R66, R66, -INF , !P5 ;  /* 0xff80000042427808 */ /* 0x000fc40006800000 */
[----:B------:R-:W-:Y:S02]  /*93e0*/  ISETP.LT.OR P1, PT, R132, 0x4a, P1 ;  /* 0x0000004a8400780c */ /* 0x000fe40000f21670 */
[----:B0-----:R-:W-:Y:S01]  /*93f0*/  FMNMX.FTZ R23, R57, R136, !PT ;  /* 0x0000008839177209 */ /* 0x001fe20007810000 */
[----:B------:R-:W-:Y:S01]  /*9400*/  IMAD.U32 R136, RZ, RZ, UR21 ;  /* 0x00000015ff887e24 */ /* 0x000fe2000f8e00ff */
[----:B------:R-:W-:Y:S02]  /*9410*/  FSEL R95, R95, -INF , !P1 ;  /* 0xff8000005f5f7808 */ /* 0x000fe40004800000 */
[----:B------:R-:W-:Y:S01]  /*9420*/  LOP3.LUT P1, RZ, R16, 0x80000, RZ, 0xc0, !PT ;  /* 0x0008000010ff7812 */ /* 0x000fe2000782c0ff */
[----:B------:R-:W-:-:S03]  /*9430*/  FFMA.FTZ R9, R23, R136, -8 ;  /* 0xc100000017097423 */ /* 0x000fc60000010088 */
        /* <DEDUP_REMOVED lines=87> */
[----:B------:R-:W-:Y:S01]  /*99b0*/  FSEL R119, R64, -INF , !P4 ;  /* 0xff80000040777808 */ /* 0x000fe20006000000 */
[--C-:B------:R-:W-:Y:S01]  /*99c0*/  FFMA.FTZ R115, R115, UR21, -R9.reuse ;  /* 0x0000001573737c23 */ /* 0x100fe20008010809 */
[----:B------:R-:W-:Y:S01]  /*99d0*/  FMNMX.FTZ R121, R8, R121, !PT ;  /* 0x0000007908797209 */ /* 0x000fe20007810000 */
[----:B------:R0:W-:Y:S01]  /*99e0*/  MUFU.EX2 R64, R122 ;  /* 0x0000007a00407308 */ /* 0x0001e20000000800 */
        /* <DEDUP_REMOVED lines=8> */
[----:B0-----:R-:W-:-:S01]  /*9a70*/  FFMA.FTZ R122, R126, UR21, -R9 ;  /* 0x000000157e7a7c23 */ /* 0x001fc20008010809 */
        /* <DEDUP_REMOVED lines=18> */
[----:B------:R-:W-:Y:S01]  /*9ba0*/  FFMA.FTZ R126, R128, UR21, -R9 ;  /* 0x00000015807e7c23 */ /* 0x000fe20008010809 */
[----:B------:R-:W-:Y:S01]  /*9bb0*/  FSEL R128, R23, RZ, P1 ;  /* 0x000000ff17807208 */ /* 0x000fe20000800000 */
[----:B------:R-:W-:Y:S01]  /*9bc0*/  MUFU.EX2 R70, R70 ;  /* 0x0000004600467308 */ /* 0x000fe20000000800 */
[----:B------:R-:W-:-:S03]  /*9bd0*/  FMNMX.FTZ R121, R113, R56, !PT ;  /* 0x0000003871797209 */ /* 0x000fc60007810000 */
[----:B------:R-:W-:Y:S01]  /*9be0*/  FADD.FTZ R128, -R128, R5 ;  /* 0x0000000580807221 */ /* 0x000fe20000010100 */
[----:B------:R-:W-:-:S03]  /*9bf0*/  FMNMX.FTZ R56, R114, R121, !PT ;  /* 0x0000007972387209 */ /* 0x000fc60007810000 */
[----:B------:R-:W-:Y:S01]  /*9c00*/  FMUL.FTZ R5, R128, UR21 ;  /* 0x0000001580057c20 */ /* 0x000fe20008410000 */
[----:B------:R-:W-:Y:S01]  /*9c10*/  FMNMX.FTZ R121, R117, R56, !PT ;  /* 0x0000003875797209 */ /* 0x000fe20007810000 */
[----:B------:R-:W-:Y:S03]  /*9c20*/  MUFU.EX2 R57, R57 ;  /* 0x0000003900397308 */ /* 0x000fe60000000800 */
[----:B------:R-:W-:-:S04]  /*9c30*/  FMNMX.FTZ R121, R118, R121, !PT ;  /* 0x0000007976797209 */ /* 0x000fc80007810000 */
[----:B------:R-:W-:Y:S01]  /*9c40*/  FMNMX.FTZ R56, R90, R121, !PT ;  /* 0x000000795a387209 */ /* 0x000fe20007810000 */
[----:B------:R-:W0:Y:S03]  /*9c50*/  MUFU.EX2 R5, R5 ;  /* 0x0000000500057308 */ /* 0x000e260000000800 */
[----:B------:R-:W-:-:S04]  /*9c60*/  FMNMX.FTZ R121, R91, R56, !PT ;  /* 0x000000385b797209 */ /* 0x000fc80007810000 */
[----:B------:R-:W-:Y:S01]  /*9c70*/  FMNMX.FTZ R56, R94, R121, !PT ;  /* 0x000000795e387209 */ /* 0x000fe20007810000 */
[----:B------:R-:W-:Y:S03]  /*9c80*/  MUFU.EX2 R10, R10 ;  /* 0x0000000a000a7308 */ /* 0x000fe60000000800 */
[----:B------:R-:W-:-:S04]  /*9c90*/  FMNMX.FTZ R121, R95, R56, !PT ;  /* 0x000000385f797209 */ /* 0x000fc80007810000 */
[----:B------:R-:W-:Y:S01]  /*9ca0*/  FMNMX.FTZ R56, R98, R121, !PT ;  /* 0x0000007962387209 */ /* 0x000fe20007810000 */
[----:B------:R-:W-:Y:S01]  /*9cb0*/  MUFU.EX2 R13, R13 ;  /* 0x0000000d000d7308 */ /* 0x000fe20000000800 */
[----:B0-----:R-:W-:-:S02]  /*9cc0*/  FFMA.FTZ R130, R5, R7, R70 ;  /* 0x0000000705827223 */ /* 0x001fc40000010046 */
[----:B------:R-:W-:-:S04]  /*9cd0*/  FMNMX.FTZ R121, R99, R56, !PT ;  /* 0x0000003863797209 */ /* 0x000fc80007810000 */
[----:B------:R-:W-:Y:S01]  /*9ce0*/  FMNMX.FTZ R56, R102, R121, !PT ;  /* 0x0000007966387209 */ /* 0x000fe20007810000 */
[----:B------:R-:W-:Y:S03]  /*9cf0*/  MUFU.EX2 R14, R14 ;  /* 0x0000000e000e7308 */ /* 0x000fe60000000800 */
        /* <DEDUP_REMOVED lines=17> */
[----:B------:R-:W-:-:S01]  /*9e10*/  FFMA.FTZ R121, R125, UR21, -R9 ;  /* 0x000000157d797c23 */ /* 0x000fc20008010809 */
[----:B------:R-:W-:Y:S02]  /*9e20*/  MUFU.EX2 R105, R105 ;  /* 0x0000006900697308 */ /* 0x000fe40000000800 */
[----:B------:R-:W-:-:S04]  /*9e30*/  FMNMX.FTZ R56, R61, R56, !PT ;  /* 0x000000383d387209 */ /* 0x000fc80007810000 */
[----:B------:R-:W-:Y:S02]  /*9e40*/  FMNMX.FTZ R56, R63, R56, !PT ;  /* 0x000000383f387209 */ /* 0x000fe40007810000 */
[----:B------:R-:W-:Y:S02]  /*9e50*/  MUFU.EX2 R108, R108 ;  /* 0x0000006c006c7308 */ /* 0x000fe40000000800 */
[----:B------:R-:W-:-:S04]  /*9e60*/  FMNMX.FTZ R125, R119, R56, !PT ;  /* 0x00000038777d7209 */ /* 0x000fc80007810000 */
[----:B------:R-:W-:Y:S02]  /*9e70*/  FMNMX.FTZ R125, R66, R125, !PT ;  /* 0x0000007d427d7209 */ /* 0x000fe40007810000 */
[----:B------:R-:W-:Y:S02]  /*9e80*/  MUFU.EX2 R111, R111 ;  /* 0x0000006f006f7308 */ /* 0x000fe40000000800 */
[----:B------:R-:W-:-:S05]  /*9e90*/  FMNMX.FTZ R125, R68, R125, !PT ;  /* 0x0000007d447d7209 */ /* 0x000fca0007810000 */
[----:B------:R-:W0:Y:S01]  /*9ea0*/  SHFL.BFLY PT, R56, R125, 0x2, 0x1f ;  /* 0x0c401f007d387f89 */ /* 0x000e2200000e0000 */
[----:B------:R-:W-:Y:S08]  /*9eb0*/  MUFU.EX2 R112, R112 ;  /* 0x0000007000707308 */ /* 0x000ff00000000800 */
[----:B------:R-:W-:Y:S08]  /*9ec0*/  MUFU.EX2 R115, R115 ;  /* 0x0000007300737308 */ /* 0x000ff00000000800 */
[----:B------:R-:W-:Y:S01]  /*9ed0*/  MUFU.EX2 R116, R116 ;  /* 0x0000007400747308 */ /* 0x000fe20000000800 */
[----:B0-----:R-:W-:Y:S01]  /*9ee0*/  FMNMX.FTZ R56, R125, R56, !PT ;  /* 0x000000387d387209 */ /* 0x001fe20007810000 */
[--C-:B------:R-:W-:Y:S01]  /*9ef0*/  FFMA.FTZ R125, R127, UR21, -R9.reuse ;  /* 0x000000157f7d7c23 */ /* 0x100fe20008010809 */
[----:B------:R-:W-:-:S01]  /*9f00*/  FFMA.FTZ R9, R69, UR21, -R9 ;  /* 0x0000001545097c23 */ /* 0x000fc20008010809 */
[----:B------:R-:W-:-:S04]  /*9f10*/  IMAD.U32 R69, RZ, RZ, UR21 ;  /* 0x00000015ff457e24 */ /* 0x000fc8000f8e00ff */
[----:B------:R-:W-:Y:S01]  /*9f20*/  MUFU.EX2 R88, R88 ;  /* 0x0000005800587308 */ /* 0x000fe20000000800 */
[----:B------:R-:W0:Y:S07]  /*9f30*/  SHFL.BFLY PT, R129, R56, 0x1, 0x1f ;  /* 0x0c201f0038817f89 */ /* 0x000e2e00000e0000 */
[----:B------:R-:W-:Y:S08]  /*9f40*/  MUFU.EX2 R89, R89 ;  /* 0x0000005900597308 */ /* 0x000ff00000000800 */
[----:B------:R-:W-:Y:S08]  /*9f50*/  MUFU.EX2 R92, R92 ;  /* 0x0000005c005c7308 */ /* 0x000ff00000000800 */
[----:B------:R-:W-:Y:S01]  /*9f60*/  MUFU.EX2 R93, R93 ;  /* 0x0000005d005d7308 */ /* 0x000fe20000000800 */
[----:B0-----:R-:W-:-:S04]  /*9f70*/  FMNMX.FTZ R56, R56, R129, !PT ;  /* 0x0000008138387209 */ /* 0x001fc80007810000 */
[C---:B------:R-:W-:Y:S01]  /*9f80*/  FSETP.NEU.FTZ.AND P1, PT, R56.reuse, -INF , PT ;  /* 0xff8000003800780b */ /* 0x040fe20003f3d000 */
[----:B------:R-:W-:-:S02]  /*9f90*/  FFMA.FTZ R69, R56, R69, -8 ;  /* 0xc100000038457423 */ /* 0x000fc40000010045 */
[----:B------:R-:W-:Y:S01]  /*9fa0*/  MUFU.EX2 R96, R96 ;  /* 0x0000006000607308 */ /* 0x000fe20000000800 */
[----:B------:R-:W-:Y:S02]  /*9fb0*/  FSEL R127, R56, RZ, P1 ;  /* 0x000000ff387f7208 */ /* 0x000fe40000800000 */
[----:B------:R-:W-:-:S03]  /*9fc0*/  FSEL R69, R69, RZ, P1 ;  /* 0x000000ff45457208 */ /* 0x000fc60000800000 */
[----:B------:R-:W-:Y:S02]  /*9fd0*/  FADD.FTZ R127, -R127, R4 ;  /* 0x000000047f7f7221 */ /* 0x000fe40000010100 */
[----:B------:R-:W-:-:S01]  /*9fe0*/  FFMA.FTZ R128, R19, UR21, -R69 ;  /* 0x0000001513807c23 */ /* 0x000fc20008010845 */
[--C-:B------:R-:W-:Y:S01]  /*9ff0*/  FFMA.FTZ R19, R120, UR21, -R69.reuse ;  /* 0x0000001578137c23 */ /* 0x100fe20008010845 */
[----:B------:R-:W-:-:S01]  /*a000*/  FFMA.FTZ R120, R123, UR21, -R69 ;  /* 0x000000157b787c23 */ /* 0x000fc20008010845 */
[--C-:B------:R-:W-:Y:S01]  /*a010*/  FFMA.FTZ R123, R124, UR21, -R69.reuse ;  /* 0x000000157c7b7c23 */ /* 0x100fe20008010845 */
[----:B------:R-:W-:-:S01]  /*a020*/  FFMA.FTZ R124, R94, UR21, -R69 ;  /* 0x000000155e7c7c23 */ /* 0x000fc20008010845 */
[--C-:B------:R-:W-:Y:S01]  /*a030*/  FFMA.FTZ R11, R11, UR21, -R69.reuse ;  /* 0x000000150b0b7c23 */ /* 0x100fe20008010845 */
[----:B------:R-:W-:Y:S01]  /*a040*/  FMUL.FTZ R94, R127, UR21 ;  /* 0x000000157f5e7c20 */ /* 0x000fe20008410000 */
        /* <DEDUP_REMOVED lines=43> */
[----:B--2---:R-:W-:-:S04]  /*a300*/  FADD.FTZ R7, R15, R6 ;  /* 0x000000060f077221 */ /* 0x004fc80000010000 */
[----:B------:R-:W-:-:S03]  /*a310*/  FADD.FTZ R7, R128, R7 ;  /* 0x0000000780077221 */ /* 0x000fc60000010000 */
[----:B------:R2:W-:Y:S08]  /*a320*/  MUFU.EX2 R4, R124 ;  /* 0x0000007c00047308 */ /* 0x0005f00000000800 */
[----:B------:R-:W3:Y:S01]  /*a330*/  MUFU.EX2 R120, R120 ;  /* 0x0000007800787308 */ /* 0x000ee20000000800 */
[----:B--2---:R-:W-:-:S04]  /*a340*/  FADD.FTZ R124, R10, R127 ;  /* 0x0000007f0a7c7221 */ /* 0x004fc80000010000 */
[----:B------:R-:W-:Y:S01]  /*a350*/  FADD.FTZ R127, R13, R124 ;  /* 0x0000007c0d7f7221 */ /* 0x000fe20000010000 */
[----:B0-----:R-:W-:-:S02]  /*a360*/  FADD.FTZ R124, R8, R7 ;  /* 0x00000007087c7221 */ /* 0x001fc40000010000 */
[----:B------:R-:W0:Y:S01]  /*a370*/  MUFU.EX2 R123, R123 ;  /* 0x0000007b007b7308 */ /* 0x000e220000000800 */
[----:B------:R-:W-:-:S01]  /*a380*/  FADD.FTZ R6, R14, R127 ;  /* 0x0000007f0e067221 */ /* 0x000fc20000010000 */
[----:B-1----:R-:W-:-:S03]  /*a390*/  FADD.FTZ R127, R19, R124 ;  /* 0x0000007c137f7221 */ /* 0x002fc60000010000 */
[----:B------:R-:W-:-:S03]  /*a3a0*/  FADD.FTZ R7, R21, R6 ;  /* 0x0000000615077221 */ /* 0x000fc60000010000 */
[----:B------:R-:W1:Y:S01]  /*a3b0*/  MUFU.EX2 R106, R106 ;  /* 0x0000006a006a7308 */ /* 0x000e620000000800 */
[----:B------:R-:W-:-:S01]  /*a3c0*/  FADD.FTZ R6, R20, R7 ;  /* 0x0000000714067221 */ /* 0x000fc20000010000 */
[----:B---3--:R-:W-:-:S03]  /*a3d0*/  FADD.FTZ R124, R120, R127 ;  /* 0x0000007f787c7221 */ /* 0x008fc60000010000 */
[----:B------:R-:W-:-:S03]  /*a3e0*/  FADD.FTZ R6, R67, R6 ;  /* 0x0000000643067221 */ /* 0x000fc60000010000 */
[----:B------:R-:W2:Y:S01]  /*a3f0*/  MUFU.EX2 R107, R107 ;  /* 0x0000006b006b7308 */ /* 0x000ea20000000800 */
[----:B0-----:R-:W-:-:S01]  /*a400*/  FADD.FTZ R7, R123, R124 ;  /* 0x0000007c7b077221 */ /* 0x001fc20000010000 */
[----:B------:R-:W-:-:S04]  /*a410*/  FADD.FTZ R127, R71, R6 ;  /* 0x00000006477f7221 */ /* 0x000fc80000010000 */
[----:B------:R-:W-:Y:S02]  /*a420*/  FADD.FTZ R124, R104, R127 ;  /* 0x0000007f687c7221 */ /* 0x000fe40000010000 */
[----:B------:R-:W0:Y:S01]  /*a430*/  MUFU.EX2 R109, R109 ;  /* 0x0000006d006d7308 */ /* 0x000e220000000800 */
[----:B-1----:R-:W-:-:S01]  /*a440*/  FADD.FTZ R6, R106, R7 ;  /* 0x000000076a067221 */ /* 0x002fc20000010000 */
[----:B------:R-:W-:-:S06]  /*a450*/  FADD.FTZ R7, R105, R124 ;  /* 0x0000007c69077221 */ /* 0x000fcc0000010000 */
[----:B------:R-:W1:Y:S01]  /*a460*/  MUFU.EX2 R110, R110 ;  /* 0x0000006e006e7308 */ /* 0x000e620000000800 */
[----:B--2---:R-:W-:-:S07]  /*a470*/  FADD.FTZ R6, R107, R6 ;  /* 0x000000066b067221 */ /* 0x004fce0000010000 */
        /* <DEDUP_REMOVED lines=10> */
[----:B------:R-:W-:-:S04]  /*a520*/  FADD.FTZ R7, R116, R7 ;  /* 0x0000000774077221 */ /* 0x000fc80000010000 */
[----:B------:R-:W-:Y:S02]  /*a530*/  FADD.FTZ R6, R88, R7 ;  /* 0x0000000758067221 */ /* 0x000fe40000010000 */
        /* <DEDUP_REMOVED lines=11> */
[----:B0-----:R-:W-:-:S07]  /*a5f0*/  FADD.FTZ R124, R90, R127 ;  /* 0x0000007f5a7c7221 */ /* 0x001fce0000010000 */
[----:B------:R-:W0:Y:S01]  /*a600*/  MUFU.EX2 R98, R98 ;  /* 0x0000006200627308 */ /* 0x000e220000000800 */
[----:B-1----:R-:W-:-:S04]  /*a610*/  FADD.FTZ R127, R91, R124 ;  /* 0x0000007c5b7f7221 */ /* 0x002fc80000010000 */
[----:B------:R-:W-:-:S03]  /*a620*/  FADD.FTZ R124, R4, R127 ;  /* 0x0000007f047c7221 */ /* 0x000fc60000010000 */
        /* <DEDUP_REMOVED lines=21> */
[----:B0-----:R-:W-:-:S04]  /*a780*/  FADD.FTZ R7, R73, R6 ;  /* 0x0000000649077221 */ /* 0x001fc80000010000 */
[----:B------:R-:W-:-:S03]  /*a790*/  FADD.FTZ R6, R64, R7 ;  /* 0x0000000740067221 */ /* 0x000fc60000010000 */
        /* <DEDUP_REMOVED lines=15> */
[----:B--2---:R-:W-:-:S01]  /*a890*/  FADD.FTZ R6, R79, R124 ;  /* 0x0000007c4f067221 */ /* 0x004fc20000010000 */
[----:B------:R-:W-:-:S06]  /*a8a0*/  FFMA.FTZ R124, R119, UR21, -R69 ;  /* 0x00000015777c7c23 */ /* 0x000fcc0008010845 */
        /* <DEDUP_REMOVED lines=36> */
[----:B0-----:R-:W-:-:S03]  /*aaf0*/  FADD.FTZ R7, R9, R6 ;  /* 0x0000000609077221 */ /* 0x001fc60000010000 */
[----:B-1----:R-:W-:Y:S01]  /*ab00*/  FADD.FTZ R6, R68, R69 ;  /* 0x0000004544067221 */ /* 0x002fe20000010000 */
[----:B------:R-:W-:Y:S06]  /*ab10*/  @!P0 BRA `(.L_x_881) ;  /* 0x0000000000048947 */ /* 0x000fec0003800000 */
[----:B------:R-:W-:Y:S01]  /*ab20*/  BPT.TRAP 0x1 ;  /* 0x000000040000795c */ /* 0x000fe20000300000 */
.L_x_881:
        /* <DEDUP_REMOVED lines=10> */
[-C--:B------:R-:W-:Y:S01]  /*abd0*/  FMUL.FTZ R25, R25, R5.reuse ;  /* 0x0000000519197220 */ /* 0x080fe20000410000 */
[----:B------:R-:W-:Y:S01]  /*abe0*/  F2FP.SATFINITE.E4M3.F32.PACK_AB_MERGE_C R120, R123, R120, RZ ;  /* 0x000000787b78723e */ /* 0x000fe200048070ff */
[----:B------:R-:W-:Y:S01]  /*abf0*/  FMUL.FTZ R28, R28, R5 ;  /* 0x000000051c1c7220 */ /* 0x000fe20000410000 */
[----:B------:R-:W-:Y:S01]  /*ac00*/  F2FP.SATFINITE.E4M3.F32.PACK_AB_MERGE_C R105, R108, R105, RZ ;  /* 0x000000696c69723e */ /* 0x000fe200048070ff */
[----:B------:R-:W-:Y:S01]  /*ac10*/  SYNCS.ARRIVE.TRANS64.RED.A1T0 RZ, [UR6], RZ ;  /* 0x000000ffffff79a7 */ /* 0x000fe20008100406 */
        /* <DEDUP_REMOVED lines=67> */
[----:B------:R1:W-:Y:S01]  /*b050*/  STL [R1+0x38], R24 ;  /* 0x0000381801007387 */ /* 0x0003e20000100800 */
        /* <DEDUP_REMOVED lines=29> */
[----:B------:R1:W-:Y:S04]  /*b230*/  STL [R1], R50 ;  /* 0x0000003201007387 */ /* 0x0003e80000100800 */
[----:B------:R1:W-:Y:S04]  /*b240*/  STL [R1+0x4], R51 ;  /* 0x0000043301007387 */ /* 0x0003e80000100800 */
[----:B------:R1:W-:Y:S04]  /*b250*/  STL [R1+0x40], R52 ;  /* 0x0000403401007387 */ /* 0x0003e80000100800 */
[----:B------:R1:W-:Y:S04]  /*b260*/  STL [R1+0x10], R53 ;  /* 0x0000103501007387 */ /* 0x0003e80000100800 */
[----:B------:R1:W-:Y:S04]  /*b270*/  STL [R1+0x8], R54 ;  /* 0x0000083601007387 */ /* 0x0003e80000100800 */
[----:B------:R1:W-:Y:S02]  /*b280*/  STL [R1+0xc], R55 ;  /* 0x00000c3701007387 */ /* 0x0003e40000100800 */
.L_x_864:
[----:B------:R-:W-:Y:S01]  /*b290*/  ULDC UR6, c[0x0][0x448] ;  /* 0x0001120000067ab9 */ /* 0x000fe20000000800 */
[----:B------:R-:W-:Y:S01]  /*b2a0*/  IADD3 R23, R17, 0x1, -R18 ;  /* 0x0000000111177810 */ /* 0x000fe20007ffe812 */
[----:B------:R-:W-:Y:S01]  /*b2b0*/  UISETP.NE.AND UP0, UPT, UR6, 0x1, UPT ;  /* 0x000000010600788c */ /* 0x000fe2000bf05270 */
[----:B------:R-:W-:Y:S02]  /*b2c0*/  ULDC UR12, c[0x0][0x9e4] ;  /* 0x00027900000c7ab9 */ /* 0x000fe40000000800 */
[----:B------:R-:W-:Y:S01]  /*b2d0*/  R2UR UR11, R23 ;  /* 0x00000000170b72ca */ /* 0x000fe200000e0000 */
[----:B------:R-:W-:Y:S02]  /*b2e0*/  UISETP.GE.AND UP1, UPT, UR12, 0x1, UPT ;  /* 0x000000010c00788c */ /* 0x000fe4000bf26270 */
[----:B------:R-:W-:-:S04]  /*b2f0*/  UIADD3 UR10, UR40, 0xbf, URZ ;  /* 0x000000bf280a7890 */ /* 0x000fc8000fffe03f */
[----:B------:R-:W-:Y:S01]  /*b300*/  PLOP3.LUT P1, PT, PT, PT, UP1, 0x40, 0x0 ;  /* 0x000000000000781c */ /* 0x000fe20003f2e818 */
[----:B------:R-:W-:Y:S01]  /*b310*/  @UP0 ULDC UR6, c[0x0][0x44c] ;  /* 0x0001130000060ab9 */ /* 0x000fe20000000800 */
[----:B------:R-:W-:Y:S01]  /*b320*/  @UP0 ULDC UR13, c[0x0][0x450] ;  /* 0x00011400000d0ab9 */ /* 0x000fe20000000800 */
        /* <DEDUP_REMOVED lines=16> */
.L_x_884:
[----:B------:R-:W-:-:S11]  /*b430*/  UISETP.NE.AND UP2, UPT, UR12, 0x1, UPT ;  /* 0x000000010c00788c */ /* 0x000fd6000bf45270 */
[----:B------:R-:W-:Y:S02]  /*b440*/  @UP2 ULDC.64 UR14, c[0x0][0x9e8] ;  /* 0x00027a00000e2ab9 */ /* 0x000fe40000000a00 */
[----:B------:R-:W-:-:S04]  /*b450*/  UIMAD.WIDE.U32 UR6, UR10, UR14, URZ ;  /* 0x0000000e0a0672a5 */ /* 0x000fc8000f8e003f */
[----:B------:R-:W-:-:S12]  /*b460*/  @UP2 USHF.R.U32.HI UR10, URZ, UR15, UR7 ;  /* 0x0000000f3f0a2299 */ /* 0x000fd80008011607 */
.L_x_885:
[----:B------:R-:W-:-:S04]  /*b470*/  UIMAD UR10, UR10, UR12, URZ ;  /* 0x0000000c0a0a72a4 */ /* 0x000fc8000f8e023f */
[----:B------:R-:W-:-:S04]  /*b480*/  UISETP.LT.AND UP2, UPT, UR11, UR10, UPT ;  /* 0x0000000a0b00728c */ /* 0x000fc8000bf41270 */
[----:B------:R-:W-:-:S12]  /*b490*/  USEL UR11, UR11, UR10, !UP2 ;  /* 0x0000000a0b0b7287 */ /* 0x000fd8000d000000 */
.L_x_883:
        /* <DEDUP_REMOVED lines=13> */
.L_x_896:
[----:B------:R-:W-:-:S04]  /*b570*/  UIADD3 UR36, UR23, 0x1, URZ ;  /* 0x0000000117247890 */ /* 0x000fc8000fffe03f */
[----:B------:R-:W-:-:S04]  /*b580*/  UISETP.NE.AND UP2, UPT, UR36, 0x2, UPT ;  /* 0x000000022400788c */ /* 0x000fc8000bf45270 */
[----:B------:R-:W-:Y:S02]  /*b590*/  USEL UR46, URZ, 0x1, UP2 ;  /* 0x000000013f2e7887 */ /* 0x000fe40009000000 */
[----:B------:R-:W-:Y:S02]  /*b5a0*/  USEL UR36, UR36, URZ, UP2 ;  /* 0x0000003f24247287 */ /* 0x000fe40009000000 */
[----:B------:R-:W-:Y:S01]  /*b5b0*/  ULOP3.LUT UR46, UR24, UR46, URZ, 0x3c, !UPT ;  /* 0x0000002e182e7292 */ /* 0x000fe2000f8e3c3f */
[----:B--2---:R-:W-:Y:S11]  /*b5c0*/  @!P0 BRA `(.L_x_887) ;  /* 0x0000000000048947 */ /* 0x004ff60003800000 */
[----:B------:R-:W-:Y:S01]  /*b5d0*/  BPT.TRAP 0x1 ;  /* 0x000000040000795c */ /* 0x000fe20000300000 */
.L_x_887:
[----:B------:R-:W-:Y:S01]  /*b5e0*/  ULEA UR6, UR36, UR45, 0x3 ;  /* 0x0000002d24067291 */ /* 0x000fe2000f8e183f */
[----:B------:R-:W-:-:S05]  /*b5f0*/  IMAD.U32 R4, RZ, RZ, UR46 ;  /* 0x0000002eff047e24 */ /* 0x000fca000f8e00ff */
[----:B------:R-:W-:-:S04]  /*b600*/  SHF.L.U32 R4, R4, 0x1f, RZ ;  /* 0x0000001f04047819 */ /* 0x000fc800000006ff */
[----:B------:R2:W3:Y:S01]  /*b610*/  SYNCS.PHASECHK.TRANS64.TRYWAIT P1, [UR6+0x13230], R4 ;  /* 0x01323004ff0075a7 */ /* 0x0004e20008020146 */
[----:B------:R-:W-:Y:S05]  /*b620*/  @!P0 BRA `(.L_x_888) ;  /* 0x0000000000048947 */ /* 0x000fea0003800000 */
[----:B------:R-:W-:Y:S01]  /*b630*/  BPT.TRAP 0x1 ;  /* 0x000000040000795c */ /* 0x000fe20000300000 */
.L_x_888:
[----:B---3--:R-:W-:Y:S05]  /*b640*/  @P1 BRA `(.L_x_889) ;  /* 0x0000000000081947 */ /* 0x008fea0003800000 */
[----:B------:R-:W3:Y:S02]  /*b650*/  SYNCS.PHASECHK.TRANS64.TRYWAIT P1, [UR6+0x13230], R4 ;  /* 0x01323004ff0075a7 */ /* 0x000ee40008020146 */
[----:B---3--:R-:W-:Y:S05]  /*b660*/  @!P1 BRA `(.L_x_890) ;  /* 0x00000110004c9947 */ /* 0x008fea0003800000 */
.L_x_889:
[----:B---3--:R-:W3:Y:S01]  /*b670*/  LDL R5, [R1+0x2c] ;  /* 0x00002c0001057983 */ /* 0x008ee20000100800 */
        /* <DEDUP_REMOVED lines=9> */
[----:B---3--:R-:W-:-:S13]  /*b710*/  R2UR UR25, R5 ;  /* 0x00000000051972ca */ /* 0x008fda00000e0000 */
        /* <DEDUP_REMOVED lines=23> */
[----:B-1----:R-:W-:-:S06]  /*b890*/  WARPGROUP.ARRIVE ;  /* 0x00000000000079c5 */ /* 0x002fcc0000000000 */
        /* <DEDUP_REMOVED lines=30> */
.L_x_891:
[----:B------:R-:W-:Y:S01]  /*ba80*/  ULEA UR11, UR23, UR45, 0x3 ;  /* 0x0000002d170b7291 */ /* 0x000fe2000f8e183f */
[----:B--2---:R-:W-:-:S05]  /*ba90*/  IMAD.U32 R4, RZ, RZ, UR24 ;  /* 0x00000018ff047e24 */ /* 0x004fca000f8e00ff */
[----:B------:R-:W-:-:S04]  /*baa0*/  SHF.L.U32 R4, R4, 0x1f, RZ ;  /* 0x0000001f04047819 */ /* 0x000fc800000006ff */
[----:B------:R1:W2:Y:S01]  /*bab0*/  SYNCS.PHASECHK.TRANS64.TRYWAIT P1, [UR11+0x13250], R4 ;  /* 0x01325004ff0075a7 */ /* 0x0002a2000802014b */
[----:B------:R-:W-:Y:S05]  /*bac0*/  @!P0 BRA `(.L_x_892) ;  /* 0x0000000000048947 */ /* 0x000fea0003800000 */
[----:B------:R-:W-:Y:S01]  /*bad0*/  BPT.TRAP 0x1 ;  /* 0x000000040000795c */ /* 0x000fe20000300000 */
.L_x_892:
        /* <DEDUP_REMOVED lines=238> */
[----:B---3--:R-:W-:Y:S02]  /*c9c0*/  FMNMX.FTZ R31, R134, R5, !PT ;  /* 0x00000005861f7209 */ /* 0x008fe40007810000 */
[----:B----4-:R-:W-:Y:S01]  /*c9d0*/  FMNMX.FTZ R32, R156, R25, !PT ;  /* 0x000000199c207209 */ /* 0x010fe20007810000 */
[----:B--2---:R-:W-:Y:S06]  /*c9e0*/  @P1 BRA `(.L_x_893) ;  /* 0x0000000000081947 */ /* 0x004fec0003800000 */
[----:B------:R-:W2:Y:S02]  /*c9f0*/  SYNCS.PHASECHK.TRANS64.TRYWAIT P1, [UR11+0x13250], R4 ;  /* 0x01325004ff0075a7 */ /* 0x000ea4000802014b */
[----:B--2---:R-:W-:Y:S05]  /*ca00*/  @!P1 BRA `(.L_x_894) ;  /* 0x000000fc007c9947 */ /* 0x004fea0003800000 */
.L_x_893:
[----:B-12---:R-:W1:Y:S04]  /*ca10*/  SHFL.BFLY PT, R4, R31, 0x2, 0x1f ;  /* 0x0c401f001f047f89 */ /* 0x006e6800000e0000 */
[----:B------:R-:W2:Y:S04]  /*ca20*/  SHFL.BFLY PT, R25, R32, 0x2, 0x1f ;  /* 0x0c401f0020197f89 */ /* 0x000ea800000e0000 */
[----:B------:R-:W3:Y:S01]  /*ca30*/  LDL.LU R24, [R1+0x38] ;  /* 0x0000380001187983 */ /* 0x000ee20000300800 */
[----:B-1----:R-:W-:Y:S02]  /*ca40*/  FMNMX.FTZ R5, R31, R4, !PT ;  /* 0x000000041f057209 */ /* 0x002fe40007810000 */
[----:B--2---:R-:W-:-:S02]  /*ca50*/  FMNMX.FTZ R4, R32, R25, !PT ;  /* 0x0000001920047209 */ /* 0x004fc40007810000 */
[----:B------:R-:W3:Y:S04]  /*ca60*/  LDL.LU R25, [R1+0x3c] ;  /* 0x00003c0001197983 */ /* 0x000ee80000300800 */
        /* <DEDUP_REMOVED lines=12> */
[----:B------:R-:W3:Y:S04]  /*cb30*/  LDL.LU R50, [R1] ;  /* 0x0000000001327983 */ /* 0x000ee80000300800 */
[----:B------:R-:W3:Y:S04]  /*cb40*/  LDL.LU R51, [R1+0x4] ;  /* 0x0000040001337983 */ /* 0x000ee80000300800 */
[----:B------:R-:W3:Y:S04]  /*cb50*/  LDL.LU R52, [R1+0x40] ;  /* 0x0000400001347983 */ /* 0x000ee80000300800 */
[----:B------:R-:W3:Y:S04]  /*cb60*/  LDL.LU R53, [R1+0x10] ;  /* 0x0000100001357983 */ /* 0x000ee80000300800 */
[----:B------:R-:W3:Y:S04]  /*cb70*/  LDL.LU R54, [R1+0x8] ;  /* 0x0000080001367983 */ /* 0x000ee80000300800 */
[----:B------:R-:W3:Y:S01]  /*cb80*/  LDL.LU R55, [R1+0xc] ;  /* 0x00000c0001377983 */ /* 0x000ee20000300800 */
[----:B------:R-:W-:-:S04]  /*cb90*/  UIADD3 UR6, UR45, 0x1000, URZ ;  /* 0x000010002d067890 */ /* 0x000fc8000fffe03f */
[----:B------:R-:W-:-:S04]  /*cba0*/  USHF.R.U32.HI UR6, URZ, 0x4, UR6 ;  /* 0x000000043f067899 */ /* 0x000fc80008011606 */
[----:B------:R-:W-:Y:S01]  /*cbb0*/  ULOP3.LUT UR6, UR6, 0x3fff, URZ, 0xc0, !UPT ;  /* 0x00003fff06067892 */ /* 0x000fe2000f8ec03f */
[----:B------:R-:W-:Y:S02]  /*cbc0*/  IMAD.MOV.U32 R26, RZ, RZ, R8 ;  /* 0x000000ffff1a7224 */ /* 0x000fe400078e0008 */
[----:B------:R-:W-:Y:S01]  /*cbd0*/  IMAD.MOV.U32 R27, RZ, RZ, R9 ;  /* 0x000000ffff1b7224 */ /* 0x000fe200078e0009 */
[----:B------:R-:W-:Y:S01]  /*cbe0*/  ULOP3.LUT UR6, UR6, 0x10000, URZ, 0xfc, !UPT ;  /* 0x0001000006067892 */ /* 0x000fe2000f8efc3f */
[----:B------:R-:W-:Y:S02]  /*cbf0*/  IMAD.MOV.U32 R30, RZ, RZ, R10 ;  /* 0x000000ffff1e7224 */ /* 0x000fe400078e000a */
[----:B------:R-:W-:Y:S02]  /*cc00*/  IMAD.MOV.U32 R31, RZ, RZ, R11 ;  /* 0x000000ffff1f7224 */ /* 0x000fe400078e000b */
[----:B------:R-:W-:Y:S02]  /*cc10*/  IMAD.MOV.U32 R34, RZ, RZ, R12 ;  /* 0x000000ffff227224 */ /* 0x000fe400078e000c */
[----:B------:R-:W-:-:S02]  /*cc20*/  IMAD.MOV.U32 R35, RZ, RZ, R13 ;  /* 0x000000ffff237224 */ /* 0x000fc400078e000d */
[----:B------:R-:W-:Y:S02]  /*cc30*/  IMAD.MOV.U32 R38, RZ, RZ, R14 ;  /* 0x000000ffff267224 */ /* 0x000fe400078e000e */
[----:B------:R-:W-:Y:S02]  /*cc40*/  IMAD.MOV.U32 R39, RZ, RZ, R15 ;  /* 0x000000ffff277224 */ /* 0x000fe400078e000f */
[----:B------:R-:W-:Y:S02]  /*cc50*/  IMAD.MOV.U32 R42, RZ, RZ, R19 ;  /* 0x000000ffff2a7224 */ /* 0x000fe400078e0013 */
[----:B------:R-:W-:Y:S02]  /*cc60*/  IMAD.MOV.U32 R43, RZ, RZ, R20 ;  /* 0x000000ffff2b7224 */ /* 0x000fe400078e0014 */
[----:B------:R-:W-:Y:S02]  /*cc70*/  IMAD.MOV.U32 R46, RZ, RZ, R21 ;  /* 0x000000ffff2e7224 */ /* 0x000fe400078e0015 */
[----:B------:R-:W-:Y:S01]  /*cc80*/  IMAD.MOV.U32 R47, RZ, RZ, R157 ;  /* 0x000000ffff2f7224 */ /* 0x000fe200078e009d */
[----:B------:R-:W-:Y:S01]  /*cc90*/  UIMAD UR10, UR23, 0x280, UR6 ;  /* 0x00000280170a78a4 */ /* 0x000fe2000f8e0206 */
[----:B------:R-:W-:-:S06]  /*cca0*/  UMOV UR7, 0xc0000010 ;  /* 0xc000001000077882 */ /* 0x000fcc0000000000 */
[----:B------:R-:W-:Y:S01]  /*ccb0*/  UMOV UR6, UR10 ;  /* 0x0000000a00067c82 */ /* 0x000fe20008000000 */
[----:B------:R-:W1:Y:S04]  /*ccc0*/  SHFL.BFLY PT, R9, R4, 0x1, 0x1f ;  /* 0x0c201f0004097f89 */ /* 0x000e6800000e0000 */
[----:B------:R-:W2:Y:S01]  /*ccd0*/  SHFL.BFLY PT, R8, R5, 0x1, 0x1f ;  /* 0x0c201f0005087f89 */ /* 0x000ea200000e0000 */
[----:B------:R-:W-:Y:S01]  /*cce0*/  IMAD.U32 R10, RZ, RZ, UR21 ;  /* 0x00000015ff0a7e24 */ /* 0x000fe2000f8e00ff */
[----:B-1----:R-:W-:Y:S02]  /*ccf0*/  FMNMX.FTZ R4, R4, R9, !PT ;  /* 0x0000000904047209 */ /* 0x002fe40007810000 */
[----:B--2---:R-:W-:-:S03]  /*cd00*/  FMNMX.FTZ R5, R5, R8, !PT ;  /* 0x0000000805057209 */ /* 0x004fc60007810000 */
[----:B------:R-:W-:-:S04]  /*cd10*/  FADD.FTZ R9, -R4, R104 ;  /* 0x0000006804097221 */ /* 0x000fc80000010100 */
[----:B------:R-:W-:Y:S01]  /*cd20*/  FMUL.FTZ R104, R9, UR21 ;  /* 0x0000001509687c20 */ /* 0x000fe20008410000 */
[----:B------:R-:W-:-:S01]  /*cd30*/  FFMA.FTZ R9, R5, R10, -8 ;  /* 0xc100000005097423 */ /* 0x000fc2000001000a */
[----:B------:R-:W-:-:S03]  /*cd40*/  FADD.FTZ R8, -R5, R23 ;  /* 0x0000001705087221 */ /* 0x000fc60000010100 */
[--C-:B------:R-:W-:Y:S01]  /*cd50*/  FFMA.FTZ R23, R88, UR21, -R9.reuse ;  /* 0x0000001558177c23 */ /* 0x100fe20008010809 */
[----:B------:R-:W-:-:S01]  /*cd60*/  FFMA.FTZ R88, R89, UR21, -R9 ;  /* 0x0000001559587c23 */ /* 0x000fc20008010809 */
[--C-:B------:R-:W-:Y:S01]  /*cd70*/  FFMA.FTZ R89, R96, UR21, -R9.reuse ;  /* 0x0000001560597c23 */ /* 0x100fe20008010809 */
[----:B------:R-:W-:-:S01]  /*cd80*/  FFMA.FTZ R96, R61, UR21, -R9 ;  /* 0x000000153d607c23 */ /* 0x000fc20008010809 */
[--C-:B------:R-:W-:Y:S01]  /*cd90*/  FFMA.FTZ R61, R65, UR21, -R9.reuse ;  /* 0x00000015413d7c23 */ /* 0x100fe20008010809 */
[----:B------:R-:W-:-:S01]  /*cda0*/  FFMA.FTZ R65, R106, UR21, -R9 ;  /* 0x000000156a417c23 */ /* 0x000fc20008010809 */
[----:B------:R-:W-:Y:S01]  /*cdb0*/  FFMA.FTZ R106, R117, UR21, -R9 ;  /* 0x00000015756a7c23 */ /* 0x000fe20008010809 */
[----:B------:R-:W-:Y:S02]  /*cdc0*/  IMAD.U32 R117, RZ, RZ, UR21 ;  /* 0x00000015ff757e24 */ /* 0x000fe4000f8e00ff */
[----:B------:R-:W-:Y:S02]  /*cdd0*/  FMUL.FTZ R8, R8, UR21 ;  /* 0x0000001508087c20 */ /* 0x000fe40008410000 */
[----:B------:R-:W-:-:S04]  /*cde0*/  FFMA.FTZ R117, R4, R117, -8 ;  /* 0xc100000004757423 */ /* 0x000fc80000010075 */
[--C-:B------:R-:W-:Y:S01]  /*cdf0*/  FFMA.FTZ R90, R90, UR21, -R117.reuse ;  /* 0x000000155a5a7c23 */ /* 0x100fe20008010875 */
[----:B------:R-:W-:-:S01]  /*ce00*/  FFMA.FTZ R91, R91, UR21, -R117 ;  /* 0x000000155b5b7c23 */ /* 0x000fc20008010875 */
[----:B---3--:R-:W-:-:S06]  /*ce10*/  WARPGROUP.ARRIVE ;  /* 0x00000000000079c5 */ /* 0x008fcc0000000000 */
        /* <DEDUP_REMOVED lines=8> */
[----:B------:R-:W-:Y:S01]  /*cea0*/  MUFU.EX2 R8, R8 ;  /* 0x0000000800087308 */ /* 0x000fe20000000800 */
[----:B------:R-:W-:-:S01]  /*ceb0*/  FFMA.FTZ R13, R101, UR21, -R9 ;  /* 0x00000015650d7c23 */ /* 0x000fc20008010809 */
[--C-:B------:R-:W-:Y:S01]  /*cec0*/  FFMA.FTZ R101, R109, UR21, -R9.reuse ;  /* 0x000000156d657c23 */ /* 0x100fe20008010809 */
[----:B------:R-:W-:-:S01]  /*ced0*/  FFMA.FTZ R10, R92, UR21, -R9 ;  /* 0x000000155c0a7c23 */ /* 0x000fc20008010809 */
[----:B------:R-:W-:Y:S01]  /*cee0*/  FFMA.FTZ R109, R118, UR21, -R9 ;  /* 0x00000015766d7c23 */ /* 0x000fe20008010809 */
[----:B------:R-:W-:-:S03]  /*cef0*/  FFMA.FTZ R118, R94, UR21, -R117 ;  /* 0x000000155e767c23 */ /* 0x000fc60008010875 */
[----:B------:R-:W1:Y:S01]  /*cf00*/  MUFU.EX2 R23, R23 ;  /* 0x0000001700177308 */ /* 0x000e620000000800 */
[----:B------:R-:W-:Y:S02]  /*cf10*/  WARPGROUP.DEPBAR.LE gsb0, 0x0 ;  /* 0x00008000000079c5 */ /* 0x000fe40000010000 */
[----:B------:R-:W-:-:S06]  /*cf20*/  WARPGROUP.ARRIVE ;  /* 0x00000000000079c5 */ /* 0x000fcc0000000000 */
[----:B------:R-:W-:Y:S01]  /*cf30*/  QGMMA.64x64x32.F32.E4M3.E4M3 R24, R144, gdesc[UR4], R24, gsb0 ;  /* 0x00e0000490187df3 */ /* 0x000fe20008000818 */
[----:B------:R-:W-:Y:S01]  /*cf40*/  MUFU.EX2 R104, R104 ;  /* 0x0000006800687308 */ /* 0x000fe20000000800 */
[----:B------:R-:W-:-:S01]  /*cf50*/  FFMA.FTZ R11, R93, UR21, -R9 ;  /* 0x000000155d0b7c23 */ /* 0x000fc20008010809 */
[----:B------:R-:W-:-:S06]  /*cf60*/  FFMA.FTZ R95, R95, UR21, -R117 ;  /* 0x000000155f5f7c23 */ /* 0x000fcc0008010875 */
[----:B------:R-:W2:Y:S01]  /*cf70*/  MUFU.EX2 R90, R90 ;  /* 0x0000005a005a7308 */ /* 0x000ea20000000800 */
[----:B------:R-:W-:-:S07]  /*cf80*/  FFMA.FTZ R93, R98, UR21, -R117 ;  /* 0x00000015625d7c23 */ /* 0x000fce0008010875 */
[----:B------:R-:W3:Y:S01]  /*cf90*/  MUFU.EX2 R88, R88 ;  /* 0x0000005800587308 */ /* 0x000ee20000000800 */
[----:B------:R-:W-:-:S07]  /*cfa0*/  UIADD3 UR6, UR10, 0x180, URZ ;  /* 0x000001800a067890 */ /* 0x000fce000fffe03f */
[----:B------:R-:W4:Y:S01]  /*cfb0*/  MUFU.EX2 R91, R91 ;  /* 0x0000005b005b7308 */ /* 0x000f220000000800 */
[----:B------:R-:W-:-:S07]  /*cfc0*/  FFMA.FTZ R92, R97, UR21, -R9 ;  /* 0x00000015615c7c23 */ /* 0x000fce0008010809 */
[----:B------:R-:W5:Y:S01]  /*cfd0*/  MUFU.EX2 R10, R10 ;  /* 0x0000000a000a7308 */ /* 0x000f620000000800 */
[----:B------:R-:W-:-:S01]  /*cfe0*/  FFMA.FTZ R21, R60, UR21, -R9 ;  /* 0x000000153c157c23 */ /* 0x000fc20008010809 */
[----:B------:R-:W-:-:S06]  /*cff0*/  FFMA.FTZ R94, R99, UR21, -R117 ;  /* 0x00000015635e7c23 */ /* 0x000fcc0008010875 */
[----:B------:R-:W0:Y:S01]  /*d000*/  MUFU.EX2 R118, R118 ;  /* 0x0000007600767308 */ /* 0x000e220000000800 */
[----:B------:R-:W-:-:S01]  /*d010*/  FFMA.FTZ R60, R64, UR21, -R9 ;  /* 0x00000015403c7c23 */ /* 0x000fc20008010809 */
[----:B------:R-:W-:Y:S01]  /*d020*/  FFMA.FTZ R64, R105, UR21, -R9 ;  /* 0x0000001569407c23 */ /* 0x000fe20008010809 */
[----:B-1----:R-:W-:-:S05]  /*d030*/  FFMA.FTZ R7, R8, R7, R23 ;  /* 0x0000000708077223 */ /* 0x002fca0000010017 */
[----:B------:R-:W1:Y:S01]  /*d040*/  MUFU.EX2 R11, R11 ;  /* 0x0000000b000b7308 */ /* 0x000e620000000800 */
[----:B------:R-:W-:-:S01]  /*d050*/  FFMA.FTZ R12, R100, UR21, -R9 ;  /* 0x00000015640c7c23 */ /* 0x000fc20008010809 */
[----:B------:R-:W-:Y:S01]  /*d060*/  FFMA.FTZ R105, R110, UR21, -R9 ;  /* 0x000000156e697c23 */ /* 0x000fe20008010809 */
[----:B--2---:R-:W-:-:S05]  /*d070*/  FFMA.FTZ R6, R104, R6, R90 ;  /* 0x0000000668067223 */ /* 0x004fca000001005a */
[----:B------:R-:W2:Y:S01]  /*d080*/  MUFU.EX2 R95, R95 ;  /* 0x0000005f005f7308 */ /* 0x000ea20000000800 */
[----:B------:R-:W-:Y:S01]  /*d090*/  UMOV UR7, 0xc0000010 ;  /* 0xc000001000077882 */ /* 0x000fe20000000000 */
[----:B------:R-:W-:Y:S01]  /*d0a0*/  FFMA.FTZ R110, R125, UR21, -R9 ;  /* 0x000000157d6e7c23 */ /* 0x000fe20008010809 */
[----:B------:R-:W-:-:S01]  /*d0b0*/  FFMA.FTZ R98, R102, UR21, -R117 ;  /* 0x0000001566627c23 */ /* 0x000fc20008010875 */
[----:B------:R-:W-:-:S04]  /*d0c0*/  FFMA.FTZ R125, R63, UR21, -R117 ;  /* 0x000000153f7d7c23 */ /* 0x000fc80008010875 */
[----:B------:R-:W2:Y:S01]  /*d0d0*/  MUFU.EX2 R89, R89 ;  /* 0x0000005900597308 */ /* 0x000ea20000000800 */
[----:B------:R-:W-:-:S01]  /*d0e0*/  FFMA.FTZ R15, R77, UR21, -R9 ;  /* 0x000000154d0f7c23 */ /* 0x000fc20008010809 */
[----:B------:R-:W-:Y:S01]  /*d0f0*/  FFMA.FTZ R63, R67, UR21, -R117 ;  /* 0x00000015433f7c23 */ /* 0x000fe20008010875 */
[----:B---3--:R-:W-:-:S05]  /*d100*/  FADD.FTZ R7, R88, R7 ;  /* 0x0000000758077221 */ /* 0x008fca0000010000 */
[----:B------:R-:W3:Y:S01]  /*d110*/  MUFU.EX2 R93, R93 ;  /* 0x0000005d005d7308 */ /* 0x000ee20000000800 */
[----:B------:R-:W-:Y:S02]  /*d120*/  WARPGROUP.DEPBAR.LE gsb0, 0x0 ;  /* 0x00008000000079c5 */ /* 0x000fe40000010000 */
[----:B------:R-:W-:-:S05]  /*d130*/  WARPGROUP.ARRIVE ;  /* 0x00000000000079c5 */ /* 0x000fca0000000000 */
[----:B------:R-:W3:Y:S01]  /*d140*/  MUFU.EX2 R92, R92 ;  /* 0x0000005c005c7308 */ /* 0x000ee20000000800 */
[----:B------:R-:W-:-:S01]  /*d150*/  FFMA.FTZ R77, R81, UR21, -R9 ;  /* 0x00000015514d7c23 */ /* 0x000fc20008010809 */
[----:B----4-:R-:W-:Y:S01]  /*d160*/  FADD.FTZ R67, R91, R6 ;  /* 0x000000065b437221 */ /* 0x010fe20000010000 */
[----:B------:R-:W-:Y:S01]  /*d170*/  QGMMA.64x64x32.F32.E4M3.E4M3 R24, R140, gdesc[UR4], R24, gsb0 ;  /* 0x00e000048c187df3 */ /* 0x000fe20008000818 */
[----:B------:R-:W-:-:S04]  /*d180*/  FFMA.FTZ R81, R122, UR21, -R9 ;  /* 0x000000157a517c23 */ /* 0x000fc80008010809 */
[----:B------:R-:W4:Y:S01]  /*d190*/  MUFU.EX2 R94, R94 ;  /* 0x0000005e005e7308 */ /* 0x000f220000000800 */
[----:B------:R-:W-:-:S01]  /*d1a0*/  FFMA.FTZ R99, R103, UR21, -R117 ;  /* 0x0000001567637c23 */ /* 0x000fc20008010875 */
[--C-:B------:R-:W-:Y:S01]  /*d1b0*/  FFMA.FTZ R122, R62, UR21, -R117.reuse ;  /* 0x000000153e7a7c23 */ /* 0x100fe20008010875 */
[----:B------:R-:W-:-:S01]  /*d1c0*/  FFMA.FTZ R62, R66, UR21, -R117 ;  /* 0x00000015423e7c23 */ /* 0x000fc20008010875 */
[----:B-----5:R-:W-:Y:S01]  /*d1d0*/  FADD.FTZ R6, R10, R7 ;  /* 0x000000070a067221 */ /* 0x020fe20000010000 */
[----:B------:R-:W-:-:S01]  /*d1e0*/  FFMA.FTZ R72, R72, UR21, -R9 ;  /* 0x0000001548487c23 */ /* 0x000fc20008010809 */
[----:B------:R-:W-:Y:S02]  /*d1f0*/  FFMA.FTZ R97, R68, UR21, -R9 ;  /* 0x0000001544617c23 */ /* 0x000fe40008010809 */
[----:B------:R-:W5:Y:S01]  /*d200*/  MUFU.EX2 R12, R12 ;  /* 0x0000000c000c7308 */ /* 0x000f620000000800 */
[----:B0-----:R-:W-:-:S01]  /*d210*/  FADD.FTZ R66, R118, R67 ;  /* 0x0000004376427221 */ /* 0x001fc20000010000 */
[----:B------:R-:W-:Y:S01]  /*d220*/  FFMA.FTZ R68, R113, UR21, -R9 ;  /* 0x0000001571447c23 */ /* 0x000fe20008010809 */
[----:B------:R-:W-:-:S01]  /*d230*/  FFMA.FTZ R74, R74, UR21, -R117 ;  /* 0x000000154a4a7c23 */ /* 0x000fc20008010875 */
[----:B------:R-:W-:-:S04]  /*d240*/  FFMA.FTZ R113, R126, UR21, -R9 ;  /* 0x000000157e717c23 */ /* 0x000fc80008010809 */
[----:B------:R-:W0:Y:S01]  /*d250*/  MUFU.EX2 R98, R98 ;  /* 0x0000006200627308 */ /* 0x000e220000000800 */
[----:B------:R-:W-:-:S01]  /*d260*/  FFMA.FTZ R126, R70, UR21, -R117 ;  /* 0x00000015467e7c23 */ /* 0x000fc20008010875 */
[----:B-1----:R-:W-:Y:S01]  /*d270*/  FADD.FTZ R6, R11, R6 ;  /* 0x000000060b067221 */ /* 0x002fe20000010000 */
[----:B------:R-:W-:-:S01]  /*d280*/  FFMA.FTZ R73, R73, UR21, -R9 ;  /* 0x0000001549497c23 */ /* 0x000fc20008010809 */
[----:B--2---:R-:W-:Y:S01]  /*d290*/  FADD.FTZ R70, R95, R66 ;  /* 0x000000425f467221 */ /* 0x004fe20000010000 */
[----:B------:R-:W-:-:S03]  /*d2a0*/  FFMA.FTZ R75, R75, UR21, -R117 ;  /* 0x000000154b4b7c23 */ /* 0x000fc60008010875 */
[----:B------:R-:W1:Y:S01]  /*d2b0*/  MUFU.EX2 R13, R13 ;  /* 0x0000000d000d7308 */ /* 0x000e620000000800 */
[----:B------:R-:W-:-:S01]  /*d2c0*/  FADD.FTZ R7, R89, R6 ;  /* 0x0000000659077221 */ /* 0x000fc20000010000 */
[----:B------:R-:W-:Y:S01]  /*d2d0*/  FFMA.FTZ R14, R76, UR21, -R9 ;  /* 0x000000154c0e7c23 */ /* 0x000fe20008010809 */
[----:B---3--:R-:W-:-:S05]  /*d2e0*/  FADD.FTZ R67, R93, R70 ;  /* 0x000000465d437221 */ /* 0x008fca0000010000 */
[----:B------:R-:W2:Y:S01]  /*d2f0*/  MUFU.EX2 R99, R99 ;  /* 0x0000006300637308 */ /* 0x000ea20000000800 */
[----:B------:R-:W-:-:S01]  /*d300*/  FFMA.FTZ R19, R84, UR21, -R9 ;  /* 0x0000001554137c23 */ /* 0x000fc20008010809 */
[----:B------:R-:W-:Y:S01]  /*d310*/  FFMA.FTZ R102, R78, UR21, -R117 ;  /* 0x000000154e667c23 */ /* 0x000fe20008010875 */
[----:B------:R-:W-:-:S05]  /*d320*/  FFMA.FTZ R84, R129, UR21, -R9 ;  /* 0x0000001581547c23 */ /* 0x000fca0008010809 */
[----:B------:R-:W3:Y:S01]  /*d330*/  MUFU.EX2 R72, R72 ;  /* 0x0000004800487308 */ /* 0x000ee20000000800 */
[----:B------:R-:W-:-:S01]  /*d340*/  FFMA.FTZ R129, R71, UR21, -R117 ;  /* 0x0000001547817c23 */ /* 0x000fc20008010875 */
[----:B------:R-:W-:Y:S01]  /*d350*/  FADD.FTZ R7, R92, R7 ;  /* 0x000000075c077221 */ /* 0x000fe20000010000 */
[----:B----4-:R-:W-:-:S05]  /*d360*/  FADD.FTZ R71, R94, R67 ;  /* 0x000000435e477221 */ /* 0x010fca0000010000 */
[----:B------:R-:W4:Y:S01]  /*d370*/  MUFU.EX2 R74, R74 ;  /* 0x0000004a004a7308 */ /* 0x000f220000000800 */
[----:B------:R-:W-:-:S01]  /*d380*/  FFMA.FTZ R103, R79, UR21, -R117 ;  /* 0x000000154f677c23 */ /* 0x000fc20008010875 */
[----:B-----5:R-:W-:-:S06]  /*d390*/  FADD.FTZ R6, R12, R7 ;  /* 0x000000070c067221 */ /* 0x020fcc0000010000 */
[----:B------:R-:W5:Y:S01]  /*d3a0*/  MUFU.EX2 R73, R73 ;  /* 0x0000004900497308 */ /* 0x000f620000000800 */
[----:B------:R-:W-:-:S01]  /*d3b0*/  FFMA.FTZ R76, R80, UR21, -R9 ;  /* 0x00000015504c7c23 */ /* 0x000fc20008010809 */
[----:B0-----:R-:W-:-:S06]  /*d3c0*/  FADD.FTZ R70, R98, R71 ;  /* 0x0000004762467221 */ /* 0x001fcc0000010000 */
[----:B------:R-:W0:Y:S01]  /*d3d0*/  MUFU.EX2 R75, R75 ;  /* 0x0000004b004b7308 */ /* 0x000e220000000800 */
[----:B------:R-:W-:-:S01]  /*d3e0*/  FFMA.FTZ R78, R82, UR21, -R117 ;  /* 0x00000015524e7c23 */ /* 0x000fc20008010875 */
[----:B-1----:R-:W-:-:S06]  /*d3f0*/  FADD.FTZ R7, R13, R6 ;  /* 0x000000060d077221 */ /* 0x002fcc0000010000 */
[----:B------:R-:W1:Y:S01]  /*d400*/  MUFU.EX2 R14, R14 ;  /* 0x0000000e000e7308 */ /* 0x000e620000000800 */
[----:B--2---:R-:W-:-:S01]  /*d410*/  FADD.FTZ R71, R99, R70 ;  /* 0x0000004663477221 */ /* 0x004fc20000010000 */
[----:B------:R-:W-:-:S06]  /*d420*/  FFMA.FTZ R79, R83, UR21, -R117 ;  /* 0x00000015534f7c23 */ /* 0x000fcc0008010875 */
[----:B------:R-:W2:Y:S01]  /*d430*/  MUFU.EX2 R102, R102 ;  /* 0x0000006600667308 */ /* 0x000ea20000000800 */
[----:B---3--:R-:W-:-:S01]  /*d440*/  FADD.FTZ R6, R72, R7 ;  /* 0x0000000748067221 */ /* 0x008fc20000010000 */
[----:B----4-:R-:W-:-:S06]  /*d450*/  FADD.FTZ R70, R74, R71 ;  /* 0x000000474a467221 */ /* 0x010fcc0000010000 */
[----:B------:R-:W3:Y:S01]  /*d460*/  MUFU.EX2 R15, R15 ;  /* 0x0000000f000f7308 */ /* 0x000ee20000000800 */
[----:B------:R-:W-:-:S07]  /*d470*/  FFMA.FTZ R86, R86, UR21, -R117 ;  /* 0x0000001556567c23 */ /* 0x000fce0008010875 */
[----:B------:R-:W4:Y:S01]  /*d480*/  MUFU.EX2 R103, R103 ;  /* 0x0000006700677308 */ /* 0x000f220000000800 */
[----:B-----5:R-:W-:-:S01]  /*d490*/  FADD.FTZ R7, R73, R6 ;  /* 0x0000000649077221 */ /* 0x020fc20000010000 */
[----:B------:R-:W-:-:S06]  /*d4a0*/  FFMA.FTZ R20, R85, UR21, -R9 ;  /* 0x0000001555147c23 */ /* 0x000fcc0008010809 */
[----:B------:R-:W5:Y:S01]  /*d4b0*/  MUFU.EX2 R76, R76 ;  /* 0x0000004c004c7308 */ /* 0x000f620000000800 */
[----:B------:R-:W-:-:S01]  /*d4c0*/  FFMA.FTZ R80, R121, UR21, -R9 ;  /* 0x0000001579507c23 */ /* 0x000fc20008010809 */
[----:B0-----:R-:W-:-:S06]  /*d4d0*/  FADD.FTZ R71, R75, R70 ;  /* 0x000000464b477221 */ /* 0x001fcc0000010000 */
[----:B------:R-:W0:Y:S01]  /*d4e0*/  MUFU.EX2 R78, R78 ;  /* 0x0000004e004e7308 */ /* 0x000e220000000800 */
[----:B------:R-:W-:-:S01]  /*d4f0*/  FFMA.FTZ R121, R87, UR21, -R117 ;  /* 0x0000001557797c23 */ /* 0x000fc20008010875 */
[----:B-1----:R-:W-:-:S06]  /*d500*/  FADD.FTZ R6, R14, R7 ;  /* 0x000000070e067221 */ /* 0x002fcc0000010000 */
[----:B------:R-:W1:Y:S01]  /*d510*/  MUFU.EX2 R77, R77 ;  /* 0x0000004d004d7308 */ /* 0x000e620000000800 */
[----:B------:R-:W-:-:S01]  /*d520*/  FFMA.FTZ R56, R56, UR21, -R9 ;  /* 0x0000001538387c23 */ /* 0x000fc20008010809 */
[----:B--2---:R-:W-:-:S06]  /*d530*/  FADD.FTZ R70, R102, R71 ;  /* 0x0000004766467221 */ /* 0x004fcc0000010000 */
[----:B------:R-:W2:Y:S01]  /*d540*/  MUFU.EX2 R79, R79 ;  /* 0x0000004f004f7308 */ /* 0x000ea20000000800 */
[----:B------:R-:W-:-:S01]  /*d550*/  FFMA.FTZ R58, R58, UR21, -R117 ;  /* 0x000000153a3a7c23 */ /* 0x000fc20008010875 */
[----:B---3--:R-:W-:-:S06]  /*d560*/  FADD.FTZ R7, R15, R6 ;  /* 0x000000060f077221 */ /* 0x008fcc0000010000 */
[----:B------:R-:W3:Y:S01]  /*d570*/  MUFU.EX2 R19, R19 ;  /* 0x0000001300137308 */ /* 0x000ee20000000800 */
[----:B------:R-:W-:-:S01]  /*d580*/  FFMA.FTZ R57, R57, UR21, -R9 ;  /* 0x0000001539397c23 */ /* 0x000fc20008010809 */
[----:B----4-:R-:W-:-:S06]  /*d590*/  FADD.FTZ R71, R103, R70 ;  /* 0x0000004667477221 */ /* 0x010fcc0000010000 */
[----:B------:R-:W4:Y:S01]  /*d5a0*/  MUFU.EX2 R86, R86 ;  /* 0x0000005600567308 */ /* 0x000f220000000800 */
[----:B------:R-:W-:-:S01]  /*d5b0*/  FFMA.FTZ R59, R59, UR21, -R117 ;  /* 0x000000153b3b7c23 */ /* 0x000fc20008010875 */
[----:B-----5:R-:W-:-:S06]  /*d5c0*/  FADD.FTZ R6, R76, R7 ;  /* 0x000000074c067221 */ /* 0x020fcc0000010000 */
[----:B------:R-:W5:Y:S01]  /*d5d0*/  MUFU.EX2 R20, R20 ;  /* 0x0000001400147308 */ /* 0x000f620000000800 */
[----:B0-----:R-:W-:-:S07]  /*d5e0*/  FADD.FTZ R82, R78, R71 ;  /* 0x000000474e527221 */ /* 0x001fce0000010000 */
[----:B------:R-:W0:Y:S01]  /*d5f0*/  MUFU.EX2 R121, R121 ;  /* 0x0000007900797308 */ /* 0x000e220000000800 */
[----:B-1----:R-:W-:-:S01]  /*d600*/  FADD.FTZ R6, R77, R6 ;  /* 0x000000064d067221 */ /* 0x002fc20000010000 */
[----:B--2---:R-:W-:-:S06]  /*d610*/  FADD.FTZ R7, R79, R82 ;  /* 0x000000524f077221 */ /* 0x004fcc0000010000 */
[----:B------:R-:W1:Y:S08]  /*d620*/  MUFU.EX2 R56, R56 ;  /* 0x0000003800387308 */ /* 0x000e700000000800 */
[----:B------:R-:W2:Y:S01]  /*d630*/  MUFU.EX2 R58, R58 ;  /* 0x0000003a003a7308 */ /* 0x000ea20000000800 */
[----:B---3--:R-:W-:-:S01]  /*d640*/  FADD.FTZ R83, R19, R6 ;  /* 0x0000000613537221 */ /* 0x008fc20000010000 */
[----:B----4-:R-:W-:-:S06]  /*d650*/  FADD.FTZ R6, R86, R7 ;  /* 0x0000000756067221 */ /* 0x010fcc0000010000 */
[----:B------:R-:W3:Y:S08]  /*d660*/  MUFU.EX2 R57, R57 ;  /* 0x0000003900397308 */ /* 0x000ef00000000800 */
[----:B------:R-:W4:Y:S01]  /*d670*/  MUFU.EX2 R59, R59 ;  /* 0x0000003b003b7308 */ /* 0x000f220000000800 */
[----:B-----5:R-:W-:-:S01]  /*d680*/  FADD.FTZ R83, R20, R83 ;  /* 0x0000005314537221 */ /* 0x020fc20000010000 */
[----:B0-----:R-:W-:-:S06]  /*d690*/  FADD.FTZ R7, R121, R6 ;  /* 0x0000000679077221 */ /* 0x001fcc0000010000 */
[----:B------:R-:W0:Y:S08]  /*d6a0*/  MUFU.EX2 R21, R21 ;  /* 0x0000001500157308 */ /* 0x000e300000000800 */
[----:B------:R-:W5:Y:S01]  /*d6b0*/  MUFU.EX2 R122, R122 ;  /* 0x0000007a007a7308 */ /* 0x000f620000000800 */
[----:B-1----:R-:W-:-:S01]  /*d6c0*/  FADD.FTZ R6, R56, R83 ;  /* 0x0000005338067221 */ /* 0x002fc20000010000 */
[----:B--2---:R-:W-:-:S06]  /*d6d0*/  FADD.FTZ R82, R58, R7 ;  /* 0x000000073a527221 */ /* 0x004fcc0000010000 */
[----:B------:R-:W1:Y:S01]  /*d6e0*/  MUFU.EX2 R96, R96 ;  /* 0x0000006000607308 */ /* 0x000e620000000800 */
[----:B------:R-:W-:-:S07]  /*d6f0*/  UIADD3 UR6, UR10, 0x200, URZ ;  /* 0x000002000a067890 */ /* 0x000fce000fffe03f */
[----:B------:R-:W2:Y:S01]  /*d700*/  MUFU.EX2 R125, R125 ;  /* 0x0000007d007d7308 */ /* 0x000ea20000000800 */
[----:B---3--:R-:W-:-:S01]  /*d710*/  FADD.FTZ R6, R57, R6 ;  /* 0x0000000639067221 */ /* 0x008fc20000010000 */
[----:B------:R-:W-:-:S06]  /*d720*/  FFMA.FTZ R100, R69, UR21, -R9 ;  /* 0x0000001545647c23 */ /* 0x000fcc0008010809 */
[----:B------:R-:W3:Y:S01]  /*d730*/  MUFU.EX2 R60, R60 ;  /* 0x0000003c003c7308 */ /* 0x000ee20000000800 */
[----:B------:R-:W-:Y:S02]  /*d740*/  WARPGROUP.DEPBAR.LE gsb0, 0x0 ;  /* 0x00008000000079c5 */ /* 0x000fe40000010000 */
[----:B----4-:R-:W-:-:S05]  /*d750*/  FADD.FTZ R7, R59, R82 ;  /* 0x000000523b077221 */ /* 0x010fca0000010000 */
[----:B------:R-:W4:Y:S01]  /*d760*/  MUFU.EX2 R62, R62 ;  /* 0x0000003e003e7308 */ /* 0x000f220000000800 */
[----:B------:R-:W-:Y:S01]  /*d770*/  WARPGROUP.ARRIVE ;  /* 0x00000000000079c5 */ /* 0x000fe20000000000 */
[----:B0-----:R-:W-:-:S06]  /*d780*/  FADD.FTZ R83, R21, R6 ;  /* 0x0000000615537221 */ /* 0x001fcc0000010000 */
[----:B------:R-:W0:Y:S01]  /*d790*/  MUFU.EX2 R61, R61 ;  /* 0x0000003d003d7308 */ /* 0x000e220000000800 */
[----:B-----5:R-:W-:-:S01]  /*d7a0*/  FADD.FTZ R6, R122, R7 ;  /* 0x000000077a067221 */ /* 0x020fc20000010000 */
[----:B------:R-:W-:-:S06]  /*d7b0*/  FFMA.FTZ R66, R107, UR21, -R117 ;  /* 0x000000156b427c23 */ /* 0x000fcc0008010875 */
[----:B------:R-:W5:Y:S01]  /*d7c0*/  MUFU.EX2 R63, R63 ;  /* 0x0000003f003f7308 */ /* 0x000f620000000800 */
[----:B------:R-:W-:Y:S01]  /*d7d0*/  UMOV UR7, 0xc0000010 ;  /* 0xc000001000077882 */ /* 0x000fe20000000000 */
[----:B-1----:R-:W-:Y:S01]  /*d7e0*/  FADD.FTZ R83, R96, R83 ;  /* 0x0000005360537221 */ /* 0x002fe20000010000 */
[----:B------:R-:W-:Y:S05]  /*d7f0*/  QGMMA.64x64x32.F32.E4M3.E4M3 R24, R136, gdesc[UR4], R24, gsb0 ;  /* 0x00e0000488187df3 */ /* 0x000fea0008000818 */
[----:B------:R-:W1:Y:S01]  /*d800*/  MUFU.EX2 R97, R97 ;  /* 0x0000006100617308 */ /* 0x000e620000000800 */
[----:B--2---:R-:W-:-:S01]  /*d810*/  FADD.FTZ R7, R125, R6 ;  /* 0x000000067d077221 */ /* 0x004fc20000010000 */
[----:B------:R-:W-:-:S06]  /*d820*/  FFMA.FTZ R67, R108, UR21, -R117 ;  /* 0x000000156c437c23 */ /* 0x000fcc0008010875 */
[----:B------:R-:W2:Y:S01]  /*d830*/  MUFU.EX2 R126, R126 ;  /* 0x0000007e007e7308 */ /* 0x000ea20000000800 */
[----:B---3--:R-:W-:-:S01]  /*d840*/  FADD.FTZ R6, R60, R83 ;  /* 0x000000533c067221 */ /* 0x008fc20000010000 */
[----:B------:R-:W-:-:S06]  /*d850*/  FFMA.FTZ R85, R130, UR21, -R9 ;  /* 0x0000001582557c23 */ /* 0x000fcc0008010809 */
[----:B------:R-:W3:Y:S01]  /*d860*/  MUFU.EX2 R100, R100 ;  /* 0x0000006400647308 */ /* 0x000ee20000000800 */
[----:B----4-:R-:W-:-:S01]  /*d870*/  FADD.FTZ R108, R62, R7 ;  /* 0x000000073e6c7221 */ /* 0x010fc20000010000 */
[----:B------:R-:W-:-:S06]  /*d880*/  FFMA.FTZ R130, R111, UR21, -R117 ;  /* 0x000000156f827c23 */ /* 0x000fcc0008010875 */
[----:B------:R-:W4:Y:S01]  /*d890*/  MUFU.EX2 R129, R129 ;  /* 0x0000008100817308 */ /* 0x000f220000000800 */
[----:B------:R-:W-:-:S01]  /*d8a0*/  FFMA.FTZ R69, R114, UR21, -R9 ;  /* 0x0000001572457c23 */ /* 0x000fc20008010809 */
[----:B0-----:R-:W-:Y:S01]  /*d8b0*/  FADD.FTZ R6, R61, R6 ;  /* 0x000000063d067221 */ /* 0x001fe20000010000 */
[----:B------:R-:W0:Y:S05]  /*d8c0*/  S2R R155, SR_TID.X ;  /* 0x00000000009b7919 */ /* 0x000e2a0000002100 */
[----:B------:R-:W0:Y:S01]  /*d8d0*/  MUFU.EX2 R64, R64 ;  /* 0x0000004000407308 */ /* 0x000e220000000800 */
[----:B------:R-:W-:-:S01]  /*d8e0*/  FFMA.FTZ R114, R133, UR21, -R9 ;  /* 0x0000001585727c23 */ /* 0x000fc20008010809 */
[----:B-----5:R-:W-:-:S06]  /*d8f0*/  FADD.FTZ R7, R63, R108 ;  /* 0x0000006c3f077221 */ /* 0x020fcc0000010000 */
[----:B------:R-:W5:Y:S01]  /*d900*/  MUFU.EX2 R66, R66 ;  /* 0x0000004200427308 */ /* 0x000f620000000800 */
        /* <DEDUP_REMOVED lines=11> */
[----:B0-----:R-:W-:-:S01]  /*d9c0*/  FADD.FTZ R6, R64, R87 ;  /* 0x0000005740067221 */ /* 0x001fc20000010000 */
[----:B-----5:R-:W-:-:S06]  /*d9d0*/  FADD.FTZ R108, R66, R7 ;  /* 0x00000007426c7221 */ /* 0x020fcc0000010000 */
[----:B------:R-:W0:Y:S01]  /*d9e0*/  MUFU.EX2 R105, R105 ;  /* 0x0000006900697308 */ /* 0x000e220000000800 */
[----:B------:R-:W-:-:S07]  /*d9f0*/  FFMA.FTZ R112, R119, UR21, -R117 ;  /* 0x0000001577707c23 */ /* 0x000fce0008010875 */
[----:B------:R-:W5:Y:S01]  /*da00*/  MUFU.EX2 R133, R133 ;  /* 0x0000008500857308 */ /* 0x000f620000000800 */
[----:B-1----:R-:W-:-:S01]  /*da10*/  FADD.FTZ R6, R65, R6 ;  /* 0x0000000641067221 */ /* 0x002fc20000010000 */
[----:B--2---:R-:W-:-:S06]  /*da20*/  FADD.FTZ R7, R67, R108 ;  /* 0x0000006c43077221 */ /* 0x004fcc0000010000 */
[----:B------:R-:W1:Y:S01]  /*da30*/  MUFU.EX2 R68, R68 ;  /* 0x0000004400447308 */ /* 0x000e620000000800 */
[----:B------:R-:W-:-:S07]  /*da40*/  FFMA.FTZ R115, R120, UR21, -R117 ;  /* 0x0000001578737c23 */ /* 0x000fce0008010875 */
        /* <DEDUP_REMOVED lines=17> */
[----:B------:R-:W-:-:S06]  /*db60*/  LOP3.LUT P1, RZ, R155, 0x7f, RZ, 0xc0, !PT ;  /* 0x0000007f9bff7812 */ /* 0x000fcc000782c0ff */
[----:B------:R-:W3:Y:S01]  /*db70*/  MUFU.EX2 R80, R80 ;  /* 0x0000005000507308 */ /* 0x000ee20000000800 */
[----:B----4-:R-:W-:-:S01]  /*db80*/  FADD.FTZ R107, R71, R108 ;  /* 0x0000006c476b7221 */ /* 0x010fc20000010000 */
[----:B------:R-:W-:-:S06]  /*db90*/  FFMA.FTZ R119, R128, UR21, -R117 ;  /* 0x0000001580777c23 */ /* 0x000fcc0008010875 */
[----:B------:R-:W4:Y:S01]  /*dba0*/  MUFU.EX2 R82, R82 ;  /* 0x0000005200527308 */ /* 0x000f220000000800 */
[----:B0-----:R-:W-:-:S01]  /*dbb0*/  FADD.FTZ R6, R106, R7 ;  /* 0x000000076a067221 */ /* 0x001fc20000010000 */
[----:B-----5:R-:W-:-:S06]  /*dbc0*/  FADD.FTZ R120, R112, R107 ;  /* 0x0000006b70787221 */ /* 0x020fcc0000010000 */
[----:B------:R-:W0:Y:S01]  /*dbd0*/  MUFU.EX2 R81, R81 ;  /* 0x0000005100517308 */ /* 0x000e220000000800 */
[----:B------:R-:W-:-:S07]  /*dbe0*/  FFMA.FTZ R87, R131, UR21, -R117 ;  /* 0x0000001583577c23 */ /* 0x000fce0008010875 */
[----:B------:R-:W5:Y:S01]  /*dbf0*/  MUFU.EX2 R83, R83 ;  /* 0x0000005300537308 */ /* 0x000f620000000800 */
[----:B------:R-:W-:Y:S02]  /*dc00*/  IMAD.U32 R111, RZ, RZ, UR36 ;  /* 0x00000024ff6f7e24 */ /* 0x000fe4000f8e00ff */
[----:B-1----:R-:W-:-:S05]  /*dc10*/  FADD.FTZ R7, R109, R6 ;  /* 0x000000066d077221 */ /* 0x002fca0000010000 */
[----:B------:R-:W1:Y:S01]  /*dc20*/  MUFU.EX2 R110, R110 ;  /* 0x0000006e006e7308 */ /* 0x000e620000000800 */
[----:B--2---:R-:W-:-:S01]  /*dc30*/  FADD.FTZ R107, R115, R120 ;  /* 0x00000078736b7221 */ /* 0x004fc20000010000 */
[----:B------:R-:W-:-:S06]  /*dc40*/  FFMA.FTZ R108, R132, UR21, -R117 ;  /* 0x00000015846c7c23 */ /* 0x000fcc0008010875 */
[----:B------:R-:W2:Y:S01]  /*dc50*/  MUFU.EX2 R116, R116 ;  /* 0x0000007400747308 */ /* 0x000ea20000000800 */
[----:B---3--:R-:W-:-:S01]  /*dc60*/  FADD.FTZ R124, R80, R7 ;  /* 0x00000007507c7221 */ /* 0x008fc20000010000 */
[----:B------:R-:W-:-:S06]  /*dc70*/  @!P1 LEA R6, R111, UR45, 0x3 ;  /* 0x0000002d6f069c11 */ /* 0x000fcc000f8e18ff */
[----:B------:R-:W3:Y:S01]  /*dc80*/  MUFU.EX2 R113, R113 ;  /* 0x0000007100717308 */ /* 0x000ee20000000800 */
[----:B----4-:R-:W-:-:S01]  /*dc90*/  FADD.FTZ R128, R82, R107 ;  /* 0x0000006b52807221 */ /* 0x010fc20000010000 */
[----:B------:R-:W-:-:S06]  /*dca0*/  FFMA.FTZ R120, R135, UR21, -R117 ;  /* 0x0000001587787c23 */ /* 0x000fcc0008010875 */
[----:B------:R-:W4:Y:S01]  /*dcb0*/  MUFU.EX2 R119, R119 ;  /* 0x0000007700777308 */ /* 0x000f220000000800 */
[----:B0-----:R-:W-:-:S01]  /*dcc0*/  FADD.FTZ R7, R81, R124 ;  /* 0x0000007c51077221 */ /* 0x001fc20000010000 */
[----:B------:R-:W-:-:S06]  /*dcd0*/  FFMA.FTZ R9, R134, UR21, -R9 ;  /* 0x0000001586097c23 */ /* 0x000fcc0008010809 */
[----:B------:R-:W0:Y:S01]  /*dce0*/  MUFU.EX2 R84, R84 ;  /* 0x0000005400547308 */ /* 0x000e220000000800 */
[----:B-----5:R-:W-:-:S01]  /*dcf0*/  FADD.FTZ R107, R83, R128 ;  /* 0x00000080536b7221 */ /* 0x020fc20000010000 */
[----:B------:R-:W-:-:S06]  /*dd00*/  @!P1 VIADD R6, R6, 0x13240 ;  /* 0x0001324006069836 */ /* 0x000fcc0000000000 */
[----:B------:R-:W5:Y:S01]  /*dd10*/  MUFU.EX2 R87, R87 ;  /* 0x0000005700577308 */ /* 0x000f620000000800 */
[----:B------:R-:W-:-:S01]  /*dd20*/  FFMA.FTZ R117, R156, UR21, -R117 ;  /* 0x000000159c757c23 */ /* 0x000fc20008010875 */
[----:B-1----:R-:W-:-:S06]  /*dd30*/  FADD.FTZ R124, R110, R7 ;  /* 0x000000076e7c7221 */ /* 0x002fcc0000010000 */
[----:B------:R-:W1:Y:S01]  /*dd40*/  MUFU.EX2 R85, R85 ;  /* 0x0000005500557308 */ /* 0x000e620000000800 */
[----:B--2---:R-:W-:-:S07]  /*dd50*/  FADD.FTZ R128, R116, R107 ;  /* 0x0000006b74807221 */ /* 0x004fce0000010000 */
[----:B------:R-:W2:Y:S01]  /*dd60*/  MUFU.EX2 R108, R108 ;  /* 0x0000006c006c7308 */ /* 0x000ea20000000800 */
[----:B------:R-:W-:Y:S01]  /*dd70*/  @!P1 PRMT R6, RZ, 0x654, R6 ;  /* 0x00000654ff069816 */ /* 0x000fe20000000006 */
[----:B---3--:R-:W-:-:S06]  /*dd80*/  FADD.FTZ R7, R113, R124 ;  /* 0x0000007c71077221 */ /* 0x008fcc0000010000 */
[----:B------:R-:W3:Y:S01]  /*dd90*/  MUFU.EX2 R114, R114 ;  /* 0x0000007200727308 */ /* 0x000ee20000000800 */
[----:B----4-:R-:W-:-:S01]  /*dda0*/  FADD.FTZ R128, R119, R128 ;  /* 0x0000008077807221 */ /* 0x010fc20000010000 */
[----:B------:R-:W-:Y:S02]  /*ddb0*/  WARPGROUP.DEPBAR.LE gsb0, 0x0 ;  /* 0x00008000000079c5 */ /* 0x000fe40000010000 */
[----:B------:R0:W-:Y:S04]  /*ddc0*/  @!P1 SYNCS.ARRIVE.TRANS64.RED.A1T0 RZ, [R6+URZ], RZ ;  /* 0x000000ff06ff99a7 */ /* 0x0001e8000810043f */
[----:B------:R-:W4:Y:S08]  /*ddd0*/  MUFU.EX2 R120, R120 ;  /* 0x0000007800787308 */ /* 0x000f300000000800 */
[----:B------:R-:W4:Y:S01]  /*dde0*/  MUFU.EX2 R9, R9 ;  /* 0x0000000900097308 */ /* 0x000f220000000800 */
[----:B0-----:R-:W-:-:S01]  /*ddf0*/  FADD.FTZ R6, R84, R7 ;  /* 0x0000000754067221 */ /* 0x001fc20000010000 */
[----:B-----5:R-:W-:-:S06]  /*de00*/  FADD.FTZ R7, R87, R128 ;  /* 0x0000008057077221 */ /* 0x020fcc0000010000 */
[----:B------:R-:W0:Y:S01]  /*de10*/  MUFU.EX2 R117, R117 ;  /* 0x0000007500757308 */ /* 0x000e220000000800 */
[----:B-1----:R-:W-:-:S01]  /*de20*/  FADD.FTZ R107, R85, R6 ;  /* 0x00000006556b7221 */ /* 0x002fc20000010000 */
[----:B--2---:R-:W-:-:S03]  /*de30*/  FADD.FTZ R7, R108, R7 ;  /* 0x000000076c077221 */ /* 0x004fc60000010000 */
[----:B---3--:R-:W-:Y:S01]  /*de40*/  FADD.FTZ R6, R114, R107 ;  /* 0x0000006b72067221 */ /* 0x008fe20000010000 */
[----:B----4-:R-:W-:-:S03]  /*de50*/  FADD.FTZ R107, R120, R7 ;  /* 0x00000007786b7221 */ /* 0x010fc60000010000 */
[----:B------:R-:W-:Y:S01]  /*de60*/  FADD.FTZ R7, R9, R6 ;  /* 0x0000000609077221 */ /* 0x000fe20000010000 */
[----:B0-----:R-:W-:-:S01]  /*de70*/  FADD.FTZ R6, R117, R107 ;  /* 0x0000006b75067221 */ /* 0x001fc20000010000 */
[----:B------:R-:W-:Y:S06]  /*de80*/  @!P0 BRA `(.L_x_895) ;  /* 0x0000000000048947 */ /* 0x000fec0003800000 */
[----:B------:R-:W-:Y:S01]  /*de90*/  BPT.TRAP 0x1 ;  /* 0x000000040000795c */ /* 0x000fe20000300000 */
.L_x_895:
[----:B------:R-:W-:Y:S01]  /*dea0*/  F2FP.SATFINITE.E4M3.F32.PACK_AB_MERGE_C R107, R11, R10, RZ ;  /* 0x0000000a0b6b723e */ /* 0x000fe200048070ff */
[----:B------:R-:W-:Y:S01]  /*deb0*/  FMUL.FTZ R10, R24, R8 ;  /* 0x00000008180a7220 */ /* 0x000fe20000410000 */
[----:B------:R-:W-:Y:S01]  /*dec0*/  F2FP.SATFINITE.E4M3.F32.PACK_AB_MERGE_C R114, R9, R114, RZ ;  /* 0x000000720972723e */ /* 0x000fe200048070ff */
[-C--:B------:R-:W-:Y:S01]  /*ded0*/  FMUL.FTZ R11, R25, R8.reuse ;  /* 0x00000008190b7220 */ /* 0x080fe20000410000 */
[----:B------:R-:W-:Y:S01]  /*dee0*/  FMUL.FTZ R9, R28, R8 ;  /* 0x000000081c097220 */ /* 0x000fe20000410000 */
[-C--:B------:R-:W-:Y:S01]  /*def0*/  FMUL.FTZ R24, R50, R104.reuse ;  /* 0x0000006832187220 */ /* 0x080fe20000410000 */
[----:B------:R0:W-:Y:S01]  /*df00*/  STL [R1+0x38], R10 ;  /* 0x0000380a01007387 */ /* 0x0001e20000100800 */
[----:B------:R-:W-:Y:S01]  /*df10*/  FMUL.FTZ R25, R54, R104 ;  /* 0x0000006836197220 */ /* 0x000fe20000410000 */
[----:B------:R-:W-:Y:S01]  /*df20*/  UIADD3 UR6, UR11, 0x13260, URZ ;  /* 0x000132600b067890 */ /* 0x000fe2000fffe03f */
[----:B------:R-:W-:Y:S01]  /*df30*/  ISETP.GT.AND P1, PT, R3, UR22, PT ;  /* 0x0000001603007c0c */ /* 0x000fe2000bf24270 */
[----:B------:R1:W-:Y:S01]  /*df40*/  STL [R1+0x3c], R11 ;  /* 0x00003c0b01007387 */ /* 0x0003e20000100800 */
[----:B------:R-:W-:Y:S01]  /*df50*/  F2FP.SATFINITE.E4M3.F32.PACK_AB_MERGE_C R98, R99, R98, RZ ;  /* 0x000000626362723e */ /* 0x000fe200048070ff */
[----:B------:R-:W-:Y:S01]  /*df60*/  UPRMT UR6, UR44, 0x654, UR6 ;  /* 0x000006542c067896 */ /* 0x000fe20008000006 */
[----:B------:R-:W-:Y:S01]  /*df70*/  F2FP.SATFINITE.E4M3.F32.PACK_AB_MERGE_C R102, R103, R102, RZ ;  /* 0x000000666766723e */ /* 0x000fe200048070ff */
[----:B------:R2:W-:Y:S01]  /*df80*/  STL [R1+0x30], R9 ;  /* 0x0000300901007387 */ /* 0x0005e20000100800 */
[----:B------:R-:W-:Y:S01]  /*df90*/  F2FP.SATFINITE.E4M3.F32.PACK_AB_MERGE_C R95, R95, R118, RZ ;  /* 0x000000765f5f723e */ /* 0x000fe200048070ff */
[----:B0-----:R-:W-:Y:S01]  /*dfa0*/  FMUL.FTZ R10, R29, R8 ;  /* 0x000000081d0a7220 */ /* 0x001fe20000410000 */
[----:B------:R-:W-:Y:S01]  /*dfb0*/  F2FP.SATFINITE.E4M3.F32.PACK_AB_MERGE_C R111, R13, R12, RZ ;  /* 0x0000000c0d6f723e */ /* 0x000fe200048070ff */
[----:B------:R-:W-:Y:S01]  /*dfc0*/  UMOV UR24, UR46 ;  /* 0x0000002e00187c82 */ /* 0x000fe20008000000 */
[----:B------:R-:W-:Y:S01]  /*dfd0*/  F2FP.SATFINITE.E4M3.F32.PACK_AB_MERGE_C R99, R15, R14, RZ ;  /* 0x0000000e0f63723e */ /* 0x000fe200048070ff */
[-C--:B-1----:R-:W-:Y:S01]  /*dfe0*/  FMUL.FTZ R11, R32, R8.reuse ;  /* 0x00000008200b7220 */ /* 0x082fe20000410000 */
[----:B------:R0:W-:Y:S01]  /*dff0*/  STL [R1+0x34], R10 ;  /* 0x0000340a01007387 */ /* 0x0001e20000100800 */
[----:B------:R-:W-:Y:S01]  /*e000*/  F2FP.SATFINITE.E4M3.F32.PACK_AB_MERGE_C R103, R20, R19, RZ ;  /* 0x000000131467723e */ /* 0x000fe200048070ff */
[----:B------:R-:W-:Y:S01]  /*e010*/  SYNCS.ARRIVE.TRANS64.RED.A1T0 RZ, [UR6], RZ ;  /* 0x000000ffffff79a7 */ /* 0x000fe20008100406 */
[----:B--2---:R-:W-:Y:S01]  /*e020*/  FMUL.FTZ R9, R33, R8 ;  /* 0x0000000821097220 */ /* 0x004fe20000410000 */
        /* <DEDUP_REMOVED lines=8> */
[----:B------:R-:W-:Y:S01]  /*e0b0*/  FMUL.FTZ R12, R34, R104 ;  /* 0x00000068220c7220 */ /* 0x000fe20000410000 */
[----:B------:R-:W-:Y:S01]  /*e0c0*/  F2FP.SATFINITE.E4M3.F32.PACK_AB_MERGE_C R126, R129, R126, RZ ;  /* 0x0000007e817e723e */ /* 0x000fe200048070ff */
[----:B-1----:R-:W-:Y:S01]  /*e0d0*/  FMUL.FTZ R11, R37, R8 ;  /* 0x00000008250b7220 */ /* 0x002fe20000410000 */
[----:B------:R0:W-:Y:S01]  /*e0e0*/  STL [R1+0x1c], R10 ;  /* 0x00001c0a01007387 */ /* 0x0001e20000100800 */
[----:B------:R-:W-:Y:S01]  /*e0f0*/  F2FP.SATFINITE.E4M3.F32.PACK_AB_MERGE_C R101, R105, R101, RZ ;  /* 0x000000656965723e */ /* 0x000fe200048070ff */
[----:B------:R-:W-:Y:S01]  /*e100*/  FMUL.FTZ R13, R35, R104 ;  /* 0x00000068230d7220 */ /* 0x000fe20000410000 */
[----:B--2---:R-:W-:Y:S01]  /*e110*/  FMUL.FTZ R9, R40, R8 ;  /* 0x0000000828097220 */ /* 0x004fe20000410000 */
[----:B------:R1:W-:Y:S01]  /*e120*/  STL [R1+0x20], R11 ;  /* 0x0000200b01007387 */ /* 0x0003e20000100800 */
[----:B------:R-:W-:Y:S01]  /*e130*/  F2FP.SATFINITE.E4M3.F32.PACK_AB_MERGE_C R130, R133, R130, RZ ;  /* 0x000000828582723e */ /* 0x000fe200048070ff */
[----:B------:R-:W-:Y:S01]  /*e140*/  FMUL.FTZ R14, R38, R104 ;  /* 0x00000068260e7220 */ /* 0x000fe20000410000 */
        /* <DEDUP_REMOVED lines=13> */
[-C--:B------:R-:W-:Y:S01]  /*e220*/  FMUL.FTZ R20, R43, R104.reuse ;  /* 0x000000682b147220 */ /* 0x080fe20000410000 */
[-C--:B------:R-:W-:Y:S01]  /*e230*/  FMUL.FTZ R21, R46, R104.reuse ;  /* 0x000000682e157220 */ /* 0x080fe20000410000 */
[----:B------:R-:W-:Y:S01]  /*e240*/  FMUL.FTZ R157, R47, R104 ;  /* 0x000000682f9d7220 */ /* 0x000fe20000410000 */
[----:B------:R2:W-:Y:S01]  /*e250*/  STL [R1+0x50], R9 ;  /* 0x0000500901007387 */ /* 0x0005e20000100800 */
[----:B------:R-:W-:Y:S01]  /*e260*/  F2FP.SATFINITE.E4M3.F32.PACK_AB_MERGE_C R152, R88, R23, R107 ;  /* 0x000000175898723e */ /* 0x000fe2000480706b */
[----:B0-----:R-:W-:Y:S01]  /*e270*/  FMUL.FTZ R10, R48, R8 ;  /* 0x00000008300a7220 */ /* 0x001fe20000410000 */
[----:B------:R-:W-:Y:S01]  /*e280*/  F2FP.SATFINITE.E4M3.F32.PACK_AB_MERGE_C R153, R91, R90, R95 ;  /* 0x0000005a5b99723e */ /* 0x000fe2000480705f */
[----:B------:R-:W-:Y:S01]  /*e290*/  VIADD R3, R3, 0xffffffff ;  /* 0xffffffff03037836 */ /* 0x000fe20000000000 */
[----:B------:R-:W-:Y:S01]  /*e2a0*/  F2FP.SATFINITE.E4M3.F32.PACK_AB_MERGE_C R154, R92, R89, R111 ;  /* 0x000000595c9a723e */ /* 0x000fe2000480706f */
[----:B-1----:R-:W-:Y:S01]  /*e2b0*/  FMUL.FTZ R11, R49, R8 ;  /* 0x00000008310b7220 */ /* 0x002fe20000410000 */
[----:B------:R0:W-:Y:S01]  /*e2c0*/  STL [R1+0x44], R10 ;  /* 0x0000440a01007387 */ /* 0x0001e20000100800 */
[----:B------:R-:W-:Y:S01]  /*e2d0*/  F2FP.SATFINITE.E4M3.F32.PACK_AB_MERGE_C R155, R94, R93, R98 ;  /* 0x0000005d5e9b723e */ /* 0x000fe20004807062 */
[----:B------:R-:W-:-:S02]  /*e2e0*/  IMAD.MOV.U32 R23, RZ, RZ, R5 ;  /* 0x000000ffff177224 */ /* 0x000fc400078e0005 */
[----:B--2---:R-:W-:Y:S01]  /*e2f0*/  FMUL.FTZ R9, R52, R8 ;  /* 0x0000000834097220 */ /* 0x004fe20000410000 */
[----:B------:R1:W-:Y:S01]  /*e300*/  STL [R1+0x48], R11 ;  /* 0x0000480b01007387 */ /* 0x0003e20000100800 */
[----:B------:R-:W-:Y:S02]  /*e310*/  F2FP.SATFINITE.E4M3.F32.PACK_AB_MERGE_C R148, R73, R72, R99 ;  /* 0x000000484994723e */ /* 0x000fe40004807063 */
[----:B------:R-:W-:Y:S01]  /*e320*/  F2FP.SATFINITE.E4M3.F32.PACK_AB_MERGE_C R149, R75, R74, R102 ;  /* 0x0000004a4b95723e */ /* 0x000fe20004807066 */
[----:B------:R2:W-:Y:S01]  /*e330*/  STL [R1+0x40], R9 ;  /* 0x0000400901007387 */ /* 0x0005e20000100800 */
[----:B------:R-:W-:Y:S01]  /*e340*/  F2FP.SATFINITE.E4M3.F32.PACK_AB_MERGE_C R150, R77, R76, R103 ;  /* 0x0000004c4d96723e */ /* 0x000fe20004807067 */
[----:B0-----:R-:W-:Y:S01]  /*e350*/  FMUL.FTZ R10, R53, R8 ;  /* 0x00000008350a7220 */ /* 0x001fe20000410000 */
[-C--:B------:R-:W-:Y:S01]  /*e360*/  FMUL.FTZ R8, R26, R104.reuse ;  /* 0x000000681a087220 */ /* 0x080fe20000410000 */
[----:B------:R-:W-:Y:S01]  /*e370*/  FMUL.FTZ R26, R51, R104 ;  /* 0x00000068331a7220 */ /* 0x000fe20000410000 */
[----:B------:R-:W-:Y:S01]  /*e380*/  F2FP.SATFINITE.E4M3.F32.PACK_AB_MERGE_C R151, R79, R78, R86 ;  /* 0x0000004e4f97723e */ /* 0x000fe20004807056 */
[----:B-1----:R-:W-:Y:S01]  /*e390*/  FMUL.FTZ R11, R31, R104 ;  /* 0x000000681f0b7220 */ /* 0x002fe20000410000 */
[----:B------:R0:W-:Y:S01]  /*e3a0*/  STL [R1+0x10], R10 ;  /* 0x0000100a01007387 */ /* 0x0001e20000100800 */
[----:B------:R-:W-:Y:S01]  /*e3b0*/  F2FP.SATFINITE.E4M3.F32.PACK_AB_MERGE_C R144, R57, R56, R96 ;  /* 0x000000383990723e */ /* 0x000fe20004807060 */
[----:B--2---:R-:W-:-:S02]  /*e3c0*/  FMUL.FTZ R9, R27, R104 ;  /* 0x000000681b097220 */ /* 0x004fc40000410000 */
[----:B------:R1:W-:Y:S01]  /*e3d0*/  STL [R1], R24 ;  /* 0x0000001801007387 */ /* 0x0003e20000100800 */
[----:B------:R-:W-:Y:S02]  /*e3e0*/  F2FP.SATFINITE.E4M3.F32.PACK_AB_MERGE_C R145, R59, R58, R122 ;  /* 0x0000003a3b91723e */ /* 0x000fe4000480707a */
[----:B------:R-:W-:Y:S01]  /*e3f0*/  F2FP.SATFINITE.E4M3.F32.PACK_AB_MERGE_C R146, R61, R60, R97 ;  /* 0x0000003c3d92723e */ /* 0x000fe20004807061 */
[----:B------:R2:W-:Y:S01]  /*e400*/  STL [R1+0x4], R26 ;  /* 0x0000041a01007387 */ /* 0x0005e20000100800 */
[----:B------:R-:W-:Y:S01]  /*e410*/  F2FP.SATFINITE.E4M3.F32.PACK_AB_MERGE_C R147, R63, R62, R126 ;  /* 0x0000003e3f93723e */ /* 0x000fe2000480707e */
[----:B0-----:R-:W-:Y:S01]  /*e420*/  FMUL.FTZ R10, R30, R104 ;  /* 0x000000681e0a7220 */ /* 0x001fe20000410000 */
[----:B------:R-:W-:Y:S01]  /*e430*/  F2FP.SATFINITE.E4M3.F32.PACK_AB_MERGE_C R140, R65, R64, R101 ;  /* 0x00000040418c723e */ /* 0x000fe20004807065 */
[----:B------:R2:W-:Y:S01]  /*e440*/  STL [R1+0x8], R25 ;  /* 0x0000081901007387 */ /* 0x0005e20000100800 */
[----:B------:R-:W-:Y:S01]  /*e450*/  F2FP.SATFINITE.E4M3.F32.PACK_AB_MERGE_C R141, R67, R66, R130 ;  /* 0x00000042438d723e */ /* 0x000fe20004807082 */
[----:B-1----:R-:W-:Y:S01]  /*e460*/  FMUL.FTZ R24, R55, R104 ;  /* 0x0000006837187220 */ /* 0x002fe20000410000 */
[----:B------:R-:W-:Y:S01]  /*e470*/  F2FP.SATFINITE.E4M3.F32.PACK_AB_MERGE_C R142, R69, R68, R106 ;  /* 0x00000044458e723e */ /* 0x000fe2000480706a */
[----:B------:R-:W-:Y:S01]  /*e480*/  IMAD.MOV.U32 R104, RZ, RZ, R4 ;  /* 0x000000ffff687224 */ /* 0x000fe200078e0004 */
[----:B------:R-:W-:-:S02]  /*e490*/  F2FP.SATFINITE.E4M3.F32.PACK_AB_MERGE_C R143, R71, R70, R112 ;  /* 0x00000046478f723e */ /* 0x000fc40004807070 */
[----:B------:R2:W-:Y:S01]  /*e4a0*/  STL [R1+0xc], R24 ;  /* 0x00000c1801007387 */ /* 0x0005e20000100800 */
[----:B------:R-:W-:Y:S02]  /*e4b0*/  F2FP.SATFINITE.E4M3.F32.PACK_AB_MERGE_C R136, R81, R80, R110 ;  /* 0x000000505188723e */ /* 0x000fe4000480706e */
[----:B------:R-:W-:Y:S02]  /*e4c0*/  F2FP.SATFINITE.E4M3.F32.PACK_AB_MERGE_C R137, R83, R82, R116 ;  /* 0x000000525389723e */ /* 0x000fe40004807074 */
[----:B------:R-:W-:Y:S02]  /*e4d0*/  F2FP.SATFINITE.E4M3.F32.PACK_AB_MERGE_C R138, R85, R84, R114 ;  /* 0x00000054558a723e */ /* 0x000fe40004807072 */
[----:B------:R-:W-:Y:S01]  /*e4e0*/  F2FP.SATFINITE.E4M3.F32.PACK_AB_MERGE_C R139, R108, R87, R120 ;  /* 0x000000576c8b723e */ /* 0x000fe20004807078 */
[----:B------:R-:W-:Y:S06]  /*e4f0*/  @P1 BRA `(.L_x_896) ;  /* 0xffffffd0001c1947 */ /* 0x000fec000383ffff */
.L_x_886:
[----:B------:R-:W-:-:S13]  /*e500*/  ISETP.GE.AND P1, PT, R3, UR43, PT ;  /* 0x0000002b03007c0c */ /* 0x000fda000bf26270 */
[----:B------:R-:W-:Y:S05]  /*e510*/  @!P1 BRA `(.L_x_897) ;  /* 0x0000004c00549947 */ /* 0x000fea0003800000 */
[----:B-12---:R1:W5:Y:S01]  /*e520*/  LDL.LU R24, [R1+0x38] ;  /* 0x0000380001187983 */ /* 0x0063620000300800 */
        /* <DEDUP_REMOVED lines=22> */
[----:B------:R1:W5:Y:S04]  /*e690*/  LDL.LU R50, [R1] ;  /* 0x0000000001327983 */ /* 0x0003680000300800 */
        /* <DEDUP_REMOVED lines=9> */
[----:B------:R-:W-:Y:S02]  /*e730*/  IMAD.MOV.U32 R46, RZ, RZ, R21 ;  /* 0x000000ffff2e7224 */ /* 0x000fe400078e0015 */
[----:B------:R-:W-:-:S02]  /*e740*/  IMAD.MOV.U32 R47, RZ, RZ, R157 ;  /* 0x000000ffff2f7224 */ /* 0x000fc400078e009d */
[----:B-12---:R-:W-:-:S07]  /*e750*/  IMAD.MOV.U32 R54, RZ, RZ, R23 ;  /* 0x000000ffff367224 */ /* 0x006fce00078e0017 */
.L_x_915:
[----:B------:R-:W-:-:S04]  /*e760*/  UIADD3 UR26, UR36, 0x1, URZ ;  /* 0x00000001241a7890 */ /* 0x000fc8000fffe03f */
[----:B------:R-:W-:-:S04]  /*e770*/  UISETP.NE.AND UP2, UPT, UR26, 0x2, UPT ;  /* 0x000000021a00788c */ /* 0x000fc8000bf45270 */
[----:B------:R-:W-:Y:S02]  /*e780*/  USEL UR25, URZ, 0x1, UP2 ;  /* 0x000000013f197887 */ /* 0x000fe40009000000 */
[----:B------:R-:W-:Y:S02]  /*e790*/  USEL UR26, UR26, URZ, UP2 ;  /* 0x0000003f1a1a7287 */ /* 0x000fe40009000000 */
[----:B------:R-:W-:Y:S01]  /*e7a0*/  ULOP3.LUT UR25, UR46, UR25, URZ, 0x3c, !UPT ;  /* 0x000000192e197292 */ /* 0x000fe2000f8e3c3f */
[----:B------:R-:W-:Y:S11]  /*e7b0*/  @!P0 BRA `(.L_x_898) ;  /* 0x0000000000048947 */ /* 0x000ff60003800000 */
[----:B------:R-:W-:Y:S01]  /*e7c0*/  BPT.TRAP 0x1 ;  /* 0x000000040000795c */ /* 0x000fe20000300000 */
.L_x_898:
[----:B------:R-:W-:Y:S01]  /*e7d0*/  ULEA UR24, UR26, UR45, 0x3 ;  /* 0x0000002d1a187291 */ /* 0x000fe2000f8e183f */
[----:B------:R-:W-:-:S05]  /*e7e0*/  IMAD.U32 R8, RZ, RZ, UR25 ;  /* 0x00000019ff087e24 */ /* 0x000fca000f8e00ff */
[----:B------:R-:W-:-:S04]  /*e7f0*/  SHF.L.U32 R8, R8, 0x1f, RZ ;  /* 0x0000001f08087819 */ /* 0x000fc800000006ff */
[----:B------:R1:W2:Y:S01]  /*e800*/  SYNCS.PHASECHK.TRANS64.TRYWAIT P1, [UR24+0x13230], R8 ;  /* 0x01323008ff0075a7 */ /* 0x0002a20008020158 */
[----:B------:R-:W-:Y:S05]  /*e810*/  @!P0 BRA `(.L_x_899) ;  /* 0x0000000000048947 */ /* 0x000fea0003800000 */
[----:B------:R-:W-:Y:S01]  /*e820*/  BPT.TRAP 0x1 ;  /* 0x000000040000795c */ /* 0x000fe20000300000 */
.L_x_899:
[----:B--2---:R-:W-:Y:S05]  /*e830*/  @P1 BRA `(.L_x_900) ;  /* 0x0000000000081947 */ /* 0x004fea0003800000 */
[----:B------:R-:W2:Y:S02]  /*e840*/  SYNCS.PHASECHK.TRANS64.TRYWAIT P1, [UR24+0x13230], R8 ;  /* 0x01323008ff0075a7 */ /* 0x000ea40008020158 */
[----:B--2---:R-:W-:Y:S05]  /*e850*/  @!P1 BRA `(.L_x_901) ;  /* 0x000000e000009947 */ /* 0x004fea0003800000 */
.L_x_900:
        /* <DEDUP_REMOVED lines=65> */
.L_x_902:
[----:B------:R-:W-:Y:S01]  /*ec70*/  ULEA UR11, UR36, UR45, 0x3 ;  /* 0x0000002d240b7291 */ /* 0x000fe2000f8e183f */
[----:B-1----:R-:W-:-:S05]  /*ec80*/  IMAD.U32 R8, RZ, RZ, UR46 ;  /* 0x0000002eff087e24 */ /* 0x002fca000f8e00ff */
[----:B------:R-:W-:-:S04]  /*ec90*/  SHF.L.U32 R8, R8, 0x1f, RZ ;  /* 0x0000001f08087819 */ /* 0x000fc800000006ff */
[----:B------:R1:W2:Y:S01]  /*eca0*/  SYNCS.PHASECHK.TRANS64.TRYWAIT P1, [UR11+0x13250], R8 ;  /* 0x01325008ff0075a7 */ /* 0x0002a2000802014b */
[----:B------:R-:W-:Y:S05]  /*ecb0*/  @!P0 BRA `(.L_x_903) ;  /* 0x0000000000048947 */ /* 0x000fea0003800000 */
[----:B------:R-:W-:Y:S01]  /*ecc0*/  BPT.TRAP 0x1 ;  /* 0x000000040000795c */ /* 0x000fe20000300000 */
.L_x_903:
        /* <DEDUP_REMOVED lines=43> */
.L_x_904:
[----:B------:R-:W-:Y:S01]  /*ef80*/  UIADD3 UR6, UR45, 0x1000, URZ ;  /* 0x000010002d067890 */ /* 0x000fe2000fffe03f */
[----:B------:R-:W3:Y:S01]  /*ef90*/  LDL R128, [R1+0x54] ;  /* 0x0000540001807983 */ /* 0x000ee20000100800 */
[----:B-----5:R-:W-:Y:S01]  /*efa0*/  WARPGROUP.ARRIVE ;  /* 0x00000000000079c5 */ /* 0x020fe20000000000 */
        /* <DEDUP_REMOVED lines=138> */
[----:B------:R-:W1:Y:S01]  /*f850*/  SHFL.IDX PT, R133, R129, RZ, 0x1c1f ;  /* 0x001c1fff81857589 */ /* 0x000e6200000e0000 */
        /* <DEDUP_REMOVED lines=13> */
[----:B--2---:R-:W-:-:S07]  /*f930*/  IADD3 R56, -R22, 0x1, R131 ;  /* 0x0000000116387810 */ /* 0x004fce0007ffe183 */
[----:B------:R-:W2:Y:S01]  /*f940*/  MUFU.TANH R59, R59 ;  /* 0x0000003b003b7308 */ /* 0x000ea20000002400 */
[----:B------:R-:W-:-:S07]  /*f950*/  IADD3 R56, -R18, R56, R17 ;  /* 0x0000003812387210 */ /* 0x000fce0007ffe111 */
[----:B------:R-:W0:Y:S01]  /*f960*/  MUFU.TANH R126, R126 ;  /* 0x0000007e007e7308 */ /* 0x000e220000002400 */
[C---:B------:R-:W-:Y:S02]  /*f970*/  VIADD R132, R56.reuse, UR23 ;  /* 0x0000001738847c36 */ /* 0x040fe40008000000 */
[----:B------:R-:W-:Y:S02]  /*f980*/  VIADD R130, R56, UR20 ;  /* 0x0000001438827c36 */ /* 0x000fe40008000000 */
[--C-:B-1----:R-:W-:Y:S02]  /*f990*/  IMAD.IADD R71, R132, 0x1, R133.reuse ;  /* 0x0000000184477824 */ /* 0x102fe400078e0285 */
[----:B------:R-:W-:Y:S01]  /*f9a0*/  IMAD.IADD R70, R130, 0x1, R133 ;  /* 0x0000000182467824 */ /* 0x000fe200078e0285 */
[----:B------:R-:W1:Y:S08]  /*f9b0*/  MUFU.TANH R127, R127 ;  /* 0x0000007f007f7308 */ /* 0x000e700000002400 */
        /* <DEDUP_REMOVED lines=23> */
.L_x_908:
[----:B------:R-:W-:-:S05]  /*fb30*/  IMAD.U32 R134, RZ, RZ, UR22 ;  /* 0x00000016ff867e24 */ /* 0x000fca000f8e00ff */
[----:B------:R-:W-:-:S13]  /*fb40*/  ISETP.NE.AND P1, PT, R134, 0x1, PT ;  /* 0x000000018600780c */ /* 0x000fda0003f25270 */
[----:B------:R-:W1:Y:S02]  /*fb50*/  @P1 LDC.64 R56, c[0x0][0x9e8] ;  /* 0x00027a00ff381b82 */ /* 0x000e640000000a00 */
[----:B-1----:R-:W-:-:S05]  /*fb60*/  @P1 IMAD.HI.U32 R56, R133, R56, RZ ;  /* 0x0000003885381227 */ /* 0x002fca00078e00ff */
[----:B------:R-:W-:-:S07]  /*fb70*/  @P1 SHF.R.U32.HI R133, RZ, R57, R56 ;  /* 0x00000039ff851219 */ /* 0x000fce0000011638 */
.L_x_909:
[----:B------:R-:W-:Y:S05]  /*fb80*/  BSYNC B0 ;  /* 0x0000000000007941 */ /* 0x000fea0003800000 */
.L_x_907:
[----:B------:R-:W-:-:S05]  /*fb90*/  IMAD R133, R133, R134, R67 ;  /* 0x0000008685857224 */ /* 0x000fca00078e0243 */
[----:B------:R-:W-:Y:S02]  /*fba0*/  VIADDMNMX R71, R133, R134, R71, PT ;  /* 0x0000008685477246 */ /* 0x000fe40003800147 */
[----:B------:R-:W-:-:S07]  /*fbb0*/  VIMNMX R70, R70, R133, !PT ;  /* 0x0000008546467248 */ /* 0x000fce0007fe0100 */
.L_x_906:
        /* <DEDUP_REMOVED lines=247> */
.L_x_912:
[----:B------:R-:W-:-:S05]  /*10b30*/  IMAD.U32 R70, RZ, RZ, UR22 ;  /* 0x00000016ff467e24 */ /* 0x000fca000f8e00ff */
[----:B------:R-:W-:-:S13]  /*10b40*/  ISETP.NE.AND P6, PT, R70, 0x1, PT ;  /* 0x000000014600780c */ /* 0x000fda0003fc5270 */
[----:B------:R-:W0:Y:S02]  /*10b50*/  @P6 LDC.64 R8, c[0x0][0x9e8] ;  /* 0x00027a00ff086b82 */ /* 0x000e240000000a00 */
[----:B0-----:R-:W-:-:S05]  /*10b60*/  @P6 IMAD.HI.U32 R8, R57, R8, RZ ;  /* 0x0000000839086227 */ /* 0x001fca00078e00ff */
[----:B------:R-:W-:-:S07]  /*10b70*/  @P6 SHF.R.U32.HI R57, RZ, R9, R8 ;  /* 0x00000009ff396219 */ /* 0x000fce0000011608 */
.L_x_913:
[----:B------:R-:W-:Y:S05]  /*10b80*/  BSYNC B0 ;  /* 0x0000000000007941 */ /* 0x000fea0003800000 */
.L_x_911:
[----:B------:R-:W-:-:S05]  /*10b90*/  IMAD R57, R57, R70, R67 ;  /* 0x0000004639397224 */ /* 0x000fca00078e0243 */
[----:B------:R-:W-:Y:S02]  /*10ba0*/  VIADDMNMX R132, R57, R70, R132, PT ;  /* 0x0000004639847246 */ /* 0x000fe40003800184 */
[----:B------:R-:W-:-:S07]  /*10bb0*/  VIMNMX R130, R130, R57, !PT ;  /* 0x0000003982827248 */ /* 0x000fce0007fe0100 */
.L_x_910:
        /* <DEDUP_REMOVED lines=501> */
.L_x_914:
        /* <DEDUP_REMOVED lines=118> */
.L_x_897:
[----:B------:R-:W-:Y:S06]  /*13270*/  BAR.ARV 0x8, 0x200 ;  /* 0x0208000000007b1d */ /* 0x000fec0000002000 */
[----:B------:R-:W-:Y:S05]  /*13280*/  @!P0 BRA `(.L_x_916) ;  /* 0x0000000000048947 */ /* 0x000fea0003800000 */
[----:B------:R-:W-:Y:S01]  /*13290*/  BPT.TRAP 0x1 ;  /* 0x000000040000795c */ /* 0x000fe20000300000 */
.L_x_916:
[----:B------:R-:W-:Y:S01]  /*132a0*/  ULEA UR14, UR36, UR45, 0x3 ;  /* 0x0000002d240e7291 */ /* 0x000fe2000f8e183f */
[----:B------:R-:W-:-:S05]  /*132b0*/  IMAD.U32 R0, RZ, RZ, UR46 ;  /* 0x0000002eff007e24 */ /* 0x000fca000f8e00ff */
[----:B------:R-:W-:-:S04]  /*132c0*/  SHF.L.U32 R0, R0, 0x1f, RZ ;  /* 0x0000001f00007819 */ /* 0x000fc800000006ff */
[----:B------:R4:W0:Y:S01]  /*132d0*/  SYNCS.PHASECHK.TRANS64.TRYWAIT P1, [UR14+0x13250], R0 ;  /* 0x01325000ff0075a7 */ /* 0x000822000802014e */
[----:B------:R-:W-:Y:S05]  /*132e0*/  @!P0 BRA `(.L_x_917) ;  /* 0x0000000000048947 */ /* 0x000fea0003800000 */
[----:B------:R-:W-:Y:S01]  /*132f0*/  BPT.TRAP 0x1 ;  /* 0x000000040000795c */ /* 0x000fe20000300000 */
.L_x_917:
[----:B0-----:R-:W-:Y:S05]  /*13300*/  @P1 BRA `(.L_x_918) ;  /* 0x0000000000081947 */ /* 0x001fea0003800000 */
[----:B------:R-:W0:Y:S02]  /*13310*/  SYNCS.PHASECHK.TRANS64.TRYWAIT P1, [UR14+0x13250], R0 ;  /* 0x01325000ff0075a7 */ /* 0x000e24000802014e */
[----:B0-----:R-:W-:Y:S05]  /*13320*/  @!P1 BRA `(.L_x_919) ;  /* 0x00000094007c9947 */ /* 0x001fea0003800000 */
.L_x_918:
[----:B-123--:R-:W2:Y:S01]  /*13330*/  LDL.LU R24, [R1+0x38] ;  /* 0x0000380001187983 */ /* 0x00eea20000300800 */
[----:B------:R-:W-:Y:S02]  /*13340*/  ULDC.64 UR4, c[0x0][0x9a0] ;  /* 0x0002680000047ab9 */ /* 0x000fe40000000a00 */
[----:B------:R-:W-:Y:S01]  /*13350*/  UISETP.NE.U32.AND UP0, UPT, UR4, URZ, UPT ;  /* 0x0000003f0400728c */ /* 0x000fe2000bf05070 */
[----:B------:R-:W2:Y:S03]  /*13360*/  LDL.LU R25, [R1+0x3c] ;  /* 0x00003c0001197983 */ /* 0x000ea60000300800 */
[----:B------:R-:W-:Y:S01]  /*13370*/  UISETP.NE.AND.EX UP0, UPT, UR5, URZ, UPT, UP0 ;  /* 0x0000003f0500728c */ /* 0x000fe2000bf05300 */
[----:B------:R-:W2:Y:S04]  /*13380*/  LDL.LU R28, [R1+0x30] ;  /* 0x00003000011c7983 */ /* 0x000ea80000300800 */
[----:B------:R-:W2:Y:S04]  /*13390*/  LDL.LU R29, [R1+0x34] ;  /* 0x00003400011d7983 */ /* 0x000ea80000300800 */
[----:B------:R-:W2:Y:S01]  /*133a0*/  LDL.LU R32, [R1+0x24] ;  /* 0x0000240001207983 */ /* 0x000ea20000300800 */
[----:B------:R-:W-:-:S02]  /*133b0*/  UIADD3 UR45, UR45, 0x1000, URZ ;  /* 0x000010002d2d7890 */ /* 0x000fc4000fffe03f */
[----:B------:R-:W-:Y:S01]  /*133c0*/  @UP0 USHF.R.S32.HI UR6, URZ, 0x1f, UR49 ;  /* 0x0000001f3f060899 */ /* 0x000fe20008011431 */
[----:B------:R-:W2:Y:S01]  /*133d0*/  LDL.LU R33, [R1+0x28] ;  /* 0x0000280001217983 */ /* 0x000ea20000300800 */
[----:B------:R-:W-:Y:S01]  /*133e0*/  @UP0 ULDC.64 UR10, c[0x0][0x9c8] ;  /* 0x00027200000a0ab9 */ /* 0x000fe20000000a00 */
[----:B------:R-:W-:Y:S02]  /*133f0*/  USHF.R.U32.HI UR45, URZ, 0x4, UR45 ;  /* 0x000000043f2d7899 */ /* 0x000fe4000801162d */
[----:B------:R-:W2:Y:S01]  /*13400*/  LDL.LU R36, [R1+0x1c] ;  /* 0x00001c0001247983 */ /* 0x000ea20000300800 */
[----:B------:R-:W-:Y:S02]  /*13410*/  @UP0 UIMAD UR6, UR6, UR10, URZ ;  /* 0x0000000a060602a4 */ /* 0x000fe4000f8e023f */
[----:B------:R-:W-:Y:S01]  /*13420*/  @UP0 UIMAD.WIDE.U32 UR8, UR49, UR10, URZ ;  /* 0x0000000a310802a5 */ /* 0x000fe2000f8e003f */
[----:B------:R-:W2:Y:S01]  /*13430*/  LDL.LU R37, [R1+0x20] ;  /* 0x0000200001257983 */ /* 0x000ea20000300800 */
[----:B------:R-:W-:-:S02]  /*13440*/  IMAD.MOV.U32 R26, RZ, RZ, R8 ;  /* 0x000000ffff1a7224 */ /* 0x000fc400078e0008 */
[----:B------:R-:W-:Y:S01]  /*13450*/  IMAD.MOV.U32 R27, RZ, RZ, R9 ;  /* 0x000000ffff1b7224 */ /* 0x000fe200078e0009 */
[----:B------:R-:W2:Y:S01]  /*13460*/  LDL.LU R40, [R1+0x14] ;  /* 0x0000140001287983 */ /* 0x000ea20000300800 */
[----:B------:R-:W-:Y:S02]  /*13470*/  IMAD.MOV.U32 R30, RZ, RZ, R10 ;  /* 0x000000ffff1e7224 */ /* 0x000fe400078e000a */
[----:B------:R-:W-:Y:S01]  /*13480*/  IMAD.MOV.U32 R31, RZ, RZ, R11 ;  /* 0x000000ffff1f7224 */ /* 0x000fe200078e000b */
[----:B------:R-:W2:Y:S01]  /*13490*/  LDL.LU R41, [R1+0x18] ;  /* 0x0000180001297983 */ /* 0x000ea20000300800 */
[----:B------:R-:W-:Y:S02]  /*134a0*/  IMAD.MOV.U32 R34, RZ, RZ, R12 ;  /* 0x000000ffff227224 */ /* 0x000fe400078e000c */
[----:B------:R-:W-:Y:S01]  /*134b0*/  IMAD.MOV.U32 R35, RZ, RZ, R13 ;  /* 0x000000ffff237224 */ /* 0x000fe200078e000d */
        /* <DEDUP_REMOVED lines=10> */
[----:B------:R-:W-:Y:S01]  /*13560*/  UMOV UR7, 0xc0000010 ;  /* 0xc000001000077882 */ /* 0x000fe20000000000 */
[----:B------:R-:W-:-:S02]  /*13570*/  @UP0 ULDC.64 UR12, c[0x0][0x9d0] ;  /* 0x00027400000c0ab9 */ /* 0x000fc40000000a00 */
[----:B------:R-:W2:Y:S04]  /*13580*/  LDL.LU R50, [R1] ;  /* 0x0000000001327983 */ /* 0x000ea80000300800 */
[----:B------:R-:W2:Y:S04]  /*13590*/  LDL.LU R51, [R1+0x4] ;  /* 0x0000040001337983 */ /* 0x000ea80000300800 */
[----:B------:R-:W2:Y:S04]  /*135a0*/  LDL.LU R52, [R1+0x40] ;  /* 0x0000400001347983 */ /* 0x000ea80000300800 */
[----:B------:R-:W2:Y:S04]  /*135b0*/  LDL.LU R53, [R1+0x10] ;  /* 0x0000100001357983 */ /* 0x000ea80000300800 */
[----:B------:R-:W2:Y:S04]  /*135c0*/  LDL.LU R54, [R1+0x8] ;  /* 0x0000080001367983 */ /* 0x000ea80000300800 */
[----:B------:R-:W2:Y:S01]  /*135d0*/  LDL.LU R55, [R1+0xc] ;  /* 0x00000c0001377983 */ /* 0x000ea20000300800 */
[----:B------:R-:W-:-:S04]  /*135e0*/  ULOP3.LUT UR45, UR45, 0x3fff, URZ, 0xc0, !UPT ;  /* 0x00003fff2d2d7892 */ /* 0x000fc8000f8ec03f */
[----:B------:R-:W-:Y:S02]  /*135f0*/  ULOP3.LUT UR10, UR45, 0x10000, URZ, 0xfc, !UPT ;  /* 0x000100002d0a7892 */ /* 0x000fe4000f8efc3f */
[----:B------:R-:W-:Y:S02]  /*13600*/  @UP0 UIMAD UR6, UR49, UR11, UR6 ;  /* 0x0000000b310602a4 */ /* 0x000fe4000f8e0206 */
[----:B------:R-:W-:Y:S02]  /*13610*/  UIMAD UR10, UR36, 0x280, UR10 ;  /* 0x00000280240a78a4 */ /* 0x000fe4000f8e020a */
[----:B------:R-:W-:-:S05]  /*13620*/  @UP0 UIADD3 UR9, UR9, UR6, URZ ;  /* 0x0000000609090290 */ /* 0x000fca000fffe03f */
[----:B------:R-:W-:Y:S01]  /*13630*/  UMOV UR6, UR10 ;  /* 0x0000000a00067c82 */ /* 0x000fe20008000000 */
[----:B------:R-:W-:Y:S01]  /*13640*/  PLOP3.LUT P1, PT, PT, PT, UP0, 0x80, 0x0 ;  /* 0x000000000000781c */ /* 0x000fe20003f2f008 */
[----:B----4-:R-:W-:Y:S01]  /*13650*/  IMAD.MOV.U32 R0, RZ, RZ, 0x3f800000 ;  /* 0x3f800000ff007424 */ /* 0x010fe200078e00ff */
[----:B------:R-:W0:Y:S01]  /*13660*/  SHFL.BFLY PT, R10, R7, 0x2, 0x1f ;  /* 0x0c401f00070a7f89 */ /* 0x000e2200000e0000 */
[----:B--2---:R-:W-:-:S06]  /*13670*/  WARPGROUP.ARRIVE ;  /* 0x00000000000079c5 */ /* 0x004fcc0000000000 */
[----:B------:R-:W-:Y:S01]  /*13680*/  QGMMA.64x64x32.F32.E4M3.E4M3 R24, R152, gdesc[UR4], R24, gsb0 ;  /* 0x00e0000498187df3 */ /* 0x000fe20008000818 */
[----:B------:R-:W-:-:S04]  /*13690*/  @UP0 UIMAD.WIDE.U32 UR6, UR37, UR12, UR8 ;  /* 0x0000000c250602a5 */ /* 0x000fc8000f8e0008 */
[----:B------:R-:W-:Y:S02]  /*136a0*/  @UP0 UIMAD UR7, UR37, UR13, UR7 ;  /* 0x0000000d250702a4 */ /* 0x000fe4000f8e0207 */
[----:B------:R-:W-:-:S04]  /*136b0*/  @UP0 ULEA UR4, UP1, UR6, UR4, 0x2 ;  /* 0x0000000406040291 */ /* 0x000fc8000f82103f */
[----:B------:R-:W-:Y:S02]  /*136c0*/  @UP0 ULEA.HI.X UR5, UR6, UR5, UR7, 0x2, UP1 ;  /* 0x0000000506050291 */ /* 0x000fe400088f1407 */
[----:B------:R-:W-:-:S04]  /*136d0*/  IMAD.U32 R8, RZ, RZ, UR4 ;  /* 0x00000004ff087e24 */ /* 0x000fc8000f8e00ff */
[----:B------:R-:W-:Y:S01]  /*136e0*/  IMAD.U32 R9, RZ, RZ, UR5 ;  /* 0x00000005ff097e24 */ /* 0x000fe2000f8e00ff */
[----:B------:R-:W-:-:S04]  /*136f0*/  UIADD3 UR6, UR10, 0x80, URZ ;  /* 0x000000800a067890 */ /* 0x000fc8000fffe03f */
[----:B------:R1:W2:Y:S01]  /*13700*/  @P1 LDG.E R0, desc[UR50][R8.64] ;  /* 0x0000003208001981 */ /* 0x0002a2000c1e1900 */
        /* <DEDUP_REMOVED lines=11> */
[----:B-1----:R-:W1:Y:S01]  /*137c0*/  SHFL.BFLY PT, R9, R6, 0x2, 0x1f ;  /* 0x0c401f0006097f89 */ /* 0x002e6200000e0000 */
[----:B0-----:R-:W-:-:S01]  /*137d0*/  FADD.FTZ R10, R10, R7 ;  /* 0x000000070a0a7221 */ /* 0x001fc20000010000 */
[----:B------:R-:W-:Y:S01]  /*137e0*/  UIADD3 UR10, UR10, 0x200, URZ ;  /* 0x000002000a0a7890 */ /* 0x000fe2000fffe03f */
[----:B------:R-:W-:Y:S02]  /*137f0*/  WARPGROUP.DEPBAR.LE gsb0, 0x0 ;  /* 0x00008000000079c5 */ /* 0x000fe40000010000 */
[----:B------:R-:W-:-:S06]  /*13800*/  WARPGROUP.ARRIVE ;  /* 0x00000000000079c5 */ /* 0x000fcc0000000000 */
[----:B------:R-:W-:Y:S01]  /*13810*/  QGMMA.64x64x32.F32.E4M3.E4M3 R24, R140, gdesc[UR4], R24, gsb0 ;  /* 0x00e000048c187df3 */ /* 0x000fe20008000818 */
[----:B------:R-:W0:Y:S01]  /*13820*/  SHFL.BFLY PT, R3, R10, 0x1, 0x1f ;  /* 0x0c201f000a037f89 */ /* 0x000e2200000e0000 */
[----:B-1----:R-:W-:-:S01]  /*13830*/  FADD.FTZ R9, R9, R6 ;  /* 0x0000000609097221 */ /* 0x002fc20000010000 */
[----:B------:R-:W-:-:S04]  /*13840*/  UMOV UR11, 0xc0000010 ;  /* 0xc0000010000b7882 */ /* 0x000fc80000000000 */
[----:B------:R-:W1:Y:S01]  /*13850*/  SHFL.BFLY PT, R8, R9, 0x1, 0x1f ;  /* 0x0c201f0009087f89 */ /* 0x000e6200000e0000 */
[----:B0-----:R-:W-:-:S05]  /*13860*/  FADD.FTZ R12, R10, R3 ;  /* 0x000000030a0c7221 */ /* 0x001fca0000010000 */
[----:B------:R-:W-:Y:S01]  /*13870*/  FSETP.NE.FTZ.AND P1, PT, R12, RZ, PT ;  /* 0x000000ff0c00720b */ /* 0x000fe20003f35000 */
[----:B-1----:R-:W-:-:S01]  /*13880*/  FADD.FTZ R14, R9, R8 ;  /* 0x00000008090e7221 */ /* 0x002fc20000010000 */
[----:B------:R-:W-:Y:S01]  /*13890*/  FMUL.FTZ R13, R12, 0.00390625 ;  /* 0x3b8000000c0d7820 */ /* 0x000fe20000410000 */
[----:B------:R-:W-:Y:S02]  /*138a0*/  IMAD.MOV.U32 R3, RZ, RZ, RZ ;  /* 0x000000ffff037224 */ /* 0x000fe400078e00ff */
[----:B------:R-:W-:Y:S01]  /*138b0*/  FMUL.FTZ R10, R14, 0.00390625 ;  /* 0x3b8000000e0a7820 */ /* 0x000fe20000410000 */
        /* <DEDUP_REMOVED lines=26> */
.L_x_920:
[----:B------:R-:W-:Y:S01]  /*13a60*/  UIADD3 UR4, UR14, 0x13260, URZ ;  /* 0x000132600e047890 */ /* 0x000fe2000fffe03f */
[-C--:B------:R-:W-:Y:S01]  /*13a70*/  FMUL.FTZ R24, R24, R3.reuse ;  /* 0x0000000318187220 */ /* 0x080fe20000410000 */
[----:B------:R-:W-:Y:S01]  /*13a80*/  UIADD3 UR36, UR36, 0x1, URZ ;  /* 0x0000000124247890 */ /* 0x000fe2000fffe03f */
[-C--:B------:R-:W-:Y:S01]  /*13a90*/  FMUL.FTZ R29, R29, R3.reuse ;  /* 0x000000031d1d7220 */ /* 0x080fe20000410000 */
[----:B------:R-:W-:Y:S01]  /*13aa0*/  UPRMT UR4, UR44, 0x654, UR4 ;  /* 0x000006542c047896 */ /* 0x000fe20008000004 */
[-C--:B------:R-:W-:Y:S01]  /*13ab0*/  FMUL.FTZ R32, R32, R3.reuse ;  /* 0x0000000320207220 */ /* 0x080fe20000410000 */
[----:B------:R-:W-:Y:S01]  /*13ac0*/  UISETP.NE.AND UP0, UPT, UR36, 0x2, UPT ;  /* 0x000000022400788c */ /* 0x000fe2000bf05270 */
[-C--:B------:R-:W-:Y:S01]  /*13ad0*/  FMUL.FTZ R37, R37, R3.reuse ;  /* 0x0000000325257220 */ /* 0x080fe20000410000 */
[-C--:B------:R-:W-:Y:S01]  /*13ae0*/  FMUL.FTZ R40, R40, R3.reuse ;  /* 0x0000000328287220 */ /* 0x080fe20000410000 */
[-C--:B------:R-:W-:Y:S01]  /*13af0*/  FMUL.FTZ R45, R45, R3.reuse ;  /* 0x000000032d2d7220 */ /* 0x080fe20000410000 */
[-C--:B------:R-:W-:Y:S01]  /*13b00*/  FMUL.FTZ R12, R48, R3.reuse ;  /* 0x00000003300c7220 */ /* 0x080fe20000410000 */
[-C--:B------:R-:W-:Y:S01]  /*13b10*/  FMUL.FTZ R53, R53, R3.reuse ;  /* 0x0000000335357220 */ /* 0x080fe20000410000 */
[-C--:B------:R-:W-:Y:S01]  /*13b20*/  FMUL.FTZ R28, R28, R3.reuse ;  /* 0x000000031c1c7220 */ /* 0x080fe20000410000 */
[----:B------:R-:W-:Y:S01]  /*13b30*/  SYNCS.ARRIVE.TRANS64.RED.A1T0 RZ, [UR4], RZ ;  /* 0x000000ffffff79a7 */ /* 0x000fe20008100404 */
[----:B------:R-:W-:Y:S01]  /*13b40*/  USEL UR4, URZ, 0x1, UP0 ;  /* 0x000000013f047887 */ /* 0x000fe20008000000 */
        /* <DEDUP_REMOVED lines=23> */
[----:B------:R-:W-:Y:S01]  /*13cc0*/  FMUL.FTZ R51, R51, R11 ;  /* 0x0000000b33337220 */ /* 0x000fe20000410000 */
[----:B------:R-:W-:-:S02]  /*13cd0*/  UIADD3 UR47, UR47, 0x1, URZ ;  /* 0x000000012f2f7890 */ /* 0x000fc4000fffe03f */
[----:B------:R-:W-:Y:S02]  /*13ce0*/  USEL UR36, UR36, URZ, UP0 ;  /* 0x0000003f24247287 */ /* 0x000fe40008000000 */
[----:B------:R-:W-:-:S12]  /*13cf0*/  ULOP3.LUT UR46, UR46, UR4, URZ, 0x3c, !UPT ;  /* 0x000000042e2e7292 */ /* 0x000fd8000f8e3c3f */
.L_x_846:
[----:B------:R-:W0:Y:S01]  /*13d00*/  S2R R3, SR_CgaCtaId ;  /* 0x0000000000037919 */ /* 0x000e220000008800 */
[----:B------:R-:W-:Y:S01]  /*13d10*/  MOV R4, 0x400 ;  /* 0x0000040000047802 */ /* 0x000fe20000000f00 */
[----:B------:R-:W-:Y:S01]  /*13d20*/  UISETP.NE.AND UP0, UPT, UR42, URZ, UPT ;  /* 0x0000003f2a00728c */ /* 0x000fe2000bf05270 */
[----:B------:R-:W-:Y:S01]  /*13d30*/  BSSY B0, `(.L_x_921) ;  /* 0x00002c5000007945 */ /* 0x000fe20003800000 */
[----:B------:R-:W-:Y:S06]  /*13d40*/  BAR.SYNC.DEFER_BLOCKING 0x5, 0x200 ;  /* 0x0148000000007b1d */ /* 0x000fec0000010000 */
[----:B------:R-:W1:Y:S03]  /*13d50*/  S2R R78, SR_TID.X ;  /* 0x00000000004e7919 */ /* 0x000e660000002100 */
[----:B------:R-:W-:Y:S01]  /*13d60*/  @!UP0 ULDC UR42, c[0x0][0xad4] ;  /* 0x0002b500002a8ab9 */ /* 0x000fe20000000800 */
[----:B0-----:R-:W-:-:S05]  /*13d70*/  LEA R4, R3, R4, 0x18 ;  /* 0x0000000403047211 */ /* 0x001fca00078ec0ff */
[----:B------:R-:W0:Y:S01]  /*13d80*/  LDS.128 R8, [R4+0x132d0] ;  /* 0x0132d00004087984 */ /* 0x000e220000000c00 */
[----:B-1----:R-:W-:-:S05]  /*13d90*/  VIADD R17, R78, 0xffffff80 ;  /* 0xffffff804e117836 */ /* 0x002fca0000000000 */
[----:B------:R-:W-:-:S04]  /*13da0*/  SHF.R.S32.HI R48, RZ, 0x1f, R17 ;  /* 0x0000001fff307819 */ /* 0x000fc80000011411 */
[----:B------:R-:W-:-:S04]  /*13db0*/  LEA.HI R5, R48, R17, RZ, 0x3 ;  /* 0x0000001130057211 */ /* 0x000fc800078f18ff */
[----:B0-----:R-:W-:Y:S02]  /*13dc0*/  LOP3.LUT R8, R5, 0xfffffff8, RZ, 0xc0, !PT ;  /* 0xfffffff805087812 */ /* 0x001fe400078ec0ff */
[----:B------:R-:W-:Y:S02]  /*13dd0*/  R2UR UR5, R9 ;  /* 0x00000000090572ca */ /* 0x000fe400000e0000 */
[----:B------:R-:W-:Y:S01]  /*13de0*/  R2UR UR6, R10 ;  /* 0x000000000a0672ca */ /* 0x000fe200000e0000 */
[----:B------:R-:W-:Y:S01]  /*13df0*/  IMAD.IADD R8, R17, 0x1, -R8 ;  /* 0x0000000111087824 */ /* 0x000fe200078e0a08 */
[----:B------:R-:W-:Y:S02]  /*13e00*/  R2UR UR49, R11 ;  /* 0x000000000b3172ca */ /* 0x000fe400000e0000 */
[----:B------:R-:W-:Y:S01]  /*13e10*/  SHF.R.S32.HI R5, RZ, 0x3, R5 ;  /* 0x00000003ff057819 */ /* 0x000fe20000011405 */
[----:B------:R-:W-:-:S05]  /*13e20*/  IMAD.SHL.U32 R0, R8, 0x8, RZ ;  /* 0x0000000808007824 */ /* 0x000fca00078e00ff */
[----:B------:R-:W-:Y:S01]  /*13e30*/  SHF.R.S32.HI R3, RZ, 0x1f, R0 ;  /* 0x0000001fff037819 */ /* 0x000fe20000011400 */
[----:B------:R-:W-:Y:S06]  /*13e40*/  BAR.ARV 0x4, 0x200 ;  /* 0x0108000000007b1d */ /* 0x000fec0000002000 */
[----:B------:R-:W-:Y:S05]  /*13e50*/  @P0 BRA `(.L_x_922) ;  /* 0x0000002000200947 */ /* 0x000fea0003800000 */
[----:B------:R-:W-:Y:S01]  /*13e60*/  IMAD.SHL.U32 R9, R78, 0x4, RZ ;  /* 0x000000044e097824 */ /* 0x000fe200078e00ff */
[----:B------:R-:W-:Y:S01]  /*13e70*/  ULDC.64 UR8, c[0x4][0x38] ;  /* 0x01000e0000087ab9 */ /* 0x000fe20000000a00 */
[----:B------:R-:W-:Y:S01]  /*13e80*/  LEA.HI R13, R48, R17, RZ, 0x4 ;  /* 0x00000011300d7211 */ /* 0x000fe200078f20ff */
[----:B------:R-:W-:Y:S01]  /*13e90*/  ULDC.64 UR10, c[0x0][0xc00] ;  /* 0x00030000000a7ab9 */ /* 0x000fe20000000a00 */
[----:B------:R-:W2:Y:S01]  /*13ea0*/  LDL R80, [R1+0x54] ;  /* 0x0000540001507983 */ /* 0x000ea20000100800 */
[----:B------:R-:W-:Y:S01]  /*13eb0*/  LOP3.LUT R9, R9, 0xc, RZ, 0xc0, !PT ;  /* 0x0000000c09097812 */ /* 0x000fe200078ec0ff */
[----:B------:R-:W-:Y:S03]  /*13ec0*/  BAR.SYNC.DEFER_BLOCKING 0x1, 0x180 ;  /* 0x0046000000007b1d */ /* 0x000fe60000010000 */
[----:B------:R-:W-:-:S05]  /*13ed0*/  IADD3 R10, P0, R9, UR8, RZ ;  /* 0x00000008090a7c10 */ /* 0x000fca000ff1e0ff */
[----:B------:R-:W-:Y:S01]  /*13ee0*/  IMAD.X R11, RZ, RZ, UR9, P0 ;  /* 0x00000009ff0b7e24 */ /* 0x000fe200080e06ff */
[----:B------:R-:W-:Y:S01]  /*13ef0*/  SHF.R.S32.HI R14, RZ, 0x4, R13 ;  /* 0x00000004ff0e7819 */ /* 0x000fe2000001140d */
[----:B------:R-:W-:-:S03]  /*13f00*/  ULDC.64 UR8, c[0x0][0xc00] ;  /* 0x0003000000087ab9 */ /* 0x000fc60000000a00 */
[----:B------:R0:W3:Y:S01]  /*13f10*/  LDG.E.CONSTANT R23, desc[UR50][R10.64] ;  /* 0x000000320a177981 */ /* 0x0000e2000c1e9900 */
[----:B------:R-:W-:Y:S01]  /*13f20*/  LOP3.LUT P0, R9, R78, 0x3, RZ, 0xc0, !PT ;  /* 0x000000034e097812 */ /* 0x000fe2000780c0ff */
[----:B------:R-:W-:-:S03]  /*13f30*/  UIMAD.WIDE UR8, UR39, 0x4, UR8 ;  /* 0x00000004270878a5 */ /* 0x000fc6000f8e0208 */
[----:B------:R-:W-:Y:S02]  /*13f40*/  ISETP.EQ.OR P0, PT, R9, 0x3, !P0 ;  /* 0x000000030900780c */ /* 0x000fe40004702670 */
[----:B------:R-:W1:Y:S02]  /*13f50*/  S2R R9, SR_SWINHI ;  /* 0x0000000000097919 */ /* 0x000e640000002f00 */
[----:B------:R-:W-:Y:S02]  /*13f60*/  SEL R64, R12, R49, P0 ;  /* 0x000000310c407207 */ /* 0x000fe40000000000 */
[----:B0-----:R-:W-:Y:S02]  /*13f70*/  LEA.HI R10, R48, R17, RZ, 0x5 ;  /* 0x00000011300a7211 */ /* 0x001fe400078f28ff */
[----:B------:R-:W-:Y:S02]  /*13f80*/  SEL R67, R49, R12, P0 ;  /* 0x0000000c31437207 */ /* 0x000fe40000000000 */
[----:B------:R-:W-:Y:S01]  /*13f90*/  SEL R60, R26, R27, P0 ;  /* 0x0000001b1a3c7207 */ /* 0x000fe20000000000 */
[----:B------:R-:W-:Y:S01]  /*13fa0*/  IMAD.SHL.U32 R11, R10, 0x20, RZ ;  /* 0x000000200a0b7824 */ /* 0x000fe200078e00ff */
[----:B------:R-:W-:-:S02]  /*13fb0*/  LOP3.LUT R10, R13, 0x3fffff0, RZ, 0xc0, !PT ;  /* 0x03fffff00d0a7812 */ /* 0x000fc400078ec0ff */
[----:B------:R-:W-:Y:S02]  /*13fc0*/  LEA.HI R13, R13, R14, RZ, 0x1 ;  /* 0x0000000e0d0d7211 */ /* 0x000fe400078f08ff */
[----:B------:R-:W-:Y:S01]  /*13fd0*/  LOP3.LUT R11, R11, 0xfffffc00, RZ, 0xc0, !PT ;  /* 0xfffffc000b0b7812 */ /* 0x000fe200078ec0ff */
[----:B------:R-:W-:Y:S01]  /*13fe0*/  IMAD.IADD R10, R17, 0x1, -R10 ;  /* 0x00000001110a7824 */ /* 0x000fe200078e0a0a */
[----:B------:R-:W-:Y:S02]  /*13ff0*/  LOP3.LUT R13, R13, 0x1ffffffe, RZ, 0xc0, !PT ;  /* 0x1ffffffe0d0d7812 */ /* 0x000fe400078ec0ff */
[----:B------:R-:W-:Y:S01]  /*14000*/  SEL R63, R27, R26, P0 ;  /* 0x0000001a1b3f7207 */ /* 0x000fe20000000000 */
[----:B------:R-:W-:Y:S01]  /*14010*/  IMAD R10, R10, 0x40, R11 ;  /* 0x000000400a0a7824 */ /* 0x000fe200078e020b */
[----:B------:R-:W-:Y:S01]  /*14020*/  SEL R74, R24, R25, P0 ;  /* 0x00000019184a7207 */ /* 0x000fe20000000000 */
[----:B------:R-:W-:Y:S01]  /*14030*/  IMAD.IADD R13, R14, 0x1, -R13 ;  /* 0x000000010e0d7824 */ /* 0x000fe200078e0a0d */
[----:B------:R-:W-:-:S02]  /*14040*/  SEL R81, R25, R24, P0 ;  /* 0x0000001819517207 */ /* 0x000fc40000000000 */
[----:B------:R-:W-:Y:S01]  /*14050*/  SEL R24, R32, R33, P0 ;  /* 0x0000002120187207 */ /* 0x000fe20000000000 */
[----:B------:R-:W-:Y:S01]  /*14060*/  IMAD R13, R13, 0x8, R10 ;  /* 0x000000080d0d7824 */ /* 0x000fe200078e020a */
[----:B------:R-:W-:Y:S02]  /*14070*/  SEL R25, R33, R32, P0 ;  /* 0x0000002021197207 */ /* 0x000fe40000000000 */
[----:B------:R-:W-:Y:S02]  /*14080*/  SEL R76, R28, R29, P0 ;  /* 0x0000001d1c4c7207 */ /* 0x000fe40000000000 */
[----:B------:R-:W-:Y:S02]  /*14090*/  SEL R83, R29, R28, P0 ;  /* 0x0000001c1d537207 */ /* 0x000fe40000000000 */
[----:B------:R-:W-:Y:S02]  /*140a0*/  MOV R10, R4 ;  /* 0x00000004000a7202 */ /* 0x000fe40000000f00 */
[----:B-1----:R-:W-:-:S02]  /*140b0*/  MOV R11, R9 ;  /* 0x00000009000b7202 */ /* 0x002fc40000000f00 */
[----:B------:R-:W-:Y:S02]  /*140c0*/  SEL R28, R36, R37, P0 ;  /* 0x00000025241c7207 */ /* 0x000fe40000000000 */
[----:B------:R-:W-:Y:S01]  /*140d0*/  SEL R79, R37, R36, P0 ;  /* 0x00000024254f7207 */ /* 0x000fe20000000000 */
[----:B------:R-:W-:Y:S01]  /*140e0*/  IMAD.WIDE R12, R13, 0x2, R10 ;  /* 0x000000020d0c7825 */ /* 0x000fe200078e020a */
[----:B------:R-:W-:Y:S02]  /*140f0*/  SEL R32, R40, R41, P0 ;  /* 0x0000002928207207 */ /* 0x000fe40000000000 */
[----:B------:R-:W-:Y:S02]  /*14100*/  SEL R75, R41, R40, P0 ;  /* 0x00000028294b7207 */ /* 0x000fe40000000000 */
[C---:B------:R-:W-:Y:S02]  /*14110*/  IADD3 R21, P3, R12.reuse, 0x20, RZ ;  /* 0x000000200c157810 */ /* 0x040fe40007f7e0ff */
[----:B------:R-:W-:-:S02]  /*14120*/  LOP3.LUT R9, R12, 0x380, RZ, 0xc0, !PT ;  /* 0x000003800c097812 */ /* 0x000fc400078ec0ff */
[----:B------:R-:W-:Y:S02]  /*14130*/  LOP3.LUT R20, R21, 0x380, RZ, 0xc0, !PT ;  /* 0x0000038015147812 */ /* 0x000fe400078ec0ff */
[----:B------:R-:W-:Y:S02]  /*14140*/  IADD3 R18, P2, R12, 0x40, RZ ;  /* 0x000000400c127810 */ /* 0x000fe40007f5e0ff */
[----:B------:R-:W-:Y:S02]  /*14150*/  SHF.R.U64 R20, R20, 0x3, RZ ;  /* 0x0000000314147819 */ /* 0x000fe400000012ff */
[----:B------:R-:W-:Y:S01]  /*14160*/  IADD3 R27, P1, R12, 0x60, RZ ;  /* 0x000000600c1b7810 */ /* 0x000fe20007f3e0ff */
[--C-:B------:R-:W-:Y:S01]  /*14170*/  IMAD.X R19, RZ, RZ, R13.reuse, P2 ;  /* 0x000000ffff137224 */ /* 0x100fe200010e060d */
[----:B------:R-:W-:Y:S02]  /*14180*/  SHF.R.U64 R9, R9, 0x3, RZ ;  /* 0x0000000309097819 */ /* 0x000fe400000012ff */
[----:B------:R-:W-:Y:S01]  /*14190*/  LOP3.LUT R20, R20, R21, RZ, 0x3c, !PT ;  /* 0x0000001514147212 */ /* 0x000fe200078e3cff */
[----:B------:R-:W-:Y:S01]  /*141a0*/  IMAD.X R15, RZ, RZ, R13, P1 ;  /* 0x000000ffff0f7224 */ /* 0x000fe200008e060d */
[----:B------:R-:W-:-:S02]  /*141b0*/  LOP3.LUT R14, R18, 0x380, RZ, 0xc0, !PT ;  /* 0x00000380120e7812 */ /* 0x000fc400078ec0ff */
[----:B------:R-:W-:Y:S02]  /*141c0*/  LOP3.LUT R21, R27, 0x380, RZ, 0xc0, !PT ;  /* 0x000003801b157812 */ /* 0x000fe400078ec0ff */
[----:B------:R-:W-:Y:S02]  /*141d0*/  LOP3.LUT R12, R9, R12, RZ, 0x3c, !PT ;  /* 0x0000000c090c7212 */ /* 0x000fe400078e3cff */
[----:B------:R-:W-:Y:S02]  /*141e0*/  SHF.R.U64 R9, R14, 0x3, RZ ;  /* 0x000000030e097819 */ /* 0x000fe400000012ff */
[----:B------:R-:W-:Y:S01]  /*141f0*/  SHF.R.U64 R14, R21, 0x3, RZ ;  /* 0x00000003150e7819 */ /* 0x000fe200000012ff */
[----:B------:R-:W-:Y:S01]  /*14200*/  IMAD.X R21, RZ, RZ, R13, P3 ;  /* 0x000000ffff157224 */ /* 0x000fe200018e060d */
[----:B------:R-:W-:Y:S02]  /*14210*/  LOP3.LUT R18, R9, R18, RZ, 0x3c, !PT ;  /* 0x0000001209127212 */ /* 0x000fe400078e3cff */
[----:B------:R-:W-:-:S02]  /*14220*/  LOP3.LUT R14, R14, R27, RZ, 0x3c, !PT ;  /* 0x0000001b0e0e7212 */ /* 0x000fc400078e3cff */
[----:B------:R-:W-:Y:S02]  /*14230*/  SEL R72, R44, R45, P0 ;  /* 0x0000002d2c487207 */ /* 0x000fe40000000000 */
[----:B------:R-:W-:Y:S02]  /*14240*/  MOV R68, R14 ;  /* 0x0000000e00447202 */ /* 0x000fe40000000f00 */
[----:B------:R-:W-:Y:S02]  /*14250*/  SEL R77, R45, R44, P0 ;  /* 0x0000002c2d4d7207 */ /* 0x000fe40000000000 */
[----:B------:R-:W-:Y:S02]  /*14260*/  SEL R40, R34, R35, P0 ;  /* 0x0000002322287207 */ /* 0x000fe40000000000 */
[----:B------:R-:W-:Y:S02]  /*14270*/  MOV R69, R18 ;  /* 0x0000001200457202 */ /* 0x000fe40000000f00 */
        /* <DEDUP_REMOVED lines=15> */
[----:B------:R-:W-:Y:S02]  /*14370*/  MOV R71, R12 ;  /* 0x0000000c00477202 */ /* 0x000fe40000000f00 */
[----:B------:R-:W-:Y:S02]  /*14380*/  MOV R70, R20 ;  /* 0x0000001400467202 */ /* 0x000fe40000000f00 */
[----:B---3--:R-:W-:Y:S01]  /*14390*/  LOP3.LUT R26, R23, 0x2, RZ, 0x3c, !PT ;  /* 0x00000002171a7812 */ /* 0x008fe200078e3cff */
[----:B------:R-:W-:Y:S04]  /*143a0*/  SHFL.IDX PT, R14, R74, R23, 0x1c1f ;  /* 0x001c1f174a0e7589 */ /* 0x000fe800000e0000 */
[----:B------:R-:W-:Y:S04]  /*143b0*/  SHFL.IDX PT, R24, R24, R23, 0x1c1f ;  /* 0x001c1f1718187589 */ /* 0x000fe800000e0000 */
[----:B------:R-:W0:Y:S04]  /*143c0*/  SHFL.IDX PT, R15, R81, R26, 0x1c1f ;  /* 0x001c1f1a510f7589 */ /* 0x000e2800000e0000 */
[----:B------:R-:W1:Y:S04]  /*143d0*/  SHFL.IDX PT, R25, R25, R26, 0x1c1f ;  /* 0x001c1f1a19197589 */ /* 0x000e6800000e0000 */
[----:B------:R-:W-:Y:S04]  /*143e0*/  SHFL.IDX PT, R19, R28, R23, 0x1c1f ;  /* 0x001c1f171c137589 */ /* 0x000fe800000e0000 */
[----:B------:R-:W-:Y:S04]  /*143f0*/  SHFL.IDX PT, R9, R76, R23, 0x1c1f ;  /* 0x001c1f174c097589 */ /* 0x000fe800000e0000 */
[----:B------:R-:W-:Y:S04]  /*14400*/  SHFL.IDX PT, R29, R32, R23, 0x1c1f ;  /* 0x001c1f17201d7589 */ /* 0x000fe800000e0000 */
[----:B------:R-:W3:Y:S04]  /*14410*/  SHFL.IDX PT, R18, R83, R26, 0x1c1f ;  /* 0x001c1f1a53127589 */ /* 0x000ee800000e0000 */
[----:B------:R-:W4:Y:S01]  /*14420*/  SHFL.IDX PT, R28, R79, R26, 0x1c1f ;  /* 0x001c1f1a4f1c7589 */ /* 0x000f2200000e0000 */
[----:B0-----:R-:W-:-:S02]  /*14430*/  SEL R12, R14, R15, P0 ;  /* 0x0000000f0e0c7207 */ /* 0x001fc40000000000 */
[----:B------:R-:W-:Y:S01]  /*14440*/  SEL R14, R15, R14, P0 ;  /* 0x0000000e0f0e7207 */ /* 0x000fe20000000000 */
[----:B------:R-:W0:Y:S01]  /*14450*/  SHFL.IDX PT, R32, R75, R26, 0x1c1f ;  /* 0x001c1f1a4b207589 */ /* 0x000e2200000e0000 */
[----:B-1----:R-:W-:Y:S02]  /*14460*/  SEL R20, R24, R25, P0 ;  /* 0x0000001918147207 */ /* 0x002fe40000000000 */
[----:B------:R-:W-:Y:S01]  /*14470*/  SEL R24, R25, R24, P0 ;  /* 0x0000001819187207 */ /* 0x000fe20000000000 */
[----:B------:R1:W-:Y:S04]  /*14480*/  SHFL.IDX PT, R38, R64, R23, 0x1c1f ;  /* 0x001c1f1740267589 */ /* 0x0003e800000e0000 */
[----:B------:R-:W2:Y:S04]  /*14490*/  SHFL.IDX PT, R39, R67, R26, 0x1c1f ;  /* 0x001c1f1a43277589 */ /* 0x000ea800000e0000 */
[----:B------:R-:W-:Y:S04]  /*144a0*/  SHFL.IDX PT, R27, R72, R23, 0x1c1f ;  /* 0x001c1f17481b7589 */ /* 0x000fe800000e0000 */
[----:B------:R-:W-:Y:S01]  /*144b0*/  SHFL.IDX PT, R37, R60, R23, 0x1c1f ;  /* 0x001c1f173c257589 */ /* 0x000fe200000e0000 */
[----:B---3--:R-:W-:-:S02]  /*144c0*/  SEL R13, R9, R18, P0 ;  /* 0x00000012090d7207 */ /* 0x008fc40000000000 */
[----:B------:R-:W-:Y:S01]  /*144d0*/  SEL R15, R18, R9, P0 ;  /* 0x00000009120f7207 */ /* 0x000fe20000000000 */
[----:B------:R-:W-:Y:S01]  /*144e0*/  SHFL.IDX PT, R43, R40, R23, 0x1c1f ;  /* 0x001c1f17282b7589 */ /* 0x000fe200000e0000 */
[----:B----4-:R-:W-:Y:S02]  /*144f0*/  SEL R21, R19, R28, P0 ;  /* 0x0000001c13157207 */ /* 0x010fe40000000000 */
[----:B------:R-:W-:Y:S01]  /*14500*/  SEL R25, R28, R19, P0 ;  /* 0x000000131c197207 */ /* 0x000fe20000000000 */
[----:B------:R-:W3:Y:S01]  /*14510*/  SHFL.IDX PT, R30, R77, R26, 0x1c1f ;  /* 0x001c1f1a4d1e7589 */ /* 0x000ee200000e0000 */
[----:B0-----:R-:W-:Y:S02]  /*14520*/  SEL R18, R29, R32, P0 ;  /* 0x000000201d127207 */ /* 0x001fe40000000000 */
[----:B------:R-:W-:Y:S01]  /*14530*/  SEL R28, R32, R29, P0 ;  /* 0x0000001d201c7207 */ /* 0x000fe20000000000 */
[----:B------:R-:W-:Y:S01]  /*14540*/  SHFL.IDX PT, R42, R63, R26, 0x1c1f ;  /* 0x001c1f1a3f2a7589 */ /* 0x000fe200000e0000 */
[----:B-1----:R-:W-:-:S03]  /*14550*/  F2FP.BF16.F32.PACK_AB R64, R13, R12 ;  /* 0x0000000c0d40723e */ /* 0x002fc600000010ff */
[----:B------:R0:W-:Y:S01]  /*14560*/  SHFL.IDX PT, R31, R66, R23, 0x1c1f ;  /* 0x001c1f17421f7589 */ /* 0x0001e200000e0000 */
[----:B--2---:R-:W-:Y:S02]  /*14570*/  SEL R32, R38, R39, P0 ;  /* 0x0000002726207207 */ /* 0x004fe40000000000 */
[----:B------:R-:W-:Y:S01]  /*14580*/  SEL R38, R39, R38, P0 ;  /* 0x0000002627267207 */ /* 0x000fe20000000000 */
[----:B------:R-:W-:Y:S04]  /*14590*/  SHFL.IDX PT, R35, R62, R23, 0x1c1f ;  /* 0x001c1f173e237589 */ /* 0x000fe800000e0000 */
[----:B------:R-:W-:Y:S01]  /*145a0*/  SHFL.IDX PT, R41, R44, R23, 0x1c1f ;  /* 0x001c1f172c297589 */ /* 0x000fe200000e0000 */
[----:B0-----:R-:W-:-:S03]  /*145b0*/  F2FP.BF16.F32.PACK_AB R66, R15, R14 ;  /* 0x0000000e0f42723e */ /* 0x001fc600000010ff */
[----:B------:R0:W1:Y:S04]  /*145c0*/  SHFL.IDX PT, R34, R73, R26, 0x1c1f ;  /* 0x001c1f1a49227589 */ /* 0x00006800000e0000 */
[----:B------:R-:W2:Y:S01]  /*145d0*/  SHFL.IDX PT, R40, R65, R26, 0x1c1f ;  /* 0x001c1f1a41287589 */ /* 0x000ea200000e0000 */
[----:B---3--:R-:W-:Y:S02]  /*145e0*/  SEL R19, R27, R30, P0 ;  /* 0x0000001e1b137207 */ /* 0x008fe40000000000 */
[----:B------:R-:W-:Y:S01]  /*145f0*/  SEL R29, R30, R27, P0 ;  /* 0x0000001b1e1d7207 */ /* 0x000fe20000000000 */
[----:B------:R-:W-:Y:S01]  /*14600*/  SHFL.IDX PT, R47, R52, R23, 0x1c1f ;  /* 0x001c1f17342f7589 */ /* 0x000fe200000e0000 */
[----:B0-----:R-:W0:Y:S03]  /*14610*/  LDC.64 R72, c[0x0][0xc08] ;  /* 0x00030200ff487b82 */ /* 0x001e260000000a00 */
[----:B------:R-:W-:Y:S04]  /*14620*/  SHFL.IDX PT, R44, R61, R26, 0x1c1f ;  /* 0x001c1f1a3d2c7589 */ /* 0x000fe800000e0000 */
[----:B------:R-:W3:Y:S04]  /*14630*/  SHFL.IDX PT, R46, R59, R26, 0x1c1f ;  /* 0x001c1f1a3b2e7589 */ /* 0x000ee800000e0000 */
[----:B------:R-:W-:Y:S04]  /*14640*/  SHFL.IDX PT, R45, R56, R23, 0x1c1f ;  /* 0x001c1f17382d7589 */ /* 0x000fe800000e0000 */
[----:B------:R-:W-:Y:S01]  /*14650*/  SHFL.IDX PT, R50, R57, R26, 0x1c1f ;  /* 0x001c1f1a39327589 */ /* 0x000fe200000e0000 */
[----:B-1----:R-:W-:-:S03]  /*14660*/  SEL R39, R34, R31, P0 ;  /* 0x0000001f22277207 */ /* 0x002fc60000000000 */
[----:B------:R-:W1:Y:S01]  /*14670*/  SHFL.IDX PT, R52, R53, R26, 0x1c1f ;  /* 0x001c1f1a35347589 */ /* 0x000e6200000e0000 */
[----:B--2---:R-:W-:Y:S02]  /*14680*/  SEL R27, R40, R35, P0 ;  /* 0x00000023281b7207 */ /* 0x004fe40000000000 */
[----:B------:R-:W-:Y:S01]  /*14690*/  F2FP.BF16.F32.PACK_AB R62, R39, R38 ;  /* 0x00000026273e723e */ /* 0x000fe200000010ff */
[----:B------:R2:W-:Y:S04]  /*146a0*/  SHFL.IDX PT, R49, R58, R23, 0x1c1f ;  /* 0x001c1f173a317589 */ /* 0x0005e800000e0000 */
[----:B------:R4:W-:Y:S04]  /*146b0*/  SHFL.IDX PT, R51, R36, R23, 0x1c1f ;  /* 0x001c1f1724337589 */ /* 0x0009e800000e0000 */
[----:B------:R-:W-:Y:S01]  /*146c0*/  SHFL.IDX PT, R54, R55, R26, 0x1c1f ;  /* 0x001c1f1a37367589 */ /* 0x000fe200000e0000 */
[----:B---3--:R-:W-:-:S02]  /*146d0*/  SEL R30, R43, R46, P0 ;  /* 0x0000002e2b1e7207 */ /* 0x008fc40000000000 */
[----:B--2---:R-:W-:Y:S01]  /*146e0*/  F2FP.BF16.F32.PACK_AB R58, R29, R28 ;  /* 0x0000001c1d3a723e */ /* 0x004fe200000010ff */
[----:B------:R2:W3:Y:S01]  /*146f0*/  SHFL.IDX PT, R56, R33, R26, 0x1c1f ;  /* 0x001c1f1a21387589 */ /* 0x0004e200000e0000 */
[----:B----4-:R-:W-:Y:S01]  /*14700*/  SEL R36, R37, R42, P0 ;  /* 0x0000002a25247207 */ /* 0x010fe20000000000 */
[----:B------:R-:W4:Y:S01]  /*14710*/  LDC R23, c[0x0][0xbe8] ;  /* 0x0002fa00ff177b82 */ /* 0x000f220000000800 */
[----:B--2---:R-:W-:Y:S02]  /*14720*/  SEL R26, R42, R37, P0 ;  /* 0x000000252a1a7207 */ /* 0x004fe40000000000 */
[----:B------:R-:W-:Y:S02]  /*14730*/  SEL R33, R31, R34, P0 ;  /* 0x000000221f217207 */ /* 0x000fe40000000000 */
[----:B------:R-:W-:Y:S02]  /*14740*/  SEL R37, R35, R40, P0 ;  /* 0x0000002823257207 */ /* 0x000fe40000000000 */
[----:B------:R-:W-:-:S02]  /*14750*/  SEL R34, R46, R43, P0 ;  /* 0x0000002b2e227207 */ /* 0x000fc40000000000 */
[----:B------:R-:W-:Y:S02]  /*14760*/  SEL R31, R41, R44, P0 ;  /* 0x0000002c291f7207 */ /* 0x000fe40000000000 */
[----:B------:R-:W-:Y:S02]  /*14770*/  SEL R35, R44, R41, P0 ;  /* 0x000000292c237207 */ /* 0x000fe40000000000 */
[----:B-1----:R-:W-:Y:S02]  /*14780*/  SEL R40, R47, R52, P0 ;  /* 0x000000342f287207 */ /* 0x002fe40000000000 */
[----:B------:R-:W-:Y:S02]  /*14790*/  SEL R42, R52, R47, P0 ;  /* 0x0000002f342a7207 */ /* 0x000fe40000000000 */
[----:B------:R-:W-:Y:S02]  /*147a0*/  SEL R41, R45, R50, P0 ;  /* 0x000000322d297207 */ /* 0x000fe40000000000 */
[----:B------:R-:W-:Y:S01]  /*147b0*/  SEL R43, R50, R45, P0 ;  /* 0x0000002d322b7207 */ /* 0x000fe20000000000 */
[----:B------:R-:W-:Y:S01]  /*147c0*/  IMAD.U32 R50, RZ, RZ, UR8 ;  /* 0x00000008ff327e24 */ /* 0x000fe2000f8e00ff */
[----:B---3--:R-:W-:-:S02]  /*147d0*/  SEL R44, R51, R56, P0 ;  /* 0x00000038332c7207 */ /* 0x008fc40000000000 */
[----:B------:R-:W-:Y:S01]  /*147e0*/  SEL R46, R56, R51, P0 ;  /* 0x00000033382e7207 */ /* 0x000fe20000000000 */
[----:B------:R-:W-:Y:S01]  /*147f0*/  IMAD.U32 R51, RZ, RZ, UR9 ;  /* 0x00000009ff337e24 */ /* 0x000fe2000f8e00ff */
[----:B------:R-:W-:Y:S02]  /*14800*/  SEL R45, R49, R54, P0 ;  /* 0x00000036312d7207 */ /* 0x000fe40000000000 */
[----:B------:R-:W-:Y:S02]  /*14810*/  SEL R47, R54, R49, P0 ;  /* 0x00000031362f7207 */ /* 0x000fe40000000000 */
[----:B------:R-:W-:Y:S02]  /*14820*/  F2FP.BF16.F32.PACK_AB R65, R37, R36 ;  /* 0x000000242541723e */ /* 0x000fe400000010ff */
[----:B------:R-:W-:Y:S02]  /*14830*/  F2FP.BF16.F32.PACK_AB R67, R27, R26 ;  /* 0x0000001a1b43723e */ /* 0x000fe400000010ff */
[----:B------:R-:W-:-:S02]  /*14840*/  F2FP.BF16.F32.PACK_AB R52, R21, R20 ;  /* 0x000000141534723e */ /* 0x000fc400000010ff */
[----:B------:R-:W-:Y:S01]  /*14850*/  F2FP.BF16.F32.PACK_AB R53, R31, R30 ;  /* 0x0000001e1f35723e */ /* 0x000fe200000010ff */
[----:B------:R-:W-:Y:S01]  /*14860*/  STSM.16.M88.4 [R71], R64 ;  /* 0x0000004047007844 */ /* 0x000fe20000000200 */
[----:B------:R-:W-:Y:S02]  /*14870*/  F2FP.BF16.F32.PACK_AB R54, R25, R24 ;  /* 0x000000181936723e */ /* 0x000fe400000010ff */
[----:B------:R-:W-:Y:S02]  /*14880*/  F2FP.BF16.F32.PACK_AB R55, R35, R34 ;  /* 0x000000222337723e */ /* 0x000fe400000010ff */
[----:B------:R-:W-:Y:S02]  /*14890*/  F2FP.BF16.F32.PACK_AB R56, R19, R18 ;  /* 0x000000121338723e */ /* 0x000fe400000010ff */
[----:B------:R-:W-:Y:S01]  /*148a0*/  F2FP.BF16.F32.PACK_AB R57, R41, R40 ;  /* 0x000000282939723e */ /* 0x000fe200000010ff */
[----:B------:R1:W-:Y:S01]  /*148b0*/  STSM.16.M88.4 [R70], R52 ;  /* 0x0000003446007844 */ /* 0x0003e20000000200 */
[----:B------:R-:W-:-:S02]  /*148c0*/  F2FP.BF16.F32.PACK_AB R59, R43, R42 ;  /* 0x0000002a2b3b723e */ /* 0x000fc400000010ff */
[----:B------:R-:W-:Y:S02]  /*148d0*/  F2FP.BF16.F32.PACK_AB R60, R33, R32 ;  /* 0x00000020213c723e */ /* 0x000fe400000010ff */
[----:B------:R-:W-:Y:S01]  /*148e0*/  F2FP.BF16.F32.PACK_AB R61, R45, R44 ;  /* 0x0000002c2d3d723e */ /* 0x000fe200000010ff */
[----:B------:R2:W-:Y:S01]  /*148f0*/  STSM.16.M88.4 [R69], R56 ;  /* 0x0000003845007844 */ /* 0x0005e20000000200 */
[----:B------:R-:W-:Y:S02]  /*14900*/  F2FP.BF16.F32.PACK_AB R63, R47, R46 ;  /* 0x0000002e2f3f723e */ /* 0x000fe400000010ff */
[----:B------:R-:W-:-:S03]  /*14910*/  ISETP.NE.U32.AND P0, PT, RZ, UR10, PT ;  /* 0x0000000aff007c0c */ /* 0x000fc6000bf05070 */
[----:B------:R3:W-:Y:S01]  /*14920*/  STSM.16.M88.4 [R68], R60 ;  /* 0x0000003c44007844 */ /* 0x0007e20000000200 */
[----:B------:R-:W-:Y:S01]  /*14930*/  BAR.SYNC.DEFER_BLOCKING 0x1, 0x180 ;  /* 0x0046000000007b1d */ /* 0x000fe20000010000 */
[----:B------:R-:W-:-:S13]  /*14940*/  ISETP.NE.AND.EX P0, PT, RZ, UR11, PT, P0 ;  /* 0x0000000bff007c0c */ /* 0x000fda000bf05300 */
[----:B------:R-:W3:Y:S01]  /*14950*/  @P0 LDG.E R9, desc[UR50][R50.64] ;  /* 0x0000003232090981 */ /* 0x000ee2000c1e1900 */
[----:B0-----:R-:W-:Y:S02]  /*14960*/  ISETP.NE.U32.AND P1, PT, R72, RZ, PT ;  /* 0x000000ff4800720c */ /* 0x001fe40003f25070 */
[----:B------:R-:W-:-:S11]  /*14970*/  R2UR UR4, R73 ;  /* 0x00000000490472ca */ /* 0x000fd600000e0000 */
[----:B------:R-:W-:Y:S02]  /*14980*/  VOTEU.ANY UP0, P1 ;  /* 0x00000000003f7886 */ /* 0x000fe40000800100 */
[----:B------:R-:W-:Y:S01]  /*14990*/  UISETP.NE.AND.EX UP0, UPT, UR4, URZ, UPT, UP0 ;  /* 0x0000003f0400728c */ /* 0x000fe2000bf05300 */
[----:B----4-:R-:W-:Y:S02]  /*149a0*/  ISETP.NE.AND P1, PT, R23, 0x1, PT ;  /* 0x000000011700780c */ /* 0x010fe40003f25270 */
[----:B------:R-:W-:Y:S02]  /*149b0*/  ULDC UR4, c[0x0][0xa88] ;  /* 0x0002a20000047ab9 */ /* 0x000fe40000000800 */
[----:B-1----:R-:W-:Y:S01]  /*149c0*/  IMAD.U32 R54, RZ, RZ, UR4 ;  /* 0x00000004ff367e24 */ /* 0x002fe2000f8e00ff */
[----:B------:R-:W-:-:S05]  /*149d0*/  PLOP3.LUT P4, PT, PT, PT, UP0, 0x80, 0x0 ;  /* 0x000000000000781c */ /* 0x000fca0003f8f008 */
[----:B------:R-:W-:Y:S02]  /*149e0*/  @UP0 ULDC.64 UR8, c[0x0][0xc08] ;  /* 0x0003020000080ab9 */ /* 0x000fe40000000a00 */
[----:B------:R-:W-:Y:S01]  /*149f0*/  @UP0 UIMAD.WIDE UR8, UR39, 0x4, UR8 ;  /* 0x00000004270808a5 */ /* 0x000fe2000f8e0208 */
[----:B------:R-:W0:Y:S01]  /*14a00*/  @P1 LDC R49, c[0x0][0xbec] ;  /* 0x0002fb00ff311b82 */ /* 0x000e220000000800 */
[----:B------:R-:W-:-:S04]  /*14a10*/  UISETP.GT.AND UP1, UPT, UR42, 0x1, UPT ;  /* 0x000000012a00788c */ /* 0x000fc8000bf24270 */
[----:B------:R-:W-:Y:S02]  /*14a20*/  IMAD.U32 R52, RZ, RZ, UR8 ;  /* 0x00000008ff347e24 */ /* 0x000fe4000f8e00ff */
[----:B------:R-:W-:Y:S01]  /*14a30*/  IMAD.U32 R53, RZ, RZ, UR9 ;  /* 0x00000009ff357e24 */ /* 0x000fe2000f8e00ff */
[----:B------:R-:W-:Y:S02]  /*14a40*/  UMOV UR14, 0x9b8 ;  /* 0x000009b8000e7882 */ /* 0x000fe40000000000 */
[----:B------:R-:W-:Y:S02]  /*14a50*/  USEL UR14, UR14, 0x978, UP1 ;  /* 0x000009780e0e7887 */ /* 0x000fe40008800000 */
[----:B------:R1:W5:Y:S01]  /*14a60*/  @P4 LDG.E R54, desc[UR50][R52.64] ;  /* 0x0000003234364981 */ /* 0x000362000c1e1900 */
[----:B------:R-:W-:Y:S01]  /*14a70*/  UISETP.NE.U32.AND UP0, UPT, UR10, URZ, UPT ;  /* 0x0000003f0a00728c */ /* 0x000fe2000bf05070 */
[----:B--2---:R-:W-:Y:S01]  /*14a80*/  VIADD R58, R80, UR40 ;  /* 0x00000028503a7c36 */ /* 0x004fe20008000000 */
[----:B------:R-:W-:Y:S01]  /*14a90*/  UMOV UR4, URZ ;  /* 0x0000003f00047c82 */ /* 0x000fe20008000000 */
[----:B------:R-:W-:-:S02]  /*14aa0*/  USEL UR16, UR41, URZ, UP1 ;  /* 0x0000003f29107287 */ /* 0x000fc40008800000 */
[----:B------:R-:W-:Y:S02]  /*14ab0*/  UISETP.NE.AND.EX UP0, UPT, UR11, URZ, UPT, UP0 ;  /* 0x0000003f0b00728c */ /* 0x000fe4000bf05300 */
[----:B------:R-:W-:Y:S01]  /*14ac0*/  USHF.R.S32.HI UR17, URZ, 0x1f, UR39 ;  /* 0x0000001f3f117899 */ /* 0x000fe20008011427 */
[----:B-1----:R-:W1:Y:S01]  /*14ad0*/  @P1 LDC R52, c[0x0][0xbf0] ;  /* 0x0002fc00ff341b82 */ /* 0x002e620000000800 */
[----:B------:R-:W-:Y:S01]  /*14ae0*/  LEA.HI R53, R48, R17, RZ, 0x7 ;  /* 0x0000001130357211 */ /* 0x000fe200078f38ff */
[----:B------:R-:W-:Y:S01]  /*14af0*/  ULDC.64 UR12, c[0x0][UR14+0x218] ;  /* 0x000086000e0c7abb */ /* 0x000fe20008000a00 */
[----:B------:R-:W-:Y:S01]  /*14b00*/  ULDC.64 UR18, c[0x0][UR14+0x210] ;  /* 0x000084000e127abb */ /* 0x000fe20008000a00 */
[----:B------:R-:W-:Y:S01]  /*14b10*/  UIMAD.WIDE.U32 UR10, UR12, UR37, URZ ;  /* 0x000000250c0a72a5 */ /* 0x000fe2000f8e003f */
[----:B------:R-:W-:Y:S01]  /*14b20*/  LOP3.LUT R48, R53, 0xffffff80, RZ, 0xc0, !PT ;  /* 0xffffff8035307812 */ /* 0x000fe200078ec0ff */
[----:B------:R-:W-:Y:S01]  /*14b30*/  UIMAD UR12, UR13, UR37, URZ ;  /* 0x000000250d0c72a4 */ /* 0x000fe2000f8e023f */
[----:B------:R-:W-:Y:S01]  /*14b40*/  SHF.R.S32.HI R53, RZ, 0x7, R53 ;  /* 0x00000007ff357819 */ /* 0x000fe20000011435 */
[----:B------:R-:W-:Y:S01]  /*14b50*/  ULDC.64 UR8, c[0x0][UR14+0x220] ;  /* 0x000088000e087abb */ /* 0x000fe20008000a00 */
[----:B------:R-:W-:Y:S01]  /*14b60*/  USEL UR7, UR39, URZ, !UP0 ;  /* 0x0000003f27077287 */ /* 0x000fe2000c000000 */
[----:B------:R-:W-:Y:S01]  /*14b70*/  IMAD.IADD R55, R17, 0x1, -R48 ;  /* 0x0000000111377824 */ /* 0x000fe200078e0a30 */
[----:B------:R-:W-:Y:S01]  /*14b80*/  ULDC.64 UR14, c[0x0][UR14+0x228] ;  /* 0x00008a000e0e7abb */ /* 0x000fe20008000a00 */
[----:B------:R-:W-:Y:S01]  /*14b90*/  UIADD3 UR11, UR11, UR12, URZ ;  /* 0x0000000c0b0b7290 */ /* 0x000fe2000fffe03f */
[----:B0-----:R-:W-:Y:S01]  /*14ba0*/  @P1 IMAD.HI.U32 R17, R58, R49, RZ ;  /* 0x000000313a111227 */ /* 0x001fe200078e00ff */
[----:B------:R-:W-:Y:S01]  /*14bb0*/  UIMAD.WIDE.U32 UR20, UR14, UR16, URZ ;  /* 0x000000100e1472a5 */ /* 0x000fe2000f8e003f */
[----:B------:R-:W-:Y:S01]  /*14bc0*/  SHF.R.S32.HI R56, RZ, 0x1f, R55 ;  /* 0x0000001fff387819 */ /* 0x000fe20000011437 */
[----:B------:R-:W-:-:S02]  /*14bd0*/  UIMAD.WIDE.U32 UR12, UR8, UR7, URZ ;  /* 0x00000007080c72a5 */ /* 0x000fc4000f8e003f */
[----:B------:R-:W-:Y:S02]  /*14be0*/  USEL UR17, UR17, URZ, !UP0 ;  /* 0x0000003f11117287 */ /* 0x000fe4000c000000 */
[----:B------:R-:W-:Y:S01]  /*14bf0*/  UIMAD UR9, UR9, UR7, URZ ;  /* 0x00000007090972a4 */ /* 0x000fe2000f8e023f */
[----:B------:R-:W-:Y:S01]  /*14c00*/  IMAD.U32 R48, RZ, RZ, UR20 ;  /* 0x00000014ff307e24 */ /* 0x000fe2000f8e00ff */
[----:B------:R-:W-:Y:S01]  /*14c10*/  UIMAD UR14, UR15, UR16, URZ ;  /* 0x000000100f0e72a4 */ /* 0x000fe2000f8e023f */
[----:B------:R-:W-:Y:S01]  /*14c20*/  IMAD.U32 R49, RZ, RZ, UR21 ;  /* 0x00000015ff317e24 */ /* 0x000fe2000f8e00ff */
[----:B------:R-:W-:Y:S01]  /*14c30*/  UIMAD UR9, UR8, UR17, UR9 ;  /* 0x00000011080972a4 */ /* 0x000fe2000f8e0209 */
[CC--:B------:R-:W-:Y:S01]  /*14c40*/  LEA.HI R49, R56.reuse, R55.reuse, RZ, 0x2 ;  /* 0x0000003738317211 */ /* 0x0c0fe200078f10ff */
[----:B------:R-:W-:Y:S01]  /*14c50*/  UIADD3 UR14, UR21, UR14, URZ ;  /* 0x0000000e150e7290 */ /* 0x000fe2000fffe03f */
[----:B------:R-:W-:Y:S01]  /*14c60*/  LEA.HI R56, R56, R55, RZ, 0x5 ;  /* 0x0000003738387211 */ /* 0x000fe200078f28ff */
[----:B------:R-:W-:Y:S01]  /*14c70*/  UIADD3 UR8, UR13, UR9, URZ ;  /* 0x000000090d087290 */ /* 0x000fe2000fffe03f */
[----:B------:R-:W-:-:S02]  /*14c80*/  SHF.R.S32.HI R57, RZ, 0x2, R49 ;  /* 0x00000002ff397819 */ /* 0x000fc40000011431 */
[----:B---3--:R-:W-:Y:S01]  /*14c90*/  SHF.R.S32.HI R60, RZ, 0x1f, R49 ;  /* 0x0000001fff3c7819 */ /* 0x008fe20000011431 */
[----:B------:R-:W-:Y:S01]  /*14ca0*/  IMAD.U32 R62, RZ, RZ, UR14 ;  /* 0x0000000eff3e7e24 */ /* 0x000fe2000f8e00ff */
[----:B------:R-:W-:Y:S02]  /*14cb0*/  SHF.R.S32.HI R56, RZ, 0x5, R56 ;  /* 0x00000005ff387819 */ /* 0x000fe40000011438 */
[----:B------:R-:W-:-:S04]  /*14cc0*/  LEA.HI R60, R60, R57, RZ, 0x3 ;  /* 0x000000393c3c7211 */ /* 0x000fc800078f18ff */
[----:B------:R-:W-:-:S05]  /*14cd0*/  LOP3.LUT R60, R60, 0xfffffff8, RZ, 0xc0, !PT ;  /* 0xfffffff83c3c7812 */ /* 0x000fca00078ec0ff */
[----:B------:R-:W-:-:S04]  /*14ce0*/  IMAD.IADD R57, R57, 0x1, -R60 ;  /* 0x0000000139397824 */ /* 0x000fc800078e0a3c */
[----:B------:R-:W-:Y:S01]  /*14cf0*/  IMAD R56, R56, 0x10, R57 ;  /* 0x0000001038387824 */ /* 0x000fe200078e0239 */
[----:B------:R-:W-:Y:S01]  /*14d00*/  @P0 R2UR UR4, R9 ;  /* 0x00000000090402ca */ /* 0x000fe200000e0000 */
[----:B------:R-:W-:Y:S01]  /*14d10*/  IMAD.MOV.U32 R9, RZ, RZ, R58 ;  /* 0x000000ffff097224 */ /* 0x000fe200078e003a */
[----:B-1----:R-:W-:-:S04]  /*14d20*/  @P1 SHF.R.U32.HI R9, RZ, R52, R17 ;  /* 0x00000034ff091219 */ /* 0x002fc80000011611 */
[--C-:B------:R-:W-:Y:S01]  /*14d30*/  SHF.R.S32.HI R49, RZ, 0x1f, R9.reuse ;  /* 0x0000001fff317819 */ /* 0x100fe20000011409 */
[----:B------:R-:W-:-:S04]  /*14d40*/  IMAD.MOV R52, RZ, RZ, -R9 ;  /* 0x000000ffff347224 */ /* 0x000fc800078e0a09 */
[----:B------:R-:W-:Y:S02]  /*14d50*/  IMAD R17, R23, R52, R58 ;  /* 0x0000003417117224 */ /* 0x000fe400078e023a */
[----:B------:R-:W-:Y:S02]  /*14d60*/  UIADD3 UR10, UP0, UP2, UR12, UR10, UR4 ;  /* 0x0000000a0c0a7290 */ /* 0x000fe4000fa1e004 */
[----:B------:R-:W-:-:S04]  /*14d70*/  IMAD R52, R17, UR19, RZ ;  /* 0x0000001311347c24 */ /* 0x000fc8000f8e02ff */
[----:B------:R-:W-:Y:S01]  /*14d80*/  IADD3 R48, P2, P3, R9, UR10, R48 ;  /* 0x0000000a09307c10 */ /* 0x000fe2000fb5e030 */
[----:B------:R-:W-:Y:S01]  /*14d90*/  USHF.R.S32.HI UR10, URZ, 0x1f, UR4 ;  /* 0x0000001f3f0a7899 */ /* 0x000fe20008011404 */
[----:B------:R-:W-:-:S03]  /*14da0*/  SHF.R.S32.HI R9, RZ, 0x1f, R17 ;  /* 0x0000001fff097819 */ /* 0x000fc60000011411 */
[----:B------:R-:W-:Y:S02]  /*14db0*/  UIADD3.X UR8, UR8, UR11, UR10, UP0, UP2 ;  /* 0x0000000b08087290 */ /* 0x000fe400087e440a */
[----:B------:R-:W-:Y:S02]  /*14dc0*/  IMAD R9, R9, UR18, R52 ;  /* 0x0000001209097c24 */ /* 0x000fe4000f8e0234 */
[----:B------:R-:W-:Y:S02]  /*14dd0*/  IMAD.HI R52, R53, 0x55555556, RZ ;  /* 0x5555555635347827 */ /* 0x000fe400078e02ff */
[----:B------:R-:W-:Y:S01]  /*14de0*/  IADD3.X R49, R49, UR8, R62, P2, P3 ;  /* 0x0000000831317c10 */ /* 0x000fe200097e643e */
[----:B------:R-:W-:Y:S01]  /*14df0*/  ULDC.64 UR8, c[0x0][0xba8] ;  /* 0x0002ea0000087ab9 */ /* 0x000fe20000000a00 */
[----:B------:R-:W-:Y:S01]  /*14e00*/  @!UP1 ULDC UR8, c[0x0][0xb50] ;  /* 0x0002d40000089ab9 */ /* 0x000fe20000000800 */
[----:B------:R-:W-:Y:S01]  /*14e10*/  LEA.HI R52, R52, R52, RZ, 0x1 ;  /* 0x0000003434347211 */ /* 0x000fe200078f08ff */
[----:B------:R-:W-:Y:S01]  /*14e20*/  @!UP1 ULDC UR9, c[0x0][0xb54] ;  /* 0x0002d50000099ab9 */ /* 0x000fe20000000800 */
[----:B------:R-:W-:-:S04]  /*14e30*/  IMAD.WIDE.U32 R48, R17, UR18, R48 ;  /* 0x0000001211307c25 */ /* 0x000fc8000f8e0030 */
[----:B------:R-:W-:Y:S01]  /*14e40*/  IMAD.IADD R9, R49, 0x1, R9 ;  /* 0x0000000131097824 */ /* 0x000fe200078e0209 */
[----:B------:R-:W-:Y:S01]  /*14e50*/  LEA R17, P2, R48, UR8, 0x2 ;  /* 0x0000000830117c11 */ /* 0x000fe2000f8410ff */
[----:B------:R-:W-:-:S03]  /*14e60*/  IMAD R53, R52, -0x3, R53 ;  /* 0xfffffffd34357824 */ /* 0x000fc600078e0235 */
[----:B------:R-:W-:Y:S01]  /*14e70*/  LEA.HI.X R52, R48, UR9, R9, 0x2, P2 ;  /* 0x0000000930347c11 */ /* 0x000fe200090f1409 */
[----:B------:R-:W-:Y:S08]  /*14e80*/  @P4 BRA `(.L_x_923) ;  /* 0x0000000000104947 */ /* 0x000ff00003800000 */
[----:B------:R-:W-:Y:S05]  /*14e90*/  @!P0 BRA `(.L_x_923) ;  /* 0x00000000000c8947 */ /* 0x000fea0003800000 */
[----:B------:R-:W2:Y:S04]  /*14ea0*/  LDG.E R9, desc[UR50][R50.64] ;  /* 0x0000003232097981 */ /* 0x000ea8000c1e1900 */
[----:B-----5:R-:W2:Y:S02]  /*14eb0*/  LDG.E R54, desc[UR50][R50.64+0x4] ;  /* 0x0000043232367981 */ /* 0x020ea4000c1e1900 */
[----:B--2---:R-:W-:-:S07]  /*14ec0*/  IMAD.IADD R54, R54, 0x1, -R9 ;  /* 0x0000000136367824 */ /* 0x004fce00078e0a09 */
.L_x_923:
[----:B------:R-:W-:Y:S01]  /*14ed0*/  IMAD R56, R53, 0x40, R56 ;  /* 0x0000004035387824 */ /* 0x000fe200078e0238 */
[----:B------:R-:W-:Y:S01]  /*14ee0*/  SHFL.IDX PT, R48, R17, RZ, 0x1c1f ;  /* 0x001c1fff11307589 */ /* 0x000fe200000e0000 */
[----:B-----5:R-:W-:Y:S01]  /*14ef0*/  IMAD R9, R54, R23, RZ ;  /* 0x0000001736097224 */ /* 0x020fe200078e02ff */
[----:B------:R-:W-:Y:S01]  /*14f00*/  LOP3.LUT P0, RZ, R55, 0x3, RZ, 0xc0, !PT ;  /* 0x0000000337ff7812 */ /* 0x000fe2000780c0ff */
[----:B------:R-:W-:Y:S01]  /*14f10*/  VIADD R56, R56, UR40 ;  /* 0x0000002838387c36 */ /* 0x000fe20008000000 */
[----:B------:R-:W0:Y:S03]  /*14f20*/  SHFL.IDX PT, R49, R52, RZ, 0x1c1f ;  /* 0x001c1fff34317589 */ /* 0x000e2600000e0000 */
[C---:B------:R-:W-:Y:S01]  /*14f30*/  VIADD R54, R56.reuse, 0x8 ;  /* 0x0000000838367836 */ /* 0x040fe20000000000 */
[----:B------:R-:W-:Y:S01]  /*14f40*/  SHFL.IDX PT, R50, R17, 0x1, 0x1c1f ;  /* 0x003c1f0011327f89 */ /* 0x000fe200000e0000 */
[----:B------:R-:W-:-:S03]  /*14f50*/  ISETP.GE.OR P2, PT, R56, R9, P0 ;  /* 0x000000093800720c */ /* 0x000fc60000746670 */
[----:B------:R-:W1:Y:S01]  /*14f60*/  SHFL.IDX PT, R51, R52, 0x1, 0x1c1f ;  /* 0x003c1f0034337f89 */ /* 0x000e6200000e0000 */
[----:B------:R-:W-:-:S09]  /*14f70*/  ISETP.GE.OR P0, PT, R54, R9, P0 ;  /* 0x000000093600720c */ /* 0x000fd20000706670 */
[----:B0-----:R0:W-:Y:S04]  /*14f80*/  @!P2 ST.E desc[UR50][R48.64], R6 ;  /* 0x000000063000a985 */ /* 0x0011e8000c101932 */
[----:B-1----:R0:W-:Y:S01]  /*14f90*/  @!P0 ST.E desc[UR50][R50.64], R7 ;  /* 0x0000000732008985 */ /* 0x0021e2000c101932 */
[----:B------:R-:W-:-:S13]  /*14fa0*/  PLOP3.LUT P0, PT, PT, PT, UP1, 0x80, 0x0 ;  /* 0x000000000000781c */ /* 0x000fda0003f0f018 */
[----:B0-----:R-:W-:Y:S05]  /*14fb0*/  @P0 BRA `(.L_x_924) ;  /* 0x0000000400ac0947 */ /* 0x001fea0003800000 */
[----:B------:R-:W-:Y:S01]  /*14fc0*/  IMAD R7, R5, 0x40, R0 ;  /* 0x0000004005077824 */ /* 0x000fe200078e0200 */
[----:B------:R-:W-:-:S03]  /*14fd0*/  ULDC.64 UR12, c[0x0][0xaa0] ;  /* 0x0002a800000c7ab9 */ /* 0x000fc60000000a00 */
        /* <DEDUP_REMOVED lines=21> */
[----:B------:R-:W-:Y:S02]  /*15130*/  IMAD R8, R8, 0x30, R5 ;  /* 0x0000003008087824 */ /* 0x000fe400078e0205 */
[----:B------:R-:W-:Y:S01]  /*15140*/  SHF.R.U64 R6, R6, 0x3, RZ ;  /* 0x0000000306067819 */ /* 0x000fe200000012ff */
[----:B------:R-:W-:Y:S01]  /*15150*/  UIMAD.WIDE.U32 UR8, UR4, UR12, URZ ;  /* 0x0000000c040872a5 */ /* 0x000fe2000f8e003f */
[----:B------:R-:W-:Y:S02]  /*15160*/  IMAD.X R33, RZ, RZ, R11, P0 ;  /* 0x000000ffff217224 */ /* 0x000fe400000e060b */
[----:B------:R-:W-:Y:S02]  /*15170*/  LOP3.LUT R32, R6, R7, RZ, 0x3c, !PT ;  /* 0x0000000706207212 */ /* 0x000fe400078e3cff */
[----:B------:R-:W0:Y:S01]  /*15180*/  @P1 LDC R6, c[0x0][0xbec] ;  /* 0x0002fb00ff061b82 */ /* 0x000e220000000800 */
[----:B------:R-:W-:Y:S01]  /*15190*/  UIMAD UR10, UR4, UR13, UR10 ;  /* 0x0000000d040a72a4 */ /* 0x000fe2000f8e020a */
[----:B------:R-:W-:-:S02]  /*151a0*/  VIADD R17, R8, UR40 ;  /* 0x0000002808117c36 */ /* 0x000fc40008000000 */
[----:B------:R-:W5:Y:S01]  /*151b0*/  LD.E.128 R32, desc[UR50][R32.64] ;  /* 0x0000003220207980 */ /* 0x000f62000c101d00 */
[----:B------:R-:W-:Y:S01]  /*151c0*/  UIADD3 UR9, UR9, UR10, URZ ;  /* 0x0000000a09097290 */ /* 0x000fe2000fffe03f */
[----:B------:R-:W-:Y:S01]  /*151d0*/  IMAD.MOV.U32 R11, RZ, RZ, R17 ;  /* 0x000000ffff0b7224 */ /* 0x000fe200078e0011 */
[----:B------:R-:W-:Y:S01]  /*151e0*/  USHF.R.S32.HI UR4, URZ, 0x1f, UR7 ;  /* 0x0000001f3f047899 */ /* 0x000fe20008011407 */
[----:B------:R-:W1:Y:S01]  /*151f0*/  @P1 LDC R7, c[0x0][0xbf0] ;  /* 0x0002fc00ff071b82 */ /* 0x000e620000000800 */
[----:B------:R-:W-:Y:S01]  /*15200*/  ULDC.64 UR10, c[0x0][0xae8] ;  /* 0x0002ba00000a7ab9 */ /* 0x000fe20000000a00 */
[----:B------:R-:W-:Y:S01]  /*15210*/  VIADD R20, R5, UR40 ;  /* 0x0000002805147c36 */ /* 0x000fe20008000000 */
[----:B------:R-:W-:Y:S01]  /*15220*/  UIMAD.WIDE.U32 UR8, UR37, UR10, UR8 ;  /* 0x0000000a250872a5 */ /* 0x000fe2000f8e0008 */
[----:B------:R-:W-:Y:S01]  /*15230*/  @!PT LDS RZ, [RZ] ;  /* 0x00000000fffff984 */ /* 0x000fe20000000800 */
[----:B------:R-:W-:Y:S01]  /*15240*/  @!PT LDS RZ, [RZ] ;  /* 0x00000000fffff984 */ /* 0x000fe20000000800 */
[----:B------:R-:W-:Y:S01]  /*15250*/  @!PT LDS RZ, [RZ] ;  /* 0x00000000fffff984 */ /* 0x000fe20000000800 */
[----:B------:R-:W-:Y:S01]  /*15260*/  @!PT LDS RZ, [RZ] ;  /* 0x00000000fffff984 */ /* 0x000fe20000000800 */
[----:B------:R0:W-:Y:S06]  /*15270*/  MEMBAR.ALL.CTA ;  /* 0x0000000000007992 */ /* 0x0001ec0000008000 */
[----:B0-----:R-:W0:Y:S01]  /*15280*/  FENCE.VIEW.ASYNC.S ;  /* 0x00000000000073c6 */ /* 0x001e220000000000 */
[----:B------:R-:W-:Y:S01]  /*15290*/  VIADD R5, R4, 0x13220 ;  /* 0x0001322004057836 */ /* 0x000fe20000000000 */
[----:B------:R-:W-:-:S03]  /*152a0*/  UIMAD UR9, UR37, UR11, UR9 ;  /* 0x0000000b250972a4 */ /* 0x000fc6000f8e0209 */
[----:B------:R-:W-:Y:S02]  /*152b0*/  ULDC.64 UR10, c[0x0][0xaf0] ;  /* 0x0002bc00000a7ab9 */ /* 0x000fe40000000a00 */
[----:B------:R-:W-:Y:S02]  /*152c0*/  UIMAD UR4, UR4, UR10, URZ ;  /* 0x0000000a040472a4 */ /* 0x000fe4000f8e023f */
[----:B------:R-:W-:Y:S01]  /*152d0*/  UIMAD.WIDE.U32 UR8, UR7, UR10, UR8 ;  /* 0x0000000a070872a5 */ /* 0x000fe2000f8e0008 */
[----:B------:R-:W-:Y:S01]  /*152e0*/  @P1 IMAD.HI.U32 R6, R17, R6, RZ ;  /* 0x0000000611061227 */ /* 0x000fe200078e00ff */
[----:B------:R-:W-:-:S03]  /*152f0*/  UIMAD UR4, UR7, UR11, UR4 ;  /* 0x0000000b070472a4 */ /* 0x000fc6000f8e0204 */
[----:B------:R-:W-:Y:S01]  /*15300*/  ULDC.64 UR10, c[0x0][0xae0] ;  /* 0x0002b800000a7ab9 */ /* 0x000fe20000000a00 */
[----:B------:R-:W-:Y:S01]  /*15310*/  UIADD3 UR4, UR9, UR4, URZ ;  /* 0x0000000409047290 */ /* 0x000fe2000fffe03f */
[----:B-1----:R-:W-:Y:S01]  /*15320*/  @P1 SHF.R.U32.HI R11, RZ, R7, R6 ;  /* 0x00000007ff0b1219 */ /* 0x002fe20000011606 */
[----:B------:R-:W-:Y:S02]  /*15330*/  IMAD.U32 R7, RZ, RZ, UR9 ;  /* 0x00000009ff077e24 */ /* 0x000fe4000f8e00ff */
[----:B------:R-:W-:Y:S01]  /*15340*/  IMAD.U32 R6, RZ, RZ, UR8 ;  /* 0x00000008ff067e24 */ /* 0x000fe2000f8e00ff */
[--C-:B------:R-:W-:Y:S01]  /*15350*/  SHF.R.S32.HI R8, RZ, 0x1f, R11.reuse ;  /* 0x0000001fff087819 */ /* 0x100fe2000001140b */
[----:B------:R-:W-:Y:S01]  /*15360*/  IMAD.MOV R10, RZ, RZ, -R11 ;  /* 0x000000ffff0a7224 */ /* 0x000fe200078e0a0b */
[----:B------:R-:W-:Y:S01]  /*15370*/  ULDC.64 UR8, c[0x0][0xad8] ;  /* 0x0002b60000087ab9 */ /* 0x000fe20000000a00 */
[----:B------:R-:W-:Y:S01]  /*15380*/  IMAD.U32 R7, RZ, RZ, UR4 ;  /* 0x00000004ff077e24 */ /* 0x000fe2000f8e00ff */
[----:B------:R-:W-:Y:S01]  /*15390*/  ULDC UR4, c[0x0][0xac8] ;  /* 0x0002b20000047ab9 */ /* 0x000fe20000000800 */
[----:B------:R-:W-:-:S02]  /*153a0*/  IMAD R8, R8, UR10, RZ ;  /* 0x0000000a08087c24 */ /* 0x000fc4000f8e02ff */
[----:B------:R-:W-:Y:S02]  /*153b0*/  IMAD R23, R23, R10, R17 ;  /* 0x0000000a17177224 */ /* 0x000fe400078e0211 */
[C---:B------:R-:W-:Y:S02]  /*153c0*/  IMAD R17, R11.reuse, UR11, R8 ;  /* 0x0000000b0b117c24 */ /* 0x040fe4000f8e0208 */
[----:B------:R-:W-:Y:S01]  /*153d0*/  IMAD.WIDE.U32 R6, R11, UR10, R6 ;  /* 0x0000000a0b067c25 */ /* 0x000fe2000f8e0006 */
[----:B------:R-:W-:-:S03]  /*153e0*/  SHF.R.S32.HI R8, RZ, 0x1f, R23 ;  /* 0x0000001fff087819 */ /* 0x000fc60000011417 */
[----:B------:R-:W-:Y:S02]  /*153f0*/  IMAD.IADD R7, R7, 0x1, R17 ;  /* 0x0000000107077824 */ /* 0x000fe400078e0211 */
[----:B------:R-:W-:Y:S02]  /*15400*/  IMAD R8, R8, UR8, RZ ;  /* 0x0000000808087c24 */ /* 0x000fe4000f8e02ff */
[----:B------:R-:W-:-:S04]  /*15410*/  IMAD.WIDE.U32 R6, R23, UR8, R6 ;  /* 0x0000000817067c25 */ /* 0x000fc8000f8e0006 */
[----:B------:R-:W-:Y:S01]  /*15420*/  IMAD R11, R23, UR9, R8 ;  /* 0x00000009170b7c24 */ /* 0x000fe2000f8e0208 */
[----:B------:R-:W-:Y:S01]  /*15430*/  ULDC.64 UR8, c[0x0][0xa80] ;  /* 0x0002a00000087ab9 */ /* 0x000fe20000000a00 */
[----:B------:R-:W-:Y:S01]  /*15440*/  VIADD R8, R20, 0x60 ;  /* 0x0000006014087836 */ /* 0x000fe20000000000 */
[----:B------:R-:W-:Y:S01]  /*15450*/  LEA R17, P0, R6, UR8, 0x1 ;  /* 0x0000000806117c11 */ /* 0x000fe2000f8008ff */
[----:B------:R-:W-:-:S04]  /*15460*/  IMAD.IADD R7, R7, 0x1, R11 ;  /* 0x0000000107077824 */ /* 0x000fc800078e020b */
[----:B0-----:R-:W0:Y:S01]  /*15470*/  SHFL.IDX PT, R21, R17, 0x1, 0x181f ;  /* 0x00381f0011157f89 */ /* 0x001e2200000e0000 */
[----:B------:R-:W-:Y:S01]  /*15480*/  LEA.HI.X R18, R6, UR9, R7, 0x1, P0 ;  /* 0x0000000906127c11 */ /* 0x000fe200080f0c07 */
[----:B------:R-:W-:Y:S01]  /*15490*/  VIADD R6, R20, 0x30 ;  /* 0x0000003014067836 */ /* 0x000fe20000000000 */
[----:B------:R-:W-:Y:S01]  /*154a0*/  ISETP.GE.AND P0, PT, R0, UR4, PT ;  /* 0x0000000400007c0c */ /* 0x000fe2000bf06270 */
[----:B------:R-:W1:Y:S03]  /*154b0*/  SHFL.IDX PT, R7, R17, RZ, 0x181f ;  /* 0x00181fff11077589 */ /* 0x000e6600000e0000 */
[-C--:B------:R-:W-:Y:S01]  /*154c0*/  ISETP.GE.OR P1, PT, R20, R9.reuse, P0 ;  /* 0x000000091400720c */ /* 0x080fe20000726670 */
[----:B------:R-:W1:Y:S01]  /*154d0*/  SHFL.IDX PT, R37, R17, 0x2, 0x181f ;  /* 0x00581f0011257f89 */ /* 0x000e6200000e0000 */
[-C--:B------:R-:W-:Y:S02]  /*154e0*/  ISETP.GE.OR P2, PT, R6, R9.reuse, P0 ;  /* 0x000000090600720c */ /* 0x080fe40000746670 */
[----:B------:R-:W-:Y:S01]  /*154f0*/  ISETP.GE.OR P3, PT, R8, R9, P0 ;  /* 0x000000090800720c */ /* 0x000fe20000766670 */
[----:B------:R-:W1:Y:S01]  /*15500*/  SHFL.IDX PT, R11, R18, RZ, 0x181f ;  /* 0x00181fff120b7589 */ /* 0x000e6200000e0000 */
[----:B------:R-:W-:-:S03]  /*15510*/  VIADD R8, R20, 0x90 ;  /* 0x0000009014087836 */ /* 0x000fc60000000000 */
[----:B------:R-:W1:Y:S02]  /*15520*/  SHFL.IDX PT, R19, R18, 0x1, 0x181f ;  /* 0x00381f0012137f89 */ /* 0x000e6400000e0000 */
[----:B------:R-:W-:Y:S02]  /*15530*/  ISETP.GE.OR P0, PT, R8, R9, P0 ;  /* 0x000000090800720c */ /* 0x000fe40000706670 */
[----:B------:R-:W1:Y:S02]  /*15540*/  SHFL.IDX PT, R23, R18, 0x2, 0x181f ;  /* 0x00581f0012177f89 */ /* 0x000e6400000e0000 */
[C---:B0-----:R-:W-:Y:S02]  /*15550*/  @!P2 LEA R6, P5, R0.reuse, R21, 0x1 ;  /* 0x000000150006a211 */ /* 0x041fe400078a08ff */
[----:B------:R-:W0:Y:S01]  /*15560*/  SHFL.IDX PT, R17, R17, 0x3, 0x181f ;  /* 0x00781f0011117f89 */ /* 0x000e2200000e0000 */
[----:B-1----:R-:W-:-:S03]  /*15570*/  @!P1 LEA R4, P4, R0, R7, 0x1 ;  /* 0x0000000700049211 */ /* 0x002fc600078808ff */
[----:B------:R-:W1:Y:S01]  /*15580*/  SHFL.IDX PT, R18, R18, 0x3, 0x181f ;  /* 0x00781f0012127f89 */ /* 0x000e6200000e0000 */
[----:B------:R-:W-:Y:S02]  /*15590*/  PRMT R7, RZ, 0x654, R5 ;  /* 0x00000654ff077816 */ /* 0x000fe40000000005 */
[C---:B------:R-:W-:Y:S02]  /*155a0*/  @!P3 LEA R10, P6, R0.reuse, R37, 0x1 ;  /* 0x00000025000ab211 */ /* 0x040fe400078c08ff */
[----:B------:R0:W-:Y:S01]  /*155b0*/  SYNCS.ARRIVE.TRANS64.RED.A1T0 RZ, [R7+URZ], RZ ;  /* 0x000000ff07ff79a7 */ /* 0x0001e2000810043f */
[C-C-:B------:R-:W-:Y:S02]  /*155c0*/  @!P1 LEA.HI.X R5, R0.reuse, R11, R3.reuse, 0x1, P4 ;  /* 0x0000000b00059211 */ /* 0x140fe400020f0c03 */
[C-C-:B0-----:R-:W-:Y:S02]  /*155d0*/  @!P2 LEA.HI.X R7, R0.reuse, R19, R3.reuse, 0x1, P5 ;  /* 0x000000130007a211 */ /* 0x141fe400028f0c03 */
[----:B------:R-:W-:Y:S01]  /*155e0*/  @!P3 LEA.HI.X R11, R0, R23, R3, 0x1, P6 ;  /* 0x00000017000bb211 */ /* 0x000fe200030f0c03 */
[----:B--2---:R0:W-:Y:S04]  /*155f0*/  @!P1 ST.E.128 desc[UR50][R4.64], R12 ;  /* 0x0000000c04009985 */ /* 0x0041e8000c101d32 */
[----:B---3--:R0:W-:Y:S04]  /*15600*/  @!P2 ST.E.128 desc[UR50][R6.64], R24 ;  /* 0x000000180600a985 */ /* 0x0081e8000c101d32 */
[----:B----4-:R0:W-:Y:S01]  /*15610*/  @!P3 ST.E.128 desc[UR50][R10.64], R28 ;  /* 0x0000001c0a00b985 */ /* 0x0101e2000c101d32 */
[----:B-1----:R-:W-:Y:S05]  /*15620*/  @P0 BRA `(.L_x_925) ;  /* 0x0000001000d40947 */ /* 0x002fea0003800000 */
[----:B0-----:R-:W-:-:S04]  /*15630*/  LEA R4, P0, R0, R17, 0x1 ;  /* 0x0000001100047211 */ /* 0x001fc800078008ff */
[----:B------:R-:W-:-:S05]  /*15640*/  LEA.HI.X R5, R0, R18, R3, 0x1, P0 ;  /* 0x0000001200057211 */ /* 0x000fca00000f0c03 */
[----:B-----5:R0:W-:Y:S01]  /*15650*/  ST.E.128 desc[UR50][R4.64], R32 ;  /* 0x0000002004007985 */ /* 0x0201e2000c101d32 */
[----:B------:R-:W-:Y:S05]  /*15660*/  BRA `(.L_x_925) ;  /* 0x0000001000c47947 */ /* 0x000fea0003800000 */
.L_x_924:
[----:B------:R-:W-:Y:S01]  /*15670*/  ULDC.64 UR12, c[0x0][0xb08] ;  /* 0x0002c200000c7ab9 */ /* 0x000fe20000000a00 */
[----:B------:R-:W0:Y:S01]  /*15680*/  @P1 LDC R3, c[0x0][0xbec] ;  /* 0x0002fb00ff031b82 */ /* 0x000e220000000800 */
[----:B------:R-:W-:Y:S01]  /*15690*/  UIMAD UR10, UR10, UR12, URZ ;  /* 0x0000000c0a0a72a4 */ /* 0x000fe2000f8e023f */
[----:B------:R-:W-:Y:S01]  /*156a0*/  VIADD R8, R4, 0x13220 ;  /* 0x0001322004087836 */ /* 0x000fe20000000000 */
[----:B------:R-:W-:Y:S01]  /*156b0*/  UIMAD.WIDE.U32 UR8, UR4, UR12, URZ ;  /* 0x0000000c040872a5 */ /* 0x000fe2000f8e003f */
[----:B------:R-:W-:Y:S01]  /*156c0*/  ISETP.GE.AND P0, PT, R56, R9, PT ;  /* 0x000000093800720c */ /* 0x000fe20003f06270 */
[----:B------:R-:W-:Y:S01]  /*156d0*/  UIMAD UR10, UR4, UR13, UR10 ;  /* 0x0000000d040a72a4 */ /* 0x000fe2000f8e020a */
[C---:B------:R-:W-:Y:S01]  /*156e0*/  VIADD R17, R22.reuse, 0x28 ;  /* 0x0000002816117836 */ /* 0x040fe20000000000 */
[----:B------:R-:W-:Y:S01]  /*156f0*/  USHF.R.S32.HI UR4, URZ, 0x1f, UR7 ;  /* 0x0000001f3f047899 */ /* 0x000fe20008011407 */
[----:B------:R-:W1:Y:S01]  /*15700*/  @P1 LDC R5, c[0x0][0xbf0] ;  /* 0x0002fc00ff051b82 */ /* 0x000e620000000800 */
[----:B------:R-:W-:Y:S01]  /*15710*/  UIADD3 UR9, UR9, UR10, URZ ;  /* 0x0000000a09097290 */ /* 0x000fe2000fffe03f */
[----:B------:R-:W-:Y:S01]  /*15720*/  PRMT R8, RZ, 0x654, R8 ;  /* 0x00000654ff087816 */ /* 0x000fe20000000008 */
[C---:B------:R-:W-:Y:S01]  /*15730*/  VIADD R53, R22.reuse, 0x38 ;  /* 0x0000003816357836 */ /* 0x040fe20000000000 */
[----:B------:R-:W-:Y:S01]  /*15740*/  ULDC.64 UR10, c[0x0][0xb38] ;  /* 0x0002ce00000a7ab9 */ /* 0x000fe20000000a00 */
[C---:B------:R-:W-:Y:S01]  /*15750*/  VIADD R57, R22.reuse, 0x8 ;  /* 0x0000000816397836 */ /* 0x040fe20000000000 */
[----:B------:R-:W-:Y:S01]  /*15760*/  UIMAD.WIDE.U32 UR8, UR37, UR10, UR8 ;  /* 0x0000000a250872a5 */ /* 0x000fe2000f8e0008 */
[C---:B------:R-:W-:Y:S01]  /*15770*/  VIADD R59, R22.reuse, 0x20 ;  /* 0x00000020163b7836 */ /* 0x040fe20000000000 */
[----:B------:R2:W-:Y:S01]  /*15780*/  SYNCS.ARRIVE.TRANS64.RED.A1T0 RZ, [R8+URZ], RZ ;  /* 0x000000ff08ff79a7 */ /* 0x0005e2000810043f */
[C---:B------:R-:W-:Y:S01]  /*15790*/  VIADD R61, R22.reuse, 0x10 ;  /* 0x00000010163d7836 */ /* 0x040fe20000000000 */
[----:B------:R-:W-:Y:S01]  /*157a0*/  UIMAD UR9, UR37, UR11, UR9 ;  /* 0x0000000b250972a4 */ /* 0x000fe2000f8e0209 */
[----:B------:R-:W-:Y:S01]  /*157b0*/  VIADD R63, R22, 0x18 ;  /* 0x00000018163f7836 */ /* 0x000fe20000000000 */
[----:B------:R-:W-:Y:S01]  /*157c0*/  BSSY B1, `(.L_x_926) ;  /* 0x000004b000017945 */ /* 0x000fe20003800000 */
[----:B------:R-:W-:Y:S01]  /*157d0*/  ULDC.64 UR10, c[0x0][0xb40] ;  /* 0x0002d000000a7ab9 */ /* 0x000fe20000000a00 */
[----:B------:R-:W-:Y:S01]  /*157e0*/  SHF.R.S32.HI R55, RZ, 0x1f, R53 ;  /* 0x0000001fff377819 */ /* 0x000fe20000011435 */
[----:B------:R-:W-:Y:S01]  /*157f0*/  UIMAD UR4, UR4, UR10, URZ ;  /* 0x0000000a040472a4 */ /* 0x000fe2000f8e023f */
[----:B0-----:R-:W-:Y:S01]  /*15800*/  @P1 IMAD.HI.U32 R0, R58, R3, RZ ;  /* 0x000000033a001227 */ /* 0x001fe200078e00ff */
[----:B------:R-:W-:Y:S01]  /*15810*/  UIMAD.WIDE.U32 UR8, UR7, UR10, UR8 ;  /* 0x0000000a070872a5 */ /* 0x000fe2000f8e0008 */
[----:B------:R-:W-:Y:S01]  /*15820*/  SHF.R.S32.HI R56, RZ, 0x1f, R57 ;  /* 0x0000001fff387819 */ /* 0x000fe20000011439 */
[----:B------:R-:W-:Y:S01]  /*15830*/  UIMAD UR4, UR7, UR11, UR4 ;  /* 0x0000000b070472a4 */ /* 0x000fe2000f8e0204 */
[----:B------:R-:W-:Y:S01]  /*15840*/  IMAD.MOV.U32 R3, RZ, RZ, R58 ;  /* 0x000000ffff037224 */ /* 0x000fe200078e003a */
[----:B------:R-:W-:Y:S01]  /*15850*/  SHF.R.S32.HI R60, RZ, 0x1f, R17 ;  /* 0x0000001fff3c7819 */ /* 0x000fe20000011411 */
[----:B------:R-:W-:Y:S01]  /*15860*/  ULDC.64 UR10, c[0x0][0xb48] ;  /* 0x0002d200000a7ab9 */ /* 0x000fe20000000a00 */
[----:B------:R-:W-:Y:S01]  /*15870*/  UIADD3 UR9, UR9, UR4, URZ ;  /* 0x0000000409097290 */ /* 0x000fe2000fffe03f */
[----:B-1----:R-:W-:-:S02]  /*15880*/  @P1 SHF.R.U32.HI R3, RZ, R5, R0 ;  /* 0x00000005ff031219 */ /* 0x002fc40000011600 */
[----:B------:R-:W-:Y:S01]  /*15890*/  SHF.R.S32.HI R62, RZ, 0x1f, R61 ;  /* 0x0000001fff3e7819 */ /* 0x000fe2000001143d */
[----:B------:R-:W-:Y:S01]  /*158a0*/  UIMAD.WIDE.U32 UR8, UR41, UR10, UR8 ;  /* 0x0000000a290872a5 */ /* 0x000fe2000f8e0008 */
[--C-:B------:R-:W-:Y:S01]  /*158b0*/  SHF.R.S32.HI R0, RZ, 0x1f, R3.reuse ;  /* 0x0000001fff007819 */ /* 0x100fe20000011403 */
[----:B------:R-:W-:Y:S01]  /*158c0*/  IMAD.MOV R6, RZ, RZ, -R3 ;  /* 0x000000ffff067224 */ /* 0x000fe200078e0a03 */
[----:B------:R-:W-:Y:S01]  /*158d0*/  SHF.R.S32.HI R64, RZ, 0x1f, R63 ;  /* 0x0000001fff407819 */ /* 0x000fe2000001143f */
[----:B------:R-:W-:Y:S02]  /*158e0*/  UIMAD UR41, UR41, UR11, UR9 ;  /* 0x0000000b292972a4 */ /* 0x000fe4000f8e0209 */
[----:B------:R-:W-:Y:S01]  /*158f0*/  IMAD R5, R23, R6, R58 ;  /* 0x0000000617057224 */ /* 0x000fe200078e023a */
[----:B------:R-:W-:Y:S01]  /*15900*/  ULDC.64 UR10, c[0x0][0xb30] ;  /* 0x0002cc00000a7ab9 */ /* 0x000fe20000000a00 */
[----:B------:R-:W-:Y:S01]  /*15910*/  IMAD.U32 R7, RZ, RZ, UR9 ;  /* 0x00000009ff077e24 */ /* 0x000fe2000f8e00ff */
[----:B------:R-:W-:Y:S01]  /*15920*/  SHF.R.S32.HI R58, RZ, 0x1f, R59 ;  /* 0x0000001fff3a7819 */ /* 0x000fe2000001143b */
[----:B------:R-:W-:-:S02]  /*15930*/  IMAD R0, R0, UR10, RZ ;  /* 0x0000000a00007c24 */ /* 0x000fc4000f8e02ff */
        /* <DEDUP_REMOVED lines=15> */
[----:B------:R2:W0:Y:S01]  /*15a30*/  SHFL.IDX PT, R6, R0, RZ, 0x1c1f ;  /* 0x001c1fff00067589 */ /* 0x00042200000e0000 */
[----:B------:R-:W-:-:S03]  /*15a40*/  SHF.R.S32.HI R52, RZ, 0x1f, R23 ;  /* 0x0000001fff347819 */ /* 0x000fc60000011417 */
[----:B------:R2:W1:Y:S01]  /*15a50*/  SHFL.IDX PT, R7, R3, RZ, 0x1c1f ;  /* 0x001c1fff03077589 */ /* 0x00046200000e0000 */
[----:B------:R-:W-:Y:S05]  /*15a60*/  @P0 BRA `(.L_x_927) ;  /* 0x0000000000800947 */ /* 0x000fea0003800000 */
[----:B------:R-:W-:Y:S02]  /*15a70*/  ULDC UR4, c[0x0][0xac8] ;  /* 0x0002b20000047ab9 */ /* 0x000fe40000000800 */
[----:B------:R-:W-:Y:S02]  /*15a80*/  ISETP.GE.AND P1, PT, R57, UR4, PT ;  /* 0x0000000439007c0c */ /* 0x000fe4000bf26270 */
[----:B------:R-:W-:Y:S02]  /*15a90*/  ISETP.GE.AND P0, PT, R22, UR4, PT ;  /* 0x0000000416007c0c */ /* 0x000fe4000bf06270 */
[----:B------:R-:W-:Y:S02]  /*15aa0*/  ISETP.GE.AND P4, PT, R61, UR4, PT ;  /* 0x000000043d007c0c */ /* 0x000fe4000bf86270 */
[----:B------:R-:W-:Y:S02]  /*15ab0*/  ISETP.GE.AND P5, PT, R63, UR4, PT ;  /* 0x000000043f007c0c */ /* 0x000fe4000bfa6270 */
[----:B------:R-:W-:-:S05]  /*15ac0*/  ISETP.GE.AND P3, PT, R59, UR4, PT ;  /* 0x000000043b007c0c */ /* 0x000fca000bf66270 */
[CC--:B0-----:R-:W-:Y:S02]  /*15ad0*/  @!P1 LEA R10, P2, R57.reuse, R6.reuse, 0x2 ;  /* 0x00000006390a9211 */ /* 0x0c1fe400078410ff */
[----:B-1----:R-:W-:Y:S02]  /*15ae0*/  @!P0 IMAD.WIDE R4, R22, 0x4, R6 ;  /* 0x0000000416048825 */ /* 0x002fe400078e0206 */
        /* <DEDUP_REMOVED lines=10> */
[----:B------:R-:W-:Y:S02]  /*15b90*/  @!P5 LEA.HI.X R51, R63, R7, R64, 0x2, P6 ;  /* 0x000000073f33d211 */ /* 0x000fe400030f1440 */
[----:B0-----:R-:W-:-:S03]  /*15ba0*/  @!P3 LEA R4, P6, R59, R6, 0x2 ;  /* 0x000000063b04b211 */ /* 0x001fc600078c10ff */
[----:B------:R3:W-:Y:S01]  /*15bb0*/  @!P5 ST.E.64 desc[UR50][R50.64], R24 ;  /* 0x000000183200d985 */ /* 0x0007e2000c101b32 */
[-C--:B------:R-:W-:Y:S02]  /*15bc0*/  @!P2 LEA R12, P4, R17, R6.reuse, 0x2 ;  /* 0x00000006110ca211 */ /* 0x080fe400078810ff */
[-C--:B------:R-:W-:Y:S02]  /*15bd0*/  @!P3 LEA.HI.X R5, R59, R7.reuse, R58, 0x2, P6 ;  /* 0x000000073b05b211 */ /* 0x080fe400030f143a */
[-C--:B-1----:R-:W-:Y:S02]  /*15be0*/  @!P1 LEA R10, P5, R23, R6.reuse, 0x2 ;  /* 0x00000006170a9211 */ /* 0x082fe400078a10ff */
[----:B------:R-:W-:Y:S01]  /*15bf0*/  @!P0 LEA R6, P6, R53, R6, 0x2 ;  /* 0x0000000635068211 */ /* 0x000fe200078c10ff */
[----:B------:R3:W-:Y:S01]  /*15c00*/  @!P3 ST.E.64 desc[UR50][R4.64], R18 ;  /* 0x000000120400b985 */ /* 0x0007e2000c101b32 */
[-C--:B------:R-:W-:Y:S02]  /*15c10*/  @!P2 LEA.HI.X R13, R17, R7.reuse, R60, 0x2, P4 ;  /* 0x00000007110da211 */ /* 0x080fe400020f143c */
[----:B------:R-:W-:-:S02]  /*15c20*/  @!P1 LEA.HI.X R11, R23, R7, R52, 0x2, P5 ;  /* 0x00000007170b9211 */ /* 0x000fc400028f1434 */
[----:B------:R-:W-:Y:S01]  /*15c30*/  @!P0 LEA.HI.X R7, R53, R7, R55, 0x2, P6 ;  /* 0x0000000735078211 */ /* 0x000fe200030f1437 */
[----:B------:R3:W-:Y:S04]  /*15c40*/  @!P2 ST.E.64 desc[UR50][R12.64], R28 ;  /* 0x0000001c0c00a985 */ /* 0x0007e8000c101b32 */
[----:B------:R3:W-:Y:S04]  /*15c50*/  @!P1 ST.E.64 desc[UR50][R10.64], R32 ;  /* 0x000000200a009985 */ /* 0x0007e8000c101b32 */
[----:B------:R3:W-:Y:S02]  /*15c60*/  @!P0 ST.E.64 desc[UR50][R6.64], R38 ;  /* 0x0000002606008985 */ /* 0x0007e4000c101b32 */
.L_x_927:
[----:B------:R-:W-:Y:S05]  /*15c70*/  BSYNC B1 ;  /* 0x0000000000017941 */ /* 0x000fea0003800000 */
.L_x_926:
[----:B------:R-:W-:Y:S01]  /*15c80*/  ISETP.GE.AND P0, PT, R54, R9, PT ;  /* 0x000000093600720c */ /* 0x000fe20003f06270 */
[----:B-1-3--:R3:W4:Y:S04]  /*15c90*/  SHFL.IDX PT, R7, R3, 0x1, 0x1c1f ;  /* 0x003c1f0003077f89 */ /* 0x00a72800000e0000 */
[----:B0-----:R3:W0:Y:S08]  /*15ca0*/  SHFL.IDX PT, R6, R0, 0x1, 0x1c1f ;  /* 0x003c1f0000067f89 */ /* 0x00163000000e0000 */
[----:B---3--:R-:W-:Y:S05]  /*15cb0*/  @P0 BRA `(.L_x_925) ;  /* 0x0000000c00300947 */ /* 0x008fea0003800000 */
[----:B------:R-:W-:Y:S02]  /*15cc0*/  ULDC UR4, c[0x0][0xac8] ;  /* 0x0002b20000047ab9 */ /* 0x000fe40000000800 */
[----:B------:R-:W-:Y:S02]  /*15cd0*/  ISETP.GE.AND P0, PT, R22, UR4, PT ;  /* 0x0000000416007c0c */ /* 0x000fe4000bf06270 */
[----:B------:R-:W-:Y:S02]  /*15ce0*/  ISETP.GE.AND P4, PT, R57, UR4, PT ;  /* 0x0000000439007c0c */ /* 0x000fe4000bf86270 */
[----:B------:R-:W-:Y:S02]  /*15cf0*/  ISETP.GE.AND P3, PT, R61, UR4, PT ;  /* 0x000000043d007c0c */ /* 0x000fe4000bf66270 */
[----:B------:R-:W-:Y:S02]  /*15d00*/  ISETP.GE.AND P2, PT, R63, UR4, PT ;  /* 0x000000043f007c0c */ /* 0x000fe4000bf46270 */
[----:B------:R-:W-:-:S05]  /*15d10*/  ISETP.GE.AND P1, PT, R59, UR4, PT ;  /* 0x000000043b007c0c */ /* 0x000fca000bf26270 */
[----:B0---4-:R-:W-:Y:S02]  /*15d20*/  @!P0 IMAD.WIDE R4, R22, 0x4, R6 ;  /* 0x0000000416048825 */ /* 0x011fe400078e0206 */
[-C--:B--2---:R-:W-:Y:S02]  /*15d30*/  @!P4 LEA R8, P5, R57, R6.reuse, 0x2 ;  /* 0x000000063908c211 */ /* 0x084fe400078a10ff */
[-C--:B------:R-:W-:Y:S01]  /*15d40*/  @!P3 LEA R10, P6, R61, R6.reuse, 0x2 ;  /* 0x000000063d0ab211 */ /* 0x080fe200078c10ff */
[----:B------:R0:W-:Y:S01]  /*15d50*/  @!P0 ST.E.64 desc[UR50][R4.64], R36 ;  /* 0x0000002404008985 */ /* 0x0001e2000c101b32 */
[----:B------:R-:W-:Y:S02]  /*15d60*/  ISETP.GE.AND P0, PT, R17, UR4, PT ;  /* 0x0000000411007c0c */ /* 0x000fe4000bf06270 */
[----:B------:R-:W-:Y:S02]  /*15d70*/  @!P4 LEA.HI.X R9, R57, R7, R56, 0x2, P5 ;  /* 0x000000073909c211 */ /* 0x000fe400028f1438 */
[----:B------:R-:W-:-:S02]  /*15d80*/  @!P2 LEA R12, P5, R63, R6, 0x2 ;  /* 0x000000063f0ca211 */ /* 0x000fc400078a10ff */
[-C--:B------:R-:W-:Y:S01]  /*15d90*/  @!P3 LEA.HI.X R11, R61, R7.reuse, R62, 0x2, P6 ;  /* 0x000000073d0bb211 */ /* 0x080fe200030f143e */
[----:B------:R3:W-:Y:S01]  /*15da0*/  @!P4 ST.E.64 desc[UR50][R8.64], R26 ;  /* 0x0000001a0800c985 */ /* 0x0007e2000c101b32 */
[----:B------:R-:W-:Y:S02]  /*15db0*/  ISETP.GE.AND P6, PT, R23, UR4, PT ;  /* 0x0000000417007c0c */ /* 0x000fe4000bfc6270 */
[----:B------:R-:W-:Y:S01]  /*15dc0*/  @!P2 LEA.HI.X R13, R63, R7, R64, 0x2, P5 ;  /* 0x000000073f0da211 */ /* 0x000fe200028f1440 */
[----:B------:R3:W-:Y:S01]  /*15dd0*/  @!P3 ST.E.64 desc[UR50][R10.64], R30 ;  /* 0x0000001e0a00b985 */ /* 0x0007e2000c101b32 */
[----:B------:R-:W-:-:S03]  /*15de0*/  @!P1 LEA R14, P5, R59, R6, 0x2 ;  /* 0x000000063b0e9211 */ /* 0x000fc600078a10ff */
[----:B------:R3:W-:Y:S01]  /*15df0*/  @!P2 ST.E.64 desc[UR50][R12.64], R34 ;  /* 0x000000220c00a985 */ /* 0x0007e2000c101b32 */
[----:B------:R-:W-:Y:S02]  /*15e00*/  @!P1 LEA.HI.X R15, R59, R7, R58, 0x2, P5 ;  /* 0x000000073b0f9211 */ /* 0x000fe400028f143a */
[----:B0-----:R-:W-:-:S03]  /*15e10*/  @!P0 LEA R4, P5, R17, R6, 0x2 ;  /* 0x0000000611048211 */ /* 0x001fc600078a10ff */
[----:B------:R3:W-:Y:S01]  /*15e20*/  @!P1 ST.E.64 desc[UR50][R14.64], R40 ;  /* 0x000000280e009985 */ /* 0x0007e2000c101b32 */
[----:B------:R-:W-:Y:S02]  /*15e30*/  @!P0 LEA.HI.X R5, R17, R7, R60, 0x2, P5 ;  /* 0x0000000711058211 */ /* 0x000fe400028f143c */
[----:B------:R-:W-:-:S03]  /*15e40*/  @!P6 LEA R18, P5, R23, R6, 0x2 ;  /* 0x000000061712e211 */ /* 0x000fc600078a10ff */
[----:B------:R3:W-:Y:S01]  /*15e50*/  @!P0 ST.E.64 desc[UR50][R4.64], R42 ;  /* 0x0000002a04008985 */ /* 0x0007e2000c101b32 */
[----:B------:R-:W-:Y:S02]  /*15e60*/  @!P6 LEA.HI.X R19, R23, R7, R52, 0x2, P5 ;  /* 0x000000071713e211 */ /* 0x000fe400028f1434 */
[----:B------:R-:W-:-:S03]  /*15e70*/  ISETP.GE.AND P0, PT, R53, UR4, PT ;  /* 0x0000000435007c0c */ /* 0x000fc6000bf06270 */
[----:B------:R3:W-:Y:S10]  /*15e80*/  @!P6 ST.E.64 desc[UR50][R18.64], R44 ;  /* 0x0000002c1200e985 */ /* 0x0007f4000c101b32 */
[----:B------:R-:W-:Y:S05]  /*15e90*/  @P0 BRA `(.L_x_925) ;  /* 0x0000000800b80947 */ /* 0x000fea0003800000 */
[----:B---3--:R-:W-:-:S04]  /*15ea0*/  LEA R4, P0, R53, R6, 0x2 ;  /* 0x0000000635047211 */ /* 0x008fc800078010ff */
[----:B------:R-:W-:-:S05]  /*15eb0*/  LEA.HI.X R5, R53, R7, R55, 0x2, P0 ;  /* 0x0000000735057211 */ /* 0x000fca00000f1437 */
[----:B------:R0:W-:Y:S01]  /*15ec0*/  ST.E.64 desc[UR50][R4.64], R46 ;  /* 0x0000002e04007985 */ /* 0x0001e2000c101b32 */
[----:B------:R-:W-:Y:S05]  /*15ed0*/  BRA `(.L_x_925) ;  /* 0x0000000800a87947 */ /* 0x000fea0003800000 */
.L_x_922:
[----:B------:R-:W0:Y:S01]  /*15ee0*/  LDC.64 R6, c[0x0][0xc00] ;  /* 0x00030000ff067b82 */ /* 0x000e220000000a00 */
[----:B------:R-:W-:Y:S01]  /*15ef0*/  ULDC.64 UR8, c[0x0][0xc00] ;  /* 0x0003000000087ab9 */ /* 0x000fe20000000a00 */
[----:B------:R-:W-:Y:S01]  /*15f00*/  IMAD.MOV.U32 R9, RZ, RZ, RZ ;  /* 0x000000ffff097224 */ /* 0x000fe200078e00ff */
[----:B------:R-:W-:-:S05]  /*15f10*/  UIMAD.WIDE UR8, UR39, 0x4, UR8 ;  /* 0x00000004270878a5 */ /* 0x000fca000f8e0208 */
[----:B------:R-:W1:Y:S01]  /*15f20*/  LDC.64 R10, c[0x0][0xc08] ;  /* 0x00030200ff0a7b82 */ /* 0x000e620000000a00 */
[----:B0-----:R-:W-:Y:S01]  /*15f30*/  ISETP.NE.U32.AND P0, PT, R6, RZ, PT ;  /* 0x000000ff0600720c */ /* 0x001fe20003f05070 */
[----:B------:R-:W-:Y:S01]  /*15f40*/  IMAD.U32 R6, RZ, RZ, UR8 ;  /* 0x00000008ff067e24 */ /* 0x000fe2000f8e00ff */
[----:B------:R-:W-:Y:S01]  /*15f50*/  R2UR UR4, R7 ;  /* 0x00000000070472ca */ /* 0x000fe200000e0000 */
[----:B------:R-:W-:Y:S01]  /*15f60*/  IMAD.U32 R7, RZ, RZ, UR9 ;  /* 0x00000009ff077e24 */ /* 0x000fe2000f8e00ff */
[----:B-1----:R-:W-:-:S09]  /*15f70*/  ISETP.NE.U32.AND P1, PT, R10, RZ, PT ;  /* 0x000000ff0a00720c */ /* 0x002fd20003f25070 */
[----:B------:R-:W-:Y:S02]  /*15f80*/  VOTEU.ANY UP0, P0 ;  /* 0x00000000003f7886 */ /* 0x000fe40000000100 */
[----:B------:R-:W-:Y:S01]  /*15f90*/  UISETP.NE.AND.EX UP0, UPT, UR4, URZ, UPT, UP0 ;  /* 0x0000003f0400728c */ /* 0x000fe2000bf05300 */
[----:B------:R-:W-:Y:S01]  /*15fa0*/  R2UR UR4, R11 ;  /* 0x000000000b0472ca */ /* 0x000fe200000e0000 */
[----:B------:R-:W-:-:S04]  /*15fb0*/  VOTEU.ANY UP1, P1 ;  /* 0x00000000003f7886 */ /* 0x000fc80000820100 */
[----:B------:R-:W-:-:S08]  /*15fc0*/  PLOP3.LUT P0, PT, PT, PT, UP0, 0x80, 0x0 ;  /* 0x000000000000781c */ /* 0x000fd00003f0f008 */
[----:B------:R-:W-:-:S06]  /*15fd0*/  UISETP.NE.AND.EX UP1, UPT, UR4, URZ, UPT, UP1 ;  /* 0x0000003f0400728c */ /* 0x000fcc000bf25310 */
[----:B------:R-:W-:Y:S01]  /*15fe0*/  PLOP3.LUT P1, PT, PT, PT, UP1, 0x80, 0x0 ;  /* 0x000000000000781c */ /* 0x000fe20003f2f018 */
[----:B------:R0:W5:Y:S01]  /*15ff0*/  @P0 LDG.E R9, desc[UR50][R6.64] ;  /* 0x0000003206090981 */ /* 0x000162000c1e1900 */
[----:B------:R-:W-:Y:S02]  /*16000*/  ULDC UR4, c[0x0][0xa88] ;  /* 0x0002a20000047ab9 */ /* 0x000fe40000000800 */
[----:B------:R-:W-:Y:S01]  /*16010*/  IMAD.U32 R4, RZ, RZ, UR4 ;  /* 0x00000004ff047e24 */ /* 0x000fe2000f8e00ff */
[----:B------:R-:W-:Y:S02]  /*16020*/  @UP1 ULDC.64 UR8, c[0x0][0xc08] ;  /* 0x0003020000081ab9 */ /* 0x000fe40000000a00 */
[----:B------:R-:W-:-:S06]  /*16030*/  @UP1 UIMAD.WIDE UR8, UR39, 0x4, UR8 ;  /* 0x00000004270818a5 */ /* 0x000fcc000f8e0208 */
[----:B------:R-:W-:Y:S02]  /*16040*/  IMAD.U32 R10, RZ, RZ, UR8 ;  /* 0x00000008ff0a7e24 */ /* 0x000fe4000f8e00ff */
[----:B------:R-:W-:-:S05]  /*16050*/  IMAD.U32 R11, RZ, RZ, UR9 ;  /* 0x00000009ff0b7e24 */ /* 0x000fca000f8e00ff */
[----:B------:R0:W5:Y:S01]  /*16060*/  @P1 LDG.E R4, desc[UR50][R10.64] ;  /* 0x000000320a041981 */ /* 0x000162000c1e1900 */
[----:B------:R-:W-:Y:S05]  /*16070*/  @P1 BRA `(.L_x_928) ;  /* 0x0000000000101947 */ /* 0x000fea0003800000 */
[----:B------:R-:W-:Y:S05]  /*16080*/  @!P0 BRA `(.L_x_928) ;  /* 0x00000000000c8947 */ /* 0x000fea0003800000 */
[----:B0-----:R-:W2:Y:S04]  /*16090*/  LDG.E R11, desc[UR50][R6.64] ;  /* 0x00000032060b7981 */ /* 0x001ea8000c1e1900 */
[----:B-----5:R-:W2:Y:S02]  /*160a0*/  LDG.E R4, desc[UR50][R6.64+0x4] ;  /* 0x0000043206047981 */ /* 0x020ea4000c1e1900 */
[----:B--2---:R-:W-:-:S07]  /*160b0*/  IMAD.IADD R4, R4, 0x1, -R11 ;  /* 0x0000000104047824 */ /* 0x004fce00078e0a0b */
.L_x_928:
[----:B-----5:R-:W-:Y:S01]  /*160c0*/  R2UR UR16, R9 ;  /* 0x00000000091072ca */ /* 0x020fe200000e0000 */
[----:B------:R-:W-:Y:S01]  /*160d0*/  USHF.R.S32.HI UR7, URZ, 0x1f, UR39 ;  /* 0x0000001f3f077899 */ /* 0x000fe20008011427 */
[----:B------:R-:W-:Y:S01]  /*160e0*/  ISETP.GT.AND P0, PT, R17, 0xbf, PT ;  /* 0x000000bf1100780c */ /* 0x000fe20003f04270 */
[----:B------:R-:W-:Y:S01]  /*160f0*/  USEL UR4, UR39, URZ, !UP0 ;  /* 0x0000003f27047287 */ /* 0x000fe2000c000000 */
[----:B------:R-:W-:Y:S01]  /*16100*/  BSSY B1, `(.L_x_929) ;  /* 0x0000039000017945 */ /* 0x000fe20003800000 */
[----:B------:R-:W-:-:S08]  /*16110*/  USEL UR7, UR7, URZ, !UP0 ;  /* 0x0000003f07077287 */ /* 0x000fd0000c000000 */
[----:B------:R-:W-:Y:S02]  /*16120*/  USHF.R.S32.HI UR16, URZ, 0x1f, UR16 ;  /* 0x0000001f3f107899 */ /* 0x000fe40008011410 */
[----:B------:R-:W-:Y:S10]  /*16130*/  @P0 BRA `(.L_x_930) ;  /* 0x0000000000d40947 */ /* 0x000ff40003800000 */
[----:B------:R-:W0:Y:S01]  /*16140*/  LDC R13, c[0x0][0xbe8] ;  /* 0x0002fa00ff0d7b82 */ /* 0x000e220000000800 */
[----:B------:R-:W-:-:S05]  /*16150*/  IMAD.U32 R12, RZ, RZ, UR40 ;  /* 0x00000028ff0c7e24 */ /* 0x000fca000f8e00ff */
[----:B------:R-:W-:Y:S01]  /*16160*/  IADD3 R12, R12, -0x80, R78 ;  /* 0xffffff800c0c7810 */ /* 0x000fe20007ffe04e */
[----:B0-----:R-:W-:-:S05]  /*16170*/  IMAD R6, R4, R13, RZ ;  /* 0x0000000d04067224 */ /* 0x001fca00078e02ff */
        /* <DEDUP_REMOVED lines=11> */
[----:B------:R-:W-:Y:S02]  /*16230*/  UIMAD.WIDE.U32 UR14, UR8, UR37, URZ ;  /* 0x00000025080e72a5 */ /* 0x000fe4000f8e003f */
[----:B------:R-:W1:Y:S01]  /*16240*/  @P0 LDC R14, c[0x0][0xbf0] ;  /* 0x0002fc00ff0e0b82 */ /* 0x000e620000000800 */
[----:B------:R-:W-:Y:S02]  /*16250*/  UIMAD UR18, UR9, UR37, URZ ;  /* 0x00000025091272a4 */ /* 0x000fe4000f8e023f */
[----:B------:R-:W-:Y:S01]  /*16260*/  UIMAD UR11, UR11, UR4, URZ ;  /* 0x000000040b0b72a4 */ /* 0x000fe2000f8e023f */
[----:B------:R-:W-:Y:S01]  /*16270*/  IMAD.U32 R6, RZ, RZ, UR14 ;  /* 0x0000000eff067e24 */ /* 0x000fe2000f8e00ff */
[----:B------:R-:W-:Y:S01]  /*16280*/  UIMAD.WIDE.U32 UR8, UR10, UR4, URZ ;  /* 0x000000040a0872a5 */ /* 0x000fe2000f8e003f */
[----:B------:R-:W-:Y:S01]  /*16290*/  IMAD.U32 R7, RZ, RZ, UR15 ;  /* 0x0000000fff077e24 */ /* 0x000fe2000f8e00ff */
[----:B------:R-:W-:-:S02]  /*162a0*/  UIADD3 UR14, UR18, UR15, URZ ;  /* 0x0000000f120e7290 */ /* 0x000fc4000fffe03f */
[----:B------:R-:W-:Y:S01]  /*162b0*/  UIMAD UR11, UR10, UR7, UR11 ;  /* 0x000000070a0b72a4 */ /* 0x000fe2000f8e020b */
[----:B------:R-:W-:-:S03]  /*162c0*/  ULDC.64 UR12, c[0x0][UR17+0x228] ;  /* 0x00008a00110c7abb */ /* 0x000fc60008000a00 */
[----:B------:R-:W-:Y:S01]  /*162d0*/  UIADD3 UR11, UR9, UR11, URZ ;  /* 0x0000000b090b7290 */ /* 0x000fe2000fffe03f */
[----:B------:R-:W-:Y:S01]  /*162e0*/  IMAD.U32 R15, RZ, RZ, UR14 ;  /* 0x0000000eff0f7e24 */ /* 0x000fe2000f8e00ff */
[----:B------:R-:W-:Y:S01]  /*162f0*/  UIMAD.WIDE.U32 UR20, UR12, UR19, URZ ;  /* 0x000000130c1472a5 */ /* 0x000fe2000f8e003f */
[----:B0-----:R-:W-:Y:S01]  /*16300*/  @P0 IMAD.HI.U32 R11, R12, R11, RZ ;  /* 0x0000000b0c0b0227 */ /* 0x001fe200078e00ff */
[----:B------:R-:W-:-:S04]  /*16310*/  UIMAD UR10, UR13, UR19, URZ ;  /* 0x000000130d0a72a4 */ /* 0x000fc8000f8e023f */
[----:B------:R-:W-:Y:S01]  /*16320*/  UIADD3 UR10, UR10, UR21, URZ ;  /* 0x000000150a0a7290 */ /* 0x000fe2000fffe03f */
[----:B-1----:R-:W-:Y:S02]  /*16330*/  @P0 SHF.R.U32.HI R10, RZ, R14, R11 ;  /* 0x0000000eff0a0219 */ /* 0x002fe4000001160b */
[----:B------:R-:W-:Y:S01]  /*16340*/  IADD3 R7, P0, P1, R6, UR8, R9 ;  /* 0x0000000806077c10 */ /* 0x000fe2000f91e009 */
[----:B------:R-:W-:Y:S01]  /*16350*/  IMAD.U32 R6, RZ, RZ, UR16 ;  /* 0x00000010ff067e24 */ /* 0x000fe2000f8e00ff */
[----:B------:R-:W-:Y:S01]  /*16360*/  ULDC.64 UR8, c[0x0][UR17+0x210] ;  /* 0x0000840011087abb */ /* 0x000fe20008000a00 */
[----:B------:R-:W-:-:S04]  /*16370*/  IMAD.MOV R11, RZ, RZ, -R10 ;  /* 0x000000ffff0b7224 */ /* 0x000fc800078e0a0a */
[----:B------:R-:W-:Y:S01]  /*16380*/  IMAD R11, R13, R11, R12 ;  /* 0x0000000b0d0b7224 */ /* 0x000fe200078e020c */
[----:B------:R-:W-:Y:S02]  /*16390*/  IADD3.X R12, R15, UR11, R6, P0, P1 ;  /* 0x0000000b0f0c7c10 */ /* 0x000fe400087e2406 */
[----:B------:R-:W-:Y:S01]  /*163a0*/  IADD3 R6, P0, P1, R10, UR20, R7 ;  /* 0x000000140a067c10 */ /* 0x000fe2000f91e007 */
[----:B------:R-:W-:Y:S01]  /*163b0*/  IMAD R13, R11, UR9, RZ ;  /* 0x000000090b0d7c24 */ /* 0x000fe2000f8e02ff */
[----:B------:R-:W-:Y:S02]  /*163c0*/  SHF.R.S32.HI R7, RZ, 0x1f, R10 ;  /* 0x0000001fff077819 */ /* 0x000fe4000001140a */
[----:B------:R-:W-:Y:S02]  /*163d0*/  SHF.R.S32.HI R10, RZ, 0x1f, R11 ;  /* 0x0000001fff0a7819 */ /* 0x000fe4000001140b */
[----:B------:R-:W-:Y:S01]  /*163e0*/  IADD3.X R7, R7, UR10, R12, P0, P1 ;  /* 0x0000000a07077c10 */ /* 0x000fe200087e240c */
[----:B------:R-:W-:Y:S01]  /*163f0*/  ULDC.64 UR10, c[0x0][0xba8] ;  /* 0x0002ea00000a7ab9 */ /* 0x000fe20000000a00 */
[----:B------:R-:W-:Y:S01]  /*16400*/  @!UP0 ULDC UR10, c[0x0][0xb50] ;  /* 0x0002d400000a8ab9 */ /* 0x000fe20000000800 */
[----:B------:R-:W-:Y:S01]  /*16410*/  IMAD R13, R10, UR8, R13 ;  /* 0x000000080a0d7c24 */ /* 0x000fe2000f8e020d */
[----:B------:R-:W-:Y:S01]  /*16420*/  @!UP0 ULDC UR11, c[0x0][0xb54] ;  /* 0x0002d500000b8ab9 */ /* 0x000fe20000000800 */
[----:B------:R-:W-:-:S04]  /*16430*/  IMAD.WIDE.U32 R6, R11, UR8, R6 ;  /* 0x000000080b067c25 */ /* 0x000fc8000f8e0006 */
[----:B------:R-:W-:Y:S01]  /*16440*/  IMAD.IADD R7, R7, 0x1, R13 ;  /* 0x0000000107077824 */ /* 0x000fe200078e020d */
[----:B------:R-:W-:-:S04]  /*16450*/  LEA R10, P0, R6, UR10, 0x2 ;  /* 0x0000000a060a7c11 */ /* 0x000fc8000f8010ff */
[----:B------:R-:W-:Y:S01]  /*16460*/  LEA.HI.X R11, R6, UR11, R7, 0x2, P0 ;  /* 0x0000000b060b7c11 */ /* 0x000fe200080f1407 */
[----:B------:R-:W-:-:S05]  /*16470*/  IMAD.MOV.U32 R7, RZ, RZ, -0x800000 ;  /* 0xff800000ff077424 */ /* 0x000fca00078e00ff */
[----:B------:R1:W-:Y:S03]  /*16480*/  STG.E desc[UR50][R10.64], R7 ;  /* 0x000000070a007986 */ /* 0x0003e6000c101932 */
.L_x_930:
[----:B------:R-:W-:Y:S05]  /*16490*/  BSYNC B1 ;  /* 0x0000000000017941 */ /* 0x000fea0003800000 */
.L_x_929:
[----:B------:R-:W-:-:S06]  /*164a0*/  UISETP.GT.AND UP0, UPT, UR42, 0x1, UPT ;  /* 0x000000012a00788c */ /* 0x000fcc000bf04270 */
[----:B------:R-:W-:-:S13]  /*164b0*/  PLOP3.LUT P0, PT, PT, PT, UP0, 0x80, 0x0 ;  /* 0x000000000000781c */ /* 0x000fda0003f0f008 */
[----:B------:R-:W-:Y:S05]  /*164c0*/  @P0 BRA `(.L_x_925) ;  /* 0x00000004002c0947 */ /* 0x000fea0003800000 */
[----:B------:R-:W2:Y:S01]  /*164d0*/  LDC R15, c[0x0][0xbe8] ;  /* 0x0002fa00ff0f7b82 */ /* 0x000ea20000000800 */
[C---:B------:R-:W-:Y:S01]  /*164e0*/  R2UR UR11, R9.reuse ;  /* 0x00000000090b72ca */ /* 0x040fe200000e0000 */
[----:B------:R-:W-:Y:S01]  /*164f0*/  ULDC.64 UR12, c[0x0][0xaa0] ;  /* 0x0002a800000c7ab9 */ /* 0x000fe20000000a00 */
[----:B------:R-:W-:Y:S01]  /*16500*/  R2UR UR8, R9 ;  /* 0x00000000090872ca */ /* 0x000fe200000e0000 */
[----:B------:R-:W-:Y:S01]  /*16510*/  UIMAD UR10, UR16, UR12, URZ ;  /* 0x0000000c100a72a4 */ /* 0x000fe2000f8e023f */
[----:B------:R-:W-:-:S04]  /*16520*/  IMAD R8, R8, 0x30, R5 ;  /* 0x0000003008087824 */ /* 0x000fc800078e0205 */
[----:B------:R-:W-:-:S04]  /*16530*/  VIADD R8, R8, UR40 ;  /* 0x0000002808087c36 */ /* 0x000fc80008000000 */
[----:B------:R-:W-:Y:S01]  /*16540*/  IMAD.MOV.U32 R9, RZ, RZ, R8 ;  /* 0x000000ffff097224 */ /* 0x000fe200078e0008 */
[----:B------:R-:W-:Y:S02]  /*16550*/  UIMAD UR10, UR11, UR13, UR10 ;  /* 0x0000000d0b0a72a4 */ /* 0x000fe4000f8e020a */
[----:B------:R-:W-:-:S04]  /*16560*/  UIMAD.WIDE.U32 UR8, UR8, UR12, URZ ;  /* 0x0000000c080872a5 */ /* 0x000fc8000f8e003f */
[----:B------:R-:W-:-:S03]  /*16570*/  UIADD3 UR9, UR9, UR10, URZ ;  /* 0x0000000a09097290 */ /* 0x000fc6000fffe03f */
[----:B------:R-:W-:Y:S01]  /*16580*/  ULDC.64 UR10, c[0x0][0xae8] ;  /* 0x0002ba00000a7ab9 */ /* 0x000fe20000000a00 */
[----:B--2---:R-:W-:Y:S01]  /*16590*/  ISETP.NE.AND P0, PT, R15, 0x1, PT ;  /* 0x000000010f00780c */ /* 0x004fe20003f05270 */
[----:B------:R-:W-:Y:S01]  /*165a0*/  UIMAD.WIDE.U32 UR8, UR37, UR10, UR8 ;  /* 0x0000000a250872a5 */ /* 0x000fe2000f8e0008 */
[----:B------:R-:W-:-:S03]  /*165b0*/  IMAD R19, R4, R15, RZ ;  /* 0x0000000f04137224 */ /* 0x000fc600078e02ff */
[----:B------:R-:W-:-:S03]  /*165c0*/  UIMAD UR9, UR37, UR11, UR9 ;  /* 0x0000000b250972a4 */ /* 0x000fc6000f8e0209 */
[----:B------:R-:W-:Y:S02]  /*165d0*/  ULDC.64 UR10, c[0x0][0xaf0] ;  /* 0x0002bc00000a7ab9 */ /* 0x000fe40000000a00 */
[----:B------:R-:W-:Y:S02]  /*165e0*/  UIMAD UR7, UR7, UR10, URZ ;  /* 0x0000000a070772a4 */ /* 0x000fe4000f8e023f */
[----:B------:R-:W-:Y:S01]  /*165f0*/  UIMAD.WIDE.U32 UR8, UR4, UR10, UR8 ;  /* 0x0000000a040872a5 */ /* 0x000fe2000f8e0008 */
[----:B01----:R-:W0:Y:S01]  /*16600*/  @P0 LDC R7, c[0x0][0xbec] ;  /* 0x0002fb00ff070b82 */ /* 0x003e220000000800 */
[----:B------:R-:W-:-:S03]  /*16610*/  UIMAD UR7, UR4, UR11, UR7 ;  /* 0x0000000b040772a4 */ /* 0x000fc6000f8e0207 */
[----:B------:R-:W-:Y:S01]  /*16620*/  ULDC.64 UR10, c[0x0][0xae0] ;  /* 0x0002b800000a7ab9 */ /* 0x000fe20000000a00 */
[----:B------:R-:W-:-:S03]  /*16630*/  UIADD3 UR4, UR9, UR7, URZ ;  /* 0x0000000709047290 */ /* 0x000fc6000fffe03f */
        /* <DEDUP_REMOVED lines=9> */
[----:B------:R-:W-:Y:S02]  /*166d0*/  IMAD R8, R6, UR10, RZ ;  /* 0x0000000a06087c24 */ /* 0x000fe4000f8e02ff */
[----:B------:R-:W-:Y:S01]  /*166e0*/  IMAD.U32 R6, RZ, RZ, UR8 ;  /* 0x00000008ff067e24 */ /* 0x000fe2000f8e00ff */
[----:B------:R-:W-:Y:S01]  /*166f0*/  ULDC.64 UR8, c[0x0][0xad8] ;  /* 0x0002b60000087ab9 */ /* 0x000fe20000000a00 */
        /* <DEDUP_REMOVED lines=9> */
[----:B------:R-:W-:-:S04]  /*16790*/  LEA R8, P0, R6, UR8, 0x1 ;  /* 0x0000000806087c11 */ /* 0x000fc8000f8008ff */
[----:B------:R-:W-:Y:S01]  /*167a0*/  LEA.HI.X R10, R6, UR9, R7, 0x1, P0 ;  /* 0x00000009060a7c11 */ /* 0x000fe200080f0c07 */
[----:B------:R-:W0:Y:S01]  /*167b0*/  SHFL.IDX PT, R9, R8, RZ, 0x181f ;  /* 0x00181fff08097589 */ /* 0x000e2200000e0000 */
[----:B------:R-:W-:Y:S01]  /*167c0*/  VIADD R6, R5, UR40 ;  /* 0x0000002805067c36 */ /* 0x000fe20008000000 */
[----:B------:R-:W-:Y:S02]  /*167d0*/  ISETP.GE.AND P0, PT, R0, UR4, PT ;  /* 0x0000000400007c0c */ /* 0x000fe4000bf06270 */
[----:B------:R-:W1:Y:S01]  /*167e0*/  SHFL.IDX PT, R13, R8, 0x1, 0x181f ;  /* 0x00381f00080d7f89 */ /* 0x000e6200000e0000 */
[C---:B------:R-:W-:Y:S01]  /*167f0*/  VIADD R4, R6.reuse, 0x30 ;  /* 0x0000003006047836 */ /* 0x040fe20000000000 */
[CC--:B------:R-:W-:Y:S01]  /*16800*/  ISETP.GE.OR P3, PT, R6.reuse, R19.reuse, P0 ;  /* 0x000000130600720c */ /* 0x0c0fe20000766670 */
[C---:B------:R-:W-:Y:S01]  /*16810*/  VIADD R5, R6.reuse, 0x60 ;  /* 0x0000006006057836 */ /* 0x040fe20000000000 */
[----:B------:R-:W2:Y:S01]  /*16820*/  SHFL.IDX PT, R15, R8, 0x2, 0x181f ;  /* 0x00581f00080f7f89 */ /* 0x000ea200000e0000 */
[----:B------:R-:W-:Y:S01]  /*16830*/  VIADD R6, R6, 0x90 ;  /* 0x0000009006067836 */ /* 0x000fe20000000000 */
[----:B------:R-:W-:-:S02]  /*16840*/  ISETP.GE.OR P2, PT, R4, R19, P0 ;  /* 0x000000130400720c */ /* 0x000fc40000746670 */
[----:B------:R-:W3:Y:S01]  /*16850*/  SHFL.IDX PT, R7, R10, RZ, 0x181f ;  /* 0x00181fff0a077589 */ /* 0x000ee200000e0000 */
[-C--:B------:R-:W-:Y:S02]  /*16860*/  ISETP.GE.OR P1, PT, R5, R19.reuse, P0 ;  /* 0x000000130500720c */ /* 0x080fe40000726670 */
[----:B------:R-:W-:Y:S01]  /*16870*/  ISETP.GE.OR P0, PT, R6, R19, P0 ;  /* 0x000000130600720c */ /* 0x000fe20000706670 */
        /* <DEDUP_REMOVED lines=16> */
.L_x_925:
[----:B------:R-:W-:Y:S05]  /*16980*/  BSYNC B0 ;  /* 0x0000000000007941 */ /* 0x000fea0003800000 */
.L_x_921:
[----:B------:R-:W-:Y:S02]  /*16990*/  ULDC UR4, c[0x0][0xc3c] ;  /* 0x00030f0000047ab9 */ /* 0x000fe40000000800 */
[----:B------:R-:W-:-:S06]  /*169a0*/  UISETP.GE.AND UP0, UPT, UR49, UR4, UPT ;  /* 0x000000043100728c */ /* 0x000fcc000bf06270 */
[----:B------:R-:W-:-:S13]  /*169b0*/  PLOP3.LUT P0, PT, PT, PT, UP0, 0x80, 0x0 ;  /* 0x000000000000781c */ /* 0x000fda0003f0f008 */
[----:B------:R-:W-:Y:S05]  /*169c0*/  @!P0 BRA `(.L_x_931) ;  /* 0xfffffea000bc8947 */ /* 0x000fea000383ffff */
[----:B------:R-:W-:Y:S05]  /*169d0*/  EXIT ;  /* 0x000000000000794d */ /* 0x000fea0003800000 */
.L_x_834:
[----:B------:R-:W-:-:S08]  /*169e0*/  NOP ;  /* 0x0000000000007918 */ /* 0x000fd00000000000 */
[----:B------:R-:W0:-:S00]  /*169f0*/  USETMAXREG.DEALLOC.CTAPOOL 0x20 ;  /* 0x00000020000079c8 */ /* 0x000e0000080e0500 */
        /* <DEDUP_REMOVED lines=15> */
.L_x_932:
[----:B------:R-:W0:Y:S01]  /*16af0*/  S2R R0, SR_TID.X ;  /* 0x0000000000007919 */ /* 0x000e220000002100 */
[----:B------:R-:W-:Y:S01]  /*16b00*/  ULDC UR4, c[0x0][0xc3c] ;  /* 0x00030f0000047ab9 */ /* 0x000fe20000000800 */
[----:B------:R-:W-:Y:S01]  /*16b10*/  IMAD.MOV.U32 R7, RZ, RZ, RZ ;  /* 0x000000ffff077224 */ /* 0x000fe200078e00ff */
[----:B0-----:R-:W-:-:S04]  /*16b20*/  LOP3.LUT R0, R0, 0x1f, RZ, 0xc0, !PT ;  /* 0x0000001f00007812 */ /* 0x001fc800078ec0ff */
[----:B------:R-:W-:-:S04]  /*16b30*/  ISETP.NE.AND P0, PT, R0, 0x1f, PT ;  /* 0x0000001f0000780c */ /* 0x000fc80003f05270 */
[----:B------:R-:W-:-:S13]  /*16b40*/  ISETP.GE.OR P1, PT, R0, UR4, !P0 ;  /* 0x0000000400007c0c */ /* 0x000fda000c726670 */
[----:B------:R-:W0:Y:S08]  /*16b50*/  @!P1 LDC.64 R4, c[0x0][0xc80] ;  /* 0x00032000ff049b82 */ /* 0x000e300000000a00 */
[----:B------:R-:W1:Y:S01]  /*16b60*/  @!P1 LDC.64 R2, c[0x0][0xc78] ;  /* 0x00031e00ff029b82 */ /* 0x000e620000000a00 */
[----:B0-----:R-:W-:-:S05]  /*16b70*/  @!P1 IMAD.WIDE.U32 R4, R0, 0x4, R4 ;  /* 0x0000000400049825 */ /* 0x001fca00078e0004 */
[----:B------:R-:W2:Y:S01]  /*16b80*/  @!P1 LDG.E R6, desc[UR50][R4.64] ;  /* 0x0000003204069981 */ /* 0x000ea2000c1e1900 */
[----:B-1----:R-:W-:-:S05]  /*16b90*/  @!P1 IMAD.WIDE.U32 R2, R0, 0x4, R2 ;  /* 0x0000000400029825 */ /* 0x002fca00078e0002 */
[----:B------:R-:W2:Y:S01]  /*16ba0*/  @!P1 LDG.E R7, desc[UR50][R2.64] ;  /* 0x0000003202079981 */ /* 0x000ea2000c1e1900 */
[C---:B------:R-:W-:Y:S02]  /*16bb0*/  ISETP.NE.AND P1, PT, R0.reuse, RZ, PT ;  /* 0x000000ff0000720c */ /* 0x040fe40003f25270 */
[C---:B------:R-:W-:Y:S02]  /*16bc0*/  ISETP.GE.U32.AND P2, PT, R0.reuse, 0x2, PT ;  /* 0x000000020000780c */ /* 0x040fe40003f46070 */
[C---:B------:R-:W-:Y:S02]  /*16bd0*/  ISETP.GE.U32.AND P3, PT, R0.reuse, 0x4, PT ;  /* 0x000000040000780c */ /* 0x040fe40003f66070 */
[C---:B------:R-:W-:Y:S02]  /*16be0*/  ISETP.GE.U32.AND P4, PT, R0.reuse, 0x8, PT ;  /* 0x000000080000780c */ /* 0x040fe40003f86070 */
[----:B------:R-:W-:Y:S01]  /*16bf0*/  ISETP.GE.U32.AND P5, PT, R0, 0x10, PT ;  /* 0x000000100000780c */ /* 0x000fe20003fa6070 */
[----:B------:R-:W-:Y:S01]  /*16c00*/  UMOV UR42, URZ ;  /* 0x0000003f002a7c82 */ /* 0x000fe20008000000 */
        /* <DEDUP_REMOVED lines=14> */
[----:B------:R-:W1:Y:S01]  /*16cf0*/  S2R R9, SR_CTAID.X ;  /* 0x0000000000097919 */ /* 0x000e620000002500 */
[----:B0-----:R-:W-:Y:S02]  /*16d00*/  SEL R5, R4, RZ, P5 ;  /* 0x000000ff04057207 */ /* 0x001fe40002800000 */
[----:B------:R-:W0:Y:S03]  /*16d10*/  LDC R4, c[0x0][0xc38] ;  /* 0x00030e00ff047b82 */ /* 0x000e260000000800 */
[----:B------:R-:W-:-:S05]  /*16d20*/  IMAD.IADD R11, R2, 0x1, R5 ;  /* 0x00000001020b7824 */ /* 0x000fca00078e0205 */
[----:B------:R-:W0:Y:S02]  /*16d30*/  SHFL.IDX PT, R5, R11, 0x1f, 0x1f ;  /* 0x03e01f000b057f89 */ /* 0x000e2400000e0000 */
[----:B0-----:R-:W-:-:S05]  /*16d40*/  IMAD R8, R5, R4, RZ ;  /* 0x0000000405087224 */ /* 0x001fca00078e02ff */
[----:B-1----:R-:W-:Y:S01]  /*16d50*/  ISETP.GT.AND P6, PT, R8, R9, PT ;  /* 0x000000090800720c */ /* 0x002fe20003fc4270 */
[----:B------:R-:W-:-:S12]  /*16d60*/  IMAD.MOV.U32 R3, RZ, RZ, R8 ;  /* 0x000000ffff037224 */ /* 0x000fd800078e0008 */
[----:B------:R-:W-:Y:S05]  /*16d70*/  @P6 BRA `(.L_x_934) ;  /* 0x0000000000a86947 */ /* 0x000fea0003800000 */
[----:B------:R-:W-:Y:S01]  /*16d80*/  IMAD.MOV.U32 R8, RZ, RZ, R3 ;  /* 0x000000ffff087224 */ /* 0x000fe200078e0003 */
[----:B------:R-:W-:Y:S01]  /*16d90*/  UMOV UR42, URZ ;  /* 0x0000003f002a7c82 */ /* 0x000fe20008000000 */
[----:B------:R-:W-:-:S05]  /*16da0*/  ULDC UR5, c[0x0][0xc3c] ;  /* 0x00030f0000057ab9 */ /* 0x000fca0000000800 */
.L_x_936:
[----:B------:R-:W-:-:S03]  /*16db0*/  UIADD3 UR4, UR42, 0x1f, URZ ;  /* 0x0000001f2a047890 */ /* 0x000fc6000fffe03f */
[----:B------:R-:W-:Y:S01]  /*16dc0*/  ULDC UR42, c[0x0][0xc3c] ;  /* 0x00030f00002a7ab9 */ /* 0x000fe20000000800 */
[----:B------:R-:W-:-:S06]  /*16dd0*/  UISETP.GE.AND UP0, UPT, UR4, UR5, UPT ;  /* 0x000000050400728c */ /* 0x000fcc000bf06270 */
[----:B------:R-:W-:-:S13]  /*16de0*/  PLOP3.LUT P6, PT, PT, PT, UP0, 0x40, 0x0 ;  /* 0x000000000000781c */ /* 0x000fda0003fce808 */
[----:B------:R-:W-:Y:S05]  /*16df0*/  @!P6 BRA `(.L_x_935) ;  /* 0x0000000800cce947 */ /* 0x000fea0003800000 */
[----:B------:R-:W-:Y:S02]  /*16e00*/  UMOV UR42, UR4 ;  /* 0x00000004002a7c82 */ /* 0x000fe40008000000 */
[----:B------:R-:W-:-:S05]  /*16e10*/  VIADD R7, R0, UR42 ;  /* 0x0000002a00077c36 */ /* 0x000fca0008000000 */
[----:B------:R-:W-:-:S13]  /*16e20*/  ISETP.GE.OR P6, PT, R7, UR5, !P0 ;  /* 0x0000000507007c0c */ /* 0x000fda000c7c6670 */
[----:B------:R-:W0:Y:S08]  /*16e30*/  @!P6 LDC.64 R4, c[0x0][0xc80] ;  /* 0x00032000ff04eb82 */ /* 0x000e300000000a00 */
[----:B------:R-:W1:Y:S01]  /*16e40*/  @!P6 LDC.64 R2, c[0x0][0xc78] ;  /* 0x00031e00ff02eb82 */ /* 0x000e620000000a00 */
[----:B0-----:R-:W-:-:S04]  /*16e50*/  @!P6 IMAD.WIDE R4, R7, 0x4, R4 ;  /* 0x000000040704e825 */ /* 0x001fc800078e0204 */
[----:B-1----:R-:W-:Y:S01]  /*16e60*/  @!P6 IMAD.WIDE R2, R7, 0x4, R2 ;  /* 0x000000040702e825 */ /* 0x002fe200078e0202 */
[----:B------:R-:W-:-:S06]  /*16e70*/  CS2R R6, SRZ ;  /* 0x0000000000067805 */ /* 0x000fcc000001ff00 */
[----:B------:R0:W2:Y:S04]  /*16e80*/  @!P6 LDG.E R6, desc[UR50][R4.64] ;  /* 0x000000320406e981 */ /* 0x0000a8000c1e1900 */
[----:B------:R-:W2:Y:S01]  /*16e90*/  @!P6 LDG.E R7, desc[UR50][R2.64] ;  /* 0x000000320207e981 */ /* 0x000ea2000c1e1900 */
[----:B0-----:R-:W0:Y:S01]  /*16ea0*/  LDC R4, c[0x0][0xc38] ;  /* 0x00030e00ff047b82 */ /* 0x001e220000000800 */
[----:B--2---:R-:W-:-:S05]  /*16eb0*/  IMAD R13, R6, R7, RZ ;  /* 0x00000007060d7224 */ /* 0x004fca00078e02ff */
        /* <DEDUP_REMOVED lines=20> */
[----:B------:R-:W-:Y:S02]  /*17000*/  IMAD.MOV.U32 R11, RZ, RZ, R2 ;  /* 0x000000ffff0b7224 */ /* 0x000fe400078e0002 */
[----:B------:R-:W-:-:S07]  /*17010*/  IMAD.MOV.U32 R3, RZ, RZ, R5 ;  /* 0x000000ffff037224 */ /* 0x000fce00078e0005 */
.L_x_934:
[----:B------:R-:W-:Y:S02]  /*17020*/  IMAD.IADD R24, R8, 0x1, -R3 ;  /* 0x0000000108187824 */ /* 0x000fe400078e0a03 */
[----:B------:R-:W-:Y:S02]  /*17030*/  IMAD.MOV.U32 R3, RZ, RZ, RZ ;  /* 0x000000ffff037224 */ /* 0x000fe400078e00ff */
[----:B------:R-:W-:-:S05]  /*17040*/  IMAD R2, R11, R4, R24 ;  /* 0x000000040b027224 */ /* 0x000fca00078e0218 */
[----:B------:R-:W-:-:S13]  /*17050*/  ISETP.GT.AND P0, PT, R2, R9, PT ;  /* 0x000000090200720c */ /* 0x000fda0003f04270 */
[----:B------:R-:W-:Y:S02]  /*17060*/  VOTEU.ANY UR5, UPT, !P0 ;  /* 0x0000000000057886 */ /* 0x000fe400040e0100 */
[----:B------:R-:W-:Y:S02]  /*17070*/  UPOPC UR4, UR5 ;  /* 0x00000005000472bf */ /* 0x000fe40008000000 */
[----:B------:R-:W-:Y:S02]  /*17080*/  ISETP.NE.AND P0, PT, RZ, UR5, PT ;  /* 0x00000005ff007c0c */ /* 0x000fe4000bf05270 */
[----:B------:R-:W-:Y:S02]  /*17090*/  UIADD3 UR42, UR4, UR42, URZ ;  /* 0x0000002a042a7290 */ /* 0x000fe4000fffe03f */
[----:B------:R-:W-:Y:S02]  /*170a0*/  IMAD.U32 R2, RZ, RZ, UR4 ;  /* 0x00000004ff027e24 */ /* 0x000fe4000f8e00ff */
[----:B------:R-:W-:-:S03]  /*170b0*/  IMAD.U32 R5, RZ, RZ, UR4 ;  /* 0x00000004ff057e24 */ /* 0x000fc6000f8e00ff */
[----:B------:R-:W0:Y:S04]  /*170c0*/  SHFL.IDX PT, R7, R7, R2, 0x1f ;  /* 0x00001f0207077589 */ /* 0x000e2800000e0000 */
[----:B------:R1:W2:Y:S01]  /*170d0*/  SHFL.IDX PT, R6, R6, R5, 0x1f ;  /* 0x00001f0506067589 */ /* 0x0002a200000e0000 */
[----:B0-----:R-:W-:Y:S01]  /*170e0*/  ISETP.NE.AND P1, PT, R7, 0x1, PT ;  /* 0x000000010700780c */ /* 0x001fe20003f25270 */
[----:B-1----:R-:W-:-:S12]  /*170f0*/  @!P0 BRA `(.L_x_937) ;  /* 0x00000000000c8947 */ /* 0x002fd80003800000 */
[----:B------:R-:W-:-:S06]  /*17100*/  UIADD3 UR4, UR4, -0x1, URZ ;  /* 0xffffffff04047890 */ /* 0x000fcc000fffe03f */
[----:B------:R-:W-:-:S05]  /*17110*/  IMAD.U32 R2, RZ, RZ, UR4 ;  /* 0x00000004ff027e24 */ /* 0x000fca000f8e00ff */
[----:B------:R0:W1:Y:S02]  /*17120*/  SHFL.IDX PT, R3, R11, R2, 0x1f ;  /* 0x00001f020b037589 */ /* 0x00006400000e0000 */
.L_x_937:
[----:B-1----:R-:W-:-:S04]  /*17130*/  IMAD R24, R3, R4, R24 ;  /* 0x0000000403187224 */ /* 0x002fc800078e0218 */
[----:B------:R-:W-:Y:S01]  /*17140*/  IMAD.IADD R5, R9, 0x1, -R24 ;  /* 0x0000000109057824 */ /* 0x000fe200078e0a18 */
[----:B------:R-:W-:Y:S06]  /*17150*/  @!P1 BRA `(.L_x_938) ;  /* 0x0000000000e89947 */ /* 0x000fec0003800000 */
[-C--:B--2---:R-:W-:Y:S02]  /*17160*/  IABS R8, R6.reuse ;  /* 0x0000000600087213 */ /* 0x084fe40000000000 */
[----:B------:R-:W-:Y:S02]  /*17170*/  IABS R4, R7 ;  /* 0x0000000700047213 */ /* 0x000fe40000000000 */
[----:B------:R-:W1:Y:S01]  /*17180*/  I2F.RP R9, R8 ;  /* 0x0000000800097306 */ /* 0x000e620000209400 */
[----:B------:R-:W-:Y:S02]  /*17190*/  IABS R10, R5 ;  /* 0x00000005000a7213 */ /* 0x000fe40000000000 */
[----:B------:R-:W-:-:S05]  /*171a0*/  IABS R12, R6 ;  /* 0x00000006000c7213 */ /* 0x000fca0000000000 */
[----:B-1----:R-:W0:Y:S02]  /*171b0*/  MUFU.RCP R9, R9 ;  /* 0x0000000900097308 */ /* 0x002e240000001000 */
[----:B0-----:R-:W-:-:S06]  /*171c0*/  VIADD R2, R9, 0xffffffe ;  /* 0x0ffffffe09027836 */ /* 0x001fcc0000000000 */
[----:B------:R-:W0:Y:S08]  /*171d0*/  I2F.RP R9, R4 ;  /* 0x0000000400097306 */ /* 0x000e300000209400 */
[----:B------:R1:W2:Y:S08]  /*171e0*/  F2I.FTZ.U32.TRUNC.NTZ R3, R2 ;  /* 0x0000000200037305 */ /* 0x0002b0000021f000 */
[----:B0-----:R-:W0:Y:S01]  /*171f0*/  MUFU.RCP R9, R9 ;  /* 0x0000000900097308 */ /* 0x001e220000001000 */
[----:B-1----:R-:W-:-:S02]  /*17200*/  IMAD.MOV.U32 R2, RZ, RZ, RZ ;  /* 0x000000ffff027224 */ /* 0x002fc400078e00ff */
[----:B--2---:R-:W-:-:S04]  /*17210*/  IMAD.MOV R11, RZ, RZ, -R3 ;  /* 0x000000ffff0b7224 */ /* 0x004fc800078e0a03 */
[----:B------:R-:W-:-:S04]  /*17220*/  IMAD R11, R11, R8, RZ ;  /* 0x000000080b0b7224 */ /* 0x000fc800078e02ff */
[----:B------:R-:W-:-:S04]  /*17230*/  IMAD.HI.U32 R3, R3, R11, R2 ;  /* 0x0000000b03037227 */ /* 0x000fc800078e0002 */
[----:B------:R-:W-:Y:S02]  /*17240*/  IMAD.MOV R11, RZ, RZ, -R12 ;  /* 0x000000ffff0b7224 */ /* 0x000fe400078e0a0c */
[----:B------:R-:W-:-:S04]  /*17250*/  IMAD.HI.U32 R2, R3, R10, RZ ;  /* 0x0000000a03027227 */ /* 0x000fc800078e00ff */
[----:B------:R-:W-:Y:S02]  /*17260*/  IMAD R3, R2, R11, R10 ;  /* 0x0000000b02037224 */ /* 0x000fe400078e020a */
[----:B0-----:R-:W-:-:S03]  /*17270*/  VIADD R10, R9, 0xffffffe ;  /* 0x0ffffffe090a7836 */ /* 0x001fc60000000000 */
[----:B------:R-:W-:-:S13]  /*17280*/  ISETP.GT.U32.AND P1, PT, R8, R3, PT ;  /* 0x000000030800720c */ /* 0x000fda0003f24070 */
[----:B------:R-:W-:Y:S02]  /*17290*/  @!P1 IMAD.IADD R3, R3, 0x1, -R8 ;  /* 0x0000000103039824 */ /* 0x000fe400078e0a08 */
[----:B------:R-:W-:Y:S01]  /*172a0*/  @!P1 VIADD R2, R2, 0x1 ;  /* 0x0000000102029836 */ /* 0x000fe20000000000 */
[----:B------:R-:W-:Y:S02]  /*172b0*/  ISETP.NE.AND P1, PT, R6, RZ, PT ;  /* 0x000000ff0600720c */ /* 0x000fe40003f25270 */
[----:B------:R-:W-:Y:S02]  /*172c0*/  ISETP.GE.U32.AND P0, PT, R3, R8, PT ;  /* 0x000000080300720c */ /* 0x000fe40003f06070 */
[----:B------:R-:W-:Y:S01]  /*172d0*/  LOP3.LUT R8, R5, R6, RZ, 0x3c, !PT ;  /* 0x0000000605087212 */ /* 0x000fe200078e3cff */
[----:B------:R-:W0:Y:S03]  /*172e0*/  F2I.FTZ.U32.TRUNC.NTZ R3, R10 ;  /* 0x0000000a00037305 */ /* 0x000e26000021f000 */
[----:B------:R-:W-:-:S07]  /*172f0*/  ISETP.GE.AND P2, PT, R8, RZ, PT ;  /* 0x000000ff0800720c */ /* 0x000fce0003f46270 */
[----:B------:R-:W-:-:S04]  /*17300*/  @P0 VIADD R2, R2, 0x1 ;  /* 0x0000000102020836 */ /* 0x000fc80000000000 */
[----:B------:R-:W-:Y:S01]  /*17310*/  IMAD.MOV.U32 R12, RZ, RZ, R2 ;  /* 0x000000ffff0c7224 */ /* 0x000fe200078e0002 */
[----:B------:R-:W-:Y:S01]  /*17320*/  IABS R2, R7 ;  /* 0x0000000700027213 */ /* 0x000fe20000000000 */
[----:B0-----:R-:W-:Y:S02]  /*17330*/  IMAD.MOV R9, RZ, RZ, -R3 ;  /* 0x000000ffff097224 */ /* 0x001fe400078e0a03 */
[----:B------:R-:W-:Y:S01]  /*17340*/  @!P2 IMAD.MOV R12, RZ, RZ, -R12 ;  /* 0x000000ffff0ca224 */ /* 0x000fe200078e0a0c */
[----:B------:R-:W-:Y:S01]  /*17350*/  @!P1 LOP3.LUT R12, RZ, R6, RZ, 0x33, !PT ;  /* 0x00000006ff0c9212 */ /* 0x000fe200078e33ff */
[----:B------:R-:W-:Y:S02]  /*17360*/  IMAD.MOV R10, RZ, RZ, -R2 ;  /* 0x000000ffff0a7224 */ /* 0x000fe400078e0a02 */
[----:B------:R-:W-:Y:S01]  /*17370*/  IMAD R9, R9, R4, RZ ;  /* 0x0000000409097224 */ /* 0x000fe200078e02ff */
[----:B------:R-:W-:Y:S01]  /*17380*/  IABS R8, R12 ;  /* 0x0000000c00087213 */ /* 0x000fe20000000000 */
[----:B------:R-:W-:-:S04]  /*17390*/  IMAD.MOV.U32 R2, RZ, RZ, RZ ;  /* 0x000000ffff027224 */ /* 0x000fc800078e00ff */
[----:B------:R-:W-:-:S04]  /*173a0*/  IMAD.HI.U32 R2, R3, R9, R2 ;  /* 0x0000000903027227 */ /* 0x000fc800078e0002 */
[----:B------:R-:W-:Y:S02]  /*173b0*/  IMAD.MOV.U32 R3, RZ, RZ, R8 ;  /* 0x000000ffff037224 */ /* 0x000fe400078e0008 */
[----:B------:R-:W-:Y:S02]  /*173c0*/  IMAD.MOV.U32 R8, RZ, RZ, R10 ;  /* 0x000000ffff087224 */ /* 0x000fe400078e000a */
[----:B------:R-:W-:-:S04]  /*173d0*/  IMAD.HI.U32 R2, R2, R3, RZ ;  /* 0x0000000302027227 */ /* 0x000fc800078e00ff */
[----:B------:R-:W-:-:S05]  /*173e0*/  IMAD R3, R2, R8, R3 ;  /* 0x0000000802037224 */ /* 0x000fca00078e0203 */
[----:B------:R-:W-:-:S13]  /*173f0*/  ISETP.GT.U32.AND P1, PT, R4, R3, PT ;  /* 0x000000030400720c */ /* 0x000fda0003f24070 */
[----:B------:R-:W-:Y:S02]  /*17400*/  @!P1 IMAD.IADD R3, R3, 0x1, -R4 ;  /* 0x0000000103039824 */ /* 0x000fe400078e0a04 */
[----:B------:R-:W-:Y:S01]  /*17410*/  @!P1 VIADD R2, R2, 0x1 ;  /* 0x0000000102029836 */ /* 0x000fe20000000000 */
[----:B------:R-:W-:Y:S02]  /*17420*/  ISETP.NE.AND P1, PT, R7, RZ, PT ;  /* 0x000000ff0700720c */ /* 0x000fe40003f25270 */
[----:B------:R-:W-:Y:S02]  /*17430*/  ISETP.GE.U32.AND P0, PT, R3, R4, PT ;  /* 0x000000040300720c */ /* 0x000fe40003f06070 */
[----:B------:R-:W-:-:S04]  /*17440*/  LOP3.LUT R3, R12, R7, RZ, 0x3c, !PT ;  /* 0x000000070c037212 */ /* 0x000fc800078e3cff */
[----:B------:R-:W-:Y:S01]  /*17450*/  ISETP.GE.AND P2, PT, R3, RZ, PT ;  /* 0x000000ff0300720c */ /* 0x000fe20003f46270 */
[----:B------:R-:W-:-:S06]  /*17460*/  IMAD.MOV R3, RZ, RZ, -R12 ;  /* 0x000000ffff037224 */ /* 0x000fcc00078e0a0c */
[----:B------:R-:W-:-:S06]  /*17470*/  @P0 VIADD R2, R2, 0x1 ;  /* 0x0000000102020836 */ /* 0x000fcc0000000000 */
[----:B------:R-:W-:Y:S01]  /*17480*/  @!P2 IMAD.MOV R2, RZ, RZ, -R2 ;  /* 0x000000ffff02a224 */ /* 0x000fe200078e0a02 */
[----:B------:R-:W-:-:S05]  /*17490*/  @!P1 LOP3.LUT R2, RZ, R7, RZ, 0x33, !PT ;  /* 0x00000007ff029212 */ /* 0x000fca00078e33ff */
[----:B------:R-:W-:-:S04]  /*174a0*/  IMAD.MOV R26, RZ, RZ, -R2 ;  /* 0x000000ffff1a7224 */ /* 0x000fc800078e0a02 */
[C---:B------:R-:W-:Y:S02]  /*174b0*/  IMAD R26, R7.reuse, R26, R12 ;  /* 0x0000001a071a7224 */ /* 0x040fe400078e020c */
[----:B------:R-:W-:Y:S02]  /*174c0*/  IMAD R7, R7, 0x1000000, R2 ;  /* 0x0100000007077824 */ /* 0x000fe400078e0202 */
[----:B------:R-:W-:Y:S02]  /*174d0*/  IMAD R2, R6, R3, R5 ;  /* 0x0000000306027224 */ /* 0x000fe400078e0205 */
[----:B------:R-:W-:Y:S01]  /*174e0*/  IMAD R26, R26, 0x10000, R7 ;  /* 0x000100001a1a7824 */ /* 0x000fe200078e0207 */
[----:B------:R-:W-:Y:S06]  /*174f0*/  BRA `(.L_x_939) ;  /* 0x0000000400007947 */ /* 0x000fec0003800000 */
.L_x_938:
[----:B------:R-:W-:Y:S02]  /*17500*/  ULDC.64 UR4, c[0x0][0xc90] ;  /* 0x0003240000047ab9 */ /* 0x000fe40000000a00 */
[----:B------:R-:W-:-:S06]  /*17510*/  UIMAD.WIDE UR4, UR42, 0x4, UR4 ;  /* 0x000000042a0478a5 */ /* 0x000fcc000f8e0204 */
[----:B0-----:R-:W-:Y:S02]  /*17520*/  IMAD.U32 R2, RZ, RZ, UR4 ;  /* 0x00000004ff027e24 */ /* 0x001fe4000f8e00ff */
[----:B------:R-:W-:-:S05]  /*17530*/  IMAD.U32 R3, RZ, RZ, UR5 ;  /* 0x00000005ff037e24 */ /* 0x000fca000f8e00ff */
[----:B------:R0:W2:Y:S01]  /*17540*/  LDG.E R9, desc[UR50][R2.64] ;  /* 0x0000003202097981 */ /* 0x0000a2000c1e1900 */
[----:B------:R-:W-:Y:S01]  /*17550*/  IABS R13, R5 ;  /* 0x00000005000d7213 */ /* 0x000fe20000000000 */
[----:B0-----:R-:W-:Y:S02]  /*17560*/  IMAD.MOV.U32 R2, RZ, RZ, RZ ;  /* 0x000000ffff027224 */ /* 0x001fe400078e00ff */
[----:B--2---:R-:W-:-:S05]  /*17570*/  IMAD R8, R6, R9, RZ ;  /* 0x0000000906087224 */ /* 0x004fca00078e02ff */
[-C--:B------:R-:W-:Y:S02]  /*17580*/  IABS R12, R8.reuse ;  /* 0x00000008000c7213 */ /* 0x080fe40000000000 */
[----:B------:R-:W-:Y:S02]  /*17590*/  IABS R14, R8 ;  /* 0x00000008000e7213 */ /* 0x000fe40000000000 */
[----:B------:R-:W0:Y:S08]  /*175a0*/  I2F.RP R7, R12 ;  /* 0x0000000c00077306 */ /* 0x000e300000209400 */
[----:B0-----:R-:W0:Y:S02]  /*175b0*/  MUFU.RCP R7, R7 ;  /* 0x0000000700077308 */ /* 0x001e240000001000 */
[----:B0-----:R-:W-:-:S06]  /*175c0*/  VIADD R10, R7, 0xffffffe ;  /* 0x0ffffffe070a7836 */ /* 0x001fcc0000000000 */
[----:B------:R-:W0:Y:S02]  /*175d0*/  F2I.FTZ.U32.TRUNC.NTZ R3, R10 ;  /* 0x0000000a00037305 */ /* 0x000e24000021f000 */
[----:B0-----:R-:W-:-:S04]  /*175e0*/  IMAD.MOV R11, RZ, RZ, -R3 ;  /* 0x000000ffff0b7224 */ /* 0x001fc800078e0a03 */
[----:B------:R-:W-:-:S04]  /*175f0*/  IMAD R11, R11, R12, RZ ;  /* 0x0000000c0b0b7224 */ /* 0x000fc800078e02ff */
[----:B------:R-:W-:-:S04]  /*17600*/  IMAD.HI.U32 R2, R3, R11, R2 ;  /* 0x0000000b03027227 */ /* 0x000fc800078e0002 */
[----:B------:R-:W-:Y:S02]  /*17610*/  IMAD.MOV.U32 R11, RZ, RZ, R13 ;  /* 0x000000ffff0b7224 */ /* 0x000fe400078e000d */
[----:B------:R-:W-:Y:S02]  /*17620*/  IMAD.MOV R3, RZ, RZ, -R14 ;  /* 0x000000ffff037224 */ /* 0x000fe400078e0a0e */
        /* <DEDUP_REMOVED lines=12> */
[----:B------:R-:W-:Y:S02]  /*176f0*/  IMAD R7, R9, R2, RZ ;  /* 0x0000000209077224 */ /* 0x000fe400078e02ff */
[----:B------:R-:W-:Y:S02]  /*17700*/  IMAD.MOV R2, RZ, RZ, -R2 ;  /* 0x000000ffff027224 */ /* 0x000fe400078e0a02 */
[----:B------:R-:W-:Y:S02]  /*17710*/  IMAD.MOV R3, RZ, RZ, -R7 ;  /* 0x000000ffff037224 */ /* 0x000fe400078e0a07 */
[----:B------:R-:W-:-:S03]  /*17720*/  IMAD R12, R8, R2, R5 ;  /* 0x00000002080c7224 */ /* 0x000fc600078e0205 */
[----:B------:R-:W-:Y:S02]  /*17730*/  VIADDMNMX R4, R3, R4, R9, PT ;  /* 0x0000000403047246 */ /* 0x000fe40003800109 */
[----:B------:R-:W-:Y:S02]  /*17740*/  IADD3 R7, R7, 0x1000000, R12 ;  /* 0x0100000007077810 */ /* 0x000fe40007ffe00c */
[-C--:B------:R-:W-:Y:S01]  /*17750*/  IABS R9, R4.reuse ;  /* 0x0000000400097213 */ /* 0x080fe20000000000 */
[----:B------:R-:W-:Y:S01]  /*17760*/  IMAD.MOV R26, RZ, RZ, -R4 ;  /* 0x000000ffff1a7224 */ /* 0x000fe200078e0a04 */
[----:B------:R-:W-:Y:S02]  /*17770*/  IABS R8, R4 ;  /* 0x0000000400087213 */ /* 0x000fe40000000000 */
[----:B------:R-:W0:Y:S03]  /*17780*/  I2F.RP R10, R9 ;  /* 0x00000009000a7306 */ /* 0x000e260000209400 */
[----:B------:R-:W-:-:S05]  /*17790*/  IMAD.MOV R8, RZ, RZ, -R8 ;  /* 0x000000ffff087224 */ /* 0x000fca00078e0a08 */
[----:B0-----:R-:W0:Y:S02]  /*177a0*/  MUFU.RCP R10, R10 ;  /* 0x0000000a000a7308 */ /* 0x001e240000001000 */
[----:B0-----:R-:W-:-:S06]  /*177b0*/  VIADD R3, R10, 0xffffffe ;  /* 0x0ffffffe0a037836 */ /* 0x001fcc0000000000 */
[----:B------:R-:W0:Y:S02]  /*177c0*/  F2I.FTZ.U32.TRUNC.NTZ R3, R3 ;  /* 0x0000000300037305 */ /* 0x000e24000021f000 */
[----:B0-----:R-:W-:-:S04]  /*177d0*/  IMAD.MOV R11, RZ, RZ, -R3 ;  /* 0x000000ffff0b7224 */ /* 0x001fc800078e0a03 */
[----:B------:R-:W-:Y:S01]  /*177e0*/  IMAD.MOV.U32 R2, RZ, RZ, R11 ;  /* 0x000000ffff027224 */ /* 0x000fe200078e000b */
[----:B------:R-:W-:-:S03]  /*177f0*/  IABS R11, R12 ;  /* 0x0000000c000b7213 */ /* 0x000fc60000000000 */
[----:B------:R-:W-:Y:S02]  /*17800*/  IMAD R5, R2, R9, RZ ;  /* 0x0000000902057224 */ /* 0x000fe400078e02ff */
[----:B------:R-:W-:-:S04]  /*17810*/  IMAD.MOV.U32 R2, RZ, RZ, RZ ;  /* 0x000000ffff027224 */ /* 0x000fc800078e00ff */
[----:B------:R-:W-:Y:S01]  /*17820*/  IMAD.HI.U32 R2, R3, R5, R2 ;  /* 0x0000000503027227 */ /* 0x000fe200078e0002 */
[----:B------:R-:W-:-:S04]  /*17830*/  LOP3.LUT R3, R12, R4, RZ, 0x3c, !PT ;  /* 0x000000040c037212 */ /* 0x000fc800078e3cff */
[----:B------:R-:W-:Y:S01]  /*17840*/  ISETP.GE.AND P2, PT, R3, RZ, PT ;  /* 0x000000ff0300720c */ /* 0x000fe20003f46270 */
        /* <DEDUP_REMOVED lines=9> */
[----:B------:R-:W-:-:S05]  /*178e0*/  @!P1 LOP3.LUT R2, RZ, R4, RZ, 0x33, !PT ;  /* 0x00000004ff029212 */ /* 0x000fca00078e33ff */
[----:B------:R-:W-:-:S07]  /*178f0*/  IMAD R26, R2, R26, R7 ;  /* 0x0000001a021a7224 */ /* 0x000fce00078e0207 */
.L_x_939:
[----:B------:R-:W-:-:S05]  /*17900*/  LOP3.LUT R25, RZ, R2, RZ, 0x33, !PT ;  /* 0x00000002ff197212 */ /* 0x000fca00078e33ff */
[----:B------:R-:W-:Y:S01]  /*17910*/  IMAD.IADD R25, R6, 0x1, R25 ;  /* 0x0000000106197824 */ /* 0x000fe200078e0219 */
[----:B------:R-:W-:Y:S06]  /*17920*/  BRA `(.L_x_940) ;  /* 0x00000000000c7947 */ /* 0x000fec0003800000 */
.L_x_935:
[----:B------:R-:W-:Y:S02]  /*17930*/  IMAD.MOV.U32 R24, RZ, RZ, R9 ;  /* 0x000000ffff187224 */ /* 0x000fe400078e0009 */
[----:B------:R-:W-:Y:S02]  /*17940*/  IMAD.MOV.U32 R25, RZ, RZ, RZ ;  /* 0x000000ffff197224 */ /* 0x000fe400078e00ff */
[----:B------:R-:W-:-:S07]  /*17950*/  IMAD.MOV.U32 R26, RZ, RZ, RZ ;  /* 0x000000ffff1a7224 */ /* 0x000fce00078e00ff */
.L_x_940:
[----:B------:R-:W-:Y:S01]  /*17960*/  ISETP.NE.AND P0, PT, R0, RZ, PT ;  /* 0x000000ff0000720c */ /* 0x000fe20003f05270 */
[----:B------:R-:W-:-:S12]  /*17970*/  IMAD.U32 R27, RZ, RZ, UR42 ;  /* 0x0000002aff1b7e24 */ /* 0x000fd8000f8e00ff */
[----:B------:R-:W0:Y:S01]  /*17980*/  @!P0 S2R R3, SR_CgaCtaId ;  /* 0x0000000000038919 */ /* 0x000e220000008800 */
[----:B------:R-:W-:-:S04]  /*17990*/  @!P0 MOV R0, 0x400 ;  /* 0x0000040000008802 */ /* 0x000fc80000000f00 */
[----:B0-----:R-:W-:-:S05]  /*179a0*/  @!P0 LEA R0, R3, R0, 0x18 ;  /* 0x0000000003008211 */ /* 0x001fca00078ec0ff */
[----:B------:R0:W-:Y:S01]  /*179b0*/  @!P0 STS.128 [R0+0x132d0], R24 ;  /* 0x0132d01800008388 */ /* 0x0001e20000000c00 */
[----:B------:R-:W-:Y:S06]  /*179c0*/  BAR.ARV 0x5, 0x200 ;  /* 0x0148000000007b1d */ /* 0x000fec0000002000 */
.L_x_933:
        /* <DEDUP_REMOVED lines=47> */
.L_x_1015:
[----:B------:R-:W-:Y:S01]  /*17cc0*/  ULDC.64 UR4, c[0x0][0xa00] ;  /* 0x0002800000047ab9 */ /* 0x000fe20000000a00 */
[----:B------:R-:W-:Y:S01]  /*17cd0*/  ULDC.64 UR10, c[0x0][0xa08] ;  /* 0x00028200000a7ab9 */ /* 0x000fe20000000a00 */
[----:B------:R-:W-:Y:S01]  /*17ce0*/  ISETP.NE.U32.AND P0, PT, RZ, UR4, PT ;  /* 0x00000004ff007c0c */ /* 0x000fe2000bf05070 */
[----:B------:R-:W-:Y:S01]  /*17cf0*/  ULDC.64 UR6, c[0x0][0xa00] ;  /* 0x0002800000067ab9 */ /* 0x000fe20000000a00 */
[----:B------:R-:W-:Y:S01]  /*17d00*/  ISETP.NE.U32.AND P1, PT, RZ, UR10, PT ;  /* 0x0000000aff007c0c */ /* 0x000fe2000bf25070 */
[----:B------:R-:W-:Y:S01]  /*17d10*/  UIMAD.WIDE UR6, UR42, 0x4, UR6 ;  /* 0x000000042a0678a5 */ /* 0x000fe2000f8e0206 */
[----:B------:R-:W-:Y:S01]  /*17d20*/  ISETP.NE.AND.EX P0, PT, RZ, UR5, PT, P0 ;  /* 0x00000005ff007c0c */ /* 0x000fe2000bf05300 */
[----:B------:R-:W-:Y:S01]  /*17d30*/  ULDC.64 UR4, c[0x0][0xa28] ;  /* 0x00028a0000047ab9 */ /* 0x000fe20000000a00 */
[----:B------:R-:W-:Y:S01]  /*17d40*/  ULDC.64 UR8, c[0x0][0xa08] ;  /* 0x0002820000087ab9 */ /* 0x000fe20000000a00 */
[----:B------:R-:W-:Y:S01]  /*17d50*/  UISETP.NE.U32.AND UP0, UPT, UR4, URZ, UPT ;  /* 0x0000003f0400728c */ /* 0x000fe2000bf05070 */
[----:B------:R-:W-:Y:S01]  /*17d60*/  ISETP.NE.AND.EX P1, PT, RZ, UR11, PT, P1 ;  /* 0x0000000bff007c0c */ /* 0x000fe2000bf25310 */
[----:B------:R-:W-:Y:S01]  /*17d70*/  ULDC.64 UR10, c[0x0][0xa18] ;  /* 0x00028600000a7ab9 */ /* 0x000fe20000000a00 */
[----:B------:R-:W-:Y:S01]  /*17d80*/  IMAD.U32 R2, RZ, RZ, UR6 ;  /* 0x00000006ff027e24 */ /* 0x000fe2000f8e00ff */
[----:B------:R-:W-:Y:S01]  /*17d90*/  UISETP.NE.AND.EX UP0, UPT, UR5, URZ, UPT, UP0 ;  /* 0x0000003f0500728c */ /* 0x000fe2000bf05300 */
[----:B------:R-:W-:Y:S01]  /*17da0*/  IMAD.U32 R3, RZ, RZ, UR7 ;  /* 0x00000007ff037e24 */ /* 0x000fe2000f8e00ff */
[----:B------:R-:W-:Y:S01]  /*17db0*/  UISETP.NE.U32.AND UP1, UPT, UR10, URZ, UPT ;  /* 0x0000003f0a00728c */ /* 0x000fe2000bf25070 */
[----:B01----:R-:W0:Y:S01]  /*17dc0*/  LDC R5, c[0x0][0x288] ;  /* 0x0000a200ff057b82 */ /* 0x003e220000000800 */
[----:B------:R-:W-:-:S02]  /*17dd0*/  UIMAD.WIDE UR8, UR42, 0x4, UR8 ;  /* 0x000000042a0878a5 */ /* 0x000fc4000f8e0208 */
[----:B------:R-:W-:Y:S01]  /*17de0*/  UISETP.NE.AND.EX UP1, UPT, UR11, URZ, UPT, UP1 ;  /* 0x0000003f0b00728c */ /* 0x000fe2000bf25310 */
[----:B---3--:R1:W2:Y:S01]  /*17df0*/  @P0 LDG.E R0, desc[UR50][R2.64] ;  /* 0x0000003202000981 */ /* 0x0082a2000c1e1900 */
[----:B------:R-:W-:-:S03]  /*17e00*/  IMAD.MOV.U32 R27, RZ, RZ, RZ ;  /* 0x000000ffff1b7224 */ /* 0x000fc600078e00ff */
[----:B------:R-:W-:Y:S01]  /*17e10*/  @UP0 ULDC.64 UR4, c[0x0][0xa28] ;  /* 0x00028a0000040ab9 */ /* 0x000fe20000000a00 */
[----:B------:R-:W-:Y:S01]  /*17e20*/  PLOP3.LUT P2, PT, PT, PT, UP0, 0x80, 0x0 ;  /* 0x000000000000781c */ /* 0x000fe20003f4f008 */
[----:B------:R-:W-:Y:S01]  /*17e30*/  @UP0 UIMAD.WIDE UR4, UR42, 0x4, UR4 ;  /* 0x000000042a0408a5 */ /* 0x000fe2000f8e0204 */
[----:B------:R-:W-:Y:S01]  /*17e40*/  IMAD.MOV.U32 R4, RZ, RZ, RZ ;  /* 0x000000ffff047224 */ /* 0x000fe200078e00ff */
[----:B------:R-:W3:Y:S01]  /*17e50*/  LDC R6, c[0x0][0x2f0] ;  /* 0x0000bc00ff067b82 */ /* 0x000ee20000000800 */
[----:B-1----:R-:W-:Y:S02]  /*17e60*/  IMAD.U32 R2, RZ, RZ, UR8 ;  /* 0x00000008ff027e24 */ /* 0x002fe4000f8e00ff */
[----:B------:R-:W-:Y:S01]  /*17e70*/  IMAD.U32 R3, RZ, RZ, UR9 ;  /* 0x00000009ff037e24 */ /* 0x000fe2000f8e00ff */
[----:B------:R-:W-:-:S04]  /*17e80*/  PLOP3.LUT P4, PT, PT, PT, UP1, 0x80, 0x0 ;  /* 0x000000000000781c */ /* 0x000fc80003f8f018 */
[----:B------:R1:W5:Y:S02]  /*17e90*/  @P1 LDG.E R27, desc[UR50][R2.64] ;  /* 0x00000032021b1981 */ /* 0x000364000c1e1900 */
[----:B-1----:R-:W-:Y:S02]  /*17ea0*/  IMAD.U32 R2, RZ, RZ, UR4 ;  /* 0x00000004ff027e24 */ /* 0x002fe4000f8e00ff */
[----:B------:R-:W-:Y:S01]  /*17eb0*/  IMAD.U32 R3, RZ, RZ, UR5 ;  /* 0x00000005ff037e24 */ /* 0x000fe2000f8e00ff */
[----:B------:R-:W-:Y:S02]  /*17ec0*/  @UP1 ULDC.64 UR4, c[0x0][0xa18] ;  /* 0x0002860000041ab9 */ /* 0x000fe40000000a00 */
[----:B------:R-:W-:Y:S02]  /*17ed0*/  @UP1 UIMAD.WIDE UR4, UR42, 0x4, UR4 ;  /* 0x000000042a0418a5 */ /* 0x000fe4000f8e0204 */
[----:B------:R1:W5:Y:S04]  /*17ee0*/  @P2 LDG.E R4, desc[UR50][R2.64] ;  /* 0x0000003202042981 */ /* 0x000368000c1e1900 */
[----:B-1----:R-:W-:-:S02]  /*17ef0*/  IMAD.U32 R2, RZ, RZ, UR4 ;  /* 0x00000004ff027e24 */ /* 0x002fc4000f8e00ff */
[----:B------:R-:W-:Y:S01]  /*17f00*/  IMAD.U32 R3, RZ, RZ, UR5 ;  /* 0x00000005ff037e24 */ /* 0x000fe2000f8e00ff */
[----:B------:R-:W-:Y:S01]  /*17f10*/  R2UR UR36, R26 ;  /* 0x000000001a2472ca */ /* 0x000fe200000e0000 */
[----:B------:R-:W-:-:S03]  /*17f20*/  ULDC.64 UR4, c[0x0][0xa20] ;  /* 0x0002880000047ab9 */ /* 0x000fc60000000a00 */
[----:B0-----:R0:W4:Y:S01]  /*17f30*/  @P4 LDG.E R5, desc[UR50][R2.64] ;  /* 0x0000003202054981 */ /* 0x001122000c1e1900 */
[----:B------:R-:W-:Y:S01]  /*17f40*/  ISETP.NE.U32.AND P3, PT, RZ, UR4, PT ;  /* 0x00000004ff007c0c */ /* 0x000fe2000bf65070 */
[----:B------:R-:W-:-:S03]  /*17f50*/  UMOV UR43, URZ ;  /* 0x0000003f002b7c82 */ /* 0x000fc60008000000 */
[----:B------:R-:W-:-:S04]  /*17f60*/  ISETP.NE.AND.EX P3, PT, RZ, UR5, PT, P3 ;  /* 0x00000005ff007c0c */ /* 0x000fc8000bf65330 */
[----:B------:R-:W-:Y:S01]  /*17f70*/  ULOP3.LUT UR36, UR36, 0xffff, URZ, 0xc0, !UPT ;  /* 0x0000ffff24247892 */ /* 0x000fe2000f8ec03f */
[----:B0-----:R-:W0:Y:S02]  /*17f80*/  LDC.64 R2, c[0x0][0x418] ;  /* 0x00010600ff027b82 */ /* 0x001e240000000a00 */
[----:B0-----:R-:W-:Y:S02]  /*17f90*/  ISETP.NE.U32.AND P2, PT, R2, RZ, PT ;  /* 0x000000ff0200720c */ /* 0x001fe40003f45070 */
[----:B------:R-:W-:Y:S02]  /*17fa0*/  LOP3.LUT R2, R26, 0xff000000, RZ, 0xc0, !PT ;  /* 0xff0000001a027812 */ /* 0x000fe400078ec0ff */
[----:B------:R-:W-:Y:S02]  /*17fb0*/  ISETP.NE.AND.EX P2, PT, R3, RZ, PT, P2 ;  /* 0x000000ff0300720c */ /* 0x000fe40003f45320 */
[----:B------:R-:W-:Y:S02]  /*17fc0*/  SHF.R.U32.HI R3, RZ, 0x8, R2 ;  /* 0x00000008ff037819 */ /* 0x000fe40000011602 */
[----:B--2---:R-:W-:-:S02]  /*17fd0*/  @P0 R2UR UR43, R0 ;  /* 0x00000000002b02ca */ /* 0x004fc400000e0000 */
[----:B------:R-:W-:-:S04]  /*17fe0*/  LOP3.LUT R0, R26, 0xff0000, RZ, 0xc0, !PT ;  /* 0x00ff00001a007812 */ /* 0x000fc800078ec0ff */
[----:B------:R-:W-:Y:S01]  /*17ff0*/  LEA.HI R0, R0, R3, RZ, 0x10 ;  /* 0x0000000300007211 */ /* 0x000fe200078f80ff */
[----:B----4-:R0:W-:Y:S01]  /*18000*/  STL [R1+0x4], R5 ;  /* 0x0000040501007387 */ /* 0x0101e20000100800 */
[----:B------:R-:W-:Y:S02]  /*18010*/  IMAD.MOV.U32 R10, RZ, RZ, R5 ;  /* 0x000000ffff0a7224 */ /* 0x000fe400078e0005 */
[----:B0-----:R-:W0:Y:S02]  /*18020*/  LDC R5, c[0x0][0x424] ;  /* 0x00010900ff057b82 */ /* 0x001e240000000800 */
[----:B0-----:R-:W-:-:S05]  /*18030*/  SEL R5, R5, 0x1, P2 ;  /* 0x0000000105057807 */ /* 0x001fca0001000000 */
[----:B---3--:R-:W-:Y:S01]  /*18040*/  IMAD R5, R5, R6, RZ ;  /* 0x0000000605057224 */ /* 0x008fe200078e02ff */
[----:B------:R-:W-:Y:S06]  /*18050*/  @P4 BRA `(.L_x_942) ;  /* 0x00000000001c4947 */ /* 0x000fec0003800000 */
[----:B------:R-:W-:Y:S05]  /*18060*/  @!P0 BRA `(.L_x_942) ;  /* 0x0000000000188947 */ /* 0x000fea0003800000 */
[----:B------:R-:W-:Y:S02]  /*18070*/  IMAD.U32 R2, RZ, RZ, UR6 ;  /* 0x00000006ff027e24 */ /* 0x000fe4000f8e00ff */
[----:B------:R-:W-:-:S05]  /*18080*/  IMAD.U32 R3, RZ, RZ, UR7 ;  /* 0x00000007ff037e24 */ /* 0x000fca000f8e00ff */
[----:B------:R-:W2:Y:S04]  /*18090*/  LDG.E R7, desc[UR50][R2.64] ;  /* 0x0000003202077981 */ /* 0x000ea8000c1e1900 */
[----:B------:R-:W2:Y:S02]  /*180a0*/  LDG.E R6, desc[UR50][R2.64+0x4] ;  /* 0x0000043202067981 */ /* 0x000ea4000c1e1900 */
[----:B--2---:R-:W-:-:S05]  /*180b0*/  IMAD.IADD R10, R6, 0x1, -R7 ;  /* 0x00000001060a7824 */ /* 0x004fca00078e0a07 */
[----:B------:R0:W-:Y:S02]  /*180c0*/  STL [R1+0x4], R10 ;  /* 0x0000040a01007387 */ /* 0x0001e40000100800 */
.L_x_942:
[----:B-----5:R-:W-:Y:S01]  /*180d0*/  IMAD.IADD R27, R27, 0x1, R4 ;  /* 0x000000011b1b7824 */ /* 0x020fe200078e0204 */
[----:B------:R-:W-:Y:S06]  /*180e0*/  @!P3 BRA `(.L_x_943) ;  /* 0x000000000018b947 */ /* 0x000fec0003800000 */
[----:B------:R-:W-:Y:S02]  /*180f0*/  ULDC.64 UR4, c[0x0][0xa20] ;  /* 0x0002880000047ab9 */ /* 0x000fe40000000a00 */
[----:B------:R-:W-:-:S06]  /*18100*/  UIMAD.WIDE UR4, UR42, 0x4, UR4 ;  /* 0x000000042a0478a5 */ /* 0x000fcc000f8e0204 */
[----:B------:R-:W-:Y:S02]  /*18110*/  IMAD.U32 R2, RZ, RZ, UR4 ;  /* 0x00000004ff027e24 */ /* 0x000fe4000f8e00ff */
[----:B------:R-:W-:-:S05]  /*18120*/  IMAD.U32 R3, RZ, RZ, UR5 ;  /* 0x00000005ff037e24 */ /* 0x000fca000f8e00ff */
[----:B------:R1:W5:Y:S01]  /*18130*/  LDG.E R5, desc[UR50][R2.64] ;  /* 0x0000003202057981 */ /* 0x000362000c1e1900 */
[----:B------:R-:W-:Y:S05]  /*18140*/  BRA `(.L_x_944) ;  /* 0x0000000000187947 */ /* 0x000fea0003800000 */
.L_x_943:
[----:B------:R-:W-:Y:S05]  /*18150*/  @!P1 BRA `(.L_x_944) ;  /* 0x0000000000149947 */ /* 0x000fea0003800000 */
[----:B------:R-:W-:Y:S02]  /*18160*/  IMAD.U32 R2, RZ, RZ, UR8 ;  /* 0x00000008ff027e24 */ /* 0x000fe4000f8e00ff */
[----:B------:R-:W-:-:S05]  /*18170*/  IMAD.U32 R3, RZ, RZ, UR9 ;  /* 0x00000009ff037e24 */ /* 0x000fca000f8e00ff */
[----:B------:R-:W2:Y:S04]  /*18180*/  LDG.E R6, desc[UR50][R2.64] ;  /* 0x0000003202067981 */ /* 0x000ea8000c1e1900 */
[----:B------:R-:W2:Y:S02]  /*18190*/  LDG.E R5, desc[UR50][R2.64+0x4] ;  /* 0x0000043202057981 */ /* 0x000ea4000c1e1900 */
[----:B--2---:R-:W-:-:S07]  /*181a0*/  IMAD.IADD R5, R5, 0x1, -R6 ;  /* 0x0000000105057824 */ /* 0x004fce00078e0a06 */
.L_x_944:
[----:B-1----:R-:W1:Y:S01]  /*181b0*/  LDC R2, c[0x0][0x448] ;  /* 0x00011200ff027b82 */ /* 0x002e620000000800 */
[----:B------:R-:W-:Y:S02]  /*181c0*/  IMAD R11, R25, 0xc0, RZ ;  /* 0x000000c0190b7824 */ /* 0x000fe400078e02ff */
[----:B-----5:R-:W-:Y:S02]  /*181d0*/  IMAD.IADD R6, R5, 0x1, -R4 ;  /* 0x0000000105067824 */ /* 0x020fe400078e0a04 */
[----:B------:R-:W-:Y:S01]  /*181e0*/  VIADD R4, R11, 0xbf ;  /* 0x000000bf0b047836 */ /* 0x000fe20000000000 */
[----:B------:R2:W-:Y:S02]  /*181f0*/  STL [R1], R11 ;  /* 0x0000000b01007387 */ /* 0x0005e40000100800 */
[----:B------:R-:W-:Y:S02]  /*18200*/  IADD3 R5, R6, 0x1, -R10 ;  /* 0x0000000106057810 */ /* 0x000fe40007ffe80a */
[----:B-1----:R-:W-:-:S02]  /*18210*/  ISETP.NE.AND P1, PT, R2, 0x1, PT ;  /* 0x000000010200780c */ /* 0x002fc40003f25270 */
[----:B------:R-:W1:Y:S11]  /*18220*/  LDC.64 R2, c[0x0][0x9e0] ;  /* 0x00027800ff027b82 */ /* 0x000e760000000a00 */
[----:B------:R-:W3:Y:S08]  /*18230*/  @P1 LDC R9, c[0x0][0x44c] ;  /* 0x00011300ff091b82 */ /* 0x000ef00000000800 */
[----:B------:R-:W4:Y:S01]  /*18240*/  @P1 LDC R7, c[0x0][0x450] ;  /* 0x00011400ff071b82 */ /* 0x000f220000000800 */
[----:B-1----:R-:W-:Y:S01]  /*18250*/  ISETP.GE.AND P2, PT, R3, 0x1, PT ;  /* 0x000000010300780c */ /* 0x002fe20003f46270 */
[----:B---3--:R-:W-:-:S05]  /*18260*/  @P1 IMAD.HI.U32 R8, R4, R9, RZ ;  /* 0x0000000904081227 */ /* 0x008fca00078e00ff */
[----:B----4-:R-:W-:-:S05]  /*18270*/  @P1 SHF.R.U32.HI R4, RZ, R7, R8 ;  /* 0x00000007ff041219 */ /* 0x010fca0000011608 */
[----:B------:R-:W-:-:S04]  /*18280*/  IMAD.IADD R9, R5, 0x1, R4 ;  /* 0x0000000105097824 */ /* 0x000fc800078e0204 */
[----:B------:R-:W-:Y:S01]  /*18290*/  IMAD.IADD R2, R9, 0x1, R2 ;  /* 0x0000000109027824 */ /* 0x000fe200078e0202 */
[----:B--2---:R-:W-:Y:S06]  /*182a0*/  @!P2 BRA `(.L_x_945) ;  /* 0x000000000040a947 */ /* 0x004fec0003800000 */
[C---:B------:R-:W-:Y:S01]  /*182b0*/  ISETP.GT.AND P0, PT, R9.reuse, RZ, PT ;  /* 0x000000ff0900720c */ /* 0x040fe20003f04270 */
[----:B------:R-:W-:-:S12]  /*182c0*/  VIADD R7, R9, 0xffffffff ;  /* 0xffffffff09077836 */ /* 0x000fd80000000000 */
[----:B------:R-:W-:Y:S05]  /*182d0*/  @P0 BRA `(.L_x_946) ;  /* 0x00000000001c0947 */ /* 0x000fea0003800000 */
[----:B------:R-:W-:Y:S01]  /*182e0*/  ISETP.NE.AND P0, PT, R3, 0x1, PT ;  /* 0x000000010300780c */ /* 0x000fe20003f05270 */
[----:B------:R-:W-:-:S12]  /*182f0*/  IMAD.MOV R7, RZ, RZ, -R9 ;  /* 0x000000ffff077224 */ /* 0x000fd800078e0a09 */
[----:B------:R-:W1:Y:S02]  /*18300*/  @P0 LDC.64 R4, c[0x0][0x9e8] ;  /* 0x00027a00ff040b82 */ /* 0x000e640000000a00 */
[----:B-1----:R-:W-:-:S05]  /*18310*/  @P0 IMAD.HI.U32 R4, R7, R4, RZ ;  /* 0x0000000407040227 */ /* 0x002fca00078e00ff */
[----:B------:R-:W-:-:S04]  /*18320*/  @P0 SHF.R.U32.HI R7, RZ, R5, R4 ;  /* 0x00000005ff070219 */ /* 0x000fc80000011604 */
[----:B------:R-:W-:Y:S01]  /*18330*/  LOP3.LUT R7, RZ, R7, RZ, 0x33, !PT ;  /* 0x00000007ff077212 */ /* 0x000fe200078e33ff */
[----:B------:R-:W-:Y:S06]  /*18340*/  BRA `(.L_x_947) ;  /* 0x0000000000107947 */ /* 0x000fec0003800000 */
.L_x_946:
[----:B------:R-:W-:-:S13]  /*18350*/  ISETP.NE.AND P0, PT, R3, 0x1, PT ;  /* 0x000000010300780c */ /* 0x000fda0003f05270 */
[----:B------:R-:W1:Y:S02]  /*18360*/  @P0 LDC.64 R4, c[0x0][0x9e8] ;  /* 0x00027a00ff040b82 */ /* 0x000e640000000a00 */
[----:B-1----:R-:W-:-:S05]  /*18370*/  @P0 IMAD.HI.U32 R4, R7, R4, RZ ;  /* 0x0000000407040227 */ /* 0x002fca00078e00ff */
[----:B------:R-:W-:-:S07]  /*18380*/  @P0 SHF.R.U32.HI R7, RZ, R5, R4 ;  /* 0x00000005ff070219 */ /* 0x000fce0000011604 */
.L_x_947:
[----:B------:R-:W-:-:S05]  /*18390*/  IMAD R7, R7, R3, R3 ;  /* 0x0000000307077224 */ /* 0x000fca00078e0203 */
[----:B------:R-:W-:-:S07]  /*183a0*/  VIMNMX R2, R2, R7, PT ;  /* 0x0000000702027248 */ /* 0x000fce0003fe0100 */
.L_x_945:
[----:B------:R-:W1:Y:S01]  /*183b0*/  @P1 LDC R4, c[0x0][0x44c] ;  /* 0x00011300ff041b82 */ /* 0x000e620000000800 */
[----:B------:R-:W-:Y:S01]  /*183c0*/  VIADD R2, R2, 0x9f ;  /* 0x0000009f02027836 */ /* 0x000fe20000000000 */
[----:B------:R-:W-:Y:S01]  /*183d0*/  ULDC UR4, c[0x0][0x9dc] ;  /* 0x0002770000047ab9 */ /* 0x000fe20000000800 */
[----:B------:R-:W-:-:S05]  /*183e0*/  IMAD.MOV.U32 R5, RZ, RZ, R11 ;  /* 0x000000ffff057224 */ /* 0x000fca00078e000b */
[----:B------:R-:W2:Y:S01]  /*183f0*/  @P1 LDC R7, c[0x0][0x450] ;  /* 0x00011400ff071b82 */ /* 0x000ea20000000800 */
[----:B-1----:R-:W-:-:S05]  /*18400*/  @P1 IMAD.HI.U32 R4, R11, R4, RZ ;  /* 0x000000040b041227 */ /* 0x002fca00078e00ff */
[----:B--2---:R-:W-:Y:S01]  /*18410*/  @P1 SHF.R.U32.HI R5, RZ, R7, R4 ;  /* 0x00000007ff051219 */ /* 0x004fe20000011604 */
[----:B------:R-:W-:-:S03]  /*18420*/  IMAD.HI R4, R2, 0x66666667, RZ ;  /* 0x6666666702047827 */ /* 0x000fc600078e02ff */
[----:B------:R-:W-:Y:S01]  /*18430*/  IADD3 R5, R5, R6, -R10 ;  /* 0x0000000605057210 */ /* 0x000fe20007ffe80a */
[----:B------:R-:W-:Y:S01]  /*18440*/  VIADD R2, R6, 0x9f ;  /* 0x0000009f06027836 */ /* 0x000fe20000000000 */
[----:B------:R-:W-:-:S03]  /*18450*/  SHF.R.U32.HI R7, RZ, 0x1f, R4 ;  /* 0x0000001fff077819 */ /* 0x000fc60000011604 */
[----:B------:R-:W-:Y:S01]  /*18460*/  IMAD.HI R2, R2, 0x66666667, RZ ;  /* 0x6666666702027827 */ /* 0x000fe200078e02ff */
[----:B------:R-:W-:-:S04]  /*18470*/  LEA.HI.SX32 R4, R4, R7, 0x1a ;  /* 0x0000000704047211 */ /* 0x000fc800078fd2ff */
[----:B------:R-:W-:-:S04]  /*18480*/  SHF.R.U32.HI R7, RZ, 0x1f, R2 ;  /* 0x0000001fff077819 */ /* 0x000fc80000011602 */
[----:B------:R-:W-:Y:S01]  /*18490*/  LEA.HI.SX32 R7, R2, R7, 0x1a ;  /* 0x0000000702077211 */ /* 0x000fe200078fd2ff */
[----:B------:R-:W-:-:S03]  /*184a0*/  VIADD R2, R5, -UR4 ;  /* 0x8000000405027c36 */ /* 0x000fc60008000000 */
[----:B------:R-:W-:Y:S01]  /*184b0*/  VIMNMX R6, R7, R4, PT ;  /* 0x0000000407067248 */ /* 0x000fe20003fe0100 */
[----:B------:R-:W-:Y:S06]  /*184c0*/  @!P2 BRA `(.L_x_948) ;  /* 0x000000000040a947 */ /* 0x000fec0003800000 */
[----:B------:R-:W-:-:S05]  /*184d0*/  IMAD.MOV.U32 R7, RZ, RZ, R5 ;  /* 0x000000ffff077224 */ /* 0x000fca00078e0005 */
[----:B------:R-:W-:-:S13]  /*184e0*/  ISETP.GT.AND P0, PT, R7, -0x1, PT ;  /* 0xffffffff0700780c */ /* 0x000fda0003f04270 */
[----:B------:R-:W-:Y:S05]  /*184f0*/  @P0 BRA `(.L_x_949) ;  /* 0x00000000001c0947 */ /* 0x000fea0003800000 */
[----:B------:R-:W-:Y:S02]  /*18500*/  ISETP.NE.AND P0, PT, R3, 0x1, PT ;  /* 0x000000010300780c */ /* 0x000fe40003f05270 */
[----:B------:R-:W-:-:S11]  /*18510*/  LOP3.LUT R7, RZ, R7, RZ, 0x33, !PT ;  /* 0x00000007ff077212 */ /* 0x000fd600078e33ff */
[----:B------:R-:W1:Y:S02]  /*18520*/  @P0 LDC.64 R4, c[0x0][0x9e8] ;  /* 0x00027a00ff040b82 */ /* 0x000e640000000a00 */
[----:B-1----:R-:W-:-:S05]  /*18530*/  @P0 IMAD.HI.U32 R4, R7, R4, RZ ;  /* 0x0000000407040227 */ /* 0x002fca00078e00ff */
[----:B------:R-:W-:-:S04]  /*18540*/  @P0 SHF.R.U32.HI R7, RZ, R5, R4 ;  /* 0x00000005ff070219 */ /* 0x000fc80000011604 */
[----:B------:R-:W-:Y:S01]  /*18550*/  LOP3.LUT R7, RZ, R7, RZ, 0x33, !PT ;  /* 0x00000007ff077212 */ /* 0x000fe200078e33ff */
[----:B------:R-:W-:Y:S06]  /*18560*/  BRA `(.L_x_950) ;  /* 0x0000000000107947 */ /* 0x000fec0003800000 */
.L_x_949:
[----:B------:R-:W-:-:S13]  /*18570*/  ISETP.NE.AND P0, PT, R3, 0x1, PT ;  /* 0x000000010300780c */ /* 0x000fda0003f05270 */
[----:B------:R-:W1:Y:S02]  /*18580*/  @P0 LDC.64 R4, c[0x0][0x9e8] ;  /* 0x00027a00ff040b82 */ /* 0x000e640000000a00 */
[----:B-1----:R-:W-:-:S05]  /*18590*/  @P0 IMAD.HI.U32 R4, R7, R4, RZ ;  /* 0x0000000407040227 */ /* 0x002fca00078e00ff */
[----:B------:R-:W-:-:S07]  /*185a0*/  @P0 SHF.R.U32.HI R7, RZ, R5, R4 ;  /* 0x00000005ff070219 */ /* 0x000fce0000011604 */
.L_x_950:
[----:B------:R-:W-:-:S05]  /*185b0*/  IMAD R3, R7, R3, RZ ;  /* 0x0000000307037224 */ /* 0x000fca00078e02ff */
[----:B------:R-:W-:-:S07]  /*185c0*/  VIMNMX R2, R2, R3, !PT ;  /* 0x0000000302027248 */ /* 0x000fce0007fe0100 */
.L_x_948:
[----:B------:R-:W-:Y:S01]  /*185d0*/  SHF.R.U32.HI R5, RZ, 0x10, R0 ;  /* 0x00000010ff057819 */ /* 0x000fe20000011600 */
[----:B------:R-:W-:Y:S01]  /*185e0*/  IMAD.HI R2, R2, 0x66666667, RZ ;  /* 0x6666666702027827 */ /* 0x000fe200078e02ff */
[----:B------:R-:W-:Y:S02]  /*185f0*/  LOP3.LUT R0, R0, 0xff, RZ, 0xc0, !PT ;  /* 0x000000ff00007812 */ /* 0x000fe400078ec0ff */
[----:B------:R-:W-:Y:S02]  /*18600*/  ISETP.NE.AND P0, PT, R5, RZ, PT ;  /* 0x000000ff0500720c */ /* 0x000fe40003f05270 */
[----:B------:R-:W-:-:S04]  /*18610*/  SHF.R.U32.HI R3, RZ, 0x1f, R2 ;  /* 0x0000001fff037819 */ /* 0x000fc80000011602 */
[----:B------:R-:W-:Y:S01]  /*18620*/  LEA.HI.SX32 R3, R2, R3, 0x1a ;  /* 0x0000000302037211 */ /* 0x000fe200078fd2ff */
[----:B------:R-:W-:-:S03]  /*18630*/  IMAD.MOV.U32 R2, RZ, RZ, RZ ;  /* 0x000000ffff027224 */ /* 0x000fc600078e00ff */
[----:B------:R-:W-:-:S03]  /*18640*/  VIMNMX R25, RZ, R3, !PT ;  /* 0x00000003ff197248 */ /* 0x000fc60007fe0100 */
[----:B------:R-:W1:Y:S01]  /*18650*/  @!P0 LDC R5, c[0x0][0x9f0] ;  /* 0x00027c00ff058b82 */ /* 0x000e620000000800 */
[----:B------:R-:W-:-:S13]  /*18660*/  ISETP.GT.AND P1, PT, R6, R25, PT ;  /* 0x000000190600720c */ /* 0x000fda0003f24270 */
[----:B------:R-:W-:Y:S05]  /*18670*/  @!P1 BRA `(.L_x_951) ;  /* 0x00000000006c9947 */ /* 0x000fea0003800000 */
[----:B-1----:R-:W-:Y:S01]  /*18680*/  IABS R4, R5 ;  /* 0x0000000500047213 */ /* 0x002fe20000000000 */
[----:B------:R-:W-:-:S03]  /*18690*/  IMAD.MOV.U32 R2, RZ, RZ, RZ ;  /* 0x000000ffff027224 */ /* 0x000fc600078e00ff */
[----:B------:R-:W1:Y:S08]  /*186a0*/  I2F.RP R7, R4 ;  /* 0x0000000400077306 */ /* 0x000e700000209400 */
[----:B-1----:R-:W1:Y:S02]  /*186b0*/  MUFU.RCP R7, R7 ;  /* 0x0000000700077308 */ /* 0x002e640000001000 */
[----:B-1----:R-:W-:-:S06]  /*186c0*/  VIADD R8, R7, 0xffffffe ;  /* 0x0ffffffe07087836 */ /* 0x002fcc0000000000 */
[----:B------:R-:W1:Y:S02]  /*186d0*/  F2I.FTZ.U32.TRUNC.NTZ R3, R8 ;  /* 0x0000000800037305 */ /* 0x000e64000021f000 */
[----:B-1----:R-:W-:-:S04]  /*186e0*/  IMAD.MOV R9, RZ, RZ, -R3 ;  /* 0x000000ffff097224 */ /* 0x002fc800078e0a03 */
[----:B------:R-:W-:-:S04]  /*186f0*/  IMAD R9, R9, R4, RZ ;  /* 0x0000000409097224 */ /* 0x000fc800078e02ff */
[----:B------:R-:W-:Y:S01]  /*18700*/  IMAD.HI.U32 R3, R3, R9, R2 ;  /* 0x0000000903037227 */ /* 0x000fe200078e0002 */
[----:B------:R-:W-:Y:S02]  /*18710*/  IADD3 R2, R5, -0x1, R6 ;  /* 0xffffffff05027810 */ /* 0x000fe40007ffe006 */
[----:B------:R-:W-:-:S03]  /*18720*/  IABS R9, R5 ;  /* 0x0000000500097213 */ /* 0x000fc60000000000 */
[----:B------:R-:W-:Y:S02]  /*18730*/  IMAD.IADD R2, R2, 0x1, -R25 ;  /* 0x0000000102027824 */ /* 0x000fe400078e0a19 */
[----:B------:R-:W-:-:S03]  /*18740*/  IMAD.MOV R7, RZ, RZ, -R9 ;  /* 0x000000ffff077224 */ /* 0x000fc600078e0a09 */
        /* <DEDUP_REMOVED lines=10> */
[----:B------:R-:W-:-:S04]  /*187f0*/  @P0 VIADD R3, R3, 0x1 ;  /* 0x0000000103030836 */ /* 0x000fc80000000000 */
[----:B------:R-:W-:-:S04]  /*18800*/  IMAD.MOV.U32 R2, RZ, RZ, R3 ;  /* 0x000000ffff027224 */ /* 0x000fc800078e0003 */
[----:B------:R-:W-:Y:S01]  /*18810*/  @!P2 IMAD.MOV R2, RZ, RZ, -R2 ;  /* 0x000000ffff02a224 */ /* 0x000fe200078e0a02 */
[----:B------:R-:W-:-:S07]  /*18820*/  @!P1 LOP3.LUT R2, RZ, R5, RZ, 0x33, !PT ;  /* 0x00000005ff029212 */ /* 0x000fce00078e33ff */
.L_x_951:
[-C--:B------:R-:W-:Y:S01]  /*18830*/  IMAD R25, R0, R2.reuse, R25 ;  /* 0x0000000200197224 */ /* 0x080fe200078e0219 */
[----:B------:R-:W-:Y:S04]  /*18840*/  BSSY B7, `(.L_x_952) ;  /* 0x00002a2000077945 */ /* 0x000fe80003800000 */
[----:B------:R-:W-:-:S04]  /*18850*/  VIADDMNMX R3, R25, R2, R6, PT ;  /* 0x0000000219037246 */ /* 0x000fc80003800106 */
[----:B------:R-:W-:Y:S01]  /*18860*/  ISETP.GT.AND P0, PT, R3, R25, PT ;  /* 0x000000190300720c */ /* 0x000fe20003f04270 */
[----:B------:R2:W-:-:S12]  /*18870*/  STL [R1+0x8], R3 ;  /* 0x0000080301007387 */ /* 0x0005d80000100800 */
[----:B--2---:R-:W-:Y:S05]  /*18880*/  @P0 BRA `(.L_x_953) ;  /* 0x0000000000440947 */ /* 0x004fea0003800000 */
[----:B------:R-:W2:Y:S02]  /*18890*/  S2R R3, SR_TID.X ;  /* 0x0000000000037919 */ /* 0x000ea40000002100 */
[----:B--2---:R-:W-:-:S04]  /*188a0*/  LOP3.LUT R3, R3, 0x7f, RZ, 0xc0, !PT ;  /* 0x0000007f03037812 */ /* 0x004fc800078ec0ff */
[----:B------:R-:W-:-:S13]  /*188b0*/  ISETP.NE.AND P0, PT, R3, RZ, PT ;  /* 0x000000ff0300720c */ /* 0x000fda0003f05270 */
[----:B------:R-:W-:Y:S05]  /*188c0*/  @P0 BRA `(.L_x_954) ;  /* 0x0000002800640947 */ /* 0x000fea0003800000 */
[----:B-1----:R-:W1:Y:S01]  /*188d0*/  S2R R5, SR_LANEID ;  /* 0x0000000000057919 */ /* 0x002e620000000000 */
        /* <DEDUP_REMOVED lines=12> */
.L_x_953:
        /* <DEDUP_REMOVED lines=9> */
[----:B------:R-:W2:Y:S01]  /*18a30*/  LDC.64 R2, c[0x4][R2] ;  /* 0x0100000002027b82 */ /* 0x000ea20000000a00 */
[----:B-1----:R-:W-:Y:S02]  /*18a40*/  IMAD.U32 R5, RZ, RZ, UR7 ;  /* 0x00000007ff057e24 */ /* 0x002fe4000f8e00ff */
        /* <DEDUP_REMOVED lines=8> */
[----:B--2---:R-:W-:Y:S05]  /*18ad0*/  CALL.ABS.NOINC R2 ;  /* 0x0000000002007343 */ /* 0x004fea0003c00000 */
.L_x_956:
[----:B------:R-:W-:Y:S05]  /*18ae0*/  BSYNC B6 ;  /* 0x0000000000067941 */ /* 0x000fea0003800000 */
.L_x_955:
        /* <DEDUP_REMOVED lines=22> */
.L_x_958:
[----:B------:R-:W-:Y:S05]  /*18c50*/  BSYNC B6 ;  /* 0x0000000000067941 */ /* 0x000fea0003800000 */
.L_x_957:
        /* <DEDUP_REMOVED lines=20> */
.L_x_960:
[----:B------:R-:W-:Y:S05]  /*18da0*/  BSYNC B6 ;  /* 0x0000000000067941 */ /* 0x000fea0003800000 */
.L_x_959:
[----:B------:R-:W-:Y:S01]  /*18db0*/  LOP3.LUT P6, RZ, R16, 0x1, RZ, 0xc0, !PT ;  /* 0x0000000110ff7812 */ /* 0x000fe200078cc0ff */
[----:B------:R-:W-:-:S12]  /*18dc0*/  BSSY B6, `(.L_x_961) ;  /* 0x0000012000067945 */ /* 0x000fd80003800000 */
        /* <DEDUP_REMOVED lines=17> */
.L_x_962:
[----:B------:R-:W-:Y:S05]  /*18ee0*/  BSYNC B6 ;  /* 0x0000000000067941 */ /* 0x000fea0003800000 */
.L_x_961:
[----:B------:R-:W-:Y:S01]  /*18ef0*/  ULDC.64 UR4, c[0x0][0x9f8] ;  /* 0x00027e0000047ab9 */ /* 0x000fe20000000a00 */
[----:B------:R-:W-:Y:S01]  /*18f00*/  IMAD.U32 R23, RZ, RZ, UR42 ;  /* 0x0000002aff177e24 */ /* 0x000fe2000f8e00ff */
[----:B------:R-:W-:-:S04]  /*18f10*/  UISETP.NE.U32.AND UP0, UPT, UR4, URZ, UPT ;  /* 0x0000003f0400728c */ /* 0x000fc8000bf05070 */
[----:B------:R-:W-:-:S06]  /*18f20*/  UISETP.NE.AND.EX UP0, UPT, UR5, URZ, UPT, UP0 ;  /* 0x0000003f0500728c */ /* 0x000fcc000bf05300 */
[----:B------:R-:W-:-:S05]  /*18f30*/  PLOP3.LUT P0, PT, PT, PT, UP0, 0x80, 0x0 ;  /* 0x000000000000781c */ /* 0x000fca0003f0f008 */
[----:B------:R-:W-:Y:S02]  /*18f40*/  @UP0 ULDC.64 UR4, c[0x0][0x9f8] ;  /* 0x00027e0000040ab9 */ /* 0x000fe40000000a00 */
[----:B------:R-:W-:-:S06]  /*18f50*/  @UP0 UIMAD.WIDE UR4, UR42, 0x4, UR4 ;  /* 0x000000042a0408a5 */ /* 0x000fcc000f8e0204 */
[----:B------:R-:W-:Y:S02]  /*18f60*/  IMAD.U32 R2, RZ, RZ, UR4 ;  /* 0x00000004ff027e24 */ /* 0x000fe4000f8e00ff */
[----:B------:R-:W-:Y:S01]  /*18f70*/  IMAD.U32 R3, RZ, RZ, UR5 ;  /* 0x00000005ff037e24 */ /* 0x000fe2000f8e00ff */
[----:B------:R-:W2:Y:S01]  /*18f80*/  S2R R17, SR_TID.X ;  /* 0x0000000000117919 */ /* 0x000ea20000002100 */
[----:B------:R-:W-:-:S03]  /*18f90*/  ULDC.64 UR4, c[0x0][0xa08] ;  /* 0x0002820000047ab9 */ /* 0x000fc60000000a00 */
[----:B------:R3:W4:Y:S02]  /*18fa0*/  @P0 LDG.E R23, desc[UR50][R2.64] ;  /* 0x0000003202170981 */ /* 0x000724000c1e1900 */
[----:B---3--:R-:W3:Y:S01]  /*18fb0*/  LDC.64 R2, c[0x0][0x418] ;  /* 0x00010600ff027b82 */ /* 0x008ee20000000a00 */
[----:B--2---:R-:W-:-:S04]  /*18fc0*/  SHF.R.U32.HI R20, RZ, 0x5, R17 ;  /* 0x00000005ff147819 */ /* 0x004fc80000011611 */
[----:B------:R-:W-:Y:S02]  /*18fd0*/  LOP3.LUT R20, R20, 0x3, RZ, 0xc0, !PT ;  /* 0x0000000314147812 */ /* 0x000fe400078ec0ff */
[----:B---3--:R-:W-:Y:S01]  /*18fe0*/  LOP3.LUT P0, RZ, R2, UR4, RZ, 0xfc, !PT ;  /* 0x0000000402ff7c12 */ /* 0x008fe2000f80fcff */
[----:B------:R-:W-:-:S03]  /*18ff0*/  UMOV UR4, 0xffffffff ;  /* 0xffffffff00047882 */ /* 0x000fc60000000000 */
[----:B------:R-:W-:Y:S02]  /*19000*/  LOP3.LUT P0, RZ, R3, UR5, RZ, 0xfc, P0 ;  /* 0x0000000503ff7c12 */ /* 0x000fe4000800fcff */
[----:B----4-:R-:W-:Y:S02]  /*19010*/  SHF.R.S32.HI R26, RZ, 0x1f, R23 ;  /* 0x0000001fff1a7819 */ /* 0x010fe40000011417 */
[----:B------:R-:W-:Y:S01]  /*19020*/  SEL R17, R23, RZ, !P0 ;  /* 0x000000ff17117207 */ /* 0x000fe20004000000 */
[----:B------:R-:W-:Y:S08]  /*19030*/  BRA.DIV UR4, `(.L_x_963) ;  /* 0x0000003a04507947 */ /* 0x000ff0000b800000 */
[----:B------:R2:W3:Y:S02]  /*19040*/  SHFL.IDX PT, R14, R20, RZ, 0x1f ;  /* 0x00001fff140e7589 */ /* 0x0004e400000e0000 */
.L_x_1034:
[----:B---3--:R-:W-:Y:S02]  /*19050*/  ISETP.NE.AND P0, PT, R14, RZ, PT ;  /* 0x000000ff0e00720c */ /* 0x008fe40003f05270 */
[----:B------:R-:W-:Y:S02]  /*19060*/  PLOP3.LUT P1, PT, PT, PT, PT, 0x8, 0x0 ;  /* 0x000000000000781c */ /* 0x000fe40003f2e170 */
[----:B------:R-:W-:-:S11]  /*19070*/  LOP3.LUT R16, R16, 0xfffffffe, RZ, 0xc0, !PT ;  /* 0xfffffffe10107812 */ /* 0x000fd600078ec0ff */
[----:B------:R-:W-:Y:S01]  /*19080*/  @P1 LOP3.LUT R16, R16, 0x1, RZ, 0xfc, !PT ;  /* 0x0000000110101812 */ /* 0x000fe200078efcff */
[----:B------:R-:W-:Y:S06]  /*19090*/  @P0 BRA `(.L_x_964) ;  /* 0x0000000400480947 */ /* 0x000fec0003800000 */
[----:B------:R-:W3:Y:S01]  /*190a0*/  LDL R0, [R1+0x8] ;  /* 0x0000080001007983 */ /* 0x000ee20000100800 */
[----:B------:R-:W-:Y:S01]  /*190b0*/  UMOV UR4, 0xffffffff ;  /* 0xffffffff00047882 */ /* 0x000fe20000000000 */
[----:B---3--:R-:W-:Y:S02]  /*190c0*/  VIADD R0, R0, 0xffffffff ;  /* 0xffffffff00007836 */ /* 0x008fe40000000000 */
[----:B------:R-:W-:Y:S05]  /*190d0*/  BRA.DIV UR4, `(.L_x_965) ;  /* 0x0000003a04487947 */ /* 0x000fea000b800000 */
[----:B------:R-:W-:-:S13]  /*190e0*/  ELECT P6, URZ, PT ;  /* 0x00000000003f782f */ /* 0x000fda00038c0000 */
.L_x_1037:
[----:B------:R-:W-:Y:S05]  /*190f0*/  @!P6 BRA `(.L_x_964) ;  /* 0x000000040030e947 */ /* 0x000fea0003800000 */
[----:B------:R-:W-:-:S04]  /*19100*/  ISETP.NE.U32.AND P0, PT, R2, RZ, PT ;  /* 0x000000ff0200720c */ /* 0x000fc80003f05070 */
[----:B------:R-:W-:-:S13]  /*19110*/  ISETP.NE.AND.EX P0, PT, R3, RZ, PT, P0 ;  /* 0x000000ff0300720c */ /* 0x000fda0003f05300 */
[----:B------:R-:W-:Y:S05]  /*19120*/  @!P0 BRA `(.L_x_966) ;  /* 0x0000000000448947 */ /* 0x000fea0003800000 */
[----:B------:R-:W3:Y:S01]  /*19130*/  LDC R7, c[0x0][0x43c] ;  /* 0x00010f00ff077b82 */ /* 0x000ee20000000800 */
[----:B------:R-:W-:Y:S01]  /*19140*/  ULDC.64 UR4, c[0x0][0x428] ;  /* 0x00010a0000047ab9 */ /* 0x000fe20000000a00 */
[----:B---3--:R-:W-:-:S13]  /*19150*/  ISETP.NE.AND P0, PT, R7, 0x1, PT ;  /* 0x000000010700780c */ /* 0x008fda0003f05270 */
[----:B-1----:R-:W1:Y:S02]  /*19160*/  @P0 LDC.64 R4, c[0x0][0x440] ;  /* 0x00011000ff040b82 */ /* 0x002e640000000a00 */
[----:B-1----:R-:W-:-:S04]  /*19170*/  @P0 IMAD.HI.U32 R6, R0, R4, RZ ;  /* 0x0000000400060227 */ /* 0x002fc800078e00ff */
        /* <DEDUP_REMOVED lines=12> */
.L_x_966:
[----:B---3--:R-:W3:Y:S01]  /*19240*/  S2R R2, SR_TID.X ;  /* 0x0000000000027919 */ /* 0x008ee20000002100 */
[----:B------:R-:W-:Y:S02]  /*19250*/  SHF.L.U32 R3, R22, 0x1f, RZ ;  /* 0x0000001f16037819 */ /* 0x000fe400000006ff */
[----:B---3--:R-:W-:Y:S01]  /*19260*/  LOP3.LUT R4, R2, 0x7f, RZ, 0xc0, !PT ;  /* 0x0000007f02047812 */ /* 0x008fe200078ec0ff */
[----:B------:R-:W-:-:S03]  /*19270*/  IMAD R2, R19, 0x8, R18 ;  /* 0x0000000813027824 */ /* 0x000fc600078e0212 */
[----:B------:R-:W-:Y:S01]  /*19280*/  ISETP.NE.AND P1, PT, R4, RZ, PT ;  /* 0x000000ff0400720c */ /* 0x000fe20003f25270 */
[----:B------:R-:W3:Y:S02]  /*19290*/  SYNCS.PHASECHK.TRANS64.TRYWAIT P0, [R2+URZ+0x13280], R3 ;  /* 0x01328003020075a7 */ /* 0x000ee4000800017f */
[----:B---3--:R-:W-:Y:S10]  /*192a0*/  @!P0 BRA `(.L_x_967) ;  /* 0x0000003400f48947 */ /* 0x008ff40003800000 */
.L_x_1038:
[----:B------:R-:W-:Y:S05]  /*192b0*/  @P1 BRA `(.L_x_968) ;  /* 0x00000000001c1947 */ /* 0x000fea0003800000 */
[----:B------:R-:W4:Y:S01]  /*192c0*/  S2R R4, SR_TID.X ;  /* 0x0000000000047919 */ /* 0x000f220000002100 */
[----:B-1----:R-:W-:-:S04]  /*192d0*/  IMAD.MOV.U32 R5, RZ, RZ, 0x2800 ;  /* 0x00002800ff057424 */ /* 0x002fc800078e00ff */
[----:B------:R1:W-:Y:S01]  /*192e0*/  SYNCS.ARRIVE.TRANS64 RZ, [R2+URZ+0x13270], R5 ;  /* 0x0132700502ff79a7 */ /* 0x0003e2000800003f */
[----:B----4-:R-:W-:-:S04]  /*192f0*/  LOP3.LUT R4, R4, 0x1f, RZ, 0xc0, !PT ;  /* 0x0000001f04047812 */ /* 0x010fc800078ec0ff */
[----:B------:R-:W-:-:S13]  /*19300*/  ISETP.NE.AND P0, PT, R4, RZ, PT ;  /* 0x000000ff0400720c */ /* 0x000fda0003f05270 */
[----:B-1----:R-:W-:Y:S05]  /*19310*/  @!P0 BRA `(.L_x_968) ;  /* 0x0000000000048947 */ /* 0x002fea0003800000 */
[----:B------:R-:W-:Y:S01]  /*19320*/  BPT.TRAP 0x1 ;  /* 0x000000040000795c */ /* 0x000fe20000300000 */
.L_x_968:
[----:B------:R-:W-:Y:S01]  /*19330*/  IMAD R4, R19, 0x2800, R18 ;  /* 0x0000280013047824 */ /* 0x000fe200078e0212 */
[----:B------:R-:W-:Y:S01]  /*19340*/  R2UR UR33, R2 ;  /* 0x00000000022172ca */ /* 0x000fe200000e0000 */
[----:B------:R-:W-:Y:S01]  /*19350*/  IMAD R0, R0, 0xa0, R27 ;  /* 0x000000a000007824 */ /* 0x000fe200078e021b */
[----:B-----5:R-:W-:Y:S01]  /*19360*/  R2UR UR37, R17 ;  /* 0x00000000112572ca */ /* 0x020fe200000e0000 */
[----:B------:R-:W-:Y:S01]  /*19370*/  UIADD3 UR4, UP0, UR44, 0x470, URZ ;  /* 0x000004702c047890 */ /* 0x000fe2000ff1e03f */
[----:B------:R-:W-:Y:S01]  /*19380*/  R2UR UR32, R4 ;  /* 0x00000000042072ca */ /* 0x000fe200000e0000 */
[----:B------:R-:W-:Y:S01]  /*19390*/  UMOV UR6, 0x0 ;  /* 0x0000000000067882 */ /* 0x000fe20000000000 */
[----:B------:R-:W-:Y:S01]  /*193a0*/  R2UR UR35, R0 ;  /* 0x00000000002372ca */ /* 0x000fe200000e0000 */
[----:B------:R-:W-:Y:S01]  /*193b0*/  UIADD3.X UR5, URZ, UR45, URZ, UP0, !UPT ;  /* 0x0000002d3f057290 */ /* 0x000fe200087fe43f */
[----:B------:R-:W-:Y:S01]  /*193c0*/  UMOV UR7, 0x14f00000 ;  /* 0x14f0000000077882 */ /* 0x000fe20000000000 */
[----:B------:R-:W-:-:S04]  /*193d0*/  UMOV UR34, URZ ;  /* 0x0000003f00227c82 */ /* 0x000fc80008000000 */
[----:B------:R-:W-:-:S04]  /*193e0*/  UIADD3 UR33, UR33, 0x13270, URZ ;  /* 0x0001327021217890 */ /* 0x000fc8000fffe03f */
[----:B------:R-:W-:-:S09]  /*193f0*/  UIADD3 UR32, UR32, 0x6000, URZ ;  /* 0x0000600020207890 */ /* 0x000fd2000fffe03f */
[----:B------:R4:W-:Y:S01]  /*19400*/  UTMALDG.4D [UR32], [UR4], desc[UR6] ;  /* 0x00000620040075b4 */ /* 0x0009e20008019000 */
[----:B------:R-:W0:Y:S02]  /*19410*/  SYNCS.PHASECHK.TRANS64.TRYWAIT P0, [R2+URZ+0x13240], R3 ;  /* 0x01324003020075a7 */ /* 0x000e24000800017f */
[----:B0---4-:R-:W-:Y:S05]  /*19420*/  @!P0 BRA `(.L_x_969) ;  /* 0x0000003400a88947 */ /* 0x011fea0003800000 */
.L_x_1039:
[----:B------:R-:W-:Y:S05]  /*19430*/  @P1 BRA `(.L_x_970) ;  /* 0x00000000001c1947 */ /* 0x000fea0003800000 */
[----:B-1----:R-:W1:Y:S01]  /*19440*/  S2R R5, SR_TID.X ;  /* 0x0000000000057919 */ /* 0x002e620000002100 */
[----:B0--3--:R-:W-:-:S04]  /*19450*/  IMAD.MOV.U32 R3, RZ, RZ, 0x2800 ;  /* 0x00002800ff037424 */ /* 0x009fc800078e00ff */
[----:B------:R4:W-:Y:S01]  /*19460*/  SYNCS.ARRIVE.TRANS64 RZ, [R2+URZ+0x13230], R3 ;  /* 0x0132300302ff79a7 */ /* 0x0009e2000800003f */
[----:B-1----:R-:W-:-:S04]  /*19470*/  LOP3.LUT R5, R5, 0x1f, RZ, 0xc0, !PT ;  /* 0x0000001f05057812 */ /* 0x002fc800078ec0ff */
[----:B------:R-:W-:-:S13]  /*19480*/  ISETP.NE.AND P0, PT, R5, RZ, PT ;  /* 0x000000ff0500720c */ /* 0x000fda0003f05270 */
[----:B----4-:R-:W-:Y:S05]  /*19490*/  @!P0 BRA `(.L_x_970) ;  /* 0x0000000000048947 */ /* 0x010fea0003800000 */
[----:B------:R-:W-:Y:S01]  /*194a0*/  BPT.TRAP 0x1 ;  /* 0x000000040000795c */ /* 0x000fe20000300000 */
.L_x_970:
        /* <DEDUP_REMOVED lines=17> */
.L_x_964:
[----:B------:R-:W-:Y:S05]  /*195c0*/  WARPSYNC.ALL ;  /* 0x0000000000007948 */ /* 0x000fea0003800000 */
[----:B------:R-:W-:Y:S01]  /*195d0*/  VIADD R0, R18, 0xb000 ;  /* 0x0000b00012007836 */ /* 0x000fe20000000000 */
[----:B------:R-:W-:Y:S01]  /*195e0*/  USHF.R.S32.HI UR4, URZ, 0x1f, UR43 ;  /* 0x0000001f3f047899 */ /* 0x000fe2000801142b */
[----:B------:R-:W-:Y:S03]  /*195f0*/  BAR.SYNC.DEFER_BLOCKING 0x8, 0x200 ;  /* 0x0208000000007b1d */ /* 0x000fe60000010000 */
[----:B------:R-:W-:-:S03]  /*19600*/  LOP3.LUT P0, RZ, R0, 0x1bf, RZ, 0xc0, !PT ;  /* 0x000001bf00ff7812 */ /* 0x000fc6000780c0ff */
        /* <DEDUP_REMOVED lines=8> */
[----:B------:R-:W-:Y:S02]  /*19690*/  USHF.R.S32.HI UR43, URZ, 0x1f, UR42 ;  /* 0x0000001f3f2b7899 */ /* 0x000fe4000801142a */
[----:B------:R-:W-:Y:S02]  /*196a0*/  UIADD3 UR37, UR49, UR4, URZ ;  /* 0x0000000431257290 */ /* 0x000fe4000fffe03f */
[----:B------:R-:W-:Y:S02]  /*196b0*/  USEL UR46, UR42, URZ, !UP0 ;  /* 0x0000003f2a2e7287 */ /* 0x000fe4000c000000 */
[----:B------:R-:W-:Y:S01]  /*196c0*/  USEL UR43, UR43, URZ, !UP0 ;  /* 0x0000003f2b2b7287 */ /* 0x000fe2000c000000 */
[----:B------:R-:W-:Y:S11]  /*196d0*/  @!P0 BRA `(.L_x_972) ;  /* 0x0000000000408947 */ /* 0x000ff60003800000 */
[----:B0--3--:R-:W-:Y:S01]  /*196e0*/  MOV R2, 0x0 ;  /* 0x0000000000027802 */ /* 0x009fe20000000f00 */
[----:B------:R-:W-:Y:S01]  /*196f0*/  ULDC.64 UR6, c[0x4][0x98] ;  /* 0x0100260000067ab9 */ /* 0x000fe20000000a00 */
[----:B------:R-:W-:Y:S01]  /*19700*/  ULDC.64 UR8, c[0x4][0xa0] ;  /* 0x0100280000087ab9 */ /* 0x000fe20000000a00 */
[----:B------:R-:W-:Y:S01]  /*19710*/  ULDC.64 UR4, c[0x4][0x28] ;  /* 0x01000a0000047ab9 */ /* 0x000fe20000000a00 */
[----:B------:R-:W-:Y:S02]  /*19720*/  IMAD.U32 R4, RZ, RZ, UR6 ;  /* 0x00000006ff047e24 */ /* 0x000fe4000f8e00ff */
[----:B------:R-:W0:Y:S01]  /*19730*/  LDC.64 R2, c[0x4][R2] ;  /* 0x0100000002027b82 */ /* 0x000e220000000a00 */
[----:B-1----:R-:W-:Y:S02]  /*19740*/  IMAD.U32 R5, RZ, RZ, UR7 ;  /* 0x00000007ff057e24 */ /* 0x002fe4000f8e00ff */
[----:B------:R-:W-:Y:S02]  /*19750*/  IMAD.U32 R6, RZ, RZ, UR8 ;  /* 0x00000008ff067e24 */ /* 0x000fe4000f8e00ff */
[----:B------:R-:W-:-:S02]  /*19760*/  IMAD.U32 R7, RZ, RZ, UR9 ;  /* 0x00000009ff077e24 */ /* 0x000fc4000f8e00ff */
[----:B------:R-:W-:Y:S02]  /*19770*/  IMAD.U32 R10, RZ, RZ, UR4 ;  /* 0x00000004ff0a7e24 */ /* 0x000fe4000f8e00ff */
[----:B------:R-:W-:Y:S02]  /*19780*/  IMAD.U32 R11, RZ, RZ, UR5 ;  /* 0x00000005ff0b7e24 */ /* 0x000fe4000f8e00ff */
[----:B------:R-:W-:Y:S02]  /*19790*/  IMAD.MOV.U32 R8, RZ, RZ, 0x70 ;  /* 0x00000070ff087424 */ /* 0x000fe400078e00ff */
[----:B------:R-:W-:Y:S02]  /*197a0*/  IMAD.MOV.U32 R12, RZ, RZ, 0x1 ;  /* 0x00000001ff0c7424 */ /* 0x000fe400078e00ff */
[----:B------:R-:W-:-:S07]  /*197b0*/  IMAD.MOV.U32 R13, RZ, RZ, RZ ;  /* 0x000000ffff0d7224 */ /* 0x000fce00078e00ff */
[----:B--2---:R-:W-:-:S07]  /*197c0*/  LEPC R20, `(.L_x_972) ;  /* 0x000000001014794e */ /* 0x004fce0000000000 */
[----:B0-----:R-:W-:Y:S05]  /*197d0*/  CALL.ABS.NOINC R2 ;  /* 0x0000000002007343 */ /* 0x001fea0003c00000 */
.L_x_972:
[----:B------:R-:W-:Y:S05]  /*197e0*/  BSYNC B6 ;  /* 0x0000000000067941 */ /* 0x000fea0003800000 */
.L_x_971:
[----:B0-----:R-:W4:Y:S01]  /*197f0*/  LDL R10, [R1] ;  /* 0x00000000010a7983 */ /* 0x001f220000100800 */
[----:B------:R-:W0:Y:S01]  /*19800*/  LDC R9, c[0x0][0x448] ;  /* 0x00011200ff097b82 */ /* 0x000e220000000800 */
[----:B------:R-:W-:Y:S01]  /*19810*/  ULDC.64 UR6, c[0x0][0x2d8] ;  /* 0x0000b60000067ab9 */ /* 0x000fe20000000a00 */
[----:B------:R-:W-:Y:S01]  /*19820*/  UMOV UR4, UR48 ;  /* 0x0000003000047c82 */ /* 0x000fe20008000000 */
[----:B--2---:R-:W2:Y:S01]  /*19830*/  S2R R20, SR_TID.X ;  /* 0x0000000000147919 */ /* 0x004ea20000002100 */
[----:B------:R-:W-:Y:S01]  /*19840*/  UMOV UR5, UR37 ;  /* 0x0000002500057c82 */ /* 0x000fe20008000000 */
[----:B------:R-:W-:Y:S01]  /*19850*/  ULDC.64 UR8, c[0x0][0x2e0] ;  /* 0x0000b80000087ab9 */ /* 0x000fe20000000a00 */
[----:B------:R-:W-:Y:S02]  /*19860*/  UIMAD.WIDE.U32 UR4, UR36, UR6, UR4 ;  /* 0x00000006240472a5 */ /* 0x000fe4000f8e0004 */
[----:B------:R-:W-:Y:S02]  /*19870*/  UIMAD UR6, UR43, UR8, URZ ;  /* 0x000000082b0672a4 */ /* 0x000fe4000f8e023f */
[----:B------:R-:W-:-:S02]  /*19880*/  UIMAD UR5, UR36, UR7, UR5 ;  /* 0x00000007240572a4 */ /* 0x000fc4000f8e0205 */
[----:B------:R-:W-:Y:S01]  /*19890*/  UIMAD UR6, UR46, UR9, UR6 ;  /* 0x000000092e0672a4 */ /* 0x000fe2000f8e0206 */
[----:B0-----:R-:W-:Y:S02]  /*198a0*/  ISETP.NE.AND P1, PT, R9, 0x1, PT ;  /* 0x000000010900780c */ /* 0x001fe40003f25270 */
[C---:B--2---:R-:W-:Y:S01]  /*198b0*/  LOP3.LUT R21, R20.reuse, 0x7f, RZ, 0xc0, !PT ;  /* 0x0000007f14157812 */ /* 0x044fe200078ec0ff */
[----:B------:R-:W-:-:S10]  /*198c0*/  IMAD.SHL.U32 R20, R20, 0x20, RZ ;  /* 0x0000002014147824 */ /* 0x000fd400078e00ff */
[----:B---3--:R-:W0:Y:S01]  /*198d0*/  @P1 LDC R3, c[0x0][0x44c] ;  /* 0x00011300ff031b82 */ /* 0x008e220000000800 */
[----:B------:R-:W-:-:S04]  /*198e0*/  SHF.R.U32.HI R21, RZ, 0x2, R21 ;  /* 0x00000002ff157819 */ /* 0x000fc80000011615 */
[----:B------:R-:W-:-:S03]  /*198f0*/  LOP3.LUT R20, R21, 0x60, R20, 0xf8, !PT ;  /* 0x0000006015147812 */ /* 0x000fc600078ef814 */
[----:B-1----:R-:W1:Y:S01]  /*19900*/  @P1 LDC R5, c[0x0][0x450] ;  /* 0x00011400ff051b82 */ /* 0x002e620000000800 */
[----:B------:R-:W-:-:S03]  /*19910*/  UIMAD.WIDE.U32 UR4, UR46, UR8, UR4 ;  /* 0x000000082e0472a5 */ /* 0x000fc6000f8e0004 */
[----:B------:R-:W-:Y:S01]  /*19920*/  ULDC.64 UR8, c[0x0][0x280] ;  /* 0x0000a00000087ab9 */ /* 0x000fe20000000a00 */
[----:B------:R-:W-:Y:S02]  /*19930*/  UIADD3 UR6, UR5, UR6, URZ ;  /* 0x0000000605067290 */ /* 0x000fe4000fffe03f */
[----:B------:R-:W-:-:S04]  /*19940*/  IMAD.U32 R4, RZ, RZ, UR4 ;  /* 0x00000004ff047e24 */ /* 0x000fc8000f8e00ff */
[----:B------:R-:W-:Y:S02]  /*19950*/  IMAD.MOV.U32 R2, RZ, RZ, R4 ;  /* 0x000000ffff027224 */ /* 0x000fe400078e0004 */
[----:B----4-:R-:W-:Y:S02]  /*19960*/  IMAD.IADD R6, R20, 0x1, R10 ;  /* 0x0000000114067824 */ /* 0x010fe400078e020a */
[----:B------:R2:W5:Y:S02]  /*19970*/  LDL R20, [R1+0xc] ;  /* 0x00000c0001147983 */ /* 0x0005640000100800 */
[----:B0-----:R-:W-:-:S04]  /*19980*/  @P1 IMAD.HI.U32 R0, R6, R3, RZ ;  /* 0x0000000306001227 */ /* 0x001fc800078e00ff */
[----:B------:R-:W-:Y:S01]  /*19990*/  IMAD.MOV.U32 R7, RZ, RZ, R6 ;  /* 0x000000ffff077224 */ /* 0x000fe200078e0006 */
[----:B-1----:R-:W-:Y:S01]  /*199a0*/  @P1 SHF.R.U32.HI R7, RZ, R5, R0 ;  /* 0x00000005ff071219 */ /* 0x002fe20000011600 */
[----:B------:R-:W-:Y:S01]  /*199b0*/  IMAD.U32 R5, RZ, RZ, UR5 ;  /* 0x00000005ff057e24 */ /* 0x000fe2000f8e00ff */
[----:B------:R-:W-:Y:S01]  /*199c0*/  ULDC.64 UR4, c[0x0][0x2d0] ;  /* 0x0000b40000047ab9 */ /* 0x000fe20000000a00 */
[----:B------:R-:W-:Y:S01]  /*199d0*/  IMAD.U32 R3, RZ, RZ, UR6 ;  /* 0x00000006ff037e24 */ /* 0x000fe2000f8e00ff */
[----:B------:R-:W-:Y:S01]  /*199e0*/  SHF.R.S32.HI R0, RZ, 0x1f, R7 ;  /* 0x0000001fff007819 */ /* 0x000fe20000011407 */
[----:B------:R-:W-:Y:S01]  /*199f0*/  ULDC.64 UR6, c[0x0][0x2c8] ;  /* 0x0000b20000067ab9 */ /* 0x000fe20000000a00 */
[----:B------:R-:W-:-:S04]  /*19a00*/  IMAD.WIDE.U32 R4, R7, UR4, R2 ;  /* 0x0000000407047c25 */ /* 0x000fc8000f8e0002 */
[----:B------:R-:W-:-:S04]  /*19a10*/  IMAD R0, R0, UR4, RZ ;  /* 0x0000000400007c24 */ /* 0x000fc8000f8e02ff */
[----:B------:R-:W-:Y:S02]  /*19a20*/  IMAD R8, R7, UR5, R0 ;  /* 0x0000000507087c24 */ /* 0x000fe4000f8e0200 */
[----:B------:R-:W-:Y:S02]  /*19a30*/  IMAD.MOV R0, RZ, RZ, -R7 ;  /* 0x000000ffff007224 */ /* 0x000fe400078e0a07 */
[----:B------:R-:W-:Y:S02]  /*19a40*/  IMAD.IADD R5, R5, 0x1, R8 ;  /* 0x0000000105057824 */ /* 0x000fe400078e0208 */
[----:B------:R-:W-:Y:S01]  /*19a50*/  IMAD R0, R9, R0, R6 ;  /* 0x0000000009007224 */ /* 0x000fe200078e0206 */
[----:B------:R-:W0:Y:S03]  /*19a60*/  @P1 LDC R8, c[0x0][0x44c] ;  /* 0x00011300ff081b82 */ /* 0x000e260000000800 */
[----:B------:R-:W-:Y:S01]  /*19a70*/  IMAD.WIDE.U32 R4, R0, UR6, R4 ;  /* 0x0000000600047c25 */ /* 0x000fe2000f8e0004 */
[----:B------:R-:W-:-:S05]  /*19a80*/  SHF.R.S32.HI R7, RZ, 0x1f, R0 ;  /* 0x0000001fff077819 */ /* 0x000fca0000011400 */
[----:B------:R-:W-:-:S04]  /*19a90*/  IMAD R7, R7, UR6, RZ ;  /* 0x0000000607077c24 */ /* 0x000fc8000f8e02ff */
[----:B------:R-:W-:Y:S01]  /*19aa0*/  IMAD R7, R0, UR7, R7 ;  /* 0x0000000700077c24 */ /* 0x000fe2000f8e0207 */
[----:B------:R-:W-:-:S04]  /*19ab0*/  IADD3 R0, P0, R4, UR8, RZ ;  /* 0x0000000804007c10 */ /* 0x000fc8000ff1e0ff */
[----:B------:R-:W-:Y:S01]  /*19ac0*/  IADD3.X R4, R5, UR9, R7, P0, !PT ;  /* 0x0000000905047c10 */ /* 0x000fe200087fe407 */
[----:B------:R-:W-:Y:S01]  /*19ad0*/  VIADD R7, R6, 0x80 ;  /* 0x0000008006077836 */ /* 0x000fe20000000000 */
[----:B------:R-:W1:Y:S03]  /*19ae0*/  @P1 LDC R5, c[0x0][0x450] ;  /* 0x00011400ff051b82 */ /* 0x000e660000000800 */
[----:B------:R-:W-:Y:S02]  /*19af0*/  IMAD.MOV.U32 R6, RZ, RZ, R7 ;  /* 0x000000ffff067224 */ /* 0x000fe400078e0007 */
[----:B0-----:R-:W-:-:S05]  /*19b00*/  @P1 IMAD.HI.U32 R8, R7, R8, RZ ;  /* 0x0000000807081227 */ /* 0x001fca00078e00ff */
[----:B-1----:R-:W-:Y:S02]  /*19b10*/  @P1 SHF.R.U32.HI R6, RZ, R5, R8 ;  /* 0x00000005ff061219 */ /* 0x002fe40000011608 */
[----:B------:R-:W0:Y:S03]  /*19b20*/  S2R R8, SR_TID.X ;  /* 0x0000000000087919 */ /* 0x000e260000002100 */
[----:B------:R-:W-:Y:S02]  /*19b30*/  IMAD.MOV R5, RZ, RZ, -R6 ;  /* 0x000000ffff057224 */ /* 0x000fe400078e0a06 */
[----:B------:R-:W-:-:S04]  /*19b40*/  IMAD.WIDE.U32 R2, R6, UR4, R2 ;  /* 0x0000000406027c25 */ /* 0x000fc8000f8e0002 */
[----:B------:R-:W-:Y:S01]  /*19b50*/  IMAD R5, R9, R5, R7 ;  /* 0x0000000509057224 */ /* 0x000fe200078e0207 */
[----:B------:R-:W-:-:S05]  /*19b60*/  SHF.R.S32.HI R7, RZ, 0x1f, R6 ;  /* 0x0000001fff077819 */ /* 0x000fca0000011406 */
[----:B------:R-:W-:Y:S01]  /*19b70*/  IMAD R7, R7, UR4, RZ ;  /* 0x0000000407077c24 */ /* 0x000fe2000f8e02ff */
[----:B------:R-:W-:-:S03]  /*19b80*/  ULDC UR4, c[0x0][0x2b8] ;  /* 0x0000ae0000047ab9 */ /* 0x000fc60000000800 */
[----:B------:R-:W-:Y:S01]  /*19b90*/  IMAD R7, R6, UR5, R7 ;  /* 0x0000000506077c24 */ /* 0x000fe2000f8e0207 */
[----:B------:R-:W-:-:S03]  /*19ba0*/  SHF.R.S32.HI R6, RZ, 0x1f, R5 ;  /* 0x0000001fff067819 */ /* 0x000fc60000011405 */
[----:B------:R-:W-:Y:S02]  /*19bb0*/  IMAD.IADD R3, R3, 0x1, R7 ;  /* 0x0000000103037824 */ /* 0x000fe400078e0207 */
[----:B------:R-:W-:Y:S02]  /*19bc0*/  IMAD R6, R6, UR6, RZ ;  /* 0x0000000606067c24 */ /* 0x000fe4000f8e02ff */
[----:B------:R-:W-:-:S04]  /*19bd0*/  IMAD.WIDE.U32 R2, R5, UR6, R2 ;  /* 0x0000000605027c25 */ /* 0x000fc8000f8e0002 */
[----:B------:R-:W-:Y:S01]  /*19be0*/  IMAD R6, R5, UR7, R6 ;  /* 0x0000000705067c24 */ /* 0x000fe2000f8e0206 */
[----:B------:R-:W-:Y:S01]  /*19bf0*/  IADD3 R5, P0, R2, UR8, RZ ;  /* 0x0000000802057c10 */ /* 0x000fe2000ff1e0ff */
[----:B0-----:R-:W-:-:S03]  /*19c00*/  IMAD.SHL.U32 R21, R8, 0x10, RZ ;  /* 0x0000001008157824 */ /* 0x001fc600078e00ff */
[----:B------:R-:W-:Y:S02]  /*19c10*/  IADD3.X R6, R3, UR9, R6, P0, !PT ;  /* 0x0000000903067c10 */ /* 0x000fe400087fe406 */
[----:B------:R-:W-:-:S04]  /*19c20*/  LOP3.LUT R21, R21, 0x30, RZ, 0xc0, !PT ;  /* 0x0000003015157812 */ /* 0x000fc800078ec0ff */
[----:B------:R-:W-:Y:S01]  /*19c30*/  ISETP.GE.AND P0, PT, R21, UR4, PT ;  /* 0x0000000415007c0c */ /* 0x000fe2000bf06270 */
[----:B------:R-:W-:-:S03]  /*19c40*/  UMOV UR4, 0xffffffff ;  /* 0xffffffff00047882 */ /* 0x000fc60000000000 */
[----:B--2---:R-:W-:Y:S09]  /*19c50*/  BRA.DIV UR4, `(.L_x_973) ;  /* 0x0000002e04b07947 */ /* 0x004ff2000b800000 */
[----:B------:R-:W0:Y:S02]  /*19c60*/  S2R R2, SR_TID.X ;  /* 0x0000000000027919 */ /* 0x000e240000002100 */
[----:B0-----:R-:W-:Y:S02]  /*19c70*/  LOP3.LUT R3, R2, 0x7f, RZ, 0xc0, !PT ;  /* 0x0000007f02037812 */ /* 0x001fe400078ec0ff */
[----:B------:R-:W2:Y:S04]  /*19c80*/  LDL.LU R2, [R1+0x4] ;  /* 0x0000040001027983 */ /* 0x000ea80000300800 */
[----:B------:R-:W3:Y:S01]  /*19c90*/  LDL.LU R11, [R1] ;  /* 0x00000000010b7983 */ /* 0x000ee20000300800 */
[----:B------:R-:W-:-:S03]  /*19ca0*/  SHF.R.U32.HI R10, RZ, 0x2, R3 ;  /* 0x00000002ff0a7819 */ /* 0x000fc60000011603 */
[----:B------:R-:W0:Y:S04]  /*19cb0*/  SHFL.IDX PT, R3, R0, RZ, 0x1c1f ;  /* 0x001c1fff00037589 */ /* 0x000e2800000e0000 */
[----:B------:R-:W-:Y:S01]  /*19cc0*/  SHFL.IDX PT, R14, R0, 0x1, 0x1c1f ;  /* 0x003c1f00000e7f89 */ /* 0x000fe200000e0000 */
[----:B--2---:R-:W-:-:S03]  /*19cd0*/  IMAD R7, R2, R9, RZ ;  /* 0x0000000902077224 */ /* 0x004fc600078e02ff */
[----:B------:R-:W1:Y:S01]  /*19ce0*/  SHFL.IDX PT, R2, R4, RZ, 0x1c1f ;  /* 0x001c1fff04027589 */ /* 0x000e6200000e0000 */
[----:B---3--:R-:W-:-:S04]  /*19cf0*/  IMAD.IADD R8, R10, 0x1, R11 ;  /* 0x000000010a087824 */ /* 0x008fc800078e020b */
[C---:B------:R-:W-:Y:S01]  /*19d00*/  VIADD R10, R8.reuse, 0x20 ;  /* 0x00000020080a7836 */ /* 0x040fe20000000000 */
[----:B------:R-:W-:-:S13]  /*19d10*/  ISETP.GE.AND P1, PT, R8, R7, PT ;  /* 0x000000070800720c */ /* 0x000fda0003f26270 */
[----:B0-----:R-:W-:-:S05]  /*19d20*/  @!P1 IADD3 R9, P2, R21, R3, RZ ;  /* 0x0000000315099210 */ /* 0x001fca0007f5e0ff */
[----:B-1----:R-:W-:Y:S02]  /*19d30*/  @!P1 IMAD.X R3, RZ, RZ, R2, P2 ;  /* 0x000000ffff039224 */ /* 0x002fe400010e0602 */
[----:B------:R-:W-:-:S05]  /*19d40*/  @!P1 IMAD.MOV.U32 R2, RZ, RZ, R9 ;  /* 0x000000ffff029224 */ /* 0x000fca00078e0009 */
[----:B-----5:R0:W-:Y:S01]  /*19d50*/  @!P1 LDGSTS.E.BYPASS.LTC128B.128 [R20+0xb000], desc[UR50][R2.64], !P0 ;  /* 0x0b00000002149fae */ /* 0x0201e2000c101d72 */
[----:B------:R-:W-:Y:S01]  /*19d60*/  ISETP.GE.AND P1, PT, R10, R7, PT ;  /* 0x000000070a00720c */ /* 0x000fe20003f26270 */
[----:B------:R-:W-:Y:S02]  /*19d70*/  VIADD R10, R8, 0x40 ;  /* 0x00000040080a7836 */ /* 0x000fe40000000000 */
[----:B0-----:R-:W0:Y:S10]  /*19d80*/  SHFL.IDX PT, R2, R4, 0x1, 0x1c1f ;  /* 0x003c1f0004027f89 */ /* 0x001e3400000e0000 */
[----:B------:R-:W-:-:S02]  /*19d90*/  @!P1 IADD3 R9, P2, R21, R14, RZ ;  /* 0x0000000e15099210 */ /* 0x000fc40007f5e0ff */
[----:B------:R-:W1:Y:S03]  /*19da0*/  SHFL.IDX PT, R14, R0, 0x2, 0x1c1f ;  /* 0x005c1f00000e7f89 */ /* 0x000e6600000e0000 */
[----:B0-----:R-:W-:Y:S02]  /*19db0*/  @!P1 IMAD.X R3, RZ, RZ, R2, P2 ;  /* 0x000000ffff039224 */ /* 0x001fe400010e0602 */
[----:B------:R-:W-:-:S05]  /*19dc0*/  @!P1 IMAD.MOV.U32 R2, RZ, RZ, R9 ;  /* 0x000000ffff029224 */ /* 0x000fca00078e0009 */
[----:B------:R0:W-:Y:S01]  /*19dd0*/  @!P1 LDGSTS.E.BYPASS.LTC128B.128 [R20+0xb800], desc[UR50][R2.64], !P0 ;  /* 0x0b80000002149fae */ /* 0x0001e2000c101d72 */
[-C--:B------:R-:W-:Y:S01]  /*19de0*/  ISETP.GE.AND P1, PT, R10, R7.reuse, PT ;  /* 0x000000070a00720c */ /* 0x080fe20003f26270 */
[----:B------:R-:W-:Y:S02]  /*19df0*/  VIADD R10, R8, 0x80 ;  /* 0x00000080080a7836 */ /* 0x000fe40000000000 */
[----:B0-----:R-:W0:Y:S10]  /*19e00*/  SHFL.IDX PT, R2, R4, 0x2, 0x1c1f ;  /* 0x005c1f0004027f89 */ /* 0x001e3400000e0000 */
[----:B-1----:R-:W-:Y:S01]  /*19e10*/  @!P1 IADD3 R9, P2, R21, R14, RZ ;  /* 0x0000000e15099210 */ /* 0x002fe20007f5e0ff */
[----:B------:R-:W-:Y:S04]  /*19e20*/  SHFL.IDX PT, R4, R4, 0x3, 0x1c1f ;  /* 0x007c1f0004047f89 */ /* 0x000fe800000e0000 */
[----:B------:R-:W-:Y:S01]  /*19e30*/  SHFL.IDX PT, R14, R5, 0x1, 0x1c1f ;  /* 0x003c1f00050e7f89 */ /* 0x000fe200000e0000 */
[----:B0-----:R-:W-:Y:S01]  /*19e40*/  @!P1 IMAD.X R3, RZ, RZ, R2, P2 ;  /* 0x000000ffff039224 */ /* 0x001fe200010e0602 */
[----:B------:R-:W-:Y:S01]  /*19e50*/  ISETP.GE.AND P2, PT, R10, R7, PT ;  /* 0x000000070a00720c */ /* 0x000fe20003f46270 */
[----:B------:R-:W-:-:S02]  /*19e60*/  @!P1 IMAD.MOV.U32 R2, RZ, RZ, R9 ;  /* 0x000000ffff029224 */ /* 0x000fc400078e0009 */
[----:B------:R-:W-:Y:S01]  /*19e70*/  VIADD R10, R8, 0x60 ;  /* 0x00000060080a7836 */ /* 0x000fe20000000000 */
[----:B------:R-:W-:Y:S04]  /*19e80*/  SHFL.IDX PT, R9, R5, RZ, 0x1c1f ;  /* 0x001c1fff05097589 */ /* 0x000fe800000e0000 */
[----:B------:R0:W-:Y:S01]  /*19e90*/  @!P1 LDGSTS.E.BYPASS.LTC128B.128 [R20+0xc000], desc[UR50][R2.64], !P0 ;  /* 0x0c00000002149fae */ /* 0x0001e2000c101d72 */
[----:B------:R-:W-:-:S03]  /*19ea0*/  ISETP.GE.AND P1, PT, R10, R7, PT ;  /* 0x000000070a00720c */ /* 0x000fc60003f26270 */
[----:B0-----:R-:W0:Y:S04]  /*19eb0*/  SHFL.IDX PT, R2, R0, 0x3, 0x1c1f ;  /* 0x007c1f0000027f89 */ /* 0x001e2800000e0000 */
[----:B------:R-:W1:Y:S04]  /*19ec0*/  SHFL.IDX PT, R0, R6, RZ, 0x1c1f ;  /* 0x001c1fff06007589 */ /* 0x000e6800000e0000 */
[----:B------:R-:W2:Y:S02]  /*19ed0*/  SHFL.IDX PT, R6, R6, 0x1, 0x1c1f ;  /* 0x003c1f0006067f89 */ /* 0x000ea400000e0000 */
[----:B0-----:R-:W-:-:S05]  /*19ee0*/  @!P1 IADD3 R2, P3, R21, R2, RZ ;  /* 0x0000000215029210 */ /* 0x001fca0007f7e0ff */
[----:B------:R-:W-:-:S05]  /*19ef0*/  @!P1 IMAD.X R3, RZ, RZ, R4, P3 ;  /* 0x000000ffff039224 */ /* 0x000fca00018e0604 */
[----:B------:R0:W-:Y:S02]  /*19f00*/  @!P1 LDGSTS.E.BYPASS.LTC128B.128 [R20+0xc800], desc[UR50][R2.64], !P0 ;  /* 0x0c80000002149fae */ /* 0x0001e4000c101d72 */
[----:B0-----:R-:W-:-:S05]  /*19f10*/  @!P2 IADD3 R2, P1, R21, R9, RZ ;  /* 0x000000091502a210 */ /* 0x001fca0007f3e0ff */
[----:B-1----:R-:W-:-:S05]  /*19f20*/  @!P2 IMAD.X R3, RZ, RZ, R0, P1 ;  /* 0x000000ffff03a224 */ /* 0x002fca00008e0600 */
[----:B--2---:R0:W-:Y:S03]  /*19f30*/  @!P2 LDGSTS.E.BYPASS.LTC128B.128 [R20+0xd000], desc[UR50][R2.64], !P0 ;  /* 0x0d0000000214afae */ /* 0x0041e6000c101d72 */
.L_x_1052:
[----:B------:R-:W-:-:S05]  /*19f40*/  VIADD R8, R8, 0xa0 ;  /* 0x000000a008087836 */ /* 0x000fca0000000000 */
[----:B------:R-:W-:-:S13]  /*19f50*/  ISETP.GE.AND P1, PT, R8, R7, PT ;  /* 0x000000070800720c */ /* 0x000fda0003f26270 */
[----:B0-----:R-:W-:-:S05]  /*19f60*/  @!P1 IADD3 R2, P2, R21, R14, RZ ;  /* 0x0000000e15029210 */ /* 0x001fca0007f5e0ff */
[----:B------:R-:W-:-:S05]  /*19f70*/  @!P1 IMAD.X R3, RZ, RZ, R6, P2 ;  /* 0x000000ffff039224 */ /* 0x000fca00010e0606 */
[----:B------:R-:W-:Y:S01]  /*19f80*/  @!PT LDS RZ, [RZ] ;  /* 0x00000000fffff984 */ /* 0x000fe20000000800 */
[----:B------:R-:W-:Y:S01]  /*19f90*/  @!PT LDS RZ, [RZ] ;  /* 0x00000000fffff984 */ /* 0x000fe20000000800 */
[----:B------:R-:W-:Y:S01]  /*19fa0*/  @!PT LDS RZ, [RZ] ;  /* 0x00000000fffff984 */ /* 0x000fe20000000800 */
[----:B------:R0:W-:Y:S01]  /*19fb0*/  @!P1 LDGSTS.E.BYPASS.LTC128B.128 [R20+0xd800], desc[UR50][R2.64], !P0 ;  /* 0x0d80000002149fae */ /* 0x0001e2000c101d72 */
[----:B------:R-:W-:Y:S01]  /*19fc0*/  PLOP3.LUT P0, PT, PT, PT, PT, 0x80, 0x0 ;  /* 0x000000000000781c */ /* 0x000fe20003f0f070 */
[----:B------:R-:W-:-:S12]  /*19fd0*/  NOP ;  /* 0x0000000000007918 */ /* 0x000fd80000000000 */
.L_x_974:
        /* <DEDUP_REMOVED lines=14> */
[----:B0-----:R-:W2:Y:S01]  /*1a0c0*/  LDL.LU R2, [R1+0x8] ;  /* 0x0000080001027983 */ /* 0x001ea20000300800 */
[----:B------:R0:W-:Y:S01]  /*1a0d0*/  SYNCS.ARRIVE.TRANS64.A1T0 RZ, [R18+URZ+0x13200], RZ ;  /* 0x013200ff12ff79a7 */ /* 0x0001e2000810003f */
[----:B------:R-:W-:Y:S01]  /*1a0e0*/  BSSY B0, `(.L_x_975) ;  /* 0x0000005000007945 */ /* 0x000fe20003800000 */
[----:B------:R-:W1:Y:S01]  /*1a0f0*/  SYNCS.PHASECHK.TRANS64.TRYWAIT P0, [R18+URZ+0x13220], R3 ;  /* 0x01322003120075a7 */ /* 0x000e62000800017f */
[----:B--2---:R-:W-:-:S05]  /*1a100*/  VIADD R0, R2, 0xfffffffe ;  /* 0xfffffffe02007836 */ /* 0x004fca0000000000 */
[----:B------:R-:W-:Y:S01]  /*1a110*/  ISETP.GE.AND P1, PT, R0, R25, PT ;  /* 0x000000190000720c */ /* 0x000fe20003f26270 */
[----:B01----:R-:W-:-:S12]  /*1a120*/  @!P0 BRA `(.L_x_976) ;  /* 0x0000003000408947 */ /* 0x003fd80003800000 */
.L_x_1053:
[----:B------:R-:W-:Y:S05]  /*1a130*/  BSYNC B0 ;  /* 0x0000000000007941 */ /* 0x000fea0003800000 */
.L_x_975:
[----:B------:R-:W-:Y:S05]  /*1a140*/  @!P1 BRA `(.L_x_977) ;  /* 0x0000000800dc9947 */ /* 0x000fea0003800000 */
[----:B------:R-:W-:Y:S02]  /*1a150*/  IMAD.MOV.U32 R7, RZ, RZ, R19 ;  /* 0x000000ffff077224 */ /* 0x000fe400078e0013 */
[----:B------:R-:W-:-:S07]  /*1a160*/  IMAD.MOV.U32 R6, RZ, RZ, R22 ;  /* 0x000000ffff067224 */ /* 0x000fce00078e0016 */
.L_x_997:
[----:B------:R-:W-:Y:S01]  /*1a170*/  LOP3.LUT P1, RZ, R16, 0x1, RZ, 0xc0, !PT ;  /* 0x0000000110ff7812 */ /* 0x000fe2000782c0ff */
[----:B------:R-:W-:Y:S01]  /*1a180*/  VIADD R19, R7, 0x1 ;  /* 0x0000000107137836 */ /* 0x000fe20000000000 */
[----:B------:R-:W-:Y:S05]  /*1a190*/  YIELD ;  /* 0x0000000000007946 */ /* 0x000fea0003800000 */
[----:B------:R-:W-:Y:S01]  /*1a1a0*/  ISETP.NE.AND P0, PT, R19, 0x2, PT ;  /* 0x000000021300780c */ /* 0x000fe20003f05270 */
[----:B------:R-:W-:Y:S03]  /*1a1b0*/  BSSY B0, `(.L_x_978) ;  /* 0x0000065000007945 */ /* 0x000fe60003800000 */
[----:B0-----:R-:W-:-:S02]  /*1a1c0*/  SEL R3, RZ, 0x1, P0 ;  /* 0x00000001ff037807 */ /* 0x001fc40000000000 */
[----:B------:R-:W-:Y:S02]  /*1a1d0*/  SEL R19, R19, RZ, P0 ;  /* 0x000000ff13137207 */ /* 0x000fe40000000000 */
[----:B------:R-:W-:Y:S01]  /*1a1e0*/  LOP3.LUT R22, R6, R3, RZ, 0x3c, !PT ;  /* 0x0000000306167212 */ /* 0x000fe200078e3cff */
[----:B------:R-:W-:Y:S06]  /*1a1f0*/  @!P1 BRA `(.L_x_979) ;  /* 0x0000000400809947 */ /* 0x000fec0003800000 */
[----:B------:R-:W-:Y:S01]  /*1a200*/  ULDC.64 UR4, c[0x0][0x418] ;  /* 0x0001060000047ab9 */ /* 0x000fe20000000a00 */
[----:B------:R-:W-:Y:S01]  /*1a210*/  IMAD.MOV.U32 R8, RZ, RZ, R0 ;  /* 0x000000ffff087224 */ /* 0x000fe200078e0000 */
[----:B------:R-:W-:-:S04]  /*1a220*/  ISETP.NE.U32.AND P0, PT, RZ, UR4, PT ;  /* 0x00000004ff007c0c */ /* 0x000fc8000bf05070 */
[----:B------:R-:W-:-:S13]  /*1a230*/  ISETP.NE.AND.EX P0, PT, RZ, UR5, PT, P0 ;  /* 0x00000005ff007c0c */ /* 0x000fda000bf05300 */
[----:B------:R-:W-:Y:S05]  /*1a240*/  @!P0 BRA `(.L_x_980) ;  /* 0x0000000000448947 */ /* 0x000fea0003800000 */
[----:B------:R-:W0:Y:S01]  /*1a250*/  LDC R5, c[0x0][0x43c] ;  /* 0x00010f00ff057b82 */ /* 0x000e220000000800 */
[----:B------:R-:W-:Y:S01]  /*1a260*/  ULDC.64 UR6, c[0x0][0x428] ;  /* 0x00010a0000067ab9 */ /* 0x000fe20000000a00 */
[----:B0-----:R-:W-:-:S13]  /*1a270*/  ISETP.NE.AND P0, PT, R5, 0x1, PT ;  /* 0x000000010500780c */ /* 0x001fda0003f05270 */
[----:B------:R-:W0:Y:S02]  /*1a280*/  @P0 LDC.64 R2, c[0x0][0x440] ;  /* 0x00011000ff020b82 */ /* 0x000e240000000a00 */
[----:B0-----:R-:W-:-:S04]  /*1a290*/  @P0 IMAD.HI.U32 R4, R0, R2, RZ ;  /* 0x0000000200040227 */ /* 0x001fc800078e00ff */
[----:B------:R-:W-:Y:S01]  /*1a2a0*/  IMAD.MOV.U32 R2, RZ, RZ, R0 ;  /* 0x000000ffff027224 */ /* 0x000fe200078e0000 */
[----:B------:R-:W-:Y:S01]  /*1a2b0*/  @P0 SHF.R.U32.HI R2, RZ, R3, R4 ;  /* 0x00000003ff020219 */ /* 0x000fe20000011604 */
[----:B------:R-:W-:-:S03]  /*1a2c0*/  IMAD R4, R26, UR6, RZ ;  /* 0x000000061a047c24 */ /* 0x000fc6000f8e02ff */
[--C-:B------:R-:W-:Y:S01]  /*1a2d0*/  SHF.R.S32.HI R3, RZ, 0x1f, R2.reuse ;  /* 0x0000001fff037819 */ /* 0x100fe20000011402 */
[----:B------:R-:W-:Y:S02]  /*1a2e0*/  IMAD.MOV R8, RZ, RZ, -R2 ;  /* 0x000000ffff087224 */ /* 0x000fe400078e0a02 */
[C---:B------:R-:W-:Y:S02]  /*1a2f0*/  IMAD R9, R23.reuse, UR7, R4 ;  /* 0x0000000717097c24 */ /* 0x040fe4000f8e0204 */
[----:B------:R-:W-:-:S04]  /*1a300*/  IMAD.WIDE.U32 R2, R23, UR6, R2 ;  /* 0x0000000617027c25 */ /* 0x000fc8000f8e0002 */
[----:B------:R-:W-:Y:S01]  /*1a310*/  IMAD.IADD R9, R9, 0x1, R3 ;  /* 0x0000000109097824 */ /* 0x000fe200078e0203 */
[----:B------:R-:W-:Y:S01]  /*1a320*/  LEA R4, P0, R2, UR4, 0x2 ;  /* 0x0000000402047c11 */ /* 0x000fe2000f8010ff */
[----:B------:R-:W-:-:S03]  /*1a330*/  IMAD R8, R5, R8, R0 ;  /* 0x0000000805087224 */ /* 0x000fc600078e0200 */
[----:B------:R-:W-:-:S05]  /*1a340*/  LEA.HI.X R5, R2, UR5, R9, 0x2, P0 ;  /* 0x0000000502057c11 */ /* 0x000fca00080f1409 */
[----:B------:R0:W5:Y:S04]  /*1a350*/  LDG.E R17, desc[UR50][R4.64] ;  /* 0x0000003204117981 */ /* 0x000168000c1e1900 */
.L_x_980:
[----:B------:R-:W1:Y:S01]  /*1a360*/  S2R R2, SR_TID.X ;  /* 0x0000000000027919 */ /* 0x000e620000002100 */
[----:B0-----:R-:W-:Y:S01]  /*1a370*/  IMAD R4, R19, 0x8, R18 ;  /* 0x0000000813047824 */ /* 0x001fe200078e0212 */
[----:B------:R-:W-:Y:S01]  /*1a380*/  BSSY B1, `(.L_x_981) ;  /* 0x0000006000017945 */ /* 0x000fe20003800000 */
[----:B-1----:R-:W-:Y:S02]  /*1a390*/  LOP3.LUT R3, R2, 0x7f, RZ, 0xc0, !PT ;  /* 0x0000007f02037812 */ /* 0x002fe400078ec0ff */
[----:B------:R-:W-:Y:S02]  /*1a3a0*/  SHF.L.U32 R2, R22, 0x1f, RZ ;  /* 0x0000001f16027819 */ /* 0x000fe400000006ff */
[----:B------:R-:W-:Y:S02]  /*1a3b0*/  ISETP.NE.AND P1, PT, R3, RZ, PT ;  /* 0x000000ff0300720c */ /* 0x000fe40003f25270 */
[----:B------:R-:W0:Y:S02]  /*1a3c0*/  SYNCS.PHASECHK.TRANS64.TRYWAIT P0, [R4+URZ+0x13280], R2 ;  /* 0x01328002040075a7 */ /* 0x000e24000800017f */
[----:B0-----:R-:W-:Y:S09]  /*1a3d0*/  @!P0 BRA `(.L_x_982) ;  /* 0x0000002c00a88947 */ /* 0x001ff20003800000 */
.L_x_1054:
[----:B------:R-:W-:Y:S05]  /*1a3e0*/  BSYNC B1 ;  /* 0x0000000000017941 */ /* 0x000fea0003800000 */
.L_x_981:
        /* <DEDUP_REMOVED lines=9> */
.L_x_984:
[----:B------:R-:W-:Y:S05]  /*1a480*/  BSYNC B1 ;  /* 0x0000000000017941 */ /* 0x000fea0003800000 */
.L_x_983:
[----:B------:R-:W-:Y:S01]  /*1a490*/  IMAD.MOV.U32 R5, RZ, RZ, RZ ;  /* 0x000000ffff057224 */ /* 0x000fe200078e00ff */
[----:B------:R-:W-:Y:S01]  /*1a4a0*/  UIADD3 UR4, UP0, UR44, 0x470, URZ ;  /* 0x000004702c047890 */ /* 0x000fe2000ff1e03f */
[----:B------:R-:W-:Y:S01]  /*1a4b0*/  IMAD R9, R19, 0x2800, R18 ;  /* 0x0000280013097824 */ /* 0x000fe200078e0212 */
[----:B------:R-:W-:Y:S01]  /*1a4c0*/  PLOP3.LUT P0, PT, PT, PT, PT, 0x80, 0x0 ;  /* 0x000000000000781c */ /* 0x000fe20003f0f070 */
[----:B------:R-:W-:Y:S01]  /*1a4d0*/  IMAD R8, R8, 0xa0, R27 ;  /* 0x000000a008087824 */ /* 0x000fe200078e021b */
[----:B------:R-:W-:Y:S01]  /*1a4e0*/  R2UR UR10, R5 ;  /* 0x00000000050a72ca */ /* 0x000fe200000e0000 */
[----:B------:R-:W-:Y:S01]  /*1a4f0*/  VIADD R3, R4, 0x13270 ;  /* 0x0001327004037836 */ /* 0x000fe20000000000 */
[----:B------:R-:W-:Y:S01]  /*1a500*/  UIADD3.X UR5, URZ, UR45, URZ, UP0, !UPT ;  /* 0x0000002d3f057290 */ /* 0x000fe200087fe43f */
[----:B------:R-:W-:Y:S01]  /*1a510*/  VIADD R10, R9, 0x6000 ;  /* 0x00006000090a7836 */ /* 0x000fe20000000000 */
[----:B------:R-:W-:Y:S01]  /*1a520*/  UMOV UR6, 0x0 ;  /* 0x0000000000067882 */ /* 0x000fe20000000000 */
[----:B------:R-:W-:-:S10]  /*1a530*/  UMOV UR7, 0x14f00000 ;  /* 0x14f0000000077882 */ /* 0x000fd40000000000 */
.L_x_985:
        /* <DEDUP_REMOVED lines=13> */
.L_x_1055:
[----:B------:R-:W-:Y:S05]  /*1a610*/  BSYNC B1 ;  /* 0x0000000000017941 */ /* 0x000fea0003800000 */
.L_x_986:
[----:B------:R-:W-:Y:S01]  /*1a620*/  BSSY B1, `(.L_x_988) ;  /* 0x000000b000017945 */ /* 0x000fe20003800000 */
[----:B01----:R-:W-:Y:S02]  /*1a630*/  IMAD.MOV.U32 R2, RZ, RZ, 0x0 ;  /* 0x00000000ff027424 */ /* 0x003fe400078e00ff */
[----:B------:R-:W-:Y:S01]  /*1a640*/  IMAD.MOV.U32 R3, RZ, RZ, 0x14f00000 ;  /* 0x14f00000ff037424 */ /* 0x000fe200078e00ff */
        /* <DEDUP_REMOVED lines=8> */
.L_x_989:
[----:B------:R-:W-:Y:S05]  /*1a6d0*/  BSYNC B1 ;  /* 0x0000000000017941 */ /* 0x000fea0003800000 */
.L_x_988:
        /* <DEDUP_REMOVED lines=8> */
.L_x_990:
        /* <DEDUP_REMOVED lines=9> */
[----:B0-----:R-:W-:Y:S05]  /*1a7f0*/  @P0 BRA.U.ANY `(.L_x_990) ;  /* 0xfffffffd00d80947 */ /* 0x001fea000393ffff */
.L_x_979:
[----:B------:R-:W-:Y:S05]  /*1a800*/  BSYNC B0 ;  /* 0x0000000000007941 */ /* 0x000fea0003800000 */
.L_x_978:
[----:B------:R-:W-:-:S06]  /*1a810*/  UISETP.NE.AND UP0, UPT, UR39, 0x3, UPT ;  /* 0x000000032700788c */ /* 0x000fcc000bf05270 */
[----:B------:R-:W-:-:S13]  /*1a820*/  PLOP3.LUT P0, PT, PT, PT, UP0, 0x80, 0x0 ;  /* 0x000000000000781c */ /* 0x000fda0003f0f008 */
[----:B------:R-:W-:Y:S05]  /*1a830*/  @!P0 BRA `(.L_x_991) ;  /* 0x0000000000048947 */ /* 0x000fea0003800000 */
[----:B------:R-:W-:Y:S01]  /*1a840*/  BPT.TRAP 0x1 ;  /* 0x000000040000795c */ /* 0x000fe20000300000 */
.L_x_991:
[----:B------:R-:W-:Y:S01]  /*1a850*/  LOP3.LUT R2, R6, 0x1, RZ, 0x3c, !PT ;  /* 0x0000000106027812 */ /* 0x000fe200078e3cff */
[----:B------:R-:W-:Y:S01]  /*1a860*/  IMAD R3, R7, 0x8, R18 ;  /* 0x0000000807037824 */ /* 0x000fe200078e0212 */
[----:B------:R-:W-:Y:S01]  /*1a870*/  BSSY B0, `(.L_x_992) ;  /* 0x0000006000007945 */ /* 0x000fe20003800000 */
[----:B------:R-:W-:Y:S01]  /*1a880*/  IMAD.U32 R4, RZ, RZ, UR41 ;  /* 0x00000029ff047e24 */ /* 0x000fe2000f8e00ff */
[----:B------:R-:W-:-:S04]  /*1a890*/  SHF.L.U32 R2, R2, 0x1f, RZ ;  /* 0x0000001f02027819 */ /* 0x000fc800000006ff */
[----:B------:R-:W0:Y:S01]  /*1a8a0*/  SYNCS.PHASECHK.TRANS64.TRYWAIT P0, [R3+URZ+0x13270], R2 ;  /* 0x01327002030075a7 */ /* 0x000e22000800017f */
[----:B------:R-:W-:Y:S01]  /*1a8b0*/  ISETP.NE.AND P1, PT, R4, 0x3, PT ;  /* 0x000000030400780c */ /* 0x000fe20003f25270 */
[----:B0-----:R-:W-:-:S12]  /*1a8c0*/  @!P0 BRA `(.L_x_993) ;  /* 0x0000002800948947 */ /* 0x001fd80003800000 */
.L_x_1056:
[----:B------:R-:W-:Y:S05]  /*1a8d0*/  BSYNC B0 ;  /* 0x0000000000007941 */ /* 0x000fea0003800000 */
.L_x_992:
[----:B------:R-:W-:Y:S05]  /*1a8e0*/  @!P1 BRA `(.L_x_994) ;  /* 0x0000000000049947 */ /* 0x000fea0003800000 */
[----:B------:R-:W-:Y:S01]  /*1a8f0*/  BPT.TRAP 0x1 ;  /* 0x000000040000795c */ /* 0x000fe20000300000 */
.L_x_994:
[----:B0-----:R-:W-:Y:S01]  /*1a900*/  SHF.L.U32 R2, R6, 0x1f, RZ ;  /* 0x0000001f06027819 */ /* 0x001fe200000006ff */
[----:B------:R-:W-:-:S03]  /*1a910*/  IMAD R10, R7, 0x2800, RZ ;  /* 0x00002800070a7824 */ /* 0x000fc600078e02ff */
[----:B------:R-:W0:Y:S02]  /*1a920*/  SYNCS.PHASECHK.TRANS64.TRYWAIT P0, [R3+URZ+0x13260], R2 ;  /* 0x01326002030075a7 */ /* 0x000e24000800017f */
[----:B0-----:R-:W-:Y:S05]  /*1a930*/  @!P0 BRA `(.L_x_995) ;  /* 0x00000028008c8947 */ /* 0x001fea0003800000 */
.L_x_1057:
[----:B------:R-:W-:Y:S01]  /*1a940*/  LOP3.LUT R5, R10, R29, RZ, 0xfc, !PT ;  /* 0x0000001d0a057212 */ /* 0x000fe200078efcff */
[----:B------:R-:W-:Y:S05]  /*1a950*/  WARPSYNC.ALL ;  /* 0x0000000000007948 */ /* 0x000fea0003800000 */
[----:B0-----:R-:W-:Y:S01]  /*1a960*/  IMAD.IADD R2, R18, 0x1, R5 ;  /* 0x0000000112027824 */ /* 0x001fe200078e0205 */
        /* <DEDUP_REMOVED lines=40> */
.L_x_996:
        /* <DEDUP_REMOVED lines=10> */
[C---:B------:R-:W-:Y:S01]  /*1ac90*/  ISETP.GT.AND P0, PT, R0.reuse, R25, PT ;  /* 0x000000190000720c */ /* 0x040fe20003f04270 */
[----:B------:R-:W-:-:S12]  /*1aca0*/  VIADD R0, R0, 0xffffffff ;  /* 0xffffffff00007836 */ /* 0x000fd80000000000 */
[----:B-1----:R-:W-:Y:S05]  /*1acb0*/  @P0 BRA `(.L_x_997) ;  /* 0xfffffff4002c0947 */ /* 0x002fea000383ffff */
.L_x_977:
        /* <DEDUP_REMOVED lines=17> */
.L_x_999:
[----:B------:R-:W-:Y:S05]  /*1add0*/  BSYNC B0 ;  /* 0x0000000000007941 */ /* 0x000fea0003800000 */
.L_x_998:
[----:B------:R-:W-:-:S06]  /*1ade0*/  UISETP.NE.AND UP0, UPT, UR39, 0x3, UPT ;  /* 0x000000032700788c */ /* 0x000fcc000bf05270 */
[----:B------:R-:W-:-:S13]  /*1adf0*/  PLOP3.LUT P1, PT, PT, PT, UP0, 0x80, 0x0 ;  /* 0x000000000000781c */ /* 0x000fda0003f2f008 */
[----:B------:R-:W-:Y:S05]  /*1ae00*/  @!P1 BRA `(.L_x_1000) ;  /* 0x0000000000049947 */ /* 0x000fea0003800000 */
[----:B------:R-:W-:Y:S01]  /*1ae10*/  BPT.TRAP 0x1 ;  /* 0x000000040000795c */ /* 0x000fe20000300000 */
.L_x_1000:
        /* <DEDUP_REMOVED lines=8> */
.L_x_1058:
[----:B------:R-:W-:Y:S05]  /*1aea0*/  BSYNC B0 ;  /* 0x0000000000007941 */ /* 0x000fea0003800000 */
.L_x_1001:
[----:B------:R-:W-:Y:S05]  /*1aeb0*/  @!P2 BRA `(.L_x_1003) ;  /* 0x000000000004a947 */ /* 0x000fea0003800000 */
[----:B------:R-:W-:Y:S01]  /*1aec0*/  BPT.TRAP 0x1 ;  /* 0x000000040000795c */ /* 0x000fe20000300000 */
.L_x_1003:
[----:B------:R-:W-:Y:S01]  /*1aed0*/  SHF.L.U32 R5, R22, 0x1f, RZ ;  /* 0x0000001f16057819 */ /* 0x000fe200000006ff */
[----:B0-----:R-:W-:-:S03]  /*1aee0*/  IMAD R3, R19, 0x2800, RZ ;  /* 0x0000280013037824 */ /* 0x001fc600078e02ff */
[----:B------:R-:W0:Y:S02]  /*1aef0*/  SYNCS.PHASECHK.TRANS64.TRYWAIT P1, [R2+URZ+0x13260], R5 ;  /* 0x01326005020075a7 */ /* 0x000e24000802017f */
[----:B0-----:R-:W-:Y:S05]  /*1af00*/  @!P1 BRA `(.L_x_1004) ;  /* 0x0000002400409947 */ /* 0x001fea0003800000 */
.L_x_1059:
        /* <DEDUP_REMOVED lines=43> */
.L_x_1005:
[----:B-1----:R2:W-:Y:S01]  /*1b1c0*/  SYNCS.ARRIVE.TRANS64.A1T0 RZ, [R2+URZ+0x13250], RZ ;  /* 0x013250ff02ff79a7 */ /* 0x0025e2000810003f */
[----:B------:R-:W-:Y:S02]  /*1b1d0*/  @!P0 VIADD R0, R2, 0x13280 ;  /* 0x0001328002008836 */ /* 0x000fe40000000000 */
[----:B------:R-:W-:-:S03]  /*1b1e0*/  VIADD R19, R19, 0x1 ;  /* 0x0000000113137836 */ /* 0x000fc60000000000 */
[----:B------:R-:W-:Y:S01]  /*1b1f0*/  @!P0 PRMT R0, RZ, 0x654, R0 ;  /* 0x00000654ff008816 */ /* 0x000fe20000000000 */
[----:B------:R-:W-:Y:S06]  /*1b200*/  BAR.SYNC.DEFER_BLOCKING 0x2, 0x80 ;  /* 0x0082000000007b1d */ /* 0x000fec0000010000 */
[----:B------:R2:W-:Y:S01]  /*1b210*/  @!P0 SYNCS.ARRIVE.TRANS64.RED.A1T0 RZ, [R0+URZ], RZ ;  /* 0x000000ff00ff89a7 */ /* 0x0005e2000810043f */
[----:B------:R-:W-:-:S04]  /*1b220*/  ISETP.NE.AND P0, PT, R19, 0x2, PT ;  /* 0x000000021300780c */ /* 0x000fc80003f05270 */
[----:B0-----:R-:W-:Y:S02]  /*1b230*/  SEL R3, RZ, 0x1, P0 ;  /* 0x00000001ff037807 */ /* 0x001fe40000000000 */
[----:B------:R-:W-:Y:S02]  /*1b240*/  SEL R19, R19, RZ, P0 ;  /* 0x000000ff13137207 */ /* 0x000fe40000000000 */
[----:B--2---:R-:W-:-:S07]  /*1b250*/  LOP3.LUT R22, R22, R3, RZ, 0x3c, !PT ;  /* 0x0000000316167212 */ /* 0x004fce00078e3cff */
.L_x_954:
[----:B------:R-:W-:Y:S05]  /*1b260*/  BSYNC B7 ;  /* 0x0000000000077941 */ /* 0x000fea0003800000 */
.L_x_952:
[----:B------:R-:W-:-:S13]  /*1b270*/  LOP3.LUT P0, RZ, R16, 0x2, RZ, 0xc0, !PT ;  /* 0x0000000210ff7812 */ /* 0x000fda000780c0ff */
[----:B------:R-:W-:Y:S05]  /*1b280*/  @!P0 BRA `(.L_x_1006) ;  /* 0x0000000000248947 */ /* 0x000fea0003800000 */
[----:B------:R-:W2:Y:S08]  /*1b290*/  S2UR UR5, SR_CgaCtaId ;  /* 0x00000000000579c3 */ /* 0x000eb00000008800 */
[----:B------:R-:W-:Y:S06]  /*1b2a0*/  BAR.SYNC.DEFER_BLOCKING 0x5, 0x200 ;  /* 0x0148000000007b1d */ /* 0x000fec0000010000 */
[----:B------:R-:W-:-:S02]  /*1b2b0*/  UMOV UR4, 0x400 ;  /* 0x0000040000047882 */ /* 0x000fc40000000000 */
[----:B--2---:R-:W-:-:S06]  /*1b2c0*/  ULEA UR4, UR5, UR4, 0x18 ;  /* 0x0000000405047291 */ /* 0x004fcc000f8ec03f */
[----:B------:R-:W-:-:S05]  /*1b2d0*/  IMAD.U32 R18, RZ, RZ, UR4 ;  /* 0x00000004ff127e24 */ /* 0x000fca000f8e00ff */
[----:B------:R-:W2:Y:S02]  /*1b2e0*/  LDS.128 R24, [R18+0x132d0] ;  /* 0x0132d00012187984 */ /* 0x000ea40000000c00 */
[----:B--2---:R-:W-:Y:S01]  /*1b2f0*/  R2UR UR42, R27 ;  /* 0x000000001b2a72ca */ /* 0x004fe200000e0000 */
[----:B------:R-:W-:Y:S06]  /*1b300*/  BAR.ARV 0x4, 0x200 ;  /* 0x0108000000007b1d */ /* 0x000fec0000002000 */
[----:B------:R-:W-:Y:S08]  /*1b310*/  BRA `(.L_x_1007) ;  /* 0x0000000c00b07947 */ /* 0x000ff00003800000 */
.L_x_1006:
[----:B------:R-:W2:Y:S01]  /*1b320*/  S2R R0, SR_TID.X ;  /* 0x0000000000007919 */ /* 0x000ea20000002100 */
[----:B------:R-:W-:Y:S01]  /*1b330*/  ULDC UR4, c[0x0][0xc3c] ;  /* 0x00030f0000047ab9 */ /* 0x000fe20000000800 */
[----:B--2---:R-:W-:Y:S01]  /*1b340*/  LOP3.LUT R9, R0, 0x1f, RZ, 0xc0, !PT ;  /* 0x0000001f00097812 */ /* 0x004fe200078ec0ff */
[----:B------:R-:W-:-:S03]  /*1b350*/  IMAD.MOV.U32 R0, RZ, RZ, RZ ;  /* 0x000000ffff007224 */ /* 0x000fc600078e00ff */
[C---:B------:R-:W-:Y:S01]  /*1b360*/  ISETP.NE.AND P0, PT, R9.reuse, 0x1f, PT ;  /* 0x0000001f0900780c */ /* 0x040fe20003f05270 */
[----:B------:R-:W-:-:S05]  /*1b370*/  VIADD R7, R9, UR42 ;  /* 0x0000002a09077c36 */ /* 0x000fca0008000000 */
[----:B------:R-:W-:Y:S01]  /*1b380*/  ISETP.GE.OR P1, PT, R7, UR4, !P0 ;  /* 0x0000000407007c0c */ /* 0x000fe2000c726670 */
[----:B------:R-:W-:-:S12]  /*1b390*/  ULDC UR4, c[0x0][0xc3c] ;  /* 0x00030f0000047ab9 */ /* 0x000fd80000000800 */
[----:B------:R-:W2:Y:S08]  /*1b3a0*/  @!P1 LDC.64 R2, c[0x0][0xc80] ;  /* 0x00032000ff029b82 */ /* 0x000eb00000000a00 */
[----:B-1----:R-:W1:Y:S01]  /*1b3b0*/  @!P1 LDC.64 R4, c[0x0][0xc78] ;  /* 0x00031e00ff049b82 */ /* 0x002e620000000a00 */
[----:B--2---:R-:W-:-:S05]  /*1b3c0*/  @!P1 IMAD.WIDE R2, R7, 0x4, R2 ;  /* 0x0000000407029825 */ /* 0x004fca00078e0202 */
        /* <DEDUP_REMOVED lines=8> */
[----:B------:R-:W-:Y:S02]  /*1b450*/  ISETP.GE.U32.AND P5, PT, R9, 0x10, PT ;  /* 0x000000100900780c */ /* 0x000fe40003fa6070 */
[----:B------:R-:W1:Y:S01]  /*1b460*/  LDC R9, c[0x0][0xc38] ;  /* 0x00030e00ff097b82 */ /* 0x000e620000000800 */
[----:B--2---:R-:W-:-:S05]  /*1b470*/  IMAD R4, R5, R0, RZ ;  /* 0x0000000005047224 */ /* 0x004fca00078e02ff */
[----:B------:R-:W2:Y:S02]  /*1b480*/  SHFL.UP PT, R6, R4, 0x1, RZ ;  /* 0x0420000004067989 */ /* 0x000ea400000e00ff */
[----:B--2---:R-:W-:-:S05]  /*1b490*/  SEL R7, R6, RZ, P1 ;  /* 0x000000ff06077207 */ /* 0x004fca0000800000 */
[----:B------:R-:W-:-:S05]  /*1b4a0*/  IMAD.IADD R7, R4, 0x1, R7 ;  /* 0x0000000104077824 */ /* 0x000fca00078e0207 */
[----:B------:R-:W2:Y:S02]  /*1b4b0*/  SHFL.UP PT, R6, R7, 0x2, RZ ;  /* 0x0440000007067989 */ /* 0x000ea400000e00ff */
[----:B--2---:R-:W-:-:S05]  /*1b4c0*/  SEL R6, R6, RZ, P2 ;  /* 0x000000ff06067207 */ /* 0x004fca0001000000 */
[----:B------:R-:W-:-:S05]  /*1b4d0*/  IMAD.IADD R6, R7, 0x1, R6 ;  /* 0x0000000107067824 */ /* 0x000fca00078e0206 */
[----:B------:R-:W2:Y:S02]  /*1b4e0*/  SHFL.UP PT, R8, R6, 0x4, RZ ;  /* 0x0480000006087989 */ /* 0x000ea400000e00ff */
[----:B--2---:R-:W-:Y:S02]  /*1b4f0*/  SEL R3, R8, RZ, P3 ;  /* 0x000000ff08037207 */ /* 0x004fe40001800000 */
[----:B------:R-:W-:Y:S03]  /*1b500*/  SHFL.IDX PT, R8, R24, 0x1, 0x1f ;  /* 0x00201f0018087f89 */ /* 0x000fe600000e0000 */
[----:B------:R-:W-:-:S05]  /*1b510*/  IMAD.IADD R3, R6, 0x1, R3 ;  /* 0x0000000106037824 */ /* 0x000fca00078e0203 */
[----:B------:R-:W2:Y:S02]  /*1b520*/  SHFL.UP PT, R2, R3, 0x8, RZ ;  /* 0x0500000003027989 */ /* 0x000ea400000e00ff */
[----:B--2---:R-:W-:-:S05]  /*1b530*/  SEL R2, R2, RZ, P4 ;  /* 0x000000ff02027207 */ /* 0x004fca0002000000 */
[----:B------:R-:W-:-:S05]  /*1b540*/  IMAD.IADD R4, R3, 0x1, R2 ;  /* 0x0000000103047824 */ /* 0x000fca00078e0202 */
[----:B------:R-:W2:Y:S02]  /*1b550*/  SHFL.UP PT, R2, R4, 0x10, RZ ;  /* 0x0600000004027989 */ /* 0x000ea400000e00ff */
[----:B--2---:R-:W-:-:S05]  /*1b560*/  SEL R7, R2, RZ, P5 ;  /* 0x000000ff02077207 */ /* 0x004fca0002800000 */
[----:B------:R-:W-:Y:S02]  /*1b570*/  IMAD.IADD R2, R4, 0x1, R7 ;  /* 0x0000000104027824 */ /* 0x000fe400078e0207 */
[----:B------:R-:W-:Y:S04]  /*1b580*/  SHFL.IDX PT, R7, R24, RZ, 0x1f ;  /* 0x00001fff18077589 */ /* 0x000fe800000e0000 */
[----:B------:R-:W1:Y:S02]  /*1b590*/  SHFL.IDX PT, R6, R2, 0x1f, 0x1f ;  /* 0x03e01f0002067f89 */ /* 0x000e6400000e0000 */
[----:B-1----:R-:W-:Y:S02]  /*1b5a0*/  IMAD R3, R6, R9, RZ ;  /* 0x0000000906037224 */ /* 0x002fe400078e02ff */
[----:B------:R-:W-:-:S02]  /*1b5b0*/  IMAD.MOV.U32 R6, RZ, RZ, RZ ;  /* 0x000000ffff067224 */ /* 0x000fc400078e00ff */
[----:B------:R-:W-:-:S05]  /*1b5c0*/  IMAD.IADD R8, R8, 0x1, R3 ;  /* 0x0000000108087824 */ /* 0x000fca00078e0203 */
[----:B------:R-:W-:-:S13]  /*1b5d0*/  ISETP.GT.AND P6, PT, R8, R7, PT ;  /* 0x000000070800720c */ /* 0x000fda0003fc4270 */
[----:B------:R-:W-:Y:S05]  /*1b5e0*/  @P6 BRA `(.L_x_1008) ;  /* 0x0000000000986947 */ /* 0x000fea0003800000 */
.L_x_1010:
[----:B------:R-:W-:-:S04]  /*1b5f0*/  UIADD3 UR42, UR42, 0x1f, URZ ;  /* 0x0000001f2a2a7890 */ /* 0x000fc8000fffe03f */
[----:B------:R-:W-:-:S06]  /*1b600*/  UISETP.GE.AND UP0, UPT, UR42, UR4, UPT ;  /* 0x000000042a00728c */ /* 0x000fcc000bf06270 */
[----:B------:R-:W-:-:S13]  /*1b610*/  PLOP3.LUT P6, PT, PT, PT, UP0, 0x40, 0x0 ;  /* 0x000000000000781c */ /* 0x000fda0003fce808 */
[----:B------:R-:W-:Y:S05]  /*1b620*/  @!P6 BRA `(.L_x_1009) ;  /* 0x0000000800b4e947 */ /* 0x000fea0003800000 */
[----:B------:R-:W1:Y:S02]  /*1b630*/  S2R R0, SR_TID.X ;  /* 0x0000000000007919 */ /* 0x000e640000002100 */
[----:B-1----:R-:W-:-:S05]  /*1b640*/  LOP3.LUT R0, R0, 0x1f, RZ, 0xc0, !PT ;  /* 0x0000001f00007812 */ /* 0x002fca00078ec0ff */
[----:B------:R-:W-:Y:S02]  /*1b650*/  VIADD R9, R0, UR42 ;  /* 0x0000002a00097c36 */ /* 0x000fe40008000000 */
[----:B------:R-:W-:-:S03]  /*1b660*/  IMAD.MOV.U32 R0, RZ, RZ, RZ ;  /* 0x000000ffff007224 */ /* 0x000fc600078e00ff */
[----:B------:R-:W-:-:S13]  /*1b670*/  ISETP.GE.OR P6, PT, R9, UR4, !P0 ;  /* 0x0000000409007c0c */ /* 0x000fda000c7c6670 */
[----:B------:R-:W1:Y:S08]  /*1b680*/  @!P6 LDC.64 R2, c[0x0][0xc80] ;  /* 0x00032000ff02eb82 */ /* 0x000e700000000a00 */
[----:B------:R-:W2:Y:S01]  /*1b690*/  @!P6 LDC.64 R4, c[0x0][0xc78] ;  /* 0x00031e00ff04eb82 */ /* 0x000ea20000000a00 */
[----:B-1----:R-:W-:-:S05]  /*1b6a0*/  @!P6 IMAD.WIDE R2, R9, 0x4, R2 ;  /* 0x000000040902e825 */ /* 0x002fca00078e0202 */
[----:B------:R2:W3:Y:S02]  /*1b6b0*/  @!P6 LDG.E R0, desc[UR50][R2.64] ;  /* 0x000000320200e981 */ /* 0x0004e4000c1e1900 */
        /* <DEDUP_REMOVED lines=9> */
[----:B0-----:R-:W-:-:S05]  /*1b750*/  IMAD.IADD R10, R4, 0x1, R9 ;  /* 0x00000001040a7824 */ /* 0x001fca00078e0209 */
[----:B------:R-:W0:Y:S02]  /*1b760*/  SHFL.UP PT, R9, R10, 0x4, RZ ;  /* 0x048000000a097989 */ /* 0x000e2400000e00ff */
[----:B0-----:R-:W-:-:S05]  /*1b770*/  SEL R9, R9, RZ, P3 ;  /* 0x000000ff09097207 */ /* 0x001fca0001800000 */
[----:B------:R-:W-:Y:S02]  /*1b780*/  IMAD.IADD R11, R10, 0x1, R9 ;  /* 0x000000010a0b7824 */ /* 0x000fe400078e0209 */
[----:B------:R-:W0:Y:S03]  /*1b790*/  LDC R9, c[0x0][0xc38] ;  /* 0x00030e00ff097b82 */ /* 0x000e260000000800 */
        /* <DEDUP_REMOVED lines=11> */
.L_x_1008:
[----:B------:R-:W-:-:S04]  /*1b850*/  IMAD.IADD R3, R8, 0x1, -R3 ;  /* 0x0000000108037824 */ /* 0x000fc800078e0a03 */
[----:B------:R-:W-:-:S05]  /*1b860*/  IMAD R4, R2, R9, R3 ;  /* 0x0000000902047224 */ /* 0x000fca00078e0203 */
[----:B------:R-:W-:-:S13]  /*1b870*/  ISETP.GT.AND P0, PT, R4, R7, PT ;  /* 0x000000070400720c */ /* 0x000fda0003f04270 */
[----:B------:R-:W-:Y:S02]  /*1b880*/  VOTEU.ANY UR5, UPT, !P0 ;  /* 0x0000000000057886 */ /* 0x000fe400040e0100 */
[----:B------:R-:W-:Y:S02]  /*1b890*/  UPOPC UR4, UR5 ;  /* 0x00000005000472bf */ /* 0x000fe40008000000 */
[----:B------:R-:W-:-:S04]  /*1b8a0*/  ISETP.NE.AND P0, PT, RZ, UR5, PT ;  /* 0x00000005ff007c0c */ /* 0x000fc8000bf05270 */
[----:B------:R-:W-:Y:S02]  /*1b8b0*/  IMAD.U32 R4, RZ, RZ, UR4 ;  /* 0x00000004ff047e24 */ /* 0x000fe4000f8e00ff */
[----:B------:R-:W-:-:S04]  /*1b8c0*/  IMAD.U32 R11, RZ, RZ, UR4 ;  /* 0x00000004ff0b7e24 */ /* 0x000fc8000f8e00ff */
[----:B------:R1:W2:Y:S04]  /*1b8d0*/  SHFL.IDX PT, R4, R5, R4, 0x1f ;  /* 0x00001f0405047589 */ /* 0x0002a800000e0000 */
[----:B------:R1:W3:Y:S01]  /*1b8e0*/  SHFL.IDX PT, R0, R0, R11, 0x1f ;  /* 0x00001f0b00007589 */ /* 0x0002e200000e0000 */
[----:B------:R-:W-:Y:S05]  /*1b8f0*/  @!P0 BRA `(.L_x_1011) ;  /* 0x00000000000c8947 */ /* 0x000fea0003800000 */
[----:B------:R-:W-:-:S06]  /*1b900*/  UIADD3 UR5, UR4, -0x1, URZ ;  /* 0xffffffff04057890 */ /* 0x000fcc000fffe03f */
[----:B-1----:R-:W-:-:S05]  /*1b910*/  IMAD.U32 R5, RZ, RZ, UR5 ;  /* 0x00000005ff057e24 */ /* 0x002fca000f8e00ff */
[----:B------:R4:W1:Y:S02]  /*1b920*/  SHFL.IDX PT, R6, R2, R5, 0x1f ;  /* 0x00001f0502067589 */ /* 0x00086400000e0000 */
.L_x_1011:
[----:B--2---:R-:W-:Y:S01]  /*1b930*/  ISETP.NE.AND P0, PT, R4, 0x1, PT ;  /* 0x000000010400780c */ /* 0x004fe20003f05270 */
[----:B-1----:R-:W-:Y:S01]  /*1b940*/  IMAD R24, R6, R9, R3 ;  /* 0x0000000906187224 */ /* 0x002fe200078e0203 */
[----:B------:R-:W-:-:S03]  /*1b950*/  UIADD3 UR42, UR4, UR42, URZ ;  /* 0x0000002a042a7290 */ /* 0x000fc6000fffe03f */
[----:B----4-:R-:W-:-:S08]  /*1b960*/  IMAD.IADD R5, R7, 0x1, -R24 ;  /* 0x0000000107057824 */ /* 0x010fd000078e0a18 */
[----:B------:R-:W-:Y:S05]  /*1b970*/  @!P0 BRA `(.L_x_1012) ;  /* 0x0000000000dc8947 */ /* 0x000fea0003800000 */
[----:B---3--:R-:W-:Y:S02]  /*1b980*/  IABS R6, R0 ;  /* 0x0000000000067213 */ /* 0x008fe40000000000 */
[----:B------:R-:W-:Y:S02]  /*1b990*/  IABS R7, R4 ;  /* 0x0000000400077213 */ /* 0x000fe40000000000 */
[----:B------:R-:W1:Y:S08]  /*1b9a0*/  I2F.RP R8, R6 ;  /* 0x0000000600087306 */ /* 0x000e700000209400 */
[----:B0-----:R-:W0:Y:S08]  /*1b9b0*/  I2F.RP R10, R7 ;  /* 0x00000007000a7306 */ /* 0x001e300000209400 */
[----:B-1----:R-:W1:Y:S08]  /*1b9c0*/  MUFU.RCP R8, R8 ;  /* 0x0000000800087308 */ /* 0x002e700000001000 */
[----:B0-----:R-:W-:Y:S01]  /*1b9d0*/  MUFU.RCP R10, R10 ;  /* 0x0000000a000a7308 */ /* 0x001fe20000001000 */
[----:B-1----:R-:W-:-:S07]  /*1b9e0*/  VIADD R2, R8, 0xffffffe ;  /* 0x0ffffffe08027836 */ /* 0x002fce0000000000 */
[----:B------:R0:W1:Y:S02]  /*1b9f0*/  F2I.FTZ.U32.TRUNC.NTZ R3, R2 ;  /* 0x0000000200037305 */ /* 0x000064000021f000 */
[----:B0-----:R-:W-:Y:S02]  /*1ba00*/  IMAD.MOV.U32 R2, RZ, RZ, RZ ;  /* 0x000000ffff027224 */ /* 0x001fe400078e00ff */
[----:B-1----:R-:W-:-:S04]  /*1ba10*/  IMAD.MOV R9, RZ, RZ, -R3 ;  /* 0x000000ffff097224 */ /* 0x002fc800078e0a03 */
[----:B------:R-:W-:-:S04]  /*1ba20*/  IMAD R9, R9, R6, RZ ;  /* 0x0000000609097224 */ /* 0x000fc800078e02ff */
[----:B------:R-:W-:Y:S01]  /*1ba30*/  IMAD.HI.U32 R3, R3, R9, R2 ;  /* 0x0000000903037227 */ /* 0x000fe200078e0002 */
[----:B------:R-:W-:Y:S02]  /*1ba40*/  IABS R9, R5 ;  /* 0x0000000500097213 */ /* 0x000fe40000000000 */
[----:B------:R-:W-:-:S03]  /*1ba50*/  IABS R2, R0 ;  /* 0x0000000000027213 */ /* 0x000fc60000000000 */
[----:B------:R-:W-:-:S04]  /*1ba60*/  IMAD.HI.U32 R8, R3, R9, RZ ;  /* 0x0000000903087227 */ /* 0x000fc800078e00ff */
[----:B------:R-:W-:Y:S02]  /*1ba70*/  IMAD.MOV R2, RZ, RZ, -R2 ;  /* 0x000000ffff027224 */ /* 0x000fe400078e0a02 */
[----:B------:R-:W-:Y:S02]  /*1ba80*/  VIADD R3, R10, 0xffffffe ;  /* 0x0ffffffe0a037836 */ /* 0x000fe40000000000 */
[----:B------:R-:W-:-:S04]  /*1ba90*/  IMAD R9, R8, R2, R9 ;  /* 0x0000000208097224 */ /* 0x000fc800078e0209 */
[----:B------:R-:W0:Y:S01]  /*1baa0*/  F2I.FTZ.U32.TRUNC.NTZ R3, R3 ;  /* 0x0000000300037305 */ /* 0x000e22000021f000 */
[----:B------:R-:W-:-:S13]  /*1bab0*/  ISETP.GT.U32.AND P1, PT, R6, R9, PT ;  /* 0x000000090600720c */ /* 0x000fda0003f24070 */
[----:B------:R-:W-:Y:S02]  /*1bac0*/  @!P1 IMAD.IADD R9, R9, 0x1, -R6 ;  /* 0x0000000109099824 */ /* 0x000fe400078e0a06 */
[----:B0-----:R-:W-:Y:S02]  /*1bad0*/  IMAD.MOV R2, RZ, RZ, -R3 ;  /* 0x000000ffff027224 */ /* 0x001fe400078e0a03 */
[----:B------:R-:W-:Y:S01]  /*1bae0*/  @!P1 VIADD R8, R8, 0x1 ;  /* 0x0000000108089836 */ /* 0x000fe20000000000 */
[----:B------:R-:W-:Y:S01]  /*1baf0*/  ISETP.GE.U32.AND P0, PT, R9, R6, PT ;  /* 0x000000060900720c */ /* 0x000fe20003f06070 */
[----:B------:R-:W-:Y:S01]  /*1bb00*/  IMAD R9, R2, R7, RZ ;  /* 0x0000000702097224 */ /* 0x000fe200078e02ff */
[----:B------:R-:W-:Y:S01]  /*1bb10*/  ISETP.NE.AND P1, PT, R0, RZ, PT ;  /* 0x000000ff0000720c */ /* 0x000fe20003f25270 */
[----:B------:R-:W-:-:S04]  /*1bb20*/  IMAD.MOV.U32 R2, RZ, RZ, RZ ;  /* 0x000000ffff027224 */ /* 0x000fc800078e00ff */
[----:B------:R-:W-:Y:S01]  /*1bb30*/  IMAD.HI.U32 R6, R3, R9, R2 ;  /* 0x0000000903067227 */ /* 0x000fe200078e0002 */
[----:B------:R-:W-:-:S04]  /*1bb40*/  LOP3.LUT R2, R5, R0, RZ, 0x3c, !PT ;  /* 0x0000000005027212 */ /* 0x000fc800078e3cff */
[----:B------:R-:W-:Y:S01]  /*1bb50*/  ISETP.GE.AND P2, PT, R2, RZ, PT ;  /* 0x000000ff0200720c */ /* 0x000fe20003f46270 */
[----:B------:R-:W-:Y:S01]  /*1bb60*/  @P0 VIADD R8, R8, 0x1 ;  /* 0x0000000108080836 */ /* 0x000fe20000000000 */
[----:B------:R-:W-:-:S05]  /*1bb70*/  IABS R2, R4 ;  /* 0x0000000400027213 */ /* 0x000fca0000000000 */
[----:B------:R-:W-:-:S06]  /*1bb80*/  IMAD.MOV R2, RZ, RZ, -R2 ;  /* 0x000000ffff027224 */ /* 0x000fcc00078e0a02 */
[----:B------:R-:W-:Y:S01]  /*1bb90*/  @!P2 IMAD.MOV R8, RZ, RZ, -R8 ;  /* 0x000000ffff08a224 */ /* 0x000fe200078e0a08 */
[----:B------:R-:W-:-:S04]  /*1bba0*/  @!P1 LOP3.LUT R8, RZ, R0, RZ, 0x33, !PT ;  /* 0x00000000ff089212 */ /* 0x000fc800078e33ff */
[----:B------:R-:W-:-:S05]  /*1bbb0*/  IABS R3, R8 ;  /* 0x0000000800037213 */ /* 0x000fca0000000000 */
        /* <DEDUP_REMOVED lines=12> */
[--C-:B------:R-:W-:Y:S02]  /*1bc80*/  IMAD.MOV R3, RZ, RZ, -R6.reuse ;  /* 0x000000ffff037224 */ /* 0x100fe400078e0a06 */
[C---:B------:R-:W-:Y:S02]  /*1bc90*/  IMAD R7, R4.reuse, 0x1000000, R6 ;  /* 0x0100000004077824 */ /* 0x040fe400078e0206 */
[--C-:B------:R-:W-:Y:S02]  /*1bca0*/  IMAD R4, R4, R3, R8.reuse ;  /* 0x0000000304047224 */ /* 0x100fe400078e0208 */
[----:B------:R-:W-:Y:S02]  /*1bcb0*/  IMAD.MOV R3, RZ, RZ, -R8 ;  /* 0x000000ffff037224 */ /* 0x000fe400078e0a08 */
[----:B------:R-:W-:Y:S02]  /*1bcc0*/  IMAD R26, R4, 0x10000, R7 ;  /* 0x00010000041a7824 */ /* 0x000fe400078e0207 */
[----:B------:R-:W-:Y:S01]  /*1bcd0*/  IMAD R3, R0, R3, R5 ;  /* 0x0000000300037224 */ /* 0x000fe200078e0205 */
[----:B------:R-:W-:Y:S06]  /*1bce0*/  BRA `(.L_x_1013) ;  /* 0x0000000000f87947 */ /* 0x000fec0003800000 */
.L_x_1012:
[----:B------:R-:W-:Y:S02]  /*1bcf0*/  ULDC.64 UR4, c[0x0][0xc90] ;  /* 0x0003240000047ab9 */ /* 0x000fe40000000a00 */
[----:B------:R-:W-:-:S06]  /*1bd00*/  UIMAD.WIDE UR4, UR42, 0x4, UR4 ;  /* 0x000000042a0478a5 */ /* 0x000fcc000f8e0204 */
[----:B------:R-:W-:Y:S02]  /*1bd10*/  IMAD.U32 R2, RZ, RZ, UR4 ;  /* 0x00000004ff027e24 */ /* 0x000fe4000f8e00ff */
[----:B------:R-:W-:-:S05]  /*1bd20*/  IMAD.U32 R3, RZ, RZ, UR5 ;  /* 0x00000005ff037e24 */ /* 0x000fca000f8e00ff */
[----:B------:R1:W3:Y:S02]  /*1bd30*/  LDG.E R6, desc[UR50][R2.64] ;  /* 0x0000003202067981 */ /* 0x0002e4000c1e1900 */
[----:B-1----:R-:W-:Y:S02]  /*1bd40*/  IMAD.MOV.U32 R2, RZ, RZ, RZ ;  /* 0x000000ffff027224 */ /* 0x002fe400078e00ff */
[----:B---3--:R-:W-:-:S05]  /*1bd50*/  IMAD R4, R0, R6, RZ ;  /* 0x0000000600047224 */ /* 0x008fca00078e02ff */
[----:B------:R-:W-:-:S04]  /*1bd60*/  IABS R7, R4 ;  /* 0x0000000400077213 */ /* 0x000fc80000000000 */
[----:B------:R-:W1:Y:S08]  /*1bd70*/  I2F.RP R8, R7 ;  /* 0x0000000700087306 */ /* 0x000e700000209400 */
[----:B-1----:R-:W0:Y:S02]  /*1bd80*/  MUFU.RCP R8, R8 ;  /* 0x0000000800087308 */ /* 0x002e240000001000 */
[----:B0-----:R-:W-:-:S06]  /*1bd90*/  VIADD R10, R8, 0xffffffe ;  /* 0x0ffffffe080a7836 */ /* 0x001fcc0000000000 */
[----:B------:R-:W0:Y:S02]  /*1bda0*/  F2I.FTZ.U32.TRUNC.NTZ R3, R10 ;  /* 0x0000000a00037305 */ /* 0x000e24000021f000 */
[----:B0-----:R-:W-:-:S04]  /*1bdb0*/  IMAD.MOV R12, RZ, RZ, -R3 ;  /* 0x000000ffff0c7224 */ /* 0x001fc800078e0a03 */
[----:B------:R-:W-:-:S04]  /*1bdc0*/  IMAD R11, R12, R7, RZ ;  /* 0x000000070c0b7224 */ /* 0x000fc800078e02ff */
[----:B------:R-:W-:Y:S01]  /*1bdd0*/  IMAD.HI.U32 R2, R3, R11, R2 ;  /* 0x0000000b03027227 */ /* 0x000fe200078e0002 */
[----:B------:R-:W-:Y:S02]  /*1bde0*/  IABS R11, R4 ;  /* 0x00000004000b7213 */ /* 0x000fe40000000000 */
        /* <DEDUP_REMOVED lines=19> */
[----:B------:R-:W-:Y:S02]  /*1bf20*/  IABS R10, R4 ;  /* 0x00000004000a7213 */ /* 0x000fe40000000000 */
[----:B------:R-:W-:-:S04]  /*1bf30*/  IABS R8, R6 ;  /* 0x0000000600087213 */ /* 0x000fc80000000000 */
[----:B------:R-:W0:Y:S08]  /*1bf40*/  I2F.RP R9, R8 ;  /* 0x0000000800097306 */ /* 0x000e300000209400 */
[----:B0-----:R-:W0:Y:S02]  /*1bf50*/  MUFU.RCP R9, R9 ;  /* 0x0000000900097308 */ /* 0x001e240000001000 */
[----:B0-----:R-:W-:-:S06]  /*1bf60*/  VIADD R2, R9, 0xffffffe ;  /* 0x0ffffffe09027836 */ /* 0x001fcc0000000000 */
[----:B------:R0:W1:Y:S02]  /*1bf70*/  F2I.FTZ.U32.TRUNC.NTZ R3, R2 ;  /* 0x0000000200037305 */ /* 0x000064000021f000 */
[----:B0-----:R-:W-:Y:S02]  /*1bf80*/  IMAD.MOV.U32 R2, RZ, RZ, RZ ;  /* 0x000000ffff027224 */ /* 0x001fe400078e00ff */
[----:B-1----:R-:W-:-:S04]  /*1bf90*/  IMAD.MOV R5, RZ, RZ, -R3 ;  /* 0x000000ffff057224 */ /* 0x002fc800078e0a03 */
[----:B------:R-:W-:-:S04]  /*1bfa0*/  IMAD R5, R5, R8, RZ ;  /* 0x0000000805057224 */ /* 0x000fc800078e02ff */
[----:B------:R-:W-:Y:S01]  /*1bfb0*/  IMAD.HI.U32 R3, R3, R5, R2 ;  /* 0x0000000503037227 */ /* 0x000fe200078e0002 */
[-C--:B------:R-:W-:Y:S02]  /*1bfc0*/  IABS R5, R6.reuse ;  /* 0x0000000600057213 */ /* 0x080fe40000000000 */
[----:B------:R-:W-:Y:S02]  /*1bfd0*/  LOP3.LUT R2, R4, R6, RZ, 0x3c, !PT ;  /* 0x0000000604027212 */ /* 0x000fe400078e3cff */
[----:B------:R-:W-:Y:S01]  /*1bfe0*/  IADD3 R4, R7, 0x1000000, R4 ;  /* 0x0100000007047810 */ /* 0x000fe20007ffe004 */
[----:B------:R-:W-:Y:S01]  /*1bff0*/  IMAD.MOV R5, RZ, RZ, -R5 ;  /* 0x000000ffff057224 */ /* 0x000fe200078e0a05 */
        /* <DEDUP_REMOVED lines=10> */
[----:B------:R-:W-:Y:S01]  /*1c0a0*/  @!P1 LOP3.LUT R3, RZ, R6, RZ, 0x33, !PT ;  /* 0x00000006ff039212 */ /* 0x000fe200078e33ff */
[----:B------:R-:W-:-:S04]  /*1c0b0*/  IMAD.MOV R6, RZ, RZ, -R6 ;  /* 0x000000ffff067224 */ /* 0x000fc800078e0a06 */
[----:B------:R-:W-:-:S07]  /*1c0c0*/  IMAD R26, R3, R6, R4 ;  /* 0x00000006031a7224 */ /* 0x000fce00078e0204 */
.L_x_1013:
[----:B------:R-:W-:-:S05]  /*1c0d0*/  LOP3.LUT R3, RZ, R3, RZ, 0x33, !PT ;  /* 0x00000003ff037212 */ /* 0x000fca00078e33ff */
[----:B------:R-:W-:Y:S01]  /*1c0e0*/  IMAD.IADD R25, R0, 0x1, R3 ;  /* 0x0000000100197824 */ /* 0x000fe200078e0203 */
[----:B------:R-:W-:Y:S06]  /*1c0f0*/  BRA `(.L_x_1014) ;  /* 0x0000000000107947 */ /* 0x000fec0003800000 */
.L_x_1009:
[----:B------:R-:W-:Y:S01]  /*1c100*/  IMAD.MOV.U32 R24, RZ, RZ, R7 ;  /* 0x000000ffff187224 */ /* 0x000fe200078e0007 */
[----:B------:R-:W-:Y:S01]  /*1c110*/  ULDC UR42, c[0x0][0xc3c] ;  /* 0x00030f00002a7ab9 */ /* 0x000fe20000000800 */
[----:B------:R-:W-:Y:S02]  /*1c120*/  IMAD.MOV.U32 R25, RZ, RZ, RZ ;  /* 0x000000ffff197224 */ /* 0x000fe400078e00ff */
[----:B------:R-:W-:-:S07]  /*1c130*/  IMAD.MOV.U32 R26, RZ, RZ, RZ ;  /* 0x000000ffff1a7224 */ /* 0x000fce00078e00ff */
.L_x_1014:
[----:B------:R-:W1:Y:S01]  /*1c140*/  S2R R0, SR_TID.X ;  /* 0x0000000000007919 */ /* 0x000e620000002100 */
[----:B------:R-:W-:Y:S01]  /*1c150*/  IMAD.U32 R27, RZ, RZ, UR42 ;  /* 0x0000002aff1b7e24 */ /* 0x000fe2000f8e00ff */
[----:B------:R-:W-:Y:S01]  /*1c160*/  BAR.SYNC.DEFER_BLOCKING 0x4, 0x200 ;  /* 0x0108000000007b1d */ /* 0x000fe20000010000 */
[----:B-1----:R-:W-:-:S04]  /*1c170*/  LOP3.LUT R0, R0, 0x1f, RZ, 0xc0, !PT ;  /* 0x0000001f00007812 */ /* 0x002fc800078ec0ff */
[----:B------:R-:W-:-:S13]  /*1c180*/  ISETP.NE.AND P0, PT, R0, RZ, PT ;  /* 0x000000ff0000720c */ /* 0x000fda0003f05270 */
[----:B------:R-:W1:Y:S01]  /*1c190*/  @!P0 S2R R3, SR_CgaCtaId ;  /* 0x0000000000038919 */ /* 0x000e620000008800 */
[----:B------:R-:W-:-:S04]  /*1c1a0*/  @!P0 MOV R0, 0x400 ;  /* 0x0000040000008802 */ /* 0x000fc80000000f00 */
[----:B-1----:R-:W-:-:S05]  /*1c1b0*/  @!P0 LEA R18, R3, R0, 0x18 ;  /* 0x0000000003128211 */ /* 0x002fca00078ec0ff */
[----:B------:R1:W-:Y:S01]  /*1c1c0*/  @!P0 STS.128 [R18+0x132d0], R24 ;  /* 0x0132d01812008388 */ /* 0x0003e20000000c00 */
[----:B------:R-:W-:Y:S06]  /*1c1d0*/  BAR.ARV 0x5, 0x200 ;  /* 0x0148000000007b1d */ /* 0x000fec0000002000 */
.L_x_1007:
[----:B------:R-:W-:Y:S02]  /*1c1e0*/  ULDC UR4, c[0x0][0xc3c] ;  /* 0x00030f0000047ab9 */ /* 0x000fe40000000800 */
[----:B------:R-:W-:-:S06]  /*1c1f0*/  UISETP.GE.AND UP0, UPT, UR42, UR4, UPT ;  /* 0x000000042a00728c */ /* 0x000fcc000bf06270 */
[----:B------:R-:W-:-:S13]  /*1c200*/  PLOP3.LUT P0, PT, PT, PT, UP0, 0x80, 0x0 ;  /* 0x000000000000781c */ /* 0x000fda0003f0f008 */
[----:B------:R-:W-:Y:S05]  /*1c210*/  @!P0 BRA `(.L_x_1015) ;  /* 0xffffffb800a88947 */ /* 0x000fea000383ffff */
.L_x_941:
[----:B0-----:R-:W2:Y:S01]  /*1c220*/  LDL.LU R0, [R1+0x10] ;  /* 0x0000100001007983 */ /* 0x001ea20000300800 */
[----:B------:R-:W-:Y:S01]  /*1c230*/  BSSY B0, `(.L_x_1016) ;  /* 0x000000b000007945 */ /* 0x000fe20003800000 */
[----:B-1----:R-:W0:Y:S01]  /*1c240*/  S2R R5, SR_CgaCtaId ;  /* 0x0000000000057919 */ /* 0x002e220000008800 */
[----:B--2---:R-:W-:-:S05]  /*1c250*/  VIADD R0, R0, 0x1 ;  /* 0x0000000100007836 */ /* 0x004fca0000000000 */
        /* <DEDUP_REMOVED lines=8> */
.L_x_1060:
[----:B------:R-:W-:Y:S05]  /*1c2e0*/  BSYNC B0 ;  /* 0x0000000000007941 */ /* 0x000fea0003800000 */
.L_x_1016:
[----:B------:R-:W-:-:S03]  /*1c2f0*/  UMOV UR4, 0xffffffff ;  /* 0xffffffff00047882 */ /* 0x000fc60000000000 */
[----:B------:R-:W-:Y:S05]  /*1c300*/  BRA.DIV UR4, `(.L_x_1018) ;  /* 0x0000001204687947 */ /* 0x000fea000b800000 */
[----:B0-----:R-:W0:Y:S02]  /*1c310*/  S2R R0, SR_TID.X ;  /* 0x0000000000007919 */ /* 0x001e240000002100 */
[----:B0-----:R-:W-:-:S04]  /*1c320*/  SHF.R.U32.HI R0, RZ, 0x5, R0 ;  /* 0x00000005ff007819 */ /* 0x001fc80000011600 */
[----:B------:R-:W-:-:S05]  /*1c330*/  LOP3.LUT R0, R0, 0x3, RZ, 0xc0, !PT ;  /* 0x0000000300007812 */ /* 0x000fca00078ec0ff */
[----:B------:R0:W1:Y:S02]  /*1c340*/  SHFL.IDX PT, R14, R0, RZ, 0x1f ;  /* 0x00001fff000e7589 */ /* 0x00006400000e0000 */
.L_x_1063:
[----:B-1----:R-:W-:Y:S01]  /*1c350*/  ISETP.NE.AND P0, PT, R14, RZ, PT ;  /* 0x000000ff0e00720c */ /* 0x002fe20003f05270 */
[----:B------:R-:W-:-:S12]  /*1c360*/  BSSY B0, `(.L_x_1019) ;  /* 0x000002b000007945 */ /* 0x000fd80003800000 */
[----:B------:R-:W-:Y:S05]  /*1c370*/  @P0 BRA `(.L_x_1020) ;  /* 0x0000000000a40947 */ /* 0x000fea0003800000 */
[----:B------:R-:W-:-:S03]  /*1c380*/  UMOV UR4, 0xffffffff ;  /* 0xffffffff00047882 */ /* 0x000fc60000000000 */
[----:B------:R-:W-:Y:S05]  /*1c390*/  BRA.DIV UR4, `(.L_x_1021) ;  /* 0x0000001204787947 */ /* 0x000fea000b800000 */
[----:B------:R-:W-:-:S13]  /*1c3a0*/  ELECT P6, URZ, PT ;  /* 0x00000000003f782f */ /* 0x000fda00038c0000 */
.L_x_1066:
[----:B------:R-:W-:Y:S05]  /*1c3b0*/  @!P6 BRA `(.L_x_1020) ;  /* 0x000000000094e947 */ /* 0x000fea0003800000 */
[----:B------:R-:W-:-:S06]  /*1c3c0*/  ULOP3.LUT UR4, UR38, 0x2, URZ, 0xfc, !UPT ;  /* 0x0000000226047892 */ /* 0x000fcc000f8efc3f */
[----:B0-----:R-:W-:-:S05]  /*1c3d0*/  IMAD.U32 R0, RZ, RZ, UR4 ;  /* 0x00000004ff007e24 */ /* 0x001fca000f8e00ff */
[----:B------:R-:W-:-:S13]  /*1c3e0*/  ISETP.NE.AND P0, PT, R0, 0x3, PT ;  /* 0x000000030000780c */ /* 0x000fda0003f05270 */
[----:B------:R-:W-:Y:S05]  /*1c3f0*/  @!P0 BRA `(.L_x_1022) ;  /* 0x0000000000048947 */ /* 0x000fea0003800000 */
[----:B------:R-:W-:Y:S01]  /*1c400*/  BPT.TRAP 0x1 ;  /* 0x000000040000795c */ /* 0x000fe20000300000 */
.L_x_1022:
        /* <DEDUP_REMOVED lines=12> */
.L_x_1067:
[----:B------:R-:W1:Y:S02]  /*1c4d0*/  SYNCS.PHASECHK.TRANS64.TRYWAIT P1, [R9+URZ], R0 ;  /* 0x00000000090075a7 */ /* 0x000e64000802017f */
[----:B-1----:R-:W-:Y:S05]  /*1c4e0*/  @!P1 BRA `(.L_x_1024) ;  /* 0x0000001000589947 */ /* 0x002fea0003800000 */
.L_x_1068:
[----:B------:R-:W-:Y:S05]  /*1c4f0*/  @!P0 BRA `(.L_x_1025) ;  /* 0x0000000000048947 */ /* 0x000fea0003800000 */
[----:B------:R-:W-:Y:S01]  /*1c500*/  BPT.TRAP 0x1 ;  /* 0x000000040000795c */ /* 0x000fe20000300000 */
.L_x_1025:
[----:B------:R-:W-:-:S04]  /*1c510*/  IMAD R19, R19, 0x8, R6 ;  /* 0x0000000813137824 */ /* 0x000fc800078e0206 */
[----:B------:R-:W2:Y:S02]  /*1c520*/  SYNCS.PHASECHK.TRANS64.TRYWAIT P1, [R19+URZ+0x13260], R4 ;  /* 0x01326004130075a7 */ /* 0x000ea4000802017f */
[----:B--2---:R-:W-:Y:S05]  /*1c530*/  @!P1 BRA `(.L_x_1026) ;  /* 0x0000001000589947 */ /* 0x004fea0003800000 */
.L_x_1069:
[----:B------:R-:W-:Y:S05]  /*1c540*/  @!P0 BRA `(.L_x_1027) ;  /* 0x0000000000048947 */ /* 0x000fea0003800000 */
[----:B------:R-:W-:Y:S01]  /*1c550*/  BPT.TRAP 0x1 ;  /* 0x000000040000795c */ /* 0x000fe20000300000 */
.L_x_1027:
[----:B------:R-:W-:-:S04]  /*1c560*/  IMAD R7, R7, 0x8, R6 ;  /* 0x0000000807077824 */ /* 0x000fc800078e0206 */
[----:B------:R-:W3:Y:S02]  /*1c570*/  SYNCS.PHASECHK.TRANS64.TRYWAIT P1, [R7+URZ+0x13260], R0 ;  /* 0x01326000070075a7 */ /* 0x000ee4000802017f */
[----:B---3--:R-:W-:Y:S05]  /*1c580*/  @!P1 BRA `(.L_x_1028) ;  /* 0x0000001000589947 */ /* 0x008fea0003800000 */
.L_x_1070:
[----:B------:R-:W-:Y:S05]  /*1c590*/  @!P0 BRA `(.L_x_1029) ;  /* 0x0000000000048947 */ /* 0x000fea0003800000 */
[----:B------:R-:W-:Y:S01]  /*1c5a0*/  BPT.TRAP 0x1 ;  /* 0x000000040000795c */ /* 0x000fe20000300000 */
.L_x_1029:
[----:B------:R-:W4:Y:S02]  /*1c5b0*/  SYNCS.PHASECHK.TRANS64.TRYWAIT P0, [R19+URZ+0x13280], R4 ;  /* 0x01328004130075a7 */ /* 0x000f24000800017f */
[----:B----4-:R-:W-:Y:S05]  /*1c5c0*/  @!P0 BRA `(.L_x_1030) ;  /* 0x00000010005c8947 */ /* 0x010fea0003800000 */
.L_x_1031:
[----:B------:R0:W0:Y:S02]  /*1c5d0*/  SYNCS.PHASECHK.TRANS64.TRYWAIT P0, [R7+URZ+0x13280], R0 ;  /* 0x01328000070075a7 */ /* 0x000024000800017f */
[----:B0-----:R-:W-:Y:S05]  /*1c5e0*/  @!P0 NANOSLEEP.SYNCS 0x989680 ;  /* 0x009896800000895d */ /* 0x001fea0003900000 */
[----:B------:R-:W0:Y:S02]  /*1c5f0*/  @!P0 SYNCS.PHASECHK.TRANS64 P0, [R7+URZ+0x13280], R0 ;  /* 0x01328000070085a7 */ /* 0x000e24000800007f */
[----:B0-----:R-:W-:Y:S05]  /*1c600*/  @!P0 BRA `(.L_x_1031) ;  /* 0xfffffffc00f08947 */ /* 0x001fea000383ffff */
.L_x_1020:
[----:B------:R-:W-:Y:S05]  /*1c610*/  BSYNC B0 ;  /* 0x0000000000007941 */ /* 0x000fea0003800000 */
.L_x_1019:
[----:B------:R-:W-:Y:S05]  /*1c620*/  EXIT ;  /* 0x000000000000794d */ /* 0x000fea0003800000 */
.L_x_848:
[----:B0-----:R-:W-:-:S04]  /*1c630*/  IMAD.U32 R3, RZ, RZ, UR45 ;  /* 0x0000002dff037e24 */ /* 0x001fc8000f8e00ff */
[----:B------:R0:W1:Y:S03]  /*1c640*/  SYNCS.PHASECHK.TRANS64.TRYWAIT P1, [R3+URZ+0x13200], R8 ;  /* 0x01320008030075a7 */ /* 0x000066000802017f */
[----:B-1----:R-:W-:Y:S05]  /*1c650*/  @!P1 NANOSLEEP.SYNCS 0x989680 ;  /* 0x009896800000995d */ /* 0x002fea0003900000 */
[----:B------:R-:W1:Y:S02]  /*1c660*/  @!P1 SYNCS.PHASECHK.TRANS64 P1, [R3+URZ+0x13200], R8 ;  /* 0x01320008030095a7 */ /* 0x000e64000802007f */
[----:B-1----:R-:W-:Y:S05]  /*1c670*/  @!P1 BRA `(.L_x_848) ;  /* 0xfffffffc00ec9947 */ /* 0x002fea000383ffff */
[----:B------:R-:W-:Y:S05]  /*1c680*/  BRA `(.L_x_1032) ;  /* 0xfffffe58000c7947 */ /* 0x000fea000383ffff */
.L_x_852:
[----:B--2---:R2:W3:Y:S02]  /*1c690*/  SYNCS.PHASECHK.TRANS64.TRYWAIT P1, [R105+URZ+0x13230], R4 ;  /* 0x01323004690075a7 */ /* 0x0044e4000802017f */
[----:B---3--:R-:W-:Y:S05]  /*1c6a0*/  @!P1 NANOSLEEP.SYNCS 0x989680 ;  /* 0x009896800000995d */ /* 0x008fea0003900000 */
[----:B------:R-:W3:Y:S02]  /*1c6b0*/  @!P1 SYNCS.PHASECHK.TRANS64 P1, [R105+URZ+0x13230], R4 ;  /* 0x01323004690095a7 */ /* 0x000ee4000802007f */
[----:B---3--:R-:W-:Y:S05]  /*1c6c0*/  @!P1 BRA `(.L_x_852) ;  /* 0xfffffffc00f09947 */ /* 0x008fea000383ffff */
[----:B------:R-:W-:Y:S05]  /*1c6d0*/  BRA `(.L_x_851) ;  /* 0xfffffe5800287947 */ /* 0x000fea000383ffff */
.L_x_868:
[----:B--2---:R-:W-:-:S04]  /*1c6e0*/  IMAD.U32 R9, RZ, RZ, UR24 ;  /* 0x00000018ff097e24 */ /* 0x004fc8000f8e00ff */
[----:B------:R2:W3:Y:S03]  /*1c6f0*/  SYNCS.PHASECHK.TRANS64.TRYWAIT P1, [R9+URZ+0x13230], R8 ;  /* 0x01323008090075a7 */ /* 0x0004e6000802017f */
[----:B---3--:R-:W-:Y:S05]  /*1c700*/  @!P1 NANOSLEEP.SYNCS 0x989680 ;  /* 0x009896800000995d */ /* 0x008fea0003900000 */
[----:B------:R-:W3:Y:S02]  /*1c710*/  @!P1 SYNCS.PHASECHK.TRANS64 P1, [R9+URZ+0x13230], R8 ;  /* 0x01323008090095a7 */ /* 0x000ee4000802007f */
[----:B---3--:R-:W-:Y:S05]  /*1c720*/  @!P1 BRA `(.L_x_868) ;  /* 0xfffffffc00ec9947 */ /* 0x008fea000383ffff */
[----:B------:R-:W-:Y:S05]  /*1c730*/  BRA `(.L_x_867) ;  /* 0xfffffea000507947 */ /* 0x000fea000383ffff */
.L_x_872:
[----:B--2---:R-:W-:-:S04]  /*1c740*/  IMAD.U32 R125, RZ, RZ, UR11 ;  /* 0x0000000bff7d7e24 */ /* 0x004fc8000f8e00ff */
[----:B------:R2:W3:Y:S03]  /*1c750*/  SYNCS.PHASECHK.TRANS64.TRYWAIT P1, [R125+URZ+0x13250], R8 ;  /* 0x013250087d0075a7 */ /* 0x0004e6000802017f */
[----:B---3--:R-:W-:Y:S05]  /*1c760*/  @!P1 NANOSLEEP.SYNCS 0x989680 ;  /* 0x009896800000995d */ /* 0x008fea0003900000 */
[----:B------:R-:W3:Y:S02]  /*1c770*/  @!P1 SYNCS.PHASECHK.TRANS64 P1, [R125+URZ+0x13250], R8 ;  /* 0x013250087d0095a7 */ /* 0x000ee4000802007f */
[----:B---3--:R-:W-:Y:S05]  /*1c780*/  @!P1 BRA `(.L_x_872) ;  /* 0xfffffffc00ec9947 */ /* 0x008fea000383ffff */
[----:B------:R-:W-:Y:S05]  /*1c790*/  BRA `(.L_x_871) ;  /* 0xfffffea800007947 */ /* 0x000fea000383ffff */
.L_x_890:
[----:B---3--:R-:W-:-:S04]  /*1c7a0*/  IMAD.U32 R5, RZ, RZ, UR6 ;  /* 0x00000006ff057e24 */ /* 0x008fc8000f8e00ff */
[----:B------:R3:W4:Y:S03]  /*1c7b0*/  SYNCS.PHASECHK.TRANS64.TRYWAIT P1, [R5+URZ+0x13230], R4 ;  /* 0x01323004050075a7 */ /* 0x000726000802017f */
[----:B----4-:R-:W-:Y:S05]  /*1c7c0*/  @!P1 NANOSLEEP.SYNCS 0x989680 ;  /* 0x009896800000995d */ /* 0x010fea0003900000 */
[----:B------:R-:W4:Y:S02]  /*1c7d0*/  @!P1 SYNCS.PHASECHK.TRANS64 P1, [R5+URZ+0x13230], R4 ;  /* 0x01323004050095a7 */ /* 0x000f24000802007f */
[----:B----4-:R-:W-:Y:S05]  /*1c7e0*/  @!P1 BRA `(.L_x_890) ;  /* 0xfffffffc00ec9947 */ /* 0x010fea000383ffff */
[----:B------:R-:W-:Y:S05]  /*1c7f0*/  BRA `(.L_x_889) ;  /* 0xfffffeec009c7947 */ /* 0x000fea000383ffff */
.L_x_894:
[----:B--2---:R-:W-:-:S04]  /*1c800*/  IMAD.U32 R5, RZ, RZ, UR11 ;  /* 0x0000000bff057e24 */ /* 0x004fc8000f8e00ff */
[----:B------:R2:W3:Y:S03]  /*1c810*/  SYNCS.PHASECHK.TRANS64.TRYWAIT P1, [R5+URZ+0x13250], R4 ;  /* 0x01325004050075a7 */ /* 0x0004e6000802017f */
[----:B---3--:R-:W-:Y:S05]  /*1c820*/  @!P1 NANOSLEEP.SYNCS 0x989680 ;  /* 0x009896800000995d */ /* 0x008fea0003900000 */
[----:B------:R-:W3:Y:S02]  /*1c830*/  @!P1 SYNCS.PHASECHK.TRANS64 P1, [R5+URZ+0x13250], R4 ;  /* 0x01325004050095a7 */ /* 0x000ee4000802007f */
[----:B---3--:R-:W-:Y:S05]  /*1c840*/  @!P1 BRA `(.L_x_894) ;  /* 0xfffffffc00ec9947 */ /* 0x008fea000383ffff */
[----:B------:R-:W-:Y:S05]  /*1c850*/  BRA `(.L_x_893) ;  /* 0xffffff00006c7947 */ /* 0x000fea000383ffff */
.L_x_901:
[----:B--2---:R-:W-:-:S04]  /*1c860*/  IMAD.U32 R9, RZ, RZ, UR24 ;  /* 0x00000018ff097e24 */ /* 0x004fc8000f8e00ff */
[----:B------:R2:W3:Y:S03]  /*1c870*/  SYNCS.PHASECHK.TRANS64.TRYWAIT P1, [R9+URZ+0x13230], R8 ;  /* 0x01323008090075a7 */ /* 0x0004e6000802017f */
[----:B---3--:R-:W-:Y:S05]  /*1c880*/  @!P1 NANOSLEEP.SYNCS 0x989680 ;  /* 0x009896800000995d */ /* 0x008fea0003900000 */
[----:B------:R-:W3:Y:S02]  /*1c890*/  @!P1 SYNCS.PHASECHK.TRANS64 P1, [R9+URZ+0x13230], R8 ;  /* 0x01323008090095a7 */ /* 0x000ee4000802007f */
[----:B---3--:R-:W-:Y:S05]  /*1c8a0*/  @!P1 BRA `(.L_x_901) ;  /* 0xfffffffc00ec9947 */ /* 0x008fea000383ffff */
[----:B------:R-:W-:Y:S05]  /*1c8b0*/  BRA `(.L_x_900) ;  /* 0xffffff1c00e87947 */ /* 0x000fea000383ffff */
.L_x_905:
[----:B--2---:R-:W-:-:S04]  /*1c8c0*/  IMAD.U32 R125, RZ, RZ, UR11 ;  /* 0x0000000bff7d7e24 */ /* 0x004fc8000f8e00ff */
[----:B------:R2:W3:Y:S03]  /*1c8d0*/  SYNCS.PHASECHK.TRANS64.TRYWAIT P1, [R125+URZ+0x13250], R8 ;  /* 0x013250087d0075a7 */ /* 0x0004e6000802017f */
[----:B---3--:R-:W-:Y:S05]  /*1c8e0*/  @!P1 NANOSLEEP.SYNCS 0x989680 ;  /* 0x009896800000995d */ /* 0x008fea0003900000 */
[----:B------:R-:W3:Y:S02]  /*1c8f0*/  @!P1 SYNCS.PHASECHK.TRANS64 P1, [R125+URZ+0x13250], R8 ;  /* 0x013250087d0095a7 */ /* 0x000ee4000802007f */
[----:B---3--:R-:W-:Y:S05]  /*1c900*/  @!P1 BRA `(.L_x_905) ;  /* 0xfffffffc00ec9947 */ /* 0x008fea000383ffff */
[----:B------:R-:W-:Y:S05]  /*1c910*/  BRA `(.L_x_904) ;  /* 0xffffff2400987947 */ /* 0x000fea000383ffff */
.L_x_919:
[----:B------:R-:W-:-:S04]  /*1c920*/  IMAD.U32 R3, RZ, RZ, UR14 ;  /* 0x0000000eff037e24 */ /* 0x000fc8000f8e00ff */
[----:B------:R0:W0:Y:S03]  /*1c930*/  SYNCS.PHASECHK.TRANS64.TRYWAIT P1, [R3+URZ+0x13250], R0 ;  /* 0x01325000030075a7 */ /* 0x000026000802017f */
[----:B0-----:R-:W-:Y:S05]  /*1c940*/  @!P1 NANOSLEEP.SYNCS 0x989680 ;  /* 0x009896800000995d */ /* 0x001fea0003900000 */
[----:B------:R-:W0:Y:S02]  /*1c950*/  @!P1 SYNCS.PHASECHK.TRANS64 P1, [R3+URZ+0x13250], R0 ;  /* 0x01325000030095a7 */ /* 0x000e24000802007f */
[----:B0-----:R-:W-:Y:S05]  /*1c960*/  @!P1 BRA `(.L_x_919) ;  /* 0xfffffffc00ec9947 */ /* 0x001fea000383ffff */
[----:B------:R-:W-:Y:S05]  /*1c970*/  BRA `(.L_x_918) ;  /* 0xffffff68006c7947 */ /* 0x000fea000383ffff */
.L_x_963:
[----:B------:R-:W-:Y:S02]  /*1c980*/  IMAD.MOV.U32 R13, RZ, RZ, R20 ;  /* 0x000000ffff0d7224 */ /* 0x000fe400078e0014 */
[----:B------:R-:W-:Y:S02]  /*1c990*/  IMAD.MOV.U32 R12, RZ, RZ, RZ ;  /* 0x000000ffff0c7224 */ /* 0x000fe400078e00ff */
[----:B------:R-:W-:Y:S02]  /*1c9a0*/  IMAD.MOV.U32 R11, RZ, RZ, 0x1f ;  /* 0x0000001fff0b7424 */ /* 0x000fe400078e00ff */
[----:B------:R-:W-:-:S07]  /*1c9b0*/  IMAD.MOV.U32 R15, RZ, RZ, -0x1 ;  /* 0xffffffffff0f7424 */ /* 0x000fce00078e00ff */
[----:B01----:R-:W-:Y:S05]  /*1c9c0*/  WARPSYNC.COLLECTIVE R15, `(.L_x_1033) ;  /* 0x000000000f087348 */ /* 0x003fea0003c00000 */
[----:B------:R2:W3:Y:S02]  /*1c9d0*/  SHFL.IDX P6, R14, R13, R12, R11 ;  /* 0x0000000c0d0e7389 */ /* 0x0004e400000c000b */
[----:B0123--:R-:W-:Y:S01]  /*1c9e0*/  ENDCOLLECTIVE ;  /* 0x000000000000791b */ /* 0x00ffe20003800000 */
.L_x_1033:
[----:B------:R-:W-:Y:S05]  /*1c9f0*/  BRA `(.L_x_1034) ;  /* 0xffffffc400947947 */ /* 0x000fea000383ffff */
.L_x_965:
[----:B------:R-:W-:Y:S01]  /*1ca00*/  BSSY B0, `(.L_x_1035) ;  /* 0x0000006000007945 */ /* 0x000fe20003800000 */
[----:B------:R-:W-:-:S07]  /*1ca10*/  IMAD.MOV.U32 R15, RZ, RZ, -0x1 ;  /* 0xffffffffff0f7424 */ /* 0x000fce00078e00ff */
[----:B012---:R-:W-:Y:S05]  /*1ca20*/  WARPSYNC.COLLECTIVE R15, `(.L_x_1036) ;  /* 0x000000000f0c7348 */ /* 0x007fea0003c00000 */
[----:B------:R-:W-:Y:S02]  /*1ca30*/  ELECT P6, UR62, PT ;  /* 0x00000000003e782f */ /* 0x000fe400038c0000 */
[----:B------:R-:W-:Y:S01]  /*1ca40*/  MOV R14, UR62 ;  /* 0x0000003e000e7c02 */ /* 0x000fe20008000f00 */
[----:B012---:R-:W-:Y:S10]  /*1ca50*/  ENDCOLLECTIVE ;  /* 0x000000000000791b */ /* 0x007ff40003800000 */
.L_x_1036:
[----:B------:R-:W-:Y:S05]  /*1ca60*/  BSYNC B0 ;  /* 0x0000000000007941 */ /* 0x000fea0003800000 */
.L_x_1035:
[----:B------:R-:W-:Y:S05]  /*1ca70*/  BRA `(.L_x_1037) ;  /* 0xffffffc4009c7947 */ /* 0x000fea000383ffff */
.L_x_967:
[----:B---3--:R3:W4:Y:S02]  /*1ca80*/  SYNCS.PHASECHK.TRANS64.TRYWAIT P0, [R2+URZ+0x13280], R3 ;  /* 0x01328003020075a7 */ /* 0x008724000800017f */
[----:B----4-:R-:W-:Y:S05]  /*1ca90*/  @!P0 NANOSLEEP.SYNCS 0x989680 ;  /* 0x009896800000895d */ /* 0x010fea0003900000 */
[----:B------:R-:W4:Y:S02]  /*1caa0*/  @!P0 SYNCS.PHASECHK.TRANS64 P0, [R2+URZ+0x13280], R3 ;  /* 0x01328003020085a7 */ /* 0x000f24000800007f */
[----:B----4-:R-:W-:Y:S05]  /*1cab0*/  @!P0 BRA `(.L_x_967) ;  /* 0xfffffffc00f08947 */ /* 0x010fea000383ffff */
[----:B------:R-:W-:Y:S05]  /*1cac0*/  BRA `(.L_x_1038) ;  /* 0xffffffc400f87947 */ /* 0x000fea000383ffff */
.L_x_969:
[----:B0-----:R0:W4:Y:S02]  /*1cad0*/  SYNCS.PHASECHK.TRANS64.TRYWAIT P0, [R2+URZ+0x13240], R3 ;  /* 0x01324003020075a7 */ /* 0x001124000800017f */
[----:B----4-:R-:W-:Y:S05]  /*1cae0*/  @!P0 NANOSLEEP.SYNCS 0x989680 ;  /* 0x009896800000895d */ /* 0x010fea0003900000 */
[----:B------:R-:W4:Y:S02]  /*1caf0*/  @!P0 SYNCS.PHASECHK.TRANS64 P0, [R2+URZ+0x13240], R3 ;  /* 0x01324003020085a7 */ /* 0x000f24000800007f */
[----:B----4-:R-:W-:Y:S05]  /*1cb00*/  @!P0 BRA `(.L_x_969) ;  /* 0xfffffffc00f08947 */ /* 0x010fea000383ffff */
[----:B------:R-:W-:Y:S05]  /*1cb10*/  BRA `(.L_x_1039) ;  /* 0xffffffc800447947 */ /* 0x000fea000383ffff */
.L_x_973:
[----:B------:R-:W2:Y:S01]  /*1cb20*/  LDL.LU R11, [R1+0x4] ;  /* 0x00000400010b7983 */ /* 0x000ea20000300800 */
[----:B------:R-:W-:Y:S01]  /*1cb30*/  IMAD.MOV.U32 R13, RZ, RZ, R4 ;  /* 0x000000ffff0d7224 */ /* 0x000fe200078e0004 */
[----:B------:R-:W-:Y:S01]  /*1cb40*/  LOP3.LUT R8, R8, 0x7f, RZ, 0xc0, !PT ;  /* 0x0000007f08087812 */ /* 0x000fe200078ec0ff */
[----:B------:R-:W-:Y:S02]  /*1cb50*/  IMAD.MOV.U32 R12, RZ, RZ, RZ ;  /* 0x000000ffff0c7224 */ /* 0x000fe400078e00ff */
[----:B------:R-:W-:Y:S01]  /*1cb60*/  IMAD.MOV.U32 R15, RZ, RZ, -0x1 ;  /* 0xffffffffff0f7424 */ /* 0x000fe200078e00ff */
[----:B------:R-:W-:-:S05]  /*1cb70*/  SHF.R.U32.HI R8, RZ, 0x2, R8 ;  /* 0x00000002ff087819 */ /* 0x000fca0000011608 */
[----:B------:R-:W-:-:S04]  /*1cb80*/  IMAD.IADD R8, R8, 0x1, R10 ;  /* 0x0000000108087824 */ /* 0x000fc800078e020a */
[----:B------:R-:W-:Y:S02]  /*1cb90*/  VIADD R10, R8, 0x20 ;  /* 0x00000020080a7836 */ /* 0x000fe40000000000 */
[----:B--2---:R-:W-:Y:S02]  /*1cba0*/  IMAD R7, R11, R9, RZ ;  /* 0x000000090b077224 */ /* 0x004fe400078e02ff */
[----:B------:R-:W-:-:S03]  /*1cbb0*/  IMAD.MOV.U32 R11, RZ, RZ, 0x1c1f ;  /* 0x00001c1fff0b7424 */ /* 0x000fc600078e00ff */
[----:B------:R-:W-:-:S13]  /*1cbc0*/  ISETP.GE.AND P1, PT, R8, R7, PT ;  /* 0x000000070800720c */ /* 0x000fda0003f26270 */
[----:B-----5:R-:W-:Y:S05]  /*1cbd0*/  WARPSYNC.COLLECTIVE R15, `(.L_x_1040) ;  /* 0x000000000f087348 */ /* 0x020fea0003c00000 */
[----:B------:R0:W1:Y:S02]  /*1cbe0*/  SHFL.IDX P6, R14, R13, R12, R11 ;  /* 0x0000000c0d0e7389 */ /* 0x00006400000c000b */
[----:B01---5:R-:W-:Y:S01]  /*1cbf0*/  ENDCOLLECTIVE ;  /* 0x000000000000791b */ /* 0x023fe20003800000 */
.L_x_1040:
[----:B------:R-:W-:Y:S02]  /*1cc00*/  IMAD.MOV.U32 R13, RZ, RZ, R0 ;  /* 0x000000ffff0d7224 */ /* 0x000fe400078e0000 */
[----:B------:R-:W-:-:S07]  /*1cc10*/  IMAD.MOV.U32 R2, RZ, RZ, R14 ;  /* 0x000000ffff027224 */ /* 0x000fce00078e000e */
[----:B------:R-:W-:Y:S05]  /*1cc20*/  WARPSYNC.COLLECTIVE R15, `(.L_x_1041) ;  /* 0x000000000f087348 */ /* 0x000fea0003c00000 */
[----:B------:R0:W1:Y:S02]  /*1cc30*/  SHFL.IDX P6, R14, R13, R12, R11 ;  /* 0x0000000c0d0e7389 */ /* 0x00006400000c000b */
[----:B01----:R-:W-:Y:S01]  /*1cc40*/  ENDCOLLECTIVE ;  /* 0x000000000000791b */ /* 0x003fe20003800000 */
.L_x_1041:
[----:B------:R-:W-:Y:S02]  /*1cc50*/  IMAD.MOV.U32 R13, RZ, RZ, R4 ;  /* 0x000000ffff0d7224 */ /* 0x000fe400078e0004 */
[----:B------:R-:W-:Y:S02]  /*1cc60*/  IMAD.MOV.U32 R12, RZ, RZ, 0x1 ;  /* 0x00000001ff0c7424 */ /* 0x000fe400078e00ff */
[----:B------:R-:W-:-:S07]  /*1cc70*/  IMAD.MOV.U32 R3, RZ, RZ, R14 ;  /* 0x000000ffff037224 */ /* 0x000fce00078e000e */
[----:B------:R-:W-:Y:S05]  /*1cc80*/  WARPSYNC.COLLECTIVE R15, `(.L_x_1042) ;  /* 0x000000000f087348 */ /* 0x000fea0003c00000 */
[----:B------:R0:W1:Y:S02]  /*1cc90*/  SHFL.IDX P6, R14, R13, R12, R11 ;  /* 0x0000000c0d0e7389 */ /* 0x00006400000c000b */
[----:B01----:R-:W-:Y:S01]  /*1cca0*/  ENDCOLLECTIVE ;  /* 0x000000000000791b */ /* 0x003fe20003800000 */
.L_x_1042:
[----:B------:R-:W-:-:S05]  /*1ccb0*/  @!P1 IADD3 R9, P2, R21, R3, RZ ;  /* 0x0000000315099210 */ /* 0x000fca0007f5e0ff */
[----:B------:R-:W-:Y:S02]  /*1ccc0*/  @!P1 IMAD.X R3, RZ, RZ, R2, P2 ;  /* 0x000000ffff039224 */ /* 0x000fe400010e0602 */
[----:B------:R-:W-:Y:S02]  /*1ccd0*/  @!P1 IMAD.MOV.U32 R2, RZ, RZ, R9 ;  /* 0x000000ffff029224 */ /* 0x000fe400078e0009 */
[----:B------:R-:W-:-:S03]  /*1cce0*/  IMAD.MOV.U32 R13, RZ, RZ, R0 ;  /* 0x000000ffff0d7224 */ /* 0x000fc600078e0000 */
[----:B------:R-:W-:Y:S01]  /*1ccf0*/  @!PT LDS RZ, [RZ] ;  /* 0x00000000fffff984 */ /* 0x000fe20000000800 */
[----:B------:R-:W-:Y:S01]  /*1cd00*/  @!PT LDS RZ, [RZ] ;  /* 0x00000000fffff984 */ /* 0x000fe20000000800 */
[----:B------:R-:W-:Y:S01]  /*1cd10*/  @!PT LDS RZ, [RZ] ;  /* 0x00000000fffff984 */ /* 0x000fe20000000800 */
[----:B------:R0:W-:Y:S01]  /*1cd20*/  @!P1 LDGSTS.E.BYPASS.LTC128B.128 [R20+0xb000], desc[UR50][R2.64], !P0 ;  /* 0x0b00000002149fae */ /* 0x0001e2000c101d72 */
[----:B------:R-:W-:Y:S01]  /*1cd30*/  ISETP.GE.AND P1, PT, R10, R7, PT ;  /* 0x000000070a00720c */ /* 0x000fe20003f26270 */
[----:B------:R-:W-:Y:S02]  /*1cd40*/  VIADD R10, R8, 0x40 ;  /* 0x00000040080a7836 */ /* 0x000fe40000000000 */
[----:B0-----:R-:W-:-:S10]  /*1cd50*/  IMAD.MOV.U32 R2, RZ, RZ, R14 ;  /* 0x000000ffff027224 */ /* 0x001fd400078e000e */
[----:B------:R-:W-:Y:S05]  /*1cd60*/  WARPSYNC.COLLECTIVE R15, `(.L_x_1043) ;  /* 0x000000000f087348 */ /* 0x000fea0003c00000 */
[----:B------:R0:W1:Y:S02]  /*1cd70*/  SHFL.IDX P6, R14, R13, R12, R11 ;  /* 0x0000000c0d0e7389 */ /* 0x00006400000c000b */
[----:B01----:R-:W-:Y:S01]  /*1cd80*/  ENDCOLLECTIVE ;  /* 0x000000000000791b */ /* 0x003fe20003800000 */
.L_x_1043:
[----:B------:R-:W-:Y:S02]  /*1cd90*/  IMAD.MOV.U32 R13, RZ, RZ, R4 ;  /* 0x000000ffff0d7224 */ /* 0x000fe400078e0004 */
[----:B------:R-:W-:Y:S01]  /*1cda0*/  IMAD.MOV.U32 R12, RZ, RZ, 0x2 ;  /* 0x00000002ff0c7424 */ /* 0x000fe200078e00ff */
[----:B------:R-:W-:-:S13]  /*1cdb0*/  @!P1 IADD3 R9, P2, R21, R14, RZ ;  /* 0x0000000e15099210 */ /* 0x000fda0007f5e0ff */
[----:B------:R-:W-:Y:S05]  /*1cdc0*/  WARPSYNC.COLLECTIVE R15, `(.L_x_1044) ;  /* 0x000000000f087348 */ /* 0x000fea0003c00000 */
[----:B------:R0:W1:Y:S02]  /*1cdd0*/  SHFL.IDX P6, R14, R13, R12, R11 ;  /* 0x0000000c0d0e7389 */ /* 0x00006400000c000b */
[----:B01----:R-:W-:Y:S01]  /*1cde0*/  ENDCOLLECTIVE ;  /* 0x000000000000791b */ /* 0x003fe20003800000 */
.L_x_1044:
[----:B------:R-:W-:Y:S02]  /*1cdf0*/  @!P1 IMAD.X R3, RZ, RZ, R2, P2 ;  /* 0x000000ffff039224 */ /* 0x000fe400010e0602 */
[----:B------:R-:W-:-:S05]  /*1ce00*/  @!P1 IMAD.MOV.U32 R2, RZ, RZ, R9 ;  /* 0x000000ffff029224 */ /* 0x000fca00078e0009 */
        /* <DEDUP_REMOVED lines=10> */
.L_x_1045:
[----:B------:R-:W-:Y:S02]  /*1ceb0*/  IMAD.MOV.U32 R13, RZ, RZ, R4 ;  /* 0x000000ffff0d7224 */ /* 0x000fe400078e0004 */
[----:B------:R-:W-:Y:S01]  /*1cec0*/  IMAD.MOV.U32 R12, RZ, RZ, 0x3 ;  /* 0x00000003ff0c7424 */ /* 0x000fe200078e00ff */
[----:B------:R-:W-:-:S13]  /*1ced0*/  @!P1 IADD3 R9, P2, R21, R14, RZ ;  /* 0x0000000e15099210 */ /* 0x000fda0007f5e0ff */
[----:B------:R-:W-:Y:S05]  /*1cee0*/  WARPSYNC.COLLECTIVE R15, `(.L_x_1046) ;  /* 0x000000000f087348 */ /* 0x000fea0003c00000 */
[----:B------:R0:W1:Y:S02]  /*1cef0*/  SHFL.IDX P6, R14, R13, R12, R11 ;  /* 0x0000000c0d0e7389 */ /* 0x00006400000c000b */
[----:B01----:R-:W-:Y:S01]  /*1cf00*/  ENDCOLLECTIVE ;  /* 0x000000000000791b */ /* 0x003fe20003800000 */
.L_x_1046:
[----:B------:R-:W-:Y:S02]  /*1cf10*/  @!P1 IMAD.X R3, RZ, RZ, R2, P2 ;  /* 0x000000ffff039224 */ /* 0x000fe400010e0602 */
[----:B------:R-:W-:-:S05]  /*1cf20*/  @!P1 IMAD.MOV.U32 R2, RZ, RZ, R9 ;  /* 0x000000ffff029224 */ /* 0x000fca00078e0009 */
        /* <DEDUP_REMOVED lines=11> */
.L_x_1047:
[----:B------:R-:W-:Y:S02]  /*1cfe0*/  IMAD.MOV.U32 R13, RZ, RZ, R6 ;  /* 0x000000ffff0d7224 */ /* 0x000fe400078e0006 */
[----:B------:R-:W-:Y:S02]  /*1cff0*/  IMAD.MOV.U32 R12, RZ, RZ, RZ ;  /* 0x000000ffff0c7224 */ /* 0x000fe400078e00ff */
[----:B------:R-:W-:-:S07]  /*1d000*/  IMAD.MOV.U32 R2, RZ, RZ, R14 ;  /* 0x000000ffff027224 */ /* 0x000fce00078e000e */
[----:B------:R-:W-:Y:S05]  /*1d010*/  WARPSYNC.COLLECTIVE R15, `(.L_x_1048) ;  /* 0x000000000f087348 */ /* 0x000fea0003c00000 */
[----:B------:R0:W1:Y:S02]  /*1d020*/  SHFL.IDX P6, R14, R13, R12, R11 ;  /* 0x0000000c0d0e7389 */ /* 0x00006400000c000b */
[----:B01----:R-:W-:Y:S01]  /*1d030*/  ENDCOLLECTIVE ;  /* 0x000000000000791b */ /* 0x003fe20003800000 */
.L_x_1048:
        /* <DEDUP_REMOVED lines=11> */
.L_x_1049:
[----:B------:R-:W-:-:S05]  /*1d0f0*/  VIADD R2, R8, 0x80 ;  /* 0x0000008008027836 */ /* 0x000fca0000000000 */
[----:B------:R-:W-:Y:S01]  /*1d100*/  ISETP.GE.AND P2, PT, R2, R7, PT ;  /* 0x000000070200720c */ /* 0x000fe20003f46270 */
[----:B------:R-:W-:Y:S02]  /*1d110*/  IMAD.MOV.U32 R13, RZ, RZ, R6 ;  /* 0x000000ffff0d7224 */ /* 0x000fe400078e0006 */
[----:B------:R-:W-:Y:S02]  /*1d120*/  IMAD.MOV.U32 R12, RZ, RZ, 0x1 ;  /* 0x00000001ff0c7424 */ /* 0x000fe400078e00ff */
[----:B------:R-:W-:-:S08]  /*1d130*/  IMAD.MOV.U32 R9, RZ, RZ, R14 ;  /* 0x000000ffff097224 */ /* 0x000fd000078e000e */
[----:B------:R-:W-:Y:S05]  /*1d140*/  WARPSYNC.COLLECTIVE R15, `(.L_x_1050) ;  /* 0x000000000f087348 */ /* 0x000fea0003c00000 */
[----:B------:R0:W1:Y:S02]  /*1d150*/  SHFL.IDX P6, R14, R13, R12, R11 ;  /* 0x0000000c0d0e7389 */ /* 0x00006400000c000b */
[----:B01----:R-:W-:Y:S01]  /*1d160*/  ENDCOLLECTIVE ;  /* 0x000000000000791b */ /* 0x003fe20003800000 */
.L_x_1050:
        /* <DEDUP_REMOVED lines=11> */
.L_x_1051:
[----:B------:R-:W-:Y:S05]  /*1d220*/  BRA `(.L_x_1052) ;  /* 0xffffffcc00447947 */ /* 0x000fea000383ffff */
.L_x_976:
[----:B0-----:R0:W1:Y:S02]  /*1d230*/  SYNCS.PHASECHK.TRANS64.TRYWAIT P0, [R18+URZ+0x13220], R3 ;  /* 0x01322003120075a7 */ /* 0x001064000800017f */
[----:B-1----:R-:W-:Y:S05]  /*1d240*/  @!P0 NANOSLEEP.SYNCS 0x989680 ;  /* 0x009896800000895d */ /* 0x002fea0003900000 */
[----:B------:R-:W1:Y:S02]  /*1d250*/  @!P0 SYNCS.PHASECHK.TRANS64 P0, [R18+URZ+0x13220], R3 ;  /* 0x01322003120085a7 */ /* 0x000e64000800007f */
[----:B-1----:R-:W-:Y:S05]  /*1d260*/  @!P0 BRA `(.L_x_976) ;  /* 0xfffffffc00f08947 */ /* 0x002fea000383ffff */
[----:B------:R-:W-:Y:S05]  /*1d270*/  BRA `(.L_x_1053) ;  /* 0xffffffcc00ac7947 */ /* 0x000fea000383ffff */
.L_x_982:
[----:B0-----:R0:W1:Y:S02]  /*1d280*/  SYNCS.PHASECHK.TRANS64.TRYWAIT P0, [R4+URZ+0x13280], R2 ;  /* 0x01328002040075a7 */ /* 0x001064000800017f */
[----:B-1----:R-:W-:Y:S05]  /*1d290*/  @!P0 NANOSLEEP.SYNCS 0x989680 ;  /* 0x009896800000895d */ /* 0x002fea0003900000 */
[----:B------:R-:W1:Y:S02]  /*1d2a0*/  @!P0 SYNCS.PHASECHK.TRANS64 P0, [R4+URZ+0x13280], R2 ;  /* 0x01328002040085a7 */ /* 0x000e64000800007f */
[----:B-1----:R-:W-:Y:S05]  /*1d2b0*/  @!P0 BRA `(.L_x_982) ;  /* 0xfffffffc00f08947 */ /* 0x002fea000383ffff */
[----:B------:R-:W-:Y:S05]  /*1d2c0*/  BRA `(.L_x_1054) ;  /* 0xffffffd000447947 */ /* 0x000fea000383ffff */
.L_x_987:
[----:B-1----:R1:W2:Y:S02]  /*1d2d0*/  SYNCS.PHASECHK.TRANS64.TRYWAIT P0, [R4+URZ+0x13240], R2 ;  /* 0x01324002040075a7 */ /* 0x0022a4000800017f */
[----:B--2---:R-:W-:Y:S05]  /*1d2e0*/  @!P0 NANOSLEEP.SYNCS 0x989680 ;  /* 0x009896800000895d */ /* 0x004fea0003900000 */
[----:B------:R-:W2:Y:S02]  /*1d2f0*/  @!P0 SYNCS.PHASECHK.TRANS64 P0, [R4+URZ+0x13240], R2 ;  /* 0x01324002040085a7 */ /* 0x000ea4000800007f */
[----:B--2---:R-:W-:Y:S05]  /*1d300*/  @!P0 BRA `(.L_x_987) ;  /* 0xfffffffc00f08947 */ /* 0x004fea000383ffff */
[----:B------:R-:W-:Y:S05]  /*1d310*/  BRA `(.L_x_1055) ;  /* 0xffffffd000bc7947 */ /* 0x000fea000383ffff */
.L_x_993:
[----:B0-----:R0:W1:Y:S02]  /*1d320*/  SYNCS.PHASECHK.TRANS64.TRYWAIT P0, [R3+URZ+0x13270], R2 ;  /* 0x01327002030075a7 */ /* 0x001064000800017f */
[----:B-1----:R-:W-:Y:S05]  /*1d330*/  @!P0 NANOSLEEP.SYNCS 0x989680 ;  /* 0x009896800000895d */ /* 0x002fea0003900000 */
[----:B------:R-:W1:Y:S02]  /*1d340*/  @!P0 SYNCS.PHASECHK.TRANS64 P0, [R3+URZ+0x13270], R2 ;  /* 0x01327002030085a7 */ /* 0x000e64000800007f */
[----:B-1----:R-:W-:Y:S05]  /*1d350*/  @!P0 BRA `(.L_x_993) ;  /* 0xfffffffc00f08947 */ /* 0x002fea000383ffff */
[----:B------:R-:W-:Y:S05]  /*1d360*/  BRA `(.L_x_1056) ;  /* 0xffffffd400587947 */ /* 0x000fea000383ffff */
.L_x_995:
[----:B0-----:R0:W1:Y:S02]  /*1d370*/  SYNCS.PHASECHK.TRANS64.TRYWAIT P0, [R3+URZ+0x13260], R2 ;  /* 0x01326002030075a7 */ /* 0x001064000800017f */
[----:B-1----:R-:W-:Y:S05]  /*1d380*/  @!P0 NANOSLEEP.SYNCS 0x989680 ;  /* 0x009896800000895d */ /* 0x002fea0003900000 */
[----:B------:R-:W1:Y:S02]  /*1d390*/  @!P0 SYNCS.PHASECHK.TRANS64 P0, [R3+URZ+0x13260], R2 ;  /* 0x01326002030085a7 */ /* 0x000e64000800007f */
[----:B-1----:R-:W-:Y:S05]  /*1d3a0*/  @!P0 BRA `(.L_x_995) ;  /* 0xfffffffc00f08947 */ /* 0x002fea000383ffff */
[----:B------:R-:W-:Y:S05]  /*1d3b0*/  BRA `(.L_x_1057) ;  /* 0xffffffd400607947 */ /* 0x000fea000383ffff */
.L_x_1002:
[----:B0-----:R0:W1:Y:S02]  /*1d3c0*/  SYNCS.PHASECHK.TRANS64.TRYWAIT P1, [R2+URZ+0x13270], R3 ;  /* 0x01327003020075a7 */ /* 0x001064000802017f */
[----:B-1----:R-:W-:Y:S05]  /*1d3d0*/  @!P1 NANOSLEEP.SYNCS 0x989680 ;  /* 0x009896800000995d */ /* 0x002fea0003900000 */
[----:B------:R-:W1:Y:S02]  /*1d3e0*/  @!P1 SYNCS.PHASECHK.TRANS64 P1, [R2+URZ+0x13270], R3 ;  /* 0x01327003020095a7 */ /* 0x000e64000802007f */
[----:B-1----:R-:W-:Y:S05]  /*1d3f0*/  @!P1 BRA `(.L_x_1002) ;  /* 0xfffffffc00f09947 */ /* 0x002fea000383ffff */
[----:B------:R-:W-:Y:S05]  /*1d400*/  BRA `(.L_x_1058) ;  /* 0xffffffd800a47947 */ /* 0x000fea000383ffff */
.L_x_1004:
[----:B0-----:R0:W1:Y:S02]  /*1d410*/  SYNCS.PHASECHK.TRANS64.TRYWAIT P1, [R2+URZ+0x13260], R5 ;  /* 0x01326005020075a7 */ /* 0x001064000802017f */
[----:B-1----:R-:W-:Y:S05]  /*1d420*/  @!P1 NANOSLEEP.SYNCS 0x989680 ;  /* 0x009896800000995d */ /* 0x002fea0003900000 */
[----:B------:R-:W1:Y:S02]  /*1d430*/  @!P1 SYNCS.PHASECHK.TRANS64 P1, [R2+URZ+0x13260], R5 ;  /* 0x01326005020095a7 */ /* 0x000e64000802007f */
[----:B-1----:R-:W-:Y:S05]  /*1d440*/  @!P1 BRA `(.L_x_1004) ;  /* 0xfffffffc00f09947 */ /* 0x002fea000383ffff */
[----:B------:R-:W-:Y:S05]  /*1d450*/  BRA `(.L_x_1059) ;  /* 0xffffffd800ac7947 */ /* 0x000fea000383ffff */
.L_x_1017:
[----:B0-----:R0:W1:Y:S02]  /*1d460*/  SYNCS.PHASECHK.TRANS64.TRYWAIT P0, [R6+URZ+0x13220], R0 ;  /* 0x01322000060075a7 */ /* 0x001064000800017f */
[----:B-1----:R-:W-:Y:S05]  /*1d470*/  @!P0 NANOSLEEP.SYNCS 0x989680 ;  /* 0x009896800000895d */ /* 0x002fea0003900000 */
[----:B------:R-:W1:Y:S02]  /*1d480*/  @!P0 SYNCS.PHASECHK.TRANS64 P0, [R6+URZ+0x13220], R0 ;  /* 0x01322000060085a7 */ /* 0x000e64000800007f */
[----:B-1----:R-:W-:Y:S05]  /*1d490*/  @!P0 BRA `(.L_x_1017) ;  /* 0xfffffffc00f08947 */ /* 0x002fea000383ffff */
[----:B------:R-:W-:Y:S05]  /*1d4a0*/  BRA `(.L_x_1060) ;  /* 0xffffffec008c7947 */ /* 0x000fea000383ffff */
.L_x_1018:
        /* <DEDUP_REMOVED lines=8> */
[----:B0-----:R-:W-:Y:S05]  /*1d530*/  WARPSYNC.COLLECTIVE R15, `(.L_x_1062) ;  /* 0x000000000f087348 */ /* 0x001fea0003c00000 */
[----:B------:R1:W2:Y:S02]  /*1d540*/  SHFL.IDX P6, R14, R13, R12, R11 ;  /* 0x0000000c0d0e7389 */ /* 0x0002a400000c000b */
[----:B012---:R-:W-:Y:S01]  /*1d550*/  ENDCOLLECTIVE ;  /* 0x000000000000791b */ /* 0x007fe20003800000 */
.L_x_1062:
[----:B------:R-:W-:Y:S05]  /*1d560*/  BSYNC B0 ;  /* 0x0000000000007941 */ /* 0x000fea0003800000 */
.L_x_1061:
[----:B------:R-:W-:Y:S05]  /*1d570*/  BRA `(.L_x_1063) ;  /* 0xffffffec00747947 */ /* 0x000fea000383ffff */
.L_x_1021:
[----:B------:R-:W-:Y:S01]  /*1d580*/  BSSY B1, `(.L_x_1064) ;  /* 0x0000006000017945 */ /* 0x000fe20003800000 */
[----:B------:R-:W-:-:S07]  /*1d590*/  IMAD.MOV.U32 R15, RZ, RZ, -0x1 ;  /* 0xffffffffff0f7424 */ /* 0x000fce00078e00ff */
[----:B0-----:R-:W-:Y:S05]  /*1d5a0*/  WARPSYNC.COLLECTIVE R15, `(.L_x_1065) ;  /* 0x000000000f0c7348 */ /* 0x001fea0003c00000 */
[----:B------:R-:W-:Y:S02]  /*1d5b0*/  ELECT P6, UR62, PT ;  /* 0x00000000003e782f */ /* 0x000fe400038c0000 */
[----:B------:R-:W-:Y:S01]  /*1d5c0*/  MOV R14, UR62 ;  /* 0x0000003e000e7c02 */ /* 0x000fe20008000f00 */
[----:B0-----:R-:W-:Y:S10]  /*1d5d0*/  ENDCOLLECTIVE ;  /* 0x000000000000791b */ /* 0x001ff40003800000 */
.L_x_1065:
[----:B------:R-:W-:Y:S05]  /*1d5e0*/  BSYNC B1 ;  /* 0x0000000000017941 */ /* 0x000fea0003800000 */
.L_x_1064:
[----:B------:R-:W-:Y:S05]  /*1d5f0*/  BRA `(.L_x_1066) ;  /* 0xffffffec006c7947 */ /* 0x000fea000383ffff */
.L_x_1023:
[----:B0-----:R0:W1:Y:S02]  /*1d600*/  SYNCS.PHASECHK.TRANS64.TRYWAIT P1, [R5+URZ], R4 ;  /* 0x00000004050075a7 */ /* 0x001064000802017f */
[----:B-1----:R-:W-:Y:S05]  /*1d610*/  @!P1 NANOSLEEP.SYNCS 0x989680 ;  /* 0x009896800000995d */ /* 0x002fea0003900000 */
[----:B------:R-:W1:Y:S02]  /*1d620*/  @!P1 SYNCS.PHASECHK.TRANS64 P1, [R5+URZ], R4 ;  /* 0x00000004050095a7 */ /* 0x000e64000802007f */
[----:B-1----:R-:W-:Y:S05]  /*1d630*/  @!P1 BRA `(.L_x_1023) ;  /* 0xfffffffc00f09947 */ /* 0x002fea000383ffff */
[----:B------:R-:W-:Y:S05]  /*1d640*/  BRA `(.L_x_1067) ;  /* 0xffffffec00a07947 */ /* 0x000fea000383ffff */
.L_x_1024:
[----:B-1----:R1:W2:Y:S02]  /*1d650*/  SYNCS.PHASECHK.TRANS64.TRYWAIT P1, [R9+URZ], R0 ;  /* 0x00000000090075a7 */ /* 0x0022a4000802017f */
[----:B--2---:R-:W-:Y:S05]  /*1d660*/  @!P1 NANOSLEEP.SYNCS 0x989680 ;  /* 0x009896800000995d */ /* 0x004fea0003900000 */
[----:B------:R-:W2:Y:S02]  /*1d670*/  @!P1 SYNCS.PHASECHK.TRANS64 P1, [R9+URZ], R0 ;  /* 0x00000000090095a7 */ /* 0x000ea4000802007f */
[----:B--2---:R-:W-:Y:S05]  /*1d680*/  @!P1 BRA `(.L_x_1024) ;  /* 0xfffffffc00f09947 */ /* 0x004fea000383ffff */
[----:B------:R-:W-:Y:S05]  /*1d690*/  BRA `(.L_x_1068) ;  /* 0xffffffec00947947 */ /* 0x000fea000383ffff */
.L_x_1026:
[----:B--2---:R2:W3:Y:S02]  /*1d6a0*/  SYNCS.PHASECHK.TRANS64.TRYWAIT P1, [R19+URZ+0x13260], R4 ;  /* 0x01326004130075a7 */ /* 0x0044e4000802017f */
[----:B---3--:R-:W-:Y:S05]  /*1d6b0*/  @!P1 NANOSLEEP.SYNCS 0x989680 ;  /* 0x009896800000995d */ /* 0x008fea0003900000 */
[----:B------:R-:W3:Y:S02]  /*1d6c0*/  @!P1 SYNCS.PHASECHK.TRANS64 P1, [R19+URZ+0x13260], R4 ;  /* 0x01326004130095a7 */ /* 0x000ee4000802007f */
[----:B---3--:R-:W-:Y:S05]  /*1d6d0*/  @!P1 BRA `(.L_x_1026) ;  /* 0xfffffffc00f09947 */ /* 0x008fea000383ffff */
[----:B------:R-:W-:Y:S05]  /*1d6e0*/  BRA `(.L_x_1069) ;  /* 0xffffffec00947947 */ /* 0x000fea000383ffff */
.L_x_1028:
[----:B---3--:R3:W4:Y:S02]  /*1d6f0*/  SYNCS.PHASECHK.TRANS64.TRYWAIT P1, [R7+URZ+0x13260], R0 ;  /* 0x01326000070075a7 */ /* 0x008724000802017f */
[----:B----4-:R-:W-:Y:S05]  /*1d700*/  @!P1 NANOSLEEP.SYNCS 0x989680 ;  /* 0x009896800000995d */ /* 0x010fea0003900000 */
[----:B------:R-:W4:Y:S02]  /*1d710*/  @!P1 SYNCS.PHASECHK.TRANS64 P1, [R7+URZ+0x13260], R0 ;  /* 0x01326000070095a7 */ /* 0x000f24000802007f */
[----:B----4-:R-:W-:Y:S05]  /*1d720*/  @!P1 BRA `(.L_x_1028) ;  /* 0xfffffffc00f09947 */ /* 0x010fea000383ffff */
[----:B------:R-:W-:Y:S05]  /*1d730*/  BRA `(.L_x_1070) ;  /* 0xffffffec00947947 */ /* 0x000fea000383ffff */
.L_x_1030:
[----:B----4-:R4:W0:Y:S02]  /*1d740*/  SYNCS.PHASECHK.TRANS64.TRYWAIT P0, [R19+URZ+0x13280], R4 ;  /* 0x01328004130075a7 */ /* 0x010824000800017f */
[----:B0-----:R-:W-:Y:S05]  /*1d750*/  @!P0 NANOSLEEP.SYNCS 0x989680 ;  /* 0x009896800000895d */ /* 0x001fea0003900000 */
[----:B------:R-:W0:Y:S02]  /*1d760*/  @!P0 SYNCS.PHASECHK.TRANS64 P0, [R19+URZ+0x13280], R4 ;  /* 0x01328004130085a7 */ /* 0x000e24000800007f */
[----:B0-----:R-:W-:Y:S05]  /*1d770*/  @!P0 BRA `(.L_x_1030) ;  /* 0xfffffffc00f08947 */ /* 0x001fea000383ffff */
[----:B------:R-:W-:Y:S05]  /*1d780*/  BRA `(.L_x_1031) ;  /* 0xffffffec00907947 */ /* 0x000fea000383ffff */
.L_x_1071:
        /* <DEDUP_REMOVED lines=15> */
.L_x_2191:


//--------------------- .text._ZN7cutlass13device_kernelIN5flash11enable_sm90INS1_16FlashAttnFwdSm90INS1_25CollectiveMainloopFwdSm90ILi2EN4cute5tupleIJNS5_1CILi1EEES8_S8_EEENS6_IJNS7_ILi192EEENS7_ILi160EEENS7_ILi64EEEEEELi64ENS_12float_e4m3_tEfNS_4arch4Sm90ELb0ELb1ELb1ELb1ELb0ELb1ELb0ELb1ELb1ELb1ELb1ELb0EEENS1_21CollectiveEpilogueFwdINS6_IJSA_SC_SB_EEES9_NS_10bfloat16_tESG_Li384ELb1ELb1ELb1ELb1EEENS1_36VarlenDynamicPersistentTileSchedulerILi192ELi160ELi384ELi128ELb1ELb1ELb1ELb1ELb0ELb1EEEEEEEEEvNT_6ParamsE --------------------------
	.section	.text._ZN7cutlass13device_kernelIN5flash11enable_sm90INS1_16FlashAttnFwdSm90INS1_25CollectiveMainloopFwdSm90ILi2EN4cute5tupleIJNS5_1CILi1EEES8_S8_EEENS6_IJNS7_ILi192EEENS7_ILi160EEENS7_ILi64EEEEEELi64ENS_12float_e4m3_tEfNS_4arch4Sm90ELb0ELb1ELb1ELb1ELb0ELb1ELb0ELb1ELb1ELb1ELb1ELb0EEENS1_21CollectiveEpilogueFwdINS6_IJSA_SC_SB_EEES9_NS_10bfloat16_tESG_Li384ELb1ELb1ELb1ELb1EEENS1_36VarlenDynamicPersistentTileSchedulerILi192ELi160ELi384ELi128ELb1ELb1ELb1ELb1ELb0ELb1EEEEEEEEEvNT_6ParamsE,"ax",@progbits
	.align	128
.text._ZN7cutlass13device_kernelIN5flash11enable_sm90INS1_16FlashAttnFwdSm90INS1_25CollectiveMainloopFwdSm90ILi2EN4cute5tupleIJNS5_1CILi1EEES8_S8_EEENS6_IJNS7_ILi192EEENS7_ILi160EEENS7_ILi64EEEEEELi64ENS_12float_e4m3_tEfNS_4arch4Sm90ELb0ELb1ELb1ELb1ELb0ELb1ELb0ELb1ELb1ELb1ELb1ELb0EEENS1_21CollectiveEpilogueFwdINS6_IJSA_SC_SB_EEES9_NS_10bfloat16_tESG_Li384ELb1ELb1ELb1ELb1EEENS1_36VarlenDynamicPersistentTileSchedulerILi192ELi160ELi384ELi128ELb1ELb1ELb1ELb1ELb0ELb1EEEEEEEEEvNT_6ParamsE:
        .type           _ZN7cutlass13device_kernelIN5flash11enable_sm90INS1_16FlashAttnFwdSm90INS1_25CollectiveMainloopFwdSm90ILi2EN4cute5tupleIJNS5_1CILi1EEES8_S8_EEENS6_IJNS7_ILi192EEENS7_ILi160EEENS7_ILi64EEEEEELi64ENS_12float_e4m3_tEfNS_4arch4Sm90ELb0ELb1ELb1ELb1ELb0ELb1ELb0ELb1ELb1ELb1ELb1ELb0EEENS1_21CollectiveEpilogueFwdINS6_IJSA_SC_SB_EEES9_NS_10bfloat16_tESG_Li384ELb1ELb1ELb1ELb1EEENS1_36VarlenDynamicPersistentTileSchedulerILi192ELi160ELi384ELi128ELb1ELb1ELb1ELb1ELb0ELb1EEEEEEEEEvNT_6ParamsE,@function
        .size           _ZN7cutlass13device_kernelIN5flash11enable_sm90INS1_16FlashAttnFwdSm90INS1_25CollectiveMainloopFwdSm90ILi2EN4cute5tupleIJNS5_1CILi1EEES8_S8_EEENS6_IJNS7_ILi192EEENS7_ILi160EEENS7_ILi64EEEEEELi64ENS_12float_e4m3_tEfNS_4arch4Sm90ELb0ELb1ELb1ELb1ELb0ELb1ELb0ELb1ELb1ELb1ELb1ELb0EEENS1_21CollectiveEpilogueFwdINS6_IJSA_SC_SB_EEES9_NS_10bfloat16_tESG_Li384ELb1ELb1ELb1ELb1EEENS1_36VarlenDynamicPersistentTileSchedulerILi192ELi160ELi384ELi128ELb1ELb1ELb1ELb1ELb0ELb1EEEEEEEEEvNT_6ParamsE,(.L_x_2192 - _ZN7cutlass13device_kernelIN5flash11enable_sm90INS1_16FlashAttnFwdSm90INS1_25CollectiveMainloopFwdSm90ILi2EN4cute5tupleIJNS5_1CILi1EEES8_S8_EEENS6_IJNS7_ILi192EEENS7_ILi160EEENS7_ILi64EEEEEELi64ENS_12float_e4m3_tEfNS_4arch4Sm90ELb0ELb1ELb1ELb1ELb0ELb1ELb0ELb1ELb1ELb1ELb1ELb0EEENS1_21CollectiveEpilogueFwdINS6_IJSA_SC_SB_EEES9_NS_10bfloat16_tESG_Li384ELb1ELb1ELb1ELb1EEENS1_36VarlenDynamicPersistentTileSchedulerILi192ELi160ELi384ELi128ELb1ELb1ELb1ELb1ELb0ELb1EEEEEEEEEvNT_6ParamsE)
        .other          _ZN7cutlass13device_kernelIN5flash11enable_sm90INS1_16FlashAttnFwdSm90INS1_25CollectiveMainloopFwdSm90ILi2EN4cute5tupleIJNS5_1CILi1EEES8_S8_EEENS6_IJNS7_ILi192EEENS7_ILi160EEENS7_ILi64EEEEEELi64ENS_12float_e4m3_tEfNS_4arch4Sm90ELb0ELb1ELb1ELb1ELb0ELb1ELb0ELb1ELb1ELb1ELb1ELb0EEENS1_21CollectiveEpilogueFwdINS6_IJSA_SC_SB_EEES9_NS_10bfloat16_tESG_Li384ELb1ELb1ELb1ELb1EEENS1_36VarlenDynamicPersistentTileSchedulerILi192ELi160ELi384ELi128ELb1ELb1ELb1ELb1ELb0ELb1EEEEEEEEEvNT_6ParamsE,@"STO_CUDA_ENTRY STV_DEFAULT"
_ZN7cutlass13device_kernelIN5flash11enable_sm90INS1_16FlashAttnFwdSm90INS1_25CollectiveMainloopFwdSm90ILi2EN4cute5tupleIJNS5_1CILi1EEES8_S8_EEENS6_IJNS7_ILi192EEENS7_ILi160EEENS7_ILi64EEEEEELi64ENS_12float_e4m3_tEfNS_4arch4Sm90ELb0ELb1ELb1ELb1ELb0ELb1ELb0ELb1ELb1ELb1ELb1ELb0EEENS1_21CollectiveEpilogueFwdINS6_IJSA_SC_SB_EEES9_NS_10bfloat16_tESG_Li384ELb1ELb1ELb1ELb1EEENS1_36VarlenDynamicPersistentTileSchedulerILi192ELi160ELi384ELi128ELb1ELb1ELb1ELb1ELb0ELb1EEEEEEEEEvNT_6ParamsE:
        /* <DEDUP_REMOVED lines=23> */
.L_x_1073:
[----:B------:R-:W-:Y:S05]  /*0170*/  BSYNC B0 ;  /* 0x0000000000007941 */ /* 0x000fea0003800000 */
.L_x_1072:
[----:B------:R-:W-:Y:S01]  /*0180*/  VOTEU.ANY UP0, P0 ;  /* 0x00000000003f7886 */ /* 0x000fe20000000100 */
[----:B------:R-:W0:Y:S01]  /*0190*/  SHFL.IDX PT, R2, R0, RZ, 0x1f ;  /* 0x00001fff00027589 */ /* 0x000e2200000e0000 */
[----:B------:R-:W-:Y:S01]  /*01a0*/  UMOV UR4, 0x80 ;  /* 0x0000008000047882 */ /* 0x000fe20000000000 */
[----:B------:R-:W-:Y:S01]  /*01b0*/  UMOV UR7, 0x180 ;  /* 0x0000018000077882 */ /* 0x000fe20000000000 */
[----:B------:R-:W-:Y:S01]  /*01c0*/  VOTEU.ANY UP1, P0 ;  /* 0x00000000003f7886 */ /* 0x000fe20000020100 */
[----:B------:R-:W1:Y:S01]  /*01d0*/  @UP0 S2UR UR8, SR_CgaCtaId ;  /* 0x00000000000809c3 */ /* 0x000e620000008800 */
[----:B------:R-:W-:Y:S01]  /*01e0*/  @UP0 UMOV UR6, 0x400 ;  /* 0x0000040000060882 */ /* 0x000fe20000000000 */
[----:B------:R-:W-:-:S04]  /*01f0*/  @UP0 UIADD3 UR4, -UR4, 0x100000, URZ ;  /* 0x0010000004040890 */ /* 0x000fc8000fffe13f */
[----:B------:R-:W-:Y:S02]  /*0200*/  @UP0 USHF.L.U32 UR5, UR4, 0xb, URZ ;  /* 0x0000000b04050899 */ /* 0x000fe4000800063f */
[----:B------:R-:W-:Y:S01]  /*0210*/  @UP0 USHF.L.U32 UR4, UR4, 0x1, URZ ;  /* 0x0000000104040899 */ /* 0x000fe2000800063f */
[----:B0-----:R-:W-:Y:S02]  /*0220*/  ISETP.NE.AND P1, PT, R2, RZ, PT ;  /* 0x000000ff0200720c */ /* 0x001fe40003f25270 */
[----:B------:R-:W-:Y:S01]  /*0230*/  SHF.R.U32.HI R2, RZ, 0x7, R3 ;  /* 0x00000007ff027819 */ /* 0x000fe20000011603 */
[----:B-1----:R-:W-:Y:S02]  /*0240*/  @UP0 ULEA UR8, UR8, UR6, 0x18 ;  /* 0x0000000608080291 */ /* 0x002fe4000f8ec03f */
[----:B------:R-:W-:-:S04]  /*0250*/  @UP0 UIADD3 UR6, -UR7, 0x100000, URZ ;  /* 0x0010000007060890 */ /* 0x000fc8000fffe13f */
[----:B------:R-:W-:Y:S02]  /*0260*/  @UP0 USHF.L.U32 UR7, UR6, 0xb, URZ ;  /* 0x0000000b06070899 */ /* 0x000fe4000800063f */
[----:B------:R-:W-:Y:S01]  /*0270*/  @UP0 USHF.L.U32 UR6, UR6, 0x1, URZ ;  /* 0x0000000106060899 */ /* 0x000fe2000800063f */
[----:B------:R-:W-:Y:S01]  /*0280*/  VOTEU.ANY UP0, P0 ;  /* 0x00000000003f7886 */ /* 0x000fe20000000100 */
[----:B------:R-:W0:Y:S04]  /*0290*/  SHFL.IDX PT, R2, R2, RZ, 0x1f ;  /* 0x00001fff02027589 */ /* 0x000e2800000e0000 */
[----:B------:R-:W1:Y:S02]  /*02a0*/  FENCE.VIEW.ASYNC.S ;  /* 0x00000000000073c6 */ /* 0x000e640000000000 */
[----:B-1----:R1:W2:Y:S04]  /*02b0*/  @UP0 SYNCS.EXCH.64 URZ, [UR8+0x13200], UR4 ;  /* 0x01320004083f05b2 */ /* 0x0022a80008000100 */
[----:B------:R1:W3:Y:S01]  /*02c0*/  @UP1 SYNCS.EXCH.64 URZ, [UR8+0x13220], UR6 ;  /* 0x01322006083f15b2 */ /* 0x0002e20008000100 */
[----:B------:R-:W-:Y:S05]  /*02d0*/  @P1 BRA `(.L_x_1074) ;  /* 0x0000000000481947 */ /* 0x000fea0003800000 */
[----:B-1----:R-:W1:Y:S01]  /*02e0*/  S2UR UR5, SR_CgaCtaId ;  /* 0x00000000000579c3 */ /* 0x002e620000008800 */
[----:B------:R-:W-:Y:S01]  /*02f0*/  UMOV UR4, 0x400 ;  /* 0x0000040000047882 */ /* 0x000fe20000000000 */
[----:B------:R-:W-:Y:S01]  /*0300*/  UMOV UR6, 0x1 ;  /* 0x0000000100067882 */ /* 0x000fe20000000000 */
[----:B------:R-:W-:Y:S01]  /*0310*/  UMOV UR7, 0x3 ;  /* 0x0000000300077882 */ /* 0x000fe20000000000 */
[----:B------:R-:W-:Y:S01]  /*0320*/  ELECT P0, URZ, PT ;  /* 0x00000000003f782f */ /* 0x000fe20003800000 */
[----:B-1----:R-:W-:Y:S02]  /*0330*/  ULEA UR8, UR5, UR4, 0x18 ;  /* 0x0000000405087291 */ /* 0x002fe4000f8ec03f */
[----:B------:R-:W-:-:S04]  /*0340*/  UIADD3 UR4, -UR6, 0x100000, URZ ;  /* 0x0010000006047890 */ /* 0x000fc8000fffe13f */
[----:B------:R-:W-:Y:S02]  /*0350*/  USHF.L.U32 UR5, UR4, 0xb, URZ ;  /* 0x0000000b04057899 */ /* 0x000fe4000800063f */
[----:B------:R-:W-:Y:S02]  /*0360*/  USHF.L.U32 UR4, UR4, 0x1, URZ ;  /* 0x0000000104047899 */ /* 0x000fe4000800063f */
[----:B------:R-:W-:-:S04]  /*0370*/  UIADD3 UR6, -UR7, 0x100000, URZ ;  /* 0x0010000007067890 */ /* 0x000fc8000fffe13f */
[----:B------:R-:W-:Y:S02]  /*0380*/  USHF.L.U32 UR7, UR6, 0xb, URZ ;  /* 0x0000000b06077899 */ /* 0x000fe4000800063f */
[----:B------:R-:W-:Y:S01]  /*0390*/  USHF.L.U32 UR6, UR6, 0x1, URZ ;  /* 0x0000000106067899 */ /* 0x000fe2000800063f */
[----:B------:R-:W1:Y:S03]  /*03a0*/  FENCE.VIEW.ASYNC.S ;  /* 0x00000000000073c6 */ /* 0x000e660000000000 */
[----:B-1----:R4:W1:Y:S08]  /*03b0*/  SYNCS.EXCH.64 URZ, [UR8+0x13230], UR4 ;  /* 0x01323004083f75b2 */ /* 0x0028700008000100 */
[----:B------:R4:W0:Y:S01]  /*03c0*/  SYNCS.EXCH.64 URZ, [UR8+0x13240], UR6 ;  /* 0x01324006083f75b2 */ /* 0x0008220008000100 */
[----:B------:R4:W0:Y:S01]  /*03d0*/  SYNCS.EXCH.64 URZ, [UR8+0x13238], UR4 ;  /* 0x01323804083f75b2 */ /* 0x0008220008000100 */
[----:B------:R4:W0:Y:S02]  /*03e0*/  SYNCS.EXCH.64 URZ, [UR8+0x13248], UR6 ;  /* 0x01324806083f75b2 */ /* 0x0008240008000100 */
[----:B----4-:R-:W-:Y:S01]  /*03f0*/  NOP ;  /* 0x0000000000007918 */ /* 0x010fe20000000000 */
.L_x_1074:
[----:B------:R-:W4:Y:S01]  /*0400*/  SHFL.IDX PT, R3, R0, RZ, 0x1f ;  /* 0x00001fff00037589 */ /* 0x000f2200000e0000 */
[----:B------:R-:W-:Y:S01]  /*0410*/  NOP ;  /* 0x0000000000007918 */ /* 0x000fe20000000000 */
[----:B----4-:R-:W-:-:S13]  /*0420*/  ISETP.NE.AND P0, PT, R3, RZ, PT ;  /* 0x000000ff0300720c */ /* 0x010fda0003f05270 */
        /* <DEDUP_REMOVED lines=19> */
.L_x_1075:
[----:B------:R-:W4:Y:S01]  /*0560*/  SHFL.IDX PT, R3, R0, RZ, 0x1f ;  /* 0x00001fff00037589 */ /* 0x000f2200000e0000 */
[----:B------:R-:W-:Y:S01]  /*0570*/  NOP ;  /* 0x0000000000007918 */ /* 0x000fe20000000000 */
[----:B----4-:R-:W-:-:S13]  /*0580*/  ISETP.NE.AND P0, PT, R3, RZ, PT ;  /* 0x000000ff0300720c */ /* 0x010fda0003f05270 */
[----:B------:R-:W-:Y:S05]  /*0590*/  @P0 BRA `(.L_x_1076) ;  /* 0x0000000000380947 */ /* 0x000fea0003800000 */
[----:B-1----:R-:W1:Y:S01]  /*05a0*/  S2UR UR5, SR_CgaCtaId ;  /* 0x00000000000579c3 */ /* 0x002e620000008800 */
[----:B------:R-:W-:Y:S01]  /*05b0*/  UMOV UR4, 0x400 ;  /* 0x0000040000047882 */ /* 0x000fe20000000000 */
[----:B------:R-:W-:Y:S01]  /*05c0*/  UMOV UR7, 0x1 ;  /* 0x0000000100077882 */ /* 0x000fe20000000000 */
[----:B------:R-:W-:Y:S01]  /*05d0*/  ELECT P0, URZ, PT ;  /* 0x00000000003f782f */ /* 0x000fe20003800000 */
[----:B-1----:R-:W-:Y:S02]  /*05e0*/  ULEA UR6, UR5, UR4, 0x18 ;  /* 0x0000000405067291 */ /* 0x002fe4000f8ec03f */
[----:B------:R-:W-:-:S04]  /*05f0*/  UIADD3 UR4, -UR7, 0x100000, URZ ;  /* 0x0010000007047890 */ /* 0x000fc8000fffe13f */
[----:B------:R-:W-:Y:S02]  /*0600*/  USHF.L.U32 UR5, UR4, 0xb, URZ ;  /* 0x0000000b04057899 */ /* 0x000fe4000800063f */
[----:B------:R-:W-:Y:S01]  /*0610*/  USHF.L.U32 UR4, UR4, 0x1, URZ ;  /* 0x0000000104047899 */ /* 0x000fe2000800063f */
[----:B------:R-:W1:Y:S11]  /*0620*/  FENCE.VIEW.ASYNC.S ;  /* 0x00000000000073c6 */ /* 0x000e760000000000 */
[----:B-1----:R4:W1:Y:S01]  /*0630*/  SYNCS.EXCH.64 URZ, [UR6+0x13270], UR4 ;  /* 0x01327004063f75b2 */ /* 0x0028620008000100 */
[----:B------:R4:W0:Y:S01]  /*0640*/  SYNCS.EXCH.64 URZ, [UR6+0x13280], UR4 ;  /* 0x01328004063f75b2 */ /* 0x0008220008000100 */
[----:B------:R4:W0:Y:S01]  /*0650*/  SYNCS.EXCH.64 URZ, [UR6+0x13278], UR4 ;  /* 0x01327804063f75b2 */ /* 0x0008220008000100 */
[----:B------:R4:W0:Y:S02]  /*0660*/  SYNCS.EXCH.64 URZ, [UR6+0x13288], UR4 ;  /* 0x01328804063f75b2 */ /* 0x0008240008000100 */
[----:B----4-:R-:W-:Y:S01]  /*0670*/  NOP ;  /* 0x0000000000007918 */ /* 0x010fe20000000000 */
.L_x_1076:
        /* <DEDUP_REMOVED lines=22> */
.L_x_1077:
        /* <DEDUP_REMOVED lines=22> */
.L_x_1078:
[----:B0-----:R-:W-:Y:S01]  /*0940*/  ISETP.NE.AND P0, PT, R2, RZ, PT ;  /* 0x000000ff0200720c */ /* 0x001fe20003f05270 */
[----:B------:R-:W-:Y:S01]  /*0950*/  IMAD.MOV.U32 R2, RZ, RZ, 0x1 ;  /* 0x00000001ff027424 */ /* 0x000fe200078e00ff */
[----:B------:R-:W-:Y:S01]  /*0960*/  NOP ;  /* 0x0000000000007918 */ /* 0x000fe20000000000 */
[----:B------:R-:W-:Y:S01]  /*0970*/  ULDC.64 UR44, c[0x0][0x208] ;  /* 0x00008200002c7ab9 */ /* 0x000fe20000000a00 */
[----:B------:R-:W-:Y:S02]  /*0980*/  BSSY B8, `(.L_x_1079) ;  /* 0x0002420000087945 */ /* 0x000fe40003800000 */
[----:B------:R-:W-:-:S05]  /*0990*/  SEL R2, R2, 0x2, !P0 ;  /* 0x0000000202027807 */ /* 0x000fca0004000000 */
[----:B------:R0:W-:Y:S01]  /*09a0*/  STL [R1+0x38], R2 ;  /* 0x0000380201007387 */ /* 0x0001e20000100800 */
[----:B-123--:R-:W-:Y:S06]  /*09b0*/  BAR.SYNC.DEFER_BLOCKING 0x0 ;  /* 0x0000000000007b1d */ /* 0x00efec0000010000 */
[----:B------:R-:W-:Y:S05]  /*09c0*/  @!P0 BRA `(.L_x_1080) ;  /* 0x000001d000188947 */ /* 0x000fea0003800000 */
.L_x_1081:
[----:B------:R-:W-:-:S08]  /*09d0*/  NOP ;  /* 0x0000000000007918 */ /* 0x000fd00000000000 */
[----:B------:R-:W1:Y:S02]  /*09e0*/  USETMAXREG.TRY_ALLOC.CTAPOOL UP0, 0xa0 ;  /* 0x000000a0000079c8 */ /* 0x000e640008000600 */
[----:B-1----:R-:W-:-:S13]  /*09f0*/  PLOP3.LUT P0, PT, PT, PT, UP0, 0x80, 0x0 ;  /* 0x000000000000781c */ /* 0x002fda0003f0f008 */
[----:B------:R-:W-:Y:S05]  /*0a00*/  @!P0 BRA `(.L_x_1081) ;  /* 0xfffffffc00f08947 */ /* 0x000fea000383ffff */
[----:B------:R-:W1:Y:S08]  /*0a10*/  S2UR UR4, SR_CgaCtaId ;  /* 0x00000000000479c3 */ /* 0x000e700000008800 */
[----:B------:R-:W-:Y:S06]  /*0a20*/  BAR.ARV 0x8, 0x200 ;  /* 0x0208000000007b1d */ /* 0x000fec0000002000 */
[----:B------:R-:W-:-:S02]  /*0a30*/  MOV R18, 0x400 ;  /* 0x0000040000127802 */ /* 0x000fc40000000f00 */
[----:B------:R-:W-:Y:S01]  /*0a40*/  BAR.SYNC.DEFER_BLOCKING 0x5, 0x200 ;  /* 0x0148000000007b1d */ /* 0x000fe20000010000 */
[----:B-1----:R-:W-:-:S05]  /*0a50*/  IMAD.U32 R0, RZ, RZ, UR4 ;  /* 0x00000004ff007e24 */ /* 0x002fca000f8e00ff */
[----:B------:R-:W-:Y:S01]  /*0a60*/  ULDC UR4, c[0x0][0xc3c] ;  /* 0x00030f0000047ab9 */ /* 0x000fe20000000800 */
[----:B------:R-:W-:Y:S01]  /*0a70*/  LEA R18, R0, R18, 0x18 ;  /* 0x0000001200127211 */ /* 0x000fe200078ec0ff */
[----:B------:R-:W-:Y:S04]  /*0a80*/  STL [R1+0x40], R0 ;  /* 0x0000400001007387 */ /* 0x000fe80000100800 */
[----:B------:R-:W1:Y:S01]  /*0a90*/  LDS.128 R12, [R18+0x132d0] ;  /* 0x0132d000120c7984 */ /* 0x000e620000000c00 */
[----:B------:R-:W-:Y:S06]  /*0aa0*/  BAR.ARV 0x4, 0x200 ;  /* 0x0108000000007b1d */ /* 0x000fec0000002000 */
[----:B-1----:R-:W-:-:S13]  /*0ab0*/  ISETP.GE.AND P0, PT, R15, UR4, PT ;  /* 0x000000040f007c0c */ /* 0x002fda000bf06270 */
[----:B------:R-:W-:Y:S05]  /*0ac0*/  @P0 BRA `(.L_x_1082) ;  /* 0x00000240002c0947 */ /* 0x000fea0003800000 */
[----:B------:R-:W2:Y:S01]  /*0ad0*/  LDL.LU R19, [R1+0x38] ;  /* 0x0000380001137983 */ /* 0x000ea20000300800 */
[----:B------:R-:W1:Y:S02]  /*0ae0*/  S2R R0, SR_TID.X ;  /* 0x0000000000007919 */ /* 0x000e640000002100 */
[----:B-1----:R-:W-:-:S05]  /*0af0*/  VIADD R0, R0, 0xffffff80 ;  /* 0xffffff8000007836 */ /* 0x002fca0000000000 */
[----:B------:R-:W-:-:S04]  /*0b00*/  SHF.R.S32.HI R3, RZ, 0x1f, R0 ;  /* 0x0000001fff037819 */ /* 0x000fc80000011400 */
[CC--:B0-----:R-:W-:Y:S02]  /*0b10*/  LEA.HI R2, R3.reuse, R0.reuse, RZ, 0x7 ;  /* 0x0000000003027211 */ /* 0x0c1fe400078f38ff */
[-C--:B------:R-:W-:Y:S02]  /*0b20*/  LEA.HI R4, R0, R0.reuse, RZ, 0x1 ;  /* 0x0000000000047211 */ /* 0x080fe400078f08ff */
[----:B------:R-:W-:Y:S02]  /*0b30*/  LOP3.LUT R9, R2, 0xffffff80, RZ, 0xc0, !PT ;  /* 0xffffff8002097812 */ /* 0x000fe400078ec0ff */
[----:B------:R-:W-:Y:S02]  /*0b40*/  LEA.HI R6, R3, R0, RZ, 0x2 ;  /* 0x0000000003067211 */ /* 0x000fe400078f10ff */
[----:B------:R-:W-:Y:S01]  /*0b50*/  LOP3.LUT R5, R4, 0xfffffffe, RZ, 0xc0, !PT ;  /* 0xfffffffe04057812 */ /* 0x000fe200078ec0ff */
[----:B------:R-:W-:Y:S01]  /*0b60*/  IMAD.IADD R9, R0, 0x1, -R9 ;  /* 0x0000000100097824 */ /* 0x000fe200078e0a09 */
[----:B------:R-:W-:-:S02]  /*0b70*/  LOP3.LUT R11, R6, 0xfffffffc, RZ, 0xc0, !PT ;  /* 0xfffffffc060b7812 */ /* 0x000fc400078ec0ff */
[----:B------:R-:W-:Y:S01]  /*0b80*/  LEA.HI R7, R3, R0, RZ, 0x4 ;  /* 0x0000000003077211 */ /* 0x000fe200078f20ff */
[C---:B------:R-:W-:Y:S01]  /*0b90*/  IMAD.IADD R5, R0.reuse, 0x1, -R5 ;  /* 0x0000000100057824 */ /* 0x040fe200078e0a05 */
[----:B------:R-:W-:Y:S01]  /*0ba0*/  SHF.R.S32.HI R8, RZ, 0x1f, R9 ;  /* 0x0000001fff087819 */ /* 0x000fe20000011409 */
[----:B------:R-:W-:Y:S01]  /*0bb0*/  IMAD.IADD R16, R0, 0x1, -R11 ;  /* 0x0000000100107824 */ /* 0x000fe200078e0a0b */
[--C-:B------:R-:W-:Y:S02]  /*0bc0*/  SHF.R.S32.HI R0, RZ, 0x2, R6.reuse ;  /* 0x00000002ff007819 */ /* 0x100fe40000011406 */
[----:B------:R-:W-:Y:S02]  /*0bd0*/  SHF.R.S32.HI R3, RZ, 0x1f, R6 ;  /* 0x0000001fff037819 */ /* 0x000fe40000011406 */
[----:B------:R-:W-:Y:S02]  /*0be0*/  LEA.HI R10, R8, R9, RZ, 0x2 ;  /* 0x00000009080a7211 */ /* 0x000fe400078f10ff */
[----:B------:R-:W-:-:S02]  /*0bf0*/  LEA.HI R3, R3, R0, RZ, 0x2 ;  /* 0x0000000003037211 */ /* 0x000fc400078f10ff */
[----:B------:R-:W-:Y:S02]  /*0c00*/  SHF.R.S32.HI R20, RZ, 0x1, R4 ;  /* 0x00000001ff147819 */ /* 0x000fe40000011404 */
[--C-:B------:R-:W-:Y:S02]  /*0c10*/  SHF.R.S32.HI R12, RZ, 0x2, R10.reuse ;  /* 0x00000002ff0c7819 */ /* 0x100fe4000001140a */
[----:B------:R-:W-:Y:S02]  /*0c20*/  SHF.R.S32.HI R17, RZ, 0x1f, R10 ;  /* 0x0000001fff117819 */ /* 0x000fe4000001140a */
[----:B------:R-:W-:Y:S02]  /*0c30*/  LOP3.LUT R3, R3, 0xfffffffc, RZ, 0xc0, !PT ;  /* 0xfffffffc03037812 */ /* 0x000fe400078ec0ff */
[----:B------:R-:W-:Y:S02]  /*0c40*/  SHF.R.S32.HI R2, RZ, 0x7, R2 ;  /* 0x00000007ff027819 */ /* 0x000fe40000011402 */
[----:B------:R-:W-:-:S02]  /*0c50*/  LEA.HI R4, R4, R20, RZ, 0x1 ;  /* 0x0000001404047211 */ /* 0x000fc400078f08ff */
[----:B------:R-:W-:Y:S01]  /*0c60*/  LEA.HI R17, R17, R12, RZ, 0x3 ;  /* 0x0000000c11117211 */ /* 0x000fe200078f18ff */
[----:B------:R-:W-:Y:S01]  /*0c70*/  IMAD.IADD R3, R0, 0x1, -R3 ;  /* 0x0000000100037824 */ /* 0x000fe200078e0a03 */
[----:B------:R-:W-:Y:S01]  /*0c80*/  LOP3.LUT R4, R4, 0x3fffffe, RZ, 0xc0, !PT ;  /* 0x03fffffe04047812 */ /* 0x000fe200078ec0ff */
[----:B------:R-:W-:Y:S01]  /*0c90*/  IMAD.HI R6, R2, 0x55555556, RZ ;  /* 0x5555555602067827 */ /* 0x000fe200078e02ff */
[----:B------:R-:W-:Y:S02]  /*0ca0*/  LOP3.LUT R17, R17, 0xfffffff8, RZ, 0xc0, !PT ;  /* 0xfffffff811117812 */ /* 0x000fe400078ec0ff */
[----:B------:R-:W-:Y:S01]  /*0cb0*/  LEA.HI R8, R8, R9, RZ, 0x5 ;  /* 0x0000000908087211 */ /* 0x000fe200078f28ff */
[----:B------:R-:W-:Y:S01]  /*0cc0*/  IMAD.SHL.U32 R3, R3, 0x80, RZ ;  /* 0x0000008003037824 */ /* 0x000fe200078e00ff */
[----:B------:R-:W-:Y:S01]  /*0cd0*/  SHF.R.S32.HI R7, RZ, 0x4, R7 ;  /* 0x00000004ff077819 */ /* 0x000fe20000011407 */
[----:B------:R-:W-:Y:S01]  /*0ce0*/  IMAD.IADD R4, R20, 0x1, -R4 ;  /* 0x0000000114047824 */ /* 0x000fe200078e0a04 */
[----:B------:R-:W-:Y:S01]  /*0cf0*/  LEA.HI R11, R6, R6, RZ, 0x1 ;  /* 0x00000006060b7211 */ /* 0x000fe200078f08ff */
[----:B------:R-:W-:Y:S01]  /*0d00*/  IMAD.IADD R17, R12, 0x1, -R17 ;  /* 0x000000010c117824 */ /* 0x000fe200078e0a11 */
[----:B------:R-:W-:-:S02]  /*0d10*/  LEA.HI R0, R16, R16, RZ, 0x1 ;  /* 0x0000001010007211 */ /* 0x000fc400078f08ff */
[----:B------:R-:W-:Y:S01]  /*0d20*/  SHF.R.S32.HI R8, RZ, 0x5, R8 ;  /* 0x00000005ff087819 */ /* 0x000fe20000011408 */
[----:B------:R-:W-:Y:S01]  /*0d30*/  IMAD.SHL.U32 R22, R5, 0x10, RZ ;  /* 0x0000001005167824 */ /* 0x000fe200078e00ff */
[----:B------:R-:W-:Y:S01]  /*0d40*/  LOP3.LUT R6, R3, 0x180, RZ, 0xc0, !PT ;  /* 0x0000018003067812 */ /* 0x000fe200078ec0ff */
[----:B------:R-:W-:Y:S01]  /*0d50*/  IMAD R4, R7, 0x8, R4 ;  /* 0x0000000807047824 */ /* 0x000fe200078e0204 */
[----:B------:R-:W-:Y:S01]  /*0d60*/  LOP3.LUT R7, R0, 0x1ffffffe, RZ, 0xc0, !PT ;  /* 0x1ffffffe00077812 */ /* 0x000fe200078ec0ff */
[----:B------:R-:W-:Y:S02]  /*0d70*/  IMAD R11, R11, -0x3, R2 ;  /* 0xfffffffd0b0b7824 */ /* 0x000fe400078e0202 */
[----:B------:R-:W-:Y:S01]  /*0d80*/  IMAD R8, R8, 0x10, R17 ;  /* 0x0000001008087824 */ /* 0x000fe200078e0211 */
[----:B------:R-:W-:Y:S02]  /*0d90*/  LOP3.LUT R0, R6, 0x10, R22, 0xf8, !PT ;  /* 0x0000001006007812 */ /* 0x000fe400078ef816 */
[----:B------:R-:W-:Y:S01]  /*0da0*/  SHF.R.U32.HI R3, RZ, 0x3, R6 ;  /* 0x00000003ff037819 */ /* 0x000fe20000011606 */
[----:B------:R-:W-:Y:S01]  /*0db0*/  IMAD.IADD R7, R16, 0x1, -R7 ;  /* 0x0000000110077824 */ /* 0x000fe200078e0a07 */
[----:B------:R-:W-:Y:S01]  /*0dc0*/  LOP3.LUT R2, R6, 0x30, R22, 0xf8, !PT ;  /* 0x0000003006027812 */ /* 0x000fe200078ef816 */
[----:B------:R-:W-:Y:S01]  /*0dd0*/  IMAD R8, R11, 0x40, R8 ;  /* 0x000000400b087824 */ /* 0x000fe200078e0208 */
[----:B------:R-:W-:-:S02]  /*0de0*/  LOP3.LUT R0, R0, R3, RZ, 0x3c, !PT ;  /* 0x0000000300007212 */ /* 0x000fc400078e3cff */
[----:B------:R-:W-:Y:S01]  /*0df0*/  LOP3.LUT R3, R2, R3, RZ, 0x3c, !PT ;  /* 0x0000000302037212 */ /* 0x000fe200078e3cff */
[----:B------:R-:W-:Y:S01]  /*0e00*/  IMAD R2, R7, 0x8, R8 ;  /* 0x0000000807027824 */ /* 0x000fe200078e0208 */
[----:B------:R0:W-:Y:S04]  /*0e10*/  STL [R1+0x5c], R6 ;  /* 0x00005c0601007387 */ /* 0x0001e80000100800 */
[----:B------:R-:W-:Y:S04]  /*0e20*/  STL [R1+0x64], R13 ;  /* 0x0000640d01007387 */ /* 0x000fe80000100800 */
[----:B------:R2:W-:Y:S01]  /*0e30*/  STL [R1+0x50], R2 ;  /* 0x0000500201007387 */ /* 0x0005e20000100800 */
[----:B------:R-:W-:Y:S01]  /*0e40*/  LOP3.LUT R10, R10, 0x7ffffffc, RZ, 0xc0, !PT ;  /* 0x7ffffffc0a0a7812 */ /* 0x000fe200078ec0ff */
[----:B0-----:R-:W-:-:S02]  /*0e50*/  IMAD.SHL.U32 R6, R5, 0x8, RZ ;  /* 0x0000000805067824 */ /* 0x001fc400078e00ff */
[----:B------:R-:W-:Y:S04]  /*0e60*/  STL [R1+0x68], R14 ;  /* 0x0000680e01007387 */ /* 0x000fe80000100800 */
[----:B------:R-:W-:Y:S04]  /*0e70*/  STL [R1+0x6c], R15 ;  /* 0x00006c0f01007387 */ /* 0x000fe80000100800 */
[----:B------:R-:W-:Y:S01]  /*0e80*/  STL [R1+0x7c], RZ ;  /* 0x00007cff01007387 */ /* 0x000fe20000100800 */
[----:B------:R-:W-:-:S04]  /*0e90*/  IMAD.IADD R10, R9, 0x1, -R10 ;  /* 0x00000001090a7824 */ /* 0x000fc800078e0a0a */
[----:B------:R-:W-:Y:S01]  /*0ea0*/  IMAD.SHL.U32 R5, R10, 0x2, RZ ;  /* 0x000000020a057824 */ /* 0x000fe200078e00ff */
[----:B------:R-:W-:Y:S02]  /*0eb0*/  CS2R R156, SRZ ;  /* 0x00000000009c7805 */ /* 0x000fe4000001ff00 */
[----:B--2---:R-:W-:-:S05]  /*0ec0*/  LOP3.LUT R2, R19, 0x1, RZ, 0xfc, !PT ;  /* 0x0000000113027812 */ /* 0x004fca00078efcff */
[----:B------:R0:W-:Y:S04]  /*0ed0*/  STL [R1+0xc], R2 ;  /* 0x00000c0201007387 */ /* 0x0001e80000100800 */
[----:B------:R-:W-:Y:S01]  /*0ee0*/  STL [R1+0x20], RZ ;  /* 0x000020ff01007387 */ /* 0x000fe20000100800 */
[----:B0-----:R-:W-:Y:S02]  /*0ef0*/  IMAD.SHL.U32 R2, R4, 0x40, RZ ;  /* 0x0000004004027824 */ /* 0x001fe400078e00ff */
[----:B------:R-:W-:Y:S01]  /*0f00*/  VIADD R4, R6, 0x10 ;  /* 0x0000001006047836 */ /* 0x000fe20000000000 */
[----:B------:R-:W-:Y:S04]  /*0f10*/  STL [R1+0x28], R6 ;  /* 0x0000280601007387 */ /* 0x000fe80000100800 */
[----:B------:R-:W-:Y:S04]  /*0f20*/  STL [R1+0x70], R2 ;  /* 0x0000700201007387 */ /* 0x000fe80000100800 */
[----:B------:R0:W-:Y:S04]  /*0f30*/  STL [R1+0x44], R4 ;  /* 0x0000440401007387 */ /* 0x0001e80000100800 */
[----:B------:R1:W-:Y:S01]  /*0f40*/  STL [R1+0x24], R5 ;  /* 0x0000240501007387 */ /* 0x0003e20000100800 */
[----:B0-----:R-:W-:Y:S01]  /*0f50*/  IMAD.IADD R4, R2, 0x1, R0 ;  /* 0x0000000102047824 */ /* 0x001fe200078e0200 */
[----:B------:R-:W-:-:S05]  /*0f60*/  IADD3 R0, R18, R2, R3 ;  /* 0x0000000212007210 */ /* 0x000fca0007ffe003 */
[----:B------:R1:W-:Y:S04]  /*0f70*/  STL [R1+0x84], R0 ;  /* 0x0000840001007387 */ /* 0x0003e80000100800 */
[----:B------:R1:W-:Y:S01]  /*0f80*/  STL [R1+0x4c], R4 ;  /* 0x00004c0401007387 */ /* 0x0003e20000100800 */
[----:B------:R-:W-:-:S07]  /*0f90*/  IMAD.MOV.U32 R19, RZ, RZ, RZ ;  /* 0x000000ffff137224 */ /* 0x000fce00078e00ff */
.L_x_1264:
[----:B-12---:R-:W2:Y:S01]  /*0fa0*/  LDL.LU R12, [R1+0x68] ;  /* 0x00006800010c7983 */ /* 0x006ea20000300800 */
[----:B------:R-:W-:Y:S01]  /*0fb0*/  ULDC.64 UR4, c[0x0][0xa28] ;  /* 0x00028a0000047ab9 */ /* 0x000fe20000000a00 */
[----:B01----:R-:W0:Y:S01]  /*0fc0*/  LDC.64 R4, c[0x0][0xa08] ;  /* 0x00028200ff047b82 */ /* 0x003e220000000a00 */
[----:B----45:R-:W-:Y:S01]  /*0fd0*/  IMAD.MOV.U32 R24, RZ, RZ, RZ ;  /* 0x000000ffff187224 */ /* 0x030fe200078e00ff */
[----:B------:R-:W0:Y:S01]  /*0fe0*/  LDL R27, [R1+0x6c] ;  /* 0x00006c00011b7983 */ /* 0x000e220000100800 */
[----:B------:R-:W-:Y:S01]  /*0ff0*/  ISETP.NE.U32.AND P0, PT, RZ, UR4, PT ;  /* 0x00000004ff007c0c */ /* 0x000fe2000bf05070 */
[----:B------:R-:W-:Y:S01]  /*1000*/  IMAD.MOV.U32 R10, RZ, RZ, RZ ;  /* 0x000000ffff0a7224 */ /* 0x000fe200078e00ff */
[----:B------:R-:W-:Y:S02]  /*1010*/  ULDC.64 UR6, c[0x0][0xa20] ;  /* 0x0002880000067ab9 */ /* 0x000fe40000000a00 */
[----:B------:R-:W-:Y:S01]  /*1020*/  ISETP.NE.AND.EX P0, PT, RZ, UR5, PT, P0 ;  /* 0x00000005ff007c0c */ /* 0x000fe2000bf05300 */
[----:B------:R-:W-:-:S02]  /*1030*/  ULDC.64 UR4, c[0x0][0xa18] ;  /* 0x0002860000047ab9 */ /* 0x000fc40000000a00 */
[----:B------:R-:W-:-:S04]  /*1040*/  ISETP.NE.U32.AND P1, PT, RZ, UR4, PT ;  /* 0x00000004ff007c0c */ /* 0x000fc8000bf25070 */
[----:B------:R-:W-:Y:S01]  /*1050*/  ISETP.NE.AND.EX P1, PT, RZ, UR5, PT, P1 ;  /* 0x00000005ff007c0c */ /* 0x000fe2000bf25310 */
[----:B------:R-:W-:Y:S02]  /*1060*/  ULDC.64 UR4, c[0x0][0xa08] ;  /* 0x0002820000047ab9 */ /* 0x000fe40000000a00 */
[----:B------:R-:W-:-:S03]  /*1070*/  ISETP.NE.U32.AND P3, PT, RZ, UR4, PT ;  /* 0x00000004ff007c0c */ /* 0x000fc6000bf65070 */
[----:B------:R-:W1:Y:S08]  /*1080*/  @P0 LDC.64 R2, c[0x0][0xa28] ;  /* 0x00028a00ff020b82 */ /* 0x000e700000000a00 */
[----:B------:R-:W3:Y:S01]  /*1090*/  @P1 LDC.64 R6, c[0x0][0xa18] ;  /* 0x00028600ff061b82 */ /* 0x000ee20000000a00 */
[----:B------:R-:W-:Y:S01]  /*10a0*/  ULDC UR4, c[0x0][0x288] ;  /* 0x0000a20000047ab9 */ /* 0x000fe20000000800 */
[----:B------:R-:W-:Y:S01]  /*10b0*/  ISETP.NE.AND.EX P3, PT, RZ, UR5, PT, P3 ;  /* 0x00000005ff007c0c */ /* 0x000fe2000bf65330 */
[----:B------:R-:W-:Y:S01]  /*10c0*/  IMAD.U32 R0, RZ, RZ, UR4 ;  /* 0x00000004ff007e24 */ /* 0x000fe2000f8e00ff */
[----:B------:R-:W-:Y:S01]  /*10d0*/  ULDC.64 UR4, c[0x0][0x418] ;  /* 0x0001060000047ab9 */ /* 0x000fe20000000a00 */
[----:B0-----:R-:W-:-:S04]  /*10e0*/  IMAD.WIDE R8, R27, 0x4, R4 ;  /* 0x000000041b087825 */ /* 0x001fc800078e0204 */
[----:B---3--:R-:W-:-:S06]  /*10f0*/  @P1 IMAD.WIDE R4, R27, 0x4, R6 ;  /* 0x000000041b041825 */ /* 0x008fcc00078e0206 */
[----:B------:R-:W5:Y:S01]  /*1100*/  @P3 LDG.E R24, desc[UR44][R8.64] ;  /* 0x0000002c08183981 */ /* 0x000f62000c1e1900 */
[----:B--2---:R-:W-:Y:S01]  /*1110*/  LOP3.LUT R26, R12, 0xffff, RZ, 0xc0, !PT ;  /* 0x0000ffff0c1a7812 */ /* 0x004fe200078ec0ff */
[----:B-1----:R-:W-:Y:S02]  /*1120*/  @P0 IMAD.WIDE R2, R27, 0x4, R2 ;  /* 0x000000041b020825 */ /* 0x002fe400078e0202 */
[----:B------:R-:W2:Y:S01]  /*1130*/  @P1 LDG.E R0, desc[UR44][R4.64] ;  /* 0x0000002c04001981 */ /* 0x000ea2000c1e1900 */
[----:B------:R-:W-:-:S03]  /*1140*/  UISETP.NE.U32.AND UP0, UPT, UR4, URZ, UPT ;  /* 0x0000003f0400728c */ /* 0x000fc6000bf05070 */
[----:B------:R-:W-:Y:S01]  /*1150*/  ULDC UR4, c[0x0][0x424] ;  /* 0x0001090000047ab9 */ /* 0x000fe20000000800 */
[----:B------:R-:W-:Y:S01]  /*1160*/  UISETP.NE.AND.EX UP0, UPT, UR5, URZ, UPT, UP0 ;  /* 0x0000003f0500728c */ /* 0x000fe2000bf05300 */
[----:B------:R0:W5:Y:S01]  /*1170*/  @P0 LDG.E R10, desc[UR44][R2.64] ;  /* 0x0000002c020a0981 */ /* 0x000162000c1e1900 */
[----:B------:R-:W-:Y:S01]  /*1180*/  ISETP.NE.U32.AND P2, PT, RZ, UR6, PT ;  /* 0x00000006ff007c0c */ /* 0x000fe2000bf45070 */
[----:B------:R-:W-:Y:S01]  /*1190*/  ULDC UR5, c[0x0][0x2f0] ;  /* 0x0000bc0000057ab9 */ /* 0x000fe20000000800 */
[----:B------:R-:W-:Y:S02]  /*11a0*/  USEL UR4, UR4, 0x1, UP0 ;  /* 0x0000000104047887 */ /* 0x000fe40008000000 */
[----:B------:R-:W-:Y:S02]  /*11b0*/  ISETP.NE.AND.EX P2, PT, RZ, UR7, PT, P2 ;  /* 0x00000007ff007c0c */ /* 0x000fe4000bf45320 */
[----:B0-----:R-:W-:Y:S01]  /*11c0*/  LOP3.LUT R2, R12, 0xff000000, RZ, 0xc0, !PT ;  /* 0xff0000000c027812 */ /* 0x001fe200078ec0ff */
[----:B------:R-:W-:-:S03]  /*11d0*/  UIMAD UR4, UR4, UR5, URZ ;  /* 0x00000005040472a4 */ /* 0x000fc6000f8e023f */
[----:B------:R-:W-:Y:S01]  /*11e0*/  SHF.R.U32.HI R3, RZ, 0x8, R2 ;  /* 0x00000008ff037819 */ /* 0x000fe20000011602 */
[----:B------:R-:W-:Y:S01]  /*11f0*/  ULDC UR5, c[0x0][0x348] ;  /* 0x0000d20000057ab9 */ /* 0x000fe20000000800 */
[----:B--2---:R0:W-:Y:S04]  /*1200*/  STL [R1+0x4], R0 ;  /* 0x0000040001007387 */ /* 0x0041e80000100800 */
[----:B------:R1:W-:Y:S04]  /*1210*/  STL [R1+0x78], R27 ;  /* 0x0000781b01007387 */ /* 0x0003e80000100800 */
[----:B------:R1:W-:Y:S01]  /*1220*/  STL [R1+0x58], R26 ;  /* 0x0000581a01007387 */ /* 0x0003e20000100800 */
[----:B------:R-:W-:Y:S01]  /*1230*/  IMAD.MOV.U32 R14, RZ, RZ, R0 ;  /* 0x000000ffff0e7224 */ /* 0x000fe200078e0000 */
[----:B0-----:R-:W-:-:S04]  /*1240*/  LOP3.LUT R0, R12, 0xff0000, RZ, 0xc0, !PT ;  /* 0x00ff00000c007812 */ /* 0x001fc800078ec0ff */
[----:B------:R-:W-:Y:S01]  /*1250*/  LEA.HI R11, R0, R3, RZ, 0x10 ;  /* 0x00000003000b7211 */ /* 0x000fe200078f80ff */
[----:B------:R-:W-:Y:S06]  /*1260*/  @P1 BRA `(.L_x_1083) ;  /* 0x0000000000281947 */ /* 0x000fec0003800000 */
[----:B------:R-:W-:Y:S02]  /*1270*/  ULDC.64 UR6, c[0x0][0xa00] ;  /* 0x0002800000067ab9 */ /* 0x000fe40000000a00 */
[----:B------:R-:W-:-:S04]  /*1280*/  ISETP.NE.U32.AND P0, PT, RZ, UR6, PT ;  /* 0x00000006ff007c0c */ /* 0x000fc8000bf05070 */
[----:B------:R-:W-:-:S13]  /*1290*/  ISETP.NE.AND.EX P0, PT, RZ, UR7, PT, P0 ;  /* 0x00000007ff007c0c */ /* 0x000fda000bf05300 */
[----:B------:R-:W-:Y:S05]  /*12a0*/  @!P0 BRA `(.L_x_1083) ;  /* 0x0000000000188947 */ /* 0x000fea0003800000 */
[----:B------:R-:W0:Y:S02]  /*12b0*/  LDC.64 R2, c[0x0][0xa00] ;  /* 0x00028000ff027b82 */ /* 0x000e240000000a00 */
[----:B0-----:R-:W-:-:S05]  /*12c0*/  IMAD.WIDE R2, R27, 0x4, R2 ;  /* 0x000000041b027825 */ /* 0x001fca00078e0202 */
[----:B------:R-:W2:Y:S04]  /*12d0*/  LDG.E R0, desc[UR44][R2.64] ;  /* 0x0000002c02007981 */ /* 0x000ea8000c1e1900 */
[----:B------:R-:W2:Y:S02]  /*12e0*/  LDG.E R5, desc[UR44][R2.64+0x4] ;  /* 0x0000042c02057981 */ /* 0x000ea4000c1e1900 */
[----:B--2---:R-:W-:-:S05]  /*12f0*/  IMAD.IADD R14, R5, 0x1, -R0 ;  /* 0x00000001050e7824 */ /* 0x004fca00078e0a00 */
[----:B------:R0:W-:Y:S02]  /*1300*/  STL [R1+0x4], R14 ;  /* 0x0000040e01007387 */ /* 0x0001e40000100800 */
.L_x_1083:
[----:B------:R-:W-:Y:S02]  /*1310*/  IMAD.U32 R50, RZ, RZ, UR5 ;  /* 0x00000005ff327e24 */ /* 0x000fe4000f8e00ff */
[----:B------:R-:W-:Y:S01]  /*1320*/  IMAD.U32 R25, RZ, RZ, UR4 ;  /* 0x00000004ff197e24 */ /* 0x000fe2000f8e00ff */
[----:B------:R-:W-:Y:S06]  /*1330*/  @!P2 BRA `(.L_x_1084) ;  /* 0x000000000010a947 */ /* 0x000fec0003800000 */
[----:B------:R-:W2:Y:S02]  /*1340*/  LDC.64 R2, c[0x0][0xa20] ;  /* 0x00028800ff027b82 */ /* 0x000ea40000000a00 */
[----:B--2---:R-:W-:-:S05]  /*1350*/  IMAD.WIDE R2, R27, 0x4, R2 ;  /* 0x000000041b027825 */ /* 0x004fca00078e0202 */
[----:B------:R2:W5:Y:S01]  /*1360*/  LDG.E R25, desc[UR44][R2.64] ;  /* 0x0000002c02197981 */ /* 0x000562000c1e1900 */
[----:B------:R-:W-:Y:S05]  /*1370*/  BRA `(.L_x_1085) ;  /* 0x0000000000107947 */ /* 0x000fea0003800000 */
.L_x_1084:
[----:B------:R-:W-:Y:S05]  /*1380*/  @!P3 BRA `(.L_x_1085) ;  /* 0x00000000000cb947 */ /* 0x000fea0003800000 */
[----:B------:R-:W2:Y:S04]  /*1390*/  LDG.E R0, desc[UR44][R8.64] ;  /* 0x0000002c08007981 */ /* 0x000ea8000c1e1900 */
[----:B------:R-:W2:Y:S02]  /*13a0*/  LDG.E R25, desc[UR44][R8.64+0x4] ;  /* 0x0000042c08197981 */ /* 0x000ea4000c1e1900 */
[----:B--2---:R-:W-:-:S07]  /*13b0*/  IMAD.IADD R25, R25, 0x1, -R0 ;  /* 0x0000000119197824 */ /* 0x004fce00078e0a00 */
.L_x_1085:
[----:B------:R-:W-:Y:S01]  /*13c0*/  ULDC.64 UR4, c[0x0][0xa10] ;  /* 0x0002840000047ab9 */ /* 0x000fe20000000a00 */
[----:B------:R-:W3:Y:S01]  /*13d0*/  LDL R8, [R1+0x64] ;  /* 0x0000640001087983 */ /* 0x000ee20000100800 */
[----:B------:R-:W-:Y:S01]  /*13e0*/  ISETP.NE.U32.AND P0, PT, RZ, UR4, PT ;  /* 0x00000004ff007c0c */ /* 0x000fe2000bf05070 */
[----:B------:R-:W4:Y:S03]  /*13f0*/  LDC R6, c[0x0][0x448] ;  /* 0x00011200ff067b82 */ /* 0x000f260000000800 */
[----:B------:R-:W-:Y:S01]  /*1400*/  ISETP.NE.AND.EX P0, PT, RZ, UR5, PT, P0 ;  /* 0x00000005ff007c0c */ /* 0x000fe2000bf05300 */
[----:B------:R-:W-:Y:S02]  /*1410*/  ULDC.64 UR4, c[0x0][0xa30] ;  /* 0x00028c0000047ab9 */ /* 0x000fe40000000a00 */
[----:B------:R-:W-:Y:S01]  /*1420*/  ISETP.NE.U32.AND P1, PT, RZ, UR4, PT ;  /* 0x00000004ff007c0c */ /* 0x000fe2000bf25070 */
[----:B-----5:R-:W-:Y:S01]  /*1430*/  IMAD.MOV.U32 R45, RZ, RZ, R25 ;  /* 0x000000ffff2d7224 */ /* 0x020fe200078e0019 */
[----:B------:R-:W0:Y:S02]  /*1440*/  LDC.64 R12, c[0x0][0x9e0] ;  /* 0x00027800ff0c7b82 */ /* 0x000e240000000a00 */
[----:B------:R-:W-:-:S06]  /*1450*/  ISETP.NE.AND.EX P1, PT, RZ, UR5, PT, P1 ;  /* 0x00000005ff007c0c */ /* 0x000fcc000bf25310 */
[----:B--2---:R-:W2:Y:S08]  /*1460*/  @P0 LDC.64 R2, c[0x0][0xa10] ;  /* 0x00028400ff020b82 */ /* 0x004eb00000000a00 */
[----:B------:R-:W1:Y:S01]  /*1470*/  @P1 LDC.64 R4, c[0x0][0xa30] ;  /* 0x00028c00ff041b82 */ /* 0x000e620000000a00 */
[----:B--2---:R-:W-:-:S05]  /*1480*/  @P0 IMAD.WIDE R2, R27, 0x4, R2 ;  /* 0x000000041b020825 */ /* 0x004fca00078e0202 */
[----:B------:R-:W2:Y:S04]  /*1490*/  @P0 LDG.E R0, desc[UR44][R2.64] ;  /* 0x0000002c02000981 */ /* 0x000ea8000c1e1900 */
[----:B------:R3:W2:Y:S01]  /*14a0*/  @P0 LDG.E R7, desc[UR44][R2.64+0x4] ;  /* 0x0000042c02070981 */ /* 0x0006a2000c1e1900 */
[----:B-1----:R-:W-:-:S05]  /*14b0*/  @P1 IMAD.WIDE R4, R27, 0x4, R4 ;  /* 0x000000041b041825 */ /* 0x002fca00078e0204 */
[----:B------:R1:W5:Y:S01]  /*14c0*/  @P1 LDG.E R45, desc[UR44][R4.64] ;  /* 0x0000002c042d1981 */ /* 0x000362000c1e1900 */
[----:B----4-:R-:W-:Y:S01]  /*14d0*/  ISETP.NE.AND P1, PT, R6, 0x1, PT ;  /* 0x000000010600780c */ /* 0x010fe20003f25270 */
[----:B------:R-:W-:Y:S01]  /*14e0*/  IMAD.IADD R15, R25, 0x1, -R10 ;  /* 0x00000001190f7824 */ /* 0x000fe200078e0a0a */
[----:B0-----:R-:W-:-:S11]  /*14f0*/  ISETP.GE.AND P2, PT, R13, 0x1, PT ;  /* 0x000000010d00780c */ /* 0x001fd60003f46270 */
[----:B------:R-:W0:Y:S08]  /*1500*/  @P1 LDC R9, c[0x0][0x44c] ;  /* 0x00011300ff091b82 */ /* 0x000e300000000800 */
[----:B------:R-:W4:Y:S01]  /*1510*/  @P1 LDC R6, c[0x0][0x450] ;  /* 0x00011400ff061b82 */ /* 0x000f220000000800 */
[----:B---3--:R-:W-:-:S04]  /*1520*/  IMAD R20, R8, 0xc0, RZ ;  /* 0x000000c008147824 */ /* 0x008fc800078e02ff */
[----:B------:R-:W-:Y:S01]  /*1530*/  VIADD R2, R20, 0xbf ;  /* 0x000000bf14027836 */ /* 0x000fe20000000000 */
[----:B------:R1:W-:Y:S03]  /*1540*/  STL [R1+0x38], R20 ;  /* 0x0000381401007387 */ /* 0x0003e60000100800 */
[----:B0-----:R-:W-:-:S05]  /*1550*/  @P1 IMAD.HI.U32 R3, R2, R9, RZ ;  /* 0x0000000902031227 */ /* 0x001fca00078e00ff */
[----:B----4-:R-:W-:Y:S01]  /*1560*/  @P1 SHF.R.U32.HI R2, RZ, R6, R3 ;  /* 0x00000006ff021219 */ /* 0x010fe20000011603 */
[----:B--2---:R-:W-:-:S04]  /*1570*/  @P0 IMAD.IADD R50, R7, 0x1, -R0 ;  /* 0x0000000107320824 */ /* 0x004fc800078e0a00 */
[----:B------:R-:W-:-:S04]  /*1580*/  IMAD.IADD R8, R15, 0x1, R50 ;  /* 0x000000010f087824 */ /* 0x000fc800078e0232 */
[C---:B------:R-:W-:Y:S01]  /*1590*/  VIADD R0, R8.reuse, 0x9f ;  /* 0x0000009f08007836 */ /* 0x040fe20000000000 */
[----:B------:R1:W-:Y:S01]  /*15a0*/  STL [R1+0x8], R8 ;  /* 0x0000080801007387 */ /* 0x0003e20000100800 */
[----:B------:R-:W-:Y:S02]  /*15b0*/  IADD3 R48, R8, 0x1, -R14 ;  /* 0x0000000108307810 */ /* 0x000fe40007ffe80e */
[----:B------:R-:W-:-:S04]  /*15c0*/  IMAD.HI R0, R0, 0x66666667, RZ ;  /* 0x6666666700007827 */ /* 0x000fc800078e02ff */
[----:B------:R-:W-:Y:S01]  /*15d0*/  IMAD.IADD R7, R48, 0x1, R2 ;  /* 0x0000000130077824 */ /* 0x000fe200078e0202 */
[----:B------:R-:W-:-:S04]  /*15e0*/  SHF.R.U32.HI R3, RZ, 0x1f, R0 ;  /* 0x0000001fff037819 */ /* 0x000fc80000011600 */
[----:B------:R-:W-:Y:S01]  /*15f0*/  LEA.HI.SX32 R46, R0, R3, 0x1a ;  /* 0x00000003002e7211 */ /* 0x000fe200078fd2ff */
[----:B------:R-:W-:Y:S01]  /*1600*/  IMAD.IADD R0, R7, 0x1, R12 ;  /* 0x0000000107007824 */ /* 0x000fe200078e020c */
[----:B-1----:R-:W-:Y:S06]  /*1610*/  @!P2 BRA `(.L_x_1086) ;  /* 0x000000000048a947 */ /* 0x002fec0003800000 */
[C---:B------:R-:W-:Y:S01]  /*1620*/  ISETP.GT.AND P0, PT, R7.reuse, RZ, PT ;  /* 0x000000ff0700720c */ /* 0x040fe20003f04270 */
[----:B------:R-:W-:Y:S01]  /*1630*/  BSSY B0, `(.L_x_1087) ;  /* 0x000000e000007945 */ /* 0x000fe20003800000 */
[----:B------:R-:W-:-:S11]  /*1640*/  VIADD R2, R7, 0xffffffff ;  /* 0xffffffff07027836 */ /* 0x000fd60000000000 */
[----:B------:R-:W-:Y:S05]  /*1650*/  @P0 BRA `(.L_x_1088) ;  /* 0x00000000001c0947 */ /* 0x000fea0003800000 */
[----:B------:R-:W-:Y:S01]  /*1660*/  ISETP.NE.AND P0, PT, R13, 0x1, PT ;  /* 0x000000010d00780c */ /* 0x000fe20003f05270 */
[----:B------:R-:W-:-:S12]  /*1670*/  IMAD.MOV R3, RZ, RZ, -R7 ;  /* 0x000000ffff037224 */ /* 0x000fd800078e0a07 */
[----:B------:R-:W0:Y:S02]  /*1680*/  @P0 LDC.64 R4, c[0x0][0x9e8] ;  /* 0x00027a00ff040b82 */ /* 0x000e240000000a00 */
[----:B0-----:R-:W-:-:S05]  /*1690*/  @P0 IMAD.HI.U32 R2, R3, R4, RZ ;  /* 0x0000000403020227 */ /* 0x001fca00078e00ff */
[----:B------:R-:W-:-:S04]  /*16a0*/  @P0 SHF.R.U32.HI R3, RZ, R5, R2 ;  /* 0x00000005ff030219 */ /* 0x000fc80000011602 */
[----:B------:R-:W-:Y:S01]  /*16b0*/  LOP3.LUT R2, RZ, R3, RZ, 0x33, !PT ;  /* 0x00000003ff027212 */ /* 0x000fe200078e33ff */
[----:B------:R-:W-:Y:S06]  /*16c0*/  BRA `(.L_x_1089) ;  /* 0x0000000000107947 */ /* 0x000fec0003800000 */
.L_x_1088:
[----:B------:R-:W-:-:S13]  /*16d0*/  ISETP.NE.AND P0, PT, R13, 0x1, PT ;  /* 0x000000010d00780c */ /* 0x000fda0003f05270 */
[----:B------:R-:W0:Y:S02]  /*16e0*/  @P0 LDC.64 R4, c[0x0][0x9e8] ;  /* 0x00027a00ff040b82 */ /* 0x000e240000000a00 */
[----:B0-----:R-:W-:-:S05]  /*16f0*/  @P0 IMAD.HI.U32 R4, R2, R4, RZ ;  /* 0x0000000402040227 */ /* 0x001fca00078e00ff */
[----:B------:R-:W-:-:S07]  /*1700*/  @P0 SHF.R.U32.HI R2, RZ, R5, R4 ;  /* 0x00000005ff020219 */ /* 0x000fce0000011604 */
.L_x_1089:
[----:B------:R-:W-:Y:S05]  /*1710*/  BSYNC B0 ;  /* 0x0000000000007941 */ /* 0x000fea0003800000 */
.L_x_1087:
[----:B------:R-:W-:-:S05]  /*1720*/  IMAD R3, R2, R13, R13 ;  /* 0x0000000d02037224 */ /* 0x000fca00078e020d */
[----:B------:R-:W-:-:S07]  /*1730*/  VIMNMX R0, R0, R3, PT ;  /* 0x0000000300007248 */ /* 0x000fce0003fe0100 */
.L_x_1086:
[----:B------:R-:W0:Y:S01]  /*1740*/  @P1 LDC R4, c[0x0][0x44c] ;  /* 0x00011300ff041b82 */ /* 0x000e220000000800 */
[----:B------:R-:W-:Y:S01]  /*1750*/  VIADD R0, R0, 0x9f ;  /* 0x0000009f00007836 */ /* 0x000fe20000000000 */
[----:B------:R-:W-:Y:S01]  /*1760*/  ULDC UR4, c[0x0][0x9dc] ;  /* 0x0002770000047ab9 */ /* 0x000fe20000000800 */
[----:B------:R-:W-:Y:S02]  /*1770*/  IMAD.MOV.U32 R2, RZ, RZ, R20 ;  /* 0x000000ffff027224 */ /* 0x000fe400078e0014 */
[----:B------:R-:W-:-:S03]  /*1780*/  IMAD.HI R0, R0, 0x66666667, RZ ;  /* 0x6666666700007827 */ /* 0x000fc600078e02ff */
[----:B------:R-:W1:Y:S01]  /*1790*/  @P1 LDC R5, c[0x0][0x450] ;  /* 0x00011400ff051b82 */ /* 0x000e620000000800 */
[----:B------:R-:W-:Y:S01]  /*17a0*/  IMAD.IADD R105, R8, 0x1, -R14 ;  /* 0x0000000108697824 */ /* 0x000fe200078e0a0e */
[----:B------:R-:W-:-:S04]  /*17b0*/  SHF.R.U32.HI R3, RZ, 0x1f, R0 ;  /* 0x0000001fff037819 */ /* 0x000fc80000011600 */
[----:B------:R-:W-:-:S04]  /*17c0*/  LEA.HI.SX32 R3, R0, R3, 0x1a ;  /* 0x0000000300037211 */ /* 0x000fc800078fd2ff */
[----:B------:R-:W-:Y:S01]  /*17d0*/  VIMNMX R6, R46, R3, PT ;  /* 0x000000032e067248 */ /* 0x000fe20003fe0100 */
[----:B0-----:R-:W-:-:S05]  /*17e0*/  @P1 IMAD.HI.U32 R4, R20, R4, RZ ;  /* 0x0000000414041227 */ /* 0x001fca00078e00ff */
[----:B-1----:R-:W-:-:S05]  /*17f0*/  @P1 SHF.R.U32.HI R2, RZ, R5, R4 ;  /* 0x00000005ff021219 */ /* 0x002fca0000011604 */
[----:B------:R-:W-:-:S04]  /*1800*/  IMAD.IADD R0, R105, 0x1, R2 ;  /* 0x0000000169007824 */ /* 0x000fc800078e0202 */
[----:B------:R-:W-:Y:S01]  /*1810*/  VIADD R2, R0, -UR4 ;  /* 0x8000000400027c36 */ /* 0x000fe20008000000 */
[----:B------:R-:W-:Y:S06]  /*1820*/  @!P2 BRA `(.L_x_1090) ;  /* 0x000000000044a947 */ /* 0x000fec0003800000 */
[----:B------:R-:W-:Y:S01]  /*1830*/  ISETP.GT.AND P0, PT, R0, -0x1, PT ;  /* 0xffffffff0000780c */ /* 0x000fe20003f04270 */
[----:B------:R-:W-:-:S12]  /*1840*/  BSSY B0, `(.L_x_1091) ;  /* 0x000000d000007945 */ /* 0x000fd80003800000 */
[----:B------:R-:W-:Y:S05]  /*1850*/  @P0 BRA `(.L_x_1092) ;  /* 0x00000000001c0947 */ /* 0x000fea0003800000 */
[----:B------:R-:W-:Y:S02]  /*1860*/  ISETP.NE.AND P0, PT, R13, 0x1, PT ;  /* 0x000000010d00780c */ /* 0x000fe40003f05270 */
[----:B------:R-:W-:-:S11]  /*1870*/  LOP3.LUT R3, RZ, R0, RZ, 0x33, !PT ;  /* 0x00000000ff037212 */ /* 0x000fd600078e33ff */
[----:B------:R-:W0:Y:S02]  /*1880*/  @P0 LDC.64 R4, c[0x0][0x9e8] ;  /* 0x00027a00ff040b82 */ /* 0x000e240000000a00 */
[----:B0-----:R-:W-:-:S05]  /*1890*/  @P0 IMAD.HI.U32 R0, R3, R4, RZ ;  /* 0x0000000403000227 */ /* 0x001fca00078e00ff */
[----:B------:R-:W-:-:S04]  /*18a0*/  @P0 SHF.R.U32.HI R3, RZ, R5, R0 ;  /* 0x00000005ff030219 */ /* 0x000fc80000011600 */
[----:B------:R-:W-:Y:S01]  /*18b0*/  LOP3.LUT R0, RZ, R3, RZ, 0x33, !PT ;  /* 0x00000003ff007212 */ /* 0x000fe200078e33ff */
[----:B------:R-:W-:Y:S06]  /*18c0*/  BRA `(.L_x_1093) ;  /* 0x0000000000107947 */ /* 0x000fec0003800000 */
.L_x_1092:
[----:B------:R-:W-:-:S13]  /*18d0*/  ISETP.NE.AND P0, PT, R13, 0x1, PT ;  /* 0x000000010d00780c */ /* 0x000fda0003f05270 */
[----:B------:R-:W0:Y:S02]  /*18e0*/  @P0 LDC.64 R4, c[0x0][0x9e8] ;  /* 0x00027a00ff040b82 */ /* 0x000e240000000a00 */
[----:B0-----:R-:W-:-:S05]  /*18f0*/  @P0 IMAD.HI.U32 R4, R0, R4, RZ ;  /* 0x0000000400040227 */ /* 0x001fca00078e00ff */
[----:B------:R-:W-:-:S07]  /*1900*/  @P0 SHF.R.U32.HI R0, RZ, R5, R4 ;  /* 0x00000005ff000219 */ /* 0x000fce0000011604 */
.L_x_1093:
[----:B------:R-:W-:Y:S05]  /*1910*/  BSYNC B0 ;  /* 0x0000000000007941 */ /* 0x000fea0003800000 */
.L_x_1091:
[----:B------:R-:W-:-:S05]  /*1920*/  IMAD R3, R0, R13, RZ ;  /* 0x0000000d00037224 */ /* 0x000fca00078e02ff */
[----:B------:R-:W-:-:S07]  /*1930*/  VIMNMX R2, R2, R3, !PT ;  /* 0x0000000302027248 */ /* 0x000fce0007fe0100 */
.L_x_1090:
[----:B------:R-:W-:Y:S01]  /*1940*/  IMAD.HI R2, R2, 0x66666667, RZ ;  /* 0x6666666702027827 */ /* 0x000fe200078e02ff */
[----:B------:R-:W-:Y:S01]  /*1950*/  LOP3.LUT R12, R11, 0xff, RZ, 0xc0, !PT ;  /* 0x000000ff0b0c7812 */ /* 0x000fe200078ec0ff */
[----:B------:R-:W-:Y:S01]  /*1960*/  BSSY B0, `(.L_x_1094) ;  /* 0x0000029000007945 */ /* 0x000fe20003800000 */
[----:B------:R-:W-:Y:S01]  /*1970*/  SHF.R.U32.HI R4, RZ, 0x10, R11 ;  /* 0x00000010ff047819 */ /* 0x000fe2000001160b */
[----:B------:R-:W-:Y:S01]  /*1980*/  IMAD.MOV.U32 R0, RZ, RZ, RZ ;  /* 0x000000ffff007224 */ /* 0x000fe200078e00ff */
[----:B------:R-:W-:Y:S01]  /*1990*/  SHF.R.U32.HI R3, RZ, 0x1f, R2 ;  /* 0x0000001fff037819 */ /* 0x000fe20000011602 */
[----:B------:R0:W-:Y:S03]  /*19a0*/  STL [R1+0x80], R12 ;  /* 0x0000800c01007387 */ /* 0x0001e60000100800 */
[----:B------:R-:W-:Y:S01]  /*19b0*/  LEA.HI.SX32 R3, R2, R3, 0x1a ;  /* 0x0000000302037211 */ /* 0x000fe200078fd2ff */
[----:B------:R0:W-:Y:S03]  /*19c0*/  STL [R1+0x74], R4 ;  /* 0x0000740401007387 */ /* 0x0001e60000100800 */
[----:B------:R-:W-:-:S04]  /*19d0*/  VIMNMX R9, RZ, R3, !PT ;  /* 0x00000003ff097248 */ /* 0x000fc80007fe0100 */
[----:B------:R-:W-:-:S13]  /*19e0*/  ISETP.GT.AND P0, PT, R6, R9, PT ;  /* 0x000000090600720c */ /* 0x000fda0003f04270 */
[----:B0-----:R-:W-:Y:S05]  /*19f0*/  @!P0 BRA `(.L_x_1095) ;  /* 0x00000000007c8947 */ /* 0x001fea0003800000 */
[----:B------:R-:W-:Y:S01]  /*1a00*/  ISETP.NE.AND P0, PT, R4, RZ, PT ;  /* 0x000000ff0400720c */ /* 0x000fe20003f05270 */
[----:B------:R-:W-:-:S03]  /*1a10*/  ULDC UR4, c[0x0][0x9f0] ;  /* 0x00027c0000047ab9 */ /* 0x000fc60000000800 */
[----:B------:R-:W-:-:S04]  /*1a20*/  SEL R11, R4, UR4, P0 ;  /* 0x00000004040b7c07 */ /* 0x000fc80008000000 */
[-C--:B------:R-:W-:Y:S02]  /*1a30*/  IABS R5, R11.reuse ;  /* 0x0000000b00057213 */ /* 0x080fe40000000000 */
[----:B------:R-:W-:Y:S02]  /*1a40*/  IADD3 R0, R11, -0x1, R6 ;  /* 0xffffffff0b007810 */ /* 0x000fe40007ffe006 */
[----:B------:R-:W0:Y:S01]  /*1a50*/  I2F.RP R4, R5 ;  /* 0x0000000500047306 */ /* 0x000e220000209400 */
[----:B------:R-:W-:Y:S02]  /*1a60*/  IABS R10, R11 ;  /* 0x0000000b000a7213 */ /* 0x000fe40000000000 */
[----:B------:R-:W-:-:S05]  /*1a70*/  IMAD.IADD R0, R0, 0x1, -R9 ;  /* 0x0000000100007824 */ /* 0x000fca00078e0a09 */
[----:B0-----:R-:W0:Y:S02]  /*1a80*/  MUFU.RCP R4, R4 ;  /* 0x0000000400047308 */ /* 0x001e240000001000 */
[----:B0-----:R-:W-:Y:S02]  /*1a90*/  VIADD R2, R4, 0xffffffe ;  /* 0x0ffffffe04027836 */ /* 0x001fe40000000000 */
[----:B------:R-:W-:-:S04]  /*1aa0*/  IMAD.MOV R4, RZ, RZ, -R10 ;  /* 0x000000ffff047224 */ /* 0x000fc800078e0a0a */
[----:B------:R0:W1:Y:S02]  /*1ab0*/  F2I.FTZ.U32.TRUNC.NTZ R3, R2 ;  /* 0x0000000200037305 */ /* 0x000064000021f000 */
[----:B0-----:R-:W-:Y:S02]  /*1ac0*/  IMAD.MOV.U32 R2, RZ, RZ, RZ ;  /* 0x000000ffff027224 */ /* 0x001fe400078e00ff */
[----:B-1----:R-:W-:-:S04]  /*1ad0*/  IMAD.MOV R8, RZ, RZ, -R3 ;  /* 0x000000ffff087224 */ /* 0x002fc800078e0a03 */
[----:B------:R-:W-:Y:S01]  /*1ae0*/  IMAD R7, R8, R5, RZ ;  /* 0x0000000508077224 */ /* 0x000fe200078e02ff */
[----:B------:R-:W-:Y:S02]  /*1af0*/  IABS R8, R0 ;  /* 0x0000000000087213 */ /* 0x000fe40000000000 */
[----:B------:R-:W-:Y:S01]  /*1b00*/  LOP3.LUT R0, R0, R11, RZ, 0x3c, !PT ;  /* 0x0000000b00007212 */ /* 0x000fe200078e3cff */
[----:B------:R-:W-:-:S03]  /*1b10*/  IMAD.HI.U32 R3, R3, R7, R2 ;  /* 0x0000000703037227 */ /* 0x000fc600078e0002 */
[----:B------:R-:W-:Y:S01]  /*1b20*/  ISETP.GE.AND P2, PT, R0, RZ, PT ;  /* 0x000000ff0000720c */ /* 0x000fe20003f46270 */
[----:B------:R-:W-:-:S04]  /*1b30*/  IMAD.MOV.U32 R2, RZ, RZ, R8 ;  /* 0x000000ffff027224 */ /* 0x000fc800078e0008 */
        /* <DEDUP_REMOVED lines=11> */
.L_x_1095:
[----:B------:R-:W-:Y:S05]  /*1bf0*/  BSYNC B0 ;  /* 0x0000000000007941 */ /* 0x000fea0003800000 */
.L_x_1094:
[----:B------:R-:W-:-:S05]  /*1c00*/  IMAD R3, R12, R0, R9 ;  /* 0x000000000c037224 */ /* 0x000fca00078e0209 */
[C---:B------:R-:W-:Y:S01]  /*1c10*/  VIADDMNMX R0, R3.reuse, R0, R6, PT ;  /* 0x0000000003007246 */ /* 0x040fe20003800106 */
[----:B------:R-:W-:-:S04]  /*1c20*/  IMAD R3, R3, 0xa0, -R15 ;  /* 0x000000a003037824 */ /* 0x000fc800078e0a0f */
[----:B------:R-:W-:Y:S01]  /*1c30*/  IMAD R5, R0, 0xa0, -R15 ;  /* 0x000000a000057824 */ /* 0x000fe200078e0a0f */
[----:B------:R-:W-:-:S04]  /*1c40*/  VIMNMX R3, RZ, R3, !PT ;  /* 0x00000003ff037248 */ /* 0x000fc80007fe0100 */
[----:B------:R-:W-:-:S04]  /*1c50*/  VIMNMX R0, R5, R50, PT ;  /* 0x0000003205007248 */ /* 0x000fc80003fe0100 */
[----:B------:R-:W-:Y:S01]  /*1c60*/  ISETP.GT.AND P0, PT, R0, R3, PT ;  /* 0x000000030000720c */ /* 0x000fe20003f04270 */
[----:B------:R-:W-:-:S05]  /*1c70*/  IMAD.WIDE.U32 R2, R3, -0x33333333, RZ ;  /* 0xcccccccd03027825 */ /* 0x000fca00078e00ff */
[----:B------:R-:W-:-:S05]  /*1c80*/  SHF.R.U32.HI R44, RZ, 0x7, R3 ;  /* 0x00000007ff2c7819 */ /* 0x000fca0000011603 */
[----:B------:R-:W-:Y:S02]  /*1c90*/  IMAD.MOV.U32 R47, RZ, RZ, R44 ;  /* 0x000000ffff2f7224 */ /* 0x000fe400078e002c */
[----:B------:R-:W-:-:S04]  /*1ca0*/  @P0 VIADD R0, R0, 0x9f ;  /* 0x0000009f00000836 */ /* 0x000fc80000000000 */
[----:B------:R-:W-:-:S05]  /*1cb0*/  @P0 IMAD.HI R0, R0, 0x66666667, RZ ;  /* 0x6666666700000827 */ /* 0x000fca00078e02ff */
[----:B------:R-:W-:-:S04]  /*1cc0*/  @P0 SHF.R.U32.HI R3, RZ, 0x1f, R0 ;  /* 0x0000001fff030819 */ /* 0x000fc80000011600 */
[----:B------:R-:W-:Y:S02]  /*1cd0*/  @P0 LEA.HI.SX32 R47, R0, R3, 0x1a ;  /* 0x00000003002f0211 */ /* 0x000fe400078fd2ff */
[----:B------:R-:W-:Y:S02]  /*1ce0*/  PLOP3.LUT P0, PT, PT, PT, PT, 0x80, 0x0 ;  /* 0x000000000000781c */ /* 0x000fe40003f0f070 */
[----:B------:R-:W-:-:S13]  /*1cf0*/  ISETP.GT.AND P1, PT, R47, R44, PT ;  /* 0x0000002c2f00720c */ /* 0x000fda0003f24270 */
[----:B------:R-:W-:Y:S05]  /*1d00*/  @!P1 BRA `(.L_x_1096) ;  /* 0x0000003400689947 */ /* 0x000fea0003800000 */
[----:B------:R-:W-:Y:S01]  /*1d10*/  VIADD R0, R18, 0xe000 ;  /* 0x0000e00012007836 */ /* 0x000fe20000000000 */
[----:B------:R-:W-:Y:S04]  /*1d20*/  BSSY B6, `(.L_x_1097) ;  /* 0x0000013000067945 */ /* 0x000fe80003800000 */
        /* <DEDUP_REMOVED lines=18> */
.L_x_1098:
[----:B------:R-:W-:Y:S05]  /*1e50*/  BSYNC B6 ;  /* 0x0000000000067941 */ /* 0x000fea0003800000 */
.L_x_1097:
        /* <DEDUP_REMOVED lines=20> */
.L_x_1100:
[----:B------:R-:W-:Y:S05]  /*1fa0*/  BSYNC B6 ;  /* 0x0000000000067941 */ /* 0x000fea0003800000 */
.L_x_1099:
[----:B------:R-:W2:Y:S01]  /*1fb0*/  LDL.64 R14, [R1+0x28] ;  /* 0x00002800010e7983 */ /* 0x000ea20000100a00 */
[----:B------:R-:W-:Y:S01]  /*1fc0*/  ULDC.64 UR4, c[0x0][0x9f8] ;  /* 0x00027e0000047ab9 */ /* 0x000fe20000000a00 */
[----:B------:R-:W-:Y:S01]  /*1fd0*/  IMAD.MOV.U32 R0, RZ, RZ, R27 ;  /* 0x000000ffff007224 */ /* 0x000fe200078e001b */
[----:B------:R-:W-:Y:S01]  /*1fe0*/  ISETP.NE.U32.AND P0, PT, RZ, UR4, PT ;  /* 0x00000004ff007c0c */ /* 0x000fe2000bf05070 */
[----:B------:R-:W2:Y:S01]  /*1ff0*/  LDL.64 R10, [R1+0x28] ;  /* 0x00002800010a7983 */ /* 0x000ea20000100a00 */
[----:B------:R-:W0:Y:S01]  /*2000*/  LDC.64 R38, c[0x0][0x300] ;  /* 0x0000c000ff267b82 */ /* 0x000e220000000a00 */
[----:B------:R-:W-:Y:S01]  /*2010*/  IMAD.IADD R24, R24, 0x1, R25 ;  /* 0x0000000118187824 */ /* 0x000fe200078e0219 */
[----:B------:R-:W-:Y:S01]  /*2020*/  ISETP.NE.AND.EX P0, PT, RZ, UR5, PT, P0 ;  /* 0x00000005ff007c0c */ /* 0x000fe2000bf05300 */
[----:B------:R-:W-:Y:S01]  /*2030*/  ULDC.64 UR4, c[0x0][0x330] ;  /* 0x0000cc0000047ab9 */ /* 0x000fe20000000a00 */
[----:B------:R-:W-:Y:S01]  /*2040*/  SHF.R.S32.HI R23, RZ, 0x1f, R22 ;  /* 0x0000001fff177819 */ /* 0x000fe20000011416 */
[----:B------:R-:W1:Y:S01]  /*2050*/  S2R R54, SR_TID.X ;  /* 0x0000000000367919 */ /* 0x000e620000002100 */
[----:B------:R-:W-:-:S02]  /*2060*/  ULDC.64 UR6, c[0x0][0xa08] ;  /* 0x0002820000067ab9 */ /* 0x000fc40000000a00 */
[----:B------:R-:W3:Y:S08]  /*2070*/  LDC.64 R32, c[0x0][0x3f8] ;  /* 0x0000fe00ff207b82 */ /* 0x000ef00000000a00 */
[----:B------:R-:W4:Y:S08]  /*2080*/  @P0 LDC.64 R2, c[0x0][0x9f8] ;  /* 0x00027e00ff020b82 */ /* 0x000f300000000a00 */
[----:B------:R-:W3:Y:S08]  /*2090*/  LDC.64 R20, c[0x0][0x408] ;  /* 0x00010200ff147b82 */ /* 0x000ef00000000a00 */
[----:B------:R-:W3:Y:S01]  /*20a0*/  LDC R25, c[0x0][0x3f4] ;  /* 0x0000fd00ff197b82 */ /* 0x000ee20000000800 */
[----:B----4-:R-:W-:-:S05]  /*20b0*/  @P0 IMAD.WIDE R2, R27, 0x4, R2 ;  /* 0x000000041b020825 */ /* 0x010fca00078e0202 */
[----:B------:R4:W3:Y:S01]  /*20c0*/  @P0 LDG.E R0, desc[UR44][R2.64] ;  /* 0x0000002c02000981 */ /* 0x0008e2000c1e1900 */
[----:B------:R-:W-:Y:S01]  /*20d0*/  SHF.R.S32.HI R12, RZ, 0x1f, R24 ;  /* 0x0000001fff0c7819 */ /* 0x000fe20000011418 */
[----:B0-----:R-:W-:-:S04]  /*20e0*/  IMAD.WIDE.U32 R4, R24, R38, RZ ;  /* 0x0000002618047225 */ /* 0x001fc800078e00ff */
[----:B------:R-:W-:-:S04]  /*20f0*/  IMAD R6, R12, R38, RZ ;  /* 0x000000260c067224 */ /* 0x000fc800078e02ff */
[----:B------:R-:W-:-:S04]  /*2100*/  IMAD R7, R24, R39, R6 ;  /* 0x0000002718077224 */ /* 0x000fc800078e0206 */
[----:B------:R-:W-:Y:S02]  /*2110*/  IMAD.IADD R5, R5, 0x1, R7 ;  /* 0x0000000105057824 */ /* 0x000fe400078e0207 */
[----:B------:R-:W-:-:S04]  /*2120*/  IMAD.WIDE.U32 R6, R26, UR4, R22 ;  /* 0x000000041a067c25 */ /* 0x000fc8000f8e0016 */
[C---:B------:R-:W-:Y:S01]  /*2130*/  IMAD R7, R26.reuse, UR5, R7 ;  /* 0x000000051a077c24 */ /* 0x040fe2000f8e0207 */
[----:B------:R-:W-:Y:S02]  /*2140*/  ULDC.64 UR4, c[0x0][0x308] ;  /* 0x0000c20000047ab9 */ /* 0x000fe40000000a00 */
[----:B----4-:R-:W-:-:S04]  /*2150*/  IMAD.WIDE.U32 R2, R26, UR4, R4 ;  /* 0x000000041a027c25 */ /* 0x010fc8000f8e0004 */
[----:B------:R-:W-:Y:S02]  /*2160*/  IMAD R3, R26, UR5, R3 ;  /* 0x000000051a037c24 */ /* 0x000fe4000f8e0203 */
[----:B--2---:R-:W-:Y:S01]  /*2170*/  IMAD.MOV.U32 R10, RZ, RZ, R14 ;  /* 0x000000ffff0a7224 */ /* 0x004fe200078e000e */
[----:B------:R-:W-:Y:S01]  /*2180*/  ISETP.NE.U32.AND P0, PT, RZ, UR6, PT ;  /* 0x00000006ff007c0c */ /* 0x000fe2000bf05070 */
[----:B-1----:R-:W-:Y:S01]  /*2190*/  VIADD R53, R54, 0xffffff80 ;  /* 0xffffff8036357836 */ /* 0x002fe20000000000 */
[----:B------:R-:W-:Y:S02]  /*21a0*/  ULDC.64 UR4, c[0x0][0x310] ;  /* 0x0000c40000047ab9 */ /* 0x000fe40000000a00 */
[----:B------:R-:W-:-:S05]  /*21b0*/  SHF.R.S32.HI R11, RZ, 0x1f, R10 ;  /* 0x0000001fff0b7819 */ /* 0x000fca000001140a */
[----:B------:R0:W-:Y:S04]  /*21c0*/  STL [R1+0x2c], R11 ;  /* 0x00002c0b01007387 */ /* 0x0001e80000100800 */
[----:B------:R-:W2:Y:S04]  /*21d0*/  LDL R27, [R1+0x5c] ;  /* 0x00005c00011b7983 */ /* 0x000ea80000100800 */
[----:B------:R-:W4:Y:S01]  /*21e0*/  LDL R26, [R1+0x70] ;  /* 0x00007000011a7983 */ /* 0x000f220000100800 */
[C---:B------:R-:W-:Y:S01]  /*21f0*/  VIADD R52, R54.reuse, 0xffffff80 ;  /* 0xffffff8036347836 */ /* 0x040fe20000000000 */
[----:B------:R-:W-:Y:S01]  /*2200*/  ISETP.NE.AND.EX P0, PT, RZ, UR7, PT, P0 ;  /* 0x00000007ff007c0c */ /* 0x000fe2000bf05300 */
[----:B------:R-:W-:Y:S01]  /*2210*/  VIADD R8, R54, 0xffffff80 ;  /* 0xffffff8036087836 */ /* 0x000fe20000000000 */
[----:B------:R-:W-:-:S02]  /*2220*/  ULDC.64 UR6, c[0x0][0x338] ;  /* 0x0000ce0000067ab9 */ /* 0x000fc40000000a00 */
[----:B------:R-:W-:Y:S02]  /*2230*/  LEA.HI R52, R52, R53, RZ, 0x1 ;  /* 0x0000003534347211 */ /* 0x000fe400078f08ff */
[----:B------:R-:W-:Y:S02]  /*2240*/  SHF.R.S32.HI R9, RZ, 0x1f, R8 ;  /* 0x0000001fff097819 */ /* 0x000fe40000011408 */
[----:B------:R-:W-:Y:S02]  /*2250*/  SHF.R.S32.HI R52, RZ, 0x1, R52 ;  /* 0x00000001ff347819 */ /* 0x000fe40000011434 */
[----:B------:R-:W-:Y:S02]  /*2260*/  LEA.HI R9, R9, R8, RZ, 0x2 ;  /* 0x0000000809097211 */ /* 0x000fe400078f10ff */
[----:B------:R-:W-:Y:S02]  /*2270*/  SHF.R.S32.HI R49, RZ, 0x1f, R52 ;  /* 0x0000001fff317819 */ /* 0x000fe40000011434 */
[----:B---3--:R-:W-:-:S04]  /*2280*/  SHF.R.S32.HI R4, RZ, 0x1f, R0 ;  /* 0x0000001fff047819 */ /* 0x008fc80000011400 */
[----:B------:R-:W-:Y:S02]  /*2290*/  SEL R4, R4, RZ, !P0 ;  /* 0x000000ff04047207 */ /* 0x000fe40004000000 */
[----:B------:R-:W-:-:S03]  /*22a0*/  SEL R41, R0, RZ, !P0 ;  /* 0x000000ff00297207 */ /* 0x000fc60004000000 */
[C---:B------:R-:W-:Y:S02]  /*22b0*/  IMAD R0, R4.reuse, UR6, RZ ;  /* 0x0000000604007c24 */ /* 0x040fe4000f8e02ff */
[----:B------:R-:W-:Y:S02]  /*22c0*/  IMAD R4, R4, UR4, RZ ;  /* 0x0000000404047c24 */ /* 0x000fe4000f8e02ff */
[----:B------:R-:W-:Y:S01]  /*22d0*/  IMAD.WIDE.U32 R42, R41, UR6, R6 ;  /* 0x00000006292a7c25 */ /* 0x000fe2000f8e0006 */
[----:B------:R-:W-:-:S03]  /*22e0*/  SHF.R.S32.HI R8, RZ, 0x2, R9 ;  /* 0x00000002ff087819 */ /* 0x000fc60000011409 */
[C---:B------:R-:W-:Y:S02]  /*22f0*/  IMAD R73, R41.reuse, UR7, R0 ;  /* 0x0000000729497c24 */ /* 0x040fe4000f8e0200 */
[C---:B------:R-:W-:Y:S02]  /*2300*/  IMAD R5, R41.reuse, UR5, R4 ;  /* 0x0000000529057c24 */ /* 0x040fe4000f8e0204 */
[----:B------:R-:W-:Y:S01]  /*2310*/  IMAD.WIDE.U32 R40, R41, UR4, R2 ;  /* 0x0000000429287c25 */ /* 0x000fe2000f8e0002 */
[----:B------:R-:W-:Y:S01]  /*2320*/  SHF.R.S32.HI R9, RZ, 0x1f, R9 ;  /* 0x0000001fff097819 */ /* 0x000fe20000011409 */
[----:B------:R-:W-:Y:S02]  /*2330*/  ULDC UR4, c[0x0][0x2f4] ;  /* 0x0000bd0000047ab9 */ /* 0x000fe40000000800 */
[C---:B------:R-:W-:Y:S02]  /*2340*/  IMAD R0, R49.reuse, R38, RZ ;  /* 0x0000002631007224 */ /* 0x040fe400078e02ff */
[----:B------:R-:W-:-:S02]  /*2350*/  IMAD R2, R49, R32, RZ ;  /* 0x0000002031027224 */ /* 0x000fc400078e02ff */
[----:B------:R-:W-:Y:S01]  /*2360*/  IMAD R4, R49, R20, RZ ;  /* 0x0000001431047224 */ /* 0x000fe200078e02ff */
[----:B------:R-:W-:Y:S01]  /*2370*/  ISETP.GE.AND P1, PT, R22, R25, PT ;  /* 0x000000191600720c */ /* 0x000fe20003f26270 */
[C---:B------:R-:W-:Y:S01]  /*2380*/  IMAD R7, R52.reuse, R39, R0 ;  /* 0x0000002734077224 */ /* 0x040fe200078e0200 */
[----:B------:R-:W-:Y:S01]  /*2390*/  LEA.HI R9, R9, R8, RZ, 0x2 ;  /* 0x0000000809097211 */ /* 0x000fe200078f10ff */
[----:B------:R-:W-:-:S04]  /*23a0*/  IMAD.WIDE.U32 R58, R52, R38, R22 ;  /* 0x00000026343a7225 */ /* 0x000fc800078e0016 */
[----:B------:R-:W-:Y:S02]  /*23b0*/  IMAD.IADD R0, R41, 0x1, R5 ;  /* 0x0000000129007824 */ /* 0x000fe400078e0205 */
[C---:B------:R-:W-:Y:S02]  /*23c0*/  IMAD R13, R52.reuse, R33, R2 ;  /* 0x00000021340d7224 */ /* 0x040fe400078e0202 */
[C---:B------:R-:W-:Y:S02]  /*23d0*/  IMAD R15, R52.reuse, R21, R4 ;  /* 0x00000015340f7224 */ /* 0x040fe400078e0204 */
[----:B------:R-:W-:-:S04]  /*23e0*/  IMAD.WIDE.U32 R2, R52, R32, R10 ;  /* 0x0000002034027225 */ /* 0x000fc800078e000a */
[----:B------:R-:W-:Y:S01]  /*23f0*/  IMAD.WIDE.U32 R4, R52, R20, R10 ;  /* 0x0000001434047225 */ /* 0x000fe200078e000a */
[----:B0-----:R-:W-:Y:S02]  /*2400*/  SEL R11, R25, RZ, P1 ;  /* 0x000000ff190b7207 */ /* 0x001fe40000800000 */
[----:B------:R-:W-:Y:S02]  /*2410*/  LOP3.LUT R9, R9, 0xfffffffc, RZ, 0xc0, !PT ;  /* 0xfffffffc09097812 */ /* 0x000fe400078ec0ff */
[----:B------:R-:W-:Y:S01]  /*2420*/  IADD3 R51, P0, R40, R58, RZ ;  /* 0x0000003a28337210 */ /* 0x000fe20007f1e0ff */
[----:B------:R-:W-:Y:S02]  /*2430*/  IMAD.IADD R11, R22, 0x1, R11 ;  /* 0x00000001160b7824 */ /* 0x000fe400078e020b */
[----:B------:R-:W-:Y:S01]  /*2440*/  IMAD.IADD R9, R8, 0x1, -R9 ;  /* 0x0000000108097824 */ /* 0x000fe200078e0a09 */
[----:B------:R-:W-:Y:S01]  /*2450*/  IADD3.X R58, R0, R59, R7, P0, !PT ;  /* 0x0000003b003a7210 */ /* 0x000fe200007fe407 */
[----:B------:R-:W-:Y:S01]  /*2460*/  IMAD.WIDE.U32 R6, R52, R32, R22 ;  /* 0x0000002034067225 */ /* 0x000fe200078e0016 */
[----:B------:R-:W-:-:S02]  /*2470*/  SHF.R.S32.HI R10, RZ, 0x1f, R11 ;  /* 0x0000001fff0a7819 */ /* 0x000fc4000001140b */
[----:B------:R-:W-:Y:S01]  /*2480*/  LOP3.LUT P4, RZ, R9, 0x2, RZ, 0xc0, !PT ;  /* 0x0000000209ff7812 */ /* 0x000fe2000788c0ff */
[----:B------:R-:W-:Y:S02]  /*2490*/  IMAD.IADD R3, R3, 0x1, R13 ;  /* 0x0000000103037824 */ /* 0x000fe400078e020d */
[----:B------:R-:W-:Y:S01]  /*24a0*/  IMAD.IADD R7, R13, 0x1, R7 ;  /* 0x000000010d077824 */ /* 0x000fe200078e0207 */
[----:B-----5:R-:W-:Y:S01]  /*24b0*/  SHF.R.S32.HI R13, RZ, 0x1f, R45 ;  /* 0x0000001fff0d7819 */ /* 0x020fe2000001142d */
[----:B------:R-:W-:Y:S01]  /*24c0*/  IMAD.IADD R5, R5, 0x1, R15 ;  /* 0x0000000105057824 */ /* 0x000fe200078e020f */
[----:B------:R-:W-:Y:S01]  /*24d0*/  LEA.HI R59, R10, R11, RZ, 0x4 ;  /* 0x0000000b0a3b7211 */ /* 0x000fe200078f20ff */
[----:B------:R-:W-:-:S04]  /*24e0*/  IMAD.WIDE.U32 R8, R52, R20, R22 ;  /* 0x0000001434087225 */ /* 0x000fc800078e0016 */
[----:B------:R-:W-:-:S04]  /*24f0*/  IMAD.WIDE.U32 R30, R45, R20, R4 ;  /* 0x000000142d1e7225 */ /* 0x000fc800078e0004 */
[----:B------:R-:W-:Y:S02]  /*2500*/  IMAD.IADD R9, R15, 0x1, R9 ;  /* 0x000000010f097824 */ /* 0x000fe400078e0209 */
[C---:B------:R-:W-:Y:S02]  /*2510*/  IMAD R14, R13.reuse, R32, RZ ;  /* 0x000000200d0e7224 */ /* 0x040fe400078e02ff */
[----:B------:R-:W-:Y:S01]  /*2520*/  IMAD R10, R13, R20, RZ ;  /* 0x000000140d0a7224 */ /* 0x000fe200078e02ff */
[----:B------:R-:W-:Y:S01]  /*2530*/  SHF.R.U32.HI R61, RZ, 0x7, R54 ;  /* 0x00000007ff3d7819 */ /* 0x000fe20000011636 */
[----:B------:R-:W-:Y:S01]  /*2540*/  IMAD.WIDE.U32 R36, R45, R32, R2 ;  /* 0x000000202d247225 */ /* 0x000fe200078e0002 */
[----:B------:R-:W-:-:S03]  /*2550*/  IADD3 R2, P0, R52, R24, RZ ;  /* 0x0000001834027210 */ /* 0x000fc60007f1e0ff */
[----:B------:R-:W-:Y:S01]  /*2560*/  IMAD.WIDE.U32 R34, R45, R32, R6 ;  /* 0x000000202d227225 */ /* 0x000fe200078e0006 */
[----:B------:R-:W-:Y:S02]  /*2570*/  LOP3.LUT R16, R16, 0xfffffffb, RZ, 0xc0, !PT ;  /* 0xfffffffb10107812 */ /* 0x000fe400078ec0ff */
[----:B------:R-:W-:Y:S01]  /*2580*/  LOP3.LUT R67, R59, 0xfffffff0, RZ, 0xc0, !PT ;  /* 0xfffffff03b437812 */ /* 0x000fe200078ec0ff */
[----:B------:R-:W-:Y:S02]  /*2590*/  IMAD R63, R39, 0xa0, RZ ;  /* 0x000000a0273f7824 */ /* 0x000fe400078e02ff */
[----:B------:R-:W-:Y:S02]  /*25a0*/  IMAD R15, R45, R33, R14 ;  /* 0x000000212d0f7224 */ /* 0x000fe400078e020e */
[----:B------:R-:W-:Y:S02]  /*25b0*/  IMAD R11, R33, 0xa0, RZ ;  /* 0x000000a0210b7824 */ /* 0x000fe400078e02ff */
[----:B------:R-:W-:-:S02]  /*25c0*/  IMAD R7, R45, R21, R10 ;  /* 0x000000152d077224 */ /* 0x000fc400078e020a */
[----:B------:R-:W-:Y:S02]  /*25d0*/  IMAD R65, R21, 0xa0, RZ ;  /* 0x000000a015417824 */ /* 0x000fe400078e02ff */
[----:B------:R-:W-:-:S04]  /*25e0*/  IMAD.WIDE.U32 R28, R45, R20, R8 ;  /* 0x000000142d1c7225 */ /* 0x000fc800078e0008 */
[----:B------:R-:W-:Y:S02]  /*25f0*/  VIADD R78, R22, 0x20 ;  /* 0x00000020164e7836 */ /* 0x000fe40000000000 */
[----:B------:R-:W-:-:S04]  /*2600*/  IMAD.WIDE.U32 R38, R38, 0xa0, RZ ;  /* 0x000000a026267825 */ /* 0x000fc800078e00ff */
[----:B------:R-:W-:-:S04]  /*2610*/  IMAD.WIDE.U32 R32, R32, 0xa0, RZ ;  /* 0x000000a020207825 */ /* 0x000fc800078e00ff */
[----:B------:R-:W-:Y:S01]  /*2620*/  IMAD.WIDE.U32 R20, R20, 0xa0, RZ ;  /* 0x000000a014147825 */ /* 0x000fe200078e00ff */
[----:B------:R-:W-:Y:S02]  /*2630*/  @P1 LOP3.LUT R16, R16, 0x4, RZ, 0xfc, !PT ;  /* 0x0000000410101812 */ /* 0x000fe400078efcff */
[----:B------:R-:W-:Y:S01]  /*2640*/  ISETP.GE.AND P3, PT, R22, UR4, PT ;  /* 0x0000000416007c0c */ /* 0x000fe2000bf66270 */
[----:B------:R-:W-:Y:S01]  /*2650*/  VIADD R61, R61, 0x8 ;  /* 0x000000083d3d7836 */ /* 0x000fe20000000000 */
[----:B------:R-:W-:Y:S01]  /*2660*/  ISETP.GE.AND P2, PT, R78, UR4, PT ;  /* 0x000000044e007c0c */ /* 0x000fe2000bf46270 */
[----:B------:R-:W-:Y:S01]  /*2670*/  IMAD.SHL.U32 R62, R25, 0x2, RZ ;  /* 0x00000002193e7824 */ /* 0x000fe200078e00ff */
[----:B------:R-:W-:Y:S01]  /*2680*/  SHF.R.S32.HI R71, RZ, 0x1f, R67 ;  /* 0x0000001fff477819 */ /* 0x000fe20000011443 */
[----:B------:R-:W-:Y:S02]  /*2690*/  IMAD.X R3, R49, 0x1, R12, P0 ;  /* 0x0000000131037824 */ /* 0x000fe400000e060c */
[----:B------:R-:W-:-:S02]  /*26a0*/  IMAD.IADD R63, R39, 0x1, R63 ;  /* 0x00000001273f7824 */ /* 0x000fc400078e023f */
[----:B------:R-:W-:Y:S02]  /*26b0*/  IMAD.IADD R64, R33, 0x1, R11 ;  /* 0x0000000121407824 */ /* 0x000fe400078e020b */
[----:B------:R-:W-:Y:S02]  /*26c0*/  IMAD.IADD R65, R21, 0x1, R65 ;  /* 0x0000000115417824 */ /* 0x000fe400078e0241 */
[----:B------:R-:W-:Y:S02]  /*26d0*/  IMAD.IADD R66, R37, 0x1, R15 ;  /* 0x0000000125427824 */ /* 0x000fe400078e020f */
[----:B------:R-:W-:Y:S02]  /*26e0*/  IMAD.IADD R68, R15, 0x1, R35 ;  /* 0x000000010f447824 */ /* 0x000fe400078e0223 */
[----:B------:R-:W-:Y:S02]  /*26f0*/  IMAD.IADD R69, R31, 0x1, R7 ;  /* 0x000000011f457824 */ /* 0x000fe400078e0207 */
[----:B------:R-:W-:-:S02]  /*2700*/  IMAD.IADD R70, R7, 0x1, R29 ;  /* 0x0000000107467824 */ /* 0x000fc400078e021d */
[----:B------:R-:W-:Y:S01]  /*2710*/  IMAD.IADD R73, R43, 0x1, R73 ;  /* 0x000000012b497824 */ /* 0x000fe200078e0249 */
[----:B--2---:R-:W-:Y:S02]  /*2720*/  SHF.R.U32.HI R60, RZ, 0x3, R27 ;  /* 0x00000003ff3c7819 */ /* 0x004fe4000001161b */
[----:B------:R-:W-:-:S04]  /*2730*/  LOP3.LUT R5, R27, 0x30, R59, 0xf8, !PT ;  /* 0x000000301b057812 */ /* 0x000fc800078ef83b */
[----:B------:R-:W-:-:S05]  /*2740*/  LOP3.LUT R5, R5, R60, RZ, 0x3c, !PT ;  /* 0x0000003c05057212 */ /* 0x000fca00078e3cff */
[----:B----4-:R-:W-:-:S07]  /*2750*/  IMAD.IADD R72, R26, 0x1, R5 ;  /* 0x000000011a487824 */ /* 0x010fce00078e0205 */
.L_x_1130:
[----:B--2---:R-:W2:Y:S01]  /*2760*/  LDL R4, [R1+0x4c] ;  /* 0x00004c0001047983 */ /* 0x004ea20000100800 */
[----:B0---4-:R-:W0:Y:S01]  /*2770*/  LDC.64 R52, c[0x0][0x2e8] ;  /* 0x0000ba00ff347b82 */ /* 0x011e220000000a00 */
[----:B------:R-:W-:Y:S01]  /*2780*/  VIADD R47, R47, 0xffffffff ;  /* 0xffffffff2f2f7836 */ /* 0x000fe20000000000 */
[----:B------:R-:W-:Y:S01]  /*2790*/  LOP3.LUT R16, R16, 0xfffffffd, RZ, 0xc0, !PT ;  /* 0xfffffffd10107812 */ /* 0x000fe200078ec0ff */
[----:B------:R-:W-:Y:S05]  /*27a0*/  YIELD ;  /* 0x0000000000007946 */ /* 0x000fea0003800000 */
[----:B------:R-:W1:Y:S01]  /*27b0*/  LDC R27, c[0x0][0x3f4] ;  /* 0x0000fd00ff1b7b82 */ /* 0x000e620000000800 */
[----:B------:R-:W-:Y:S01]  /*27c0*/  SHF.R.S32.HI R11, RZ, 0x1f, R47 ;  /* 0x0000001fff0b7819 */ /* 0x000fe2000001142f */
[-C--:B------:R-:W-:Y:S01]  /*27d0*/  IMAD R5, R63, R47.reuse, RZ ;  /* 0x0000002f3f057224 */ /* 0x080fe200078e02ff */
[----:B------:R-:W-:Y:S01]  /*27e0*/  ISETP.GT.AND P5, PT, R47, R44, PT ;  /* 0x0000002c2f00720c */ /* 0x000fe20003fa4270 */
[----:B---3--:R-:W-:Y:S01]  /*27f0*/  IMAD.WIDE.U32 R14, R38, R47, RZ ;  /* 0x0000002f260e7225 */ /* 0x008fe200078e00ff */
[----:B------:R-:W-:Y:S03]  /*2800*/  BSSY B0, `(.L_x_1101) ;  /* 0x000026c000007945 */ /* 0x000fe60003800000 */
[----:B------:R-:W-:-:S04]  /*2810*/  IMAD R7, R11, R38, R5 ;  /* 0x000000260b077224 */ /* 0x000fc800078e0205 */
[----:B------:R-:W-:Y:S01]  /*2820*/  IMAD.IADD R55, R15, 0x1, R7 ;  /* 0x000000010f377824 */ /* 0x000fe200078e0207 */
[----:B0-----:R-:W-:-:S03]  /*2830*/  IADD3 R12, P0, P1, R14, R52, R51 ;  /* 0x000000340e0c7210 */ /* 0x001fc6000791e033 */
[----:B------:R-:W-:Y:S02]  /*2840*/  @P5 LOP3.LUT R16, R16, 0x2, RZ, 0xfc, !PT ;  /* 0x0000000210105812 */ /* 0x000fe400078efcff */
[----:B------:R-:W-:Y:S02]  /*2850*/  IADD3.X R13, R55, R53, R58, P0, P1 ;  /* 0x00000035370d7210 */ /* 0x000fe400007e243a */
        /* <DEDUP_REMOVED lines=10> */
[-C--:B------:R-:W-:Y:S02]  /*2900*/  IMAD R7, R65, R47.reuse, RZ ;  /* 0x0000002f41077224 */ /* 0x080fe400078e02ff */
[C---:B------:R-:W-:Y:S02]  /*2910*/  IMAD R9, R11.reuse, R32, R5 ;  /* 0x000000200b097224 */ /* 0x040fe400078e0205 */
[----:B------:R-:W-:Y:S02]  /*2920*/  IMAD R11, R11, R20, R7 ;  /* 0x000000140b0b7224 */ /* 0x000fe400078e0207 */
[----:B------:R-:W-:-:S04]  /*2930*/  IMAD.WIDE.U32 R6, R32, R47, RZ ;  /* 0x0000002f20067225 */ /* 0x000fc800078e00ff */
[----:B------:R-:W-:-:S04]  /*2940*/  IMAD.WIDE.U32 R4, R20, R47, RZ ;  /* 0x0000002f14047225 */ /* 0x000fc800078e00ff */
[----:B------:R-:W-:Y:S02]  /*2950*/  IMAD.IADD R57, R7, 0x1, R9 ;  /* 0x0000000107397824 */ /* 0x000fe400078e0209 */
[----:B------:R-:W-:Y:S01]  /*2960*/  IMAD.IADD R26, R5, 0x1, R11 ;  /* 0x00000001051a7824 */ /* 0x000fe200078e020b */
[----:B------:R-:W-:Y:S06]  /*2970*/  @!P0 BRA `(.L_x_1103) ;  /* 0x0000001000588947 */ /* 0x000fec0003800000 */
[----:B------:R-:W0:Y:S01]  /*2980*/  S2R R8, SR_TID.X ;  /* 0x0000000000087919 */ /* 0x000e220000002100 */
[----:B------:R-:W-:Y:S01]  /*2990*/  BSSY B1, `(.L_x_1104) ;  /* 0x000001d000017945 */ /* 0x000fe20003800000 */
[----:B------:R-:W-:Y:S01]  /*29a0*/  CS2R R14, SRZ ;  /* 0x00000000000e7805 */ /* 0x000fe2000001ff00 */
[C---:B0-----:R-:W-:Y:S02]  /*29b0*/  VIADD R24, R8.reuse, 0xffffff80 ;  /* 0xffffff8008187836 */ /* 0x041fe40000000000 */
[----:B------:R-:W-:Y:S02]  /*29c0*/  VIADD R10, R8, 0xffffff80 ;  /* 0xffffff80080a7836 */ /* 0x000fe40000000000 */
[----:B------:R-:W-:-:S03]  /*29d0*/  IMAD R8, R47, -0xa0, R50 ;  /* 0xffffff602f087824 */ /* 0x000fc600078e0232 */
[----:B------:R-:W-:Y:S02]  /*29e0*/  LEA.HI R10, R10, R24, RZ, 0x1 ;  /* 0x000000180a0a7211 */ /* 0x000fe400078f08ff */
[----:B------:R-:W-:Y:S02]  /*29f0*/  CS2R R24, SRZ ;  /* 0x0000000000187805 */ /* 0x000fe4000001ff00 */
[----:B------:R-:W-:Y:S02]  /*2a00*/  VIMNMX R8, R8, 0xa0, PT ;  /* 0x000000a008087848 */ /* 0x000fe40003fe0100 */
[----:B------:R-:W-:-:S04]  /*2a10*/  SHF.R.S32.HI R10, RZ, 0x1, R10 ;  /* 0x00000001ff0a7819 */ /* 0x000fc8000001140a */
[----:B------:R-:W-:Y:S02]  /*2a20*/  ISETP.GE.AND P1, PT, R10, R8, PT ;  /* 0x000000080a00720c */ /* 0x000fe40003f26270 */
[----:B------:R-:W-:Y:S02]  /*2a30*/  CS2R R8, SRZ ;  /* 0x0000000000087805 */ /* 0x000fe4000001ff00 */
[----:B------:R-:W-:-:S09]  /*2a40*/  CS2R R10, SRZ ;  /* 0x00000000000a7805 */ /* 0x000fd2000001ff00 */
[----:B------:R-:W-:Y:S05]  /*2a50*/  @P1 BRA `(.L_x_1105) ;  /* 0x0000000000401947 */ /* 0x000fea0003800000 */
[----:B------:R-:W2:Y:S01]  /*2a60*/  LDL.64 R76, [R1+0x28] ;  /* 0x00002800014c7983 */ /* 0x000ea20000100a00 */
[----:B------:R-:W-:-:S03]  /*2a70*/  ULDC.64 UR4, c[0x0][0x3e8] ;  /* 0x0000fa0000047ab9 */ /* 0x000fc60000000a00 */
[----:B------:R-:W3:Y:S01]  /*2a80*/  LDL R54, [R1+0x44] ;  /* 0x0000440001367983 */ /* 0x000ee20000100800 */
[----:B------:R-:W-:-:S04]  /*2a90*/  IADD3 R6, P0, P5, R36, UR4, R6 ;  /* 0x0000000424067c10 */ /* 0x000fc8000fd1e006 */
[----:B------:R-:W-:Y:S01]  /*2aa0*/  IADD3.X R7, R66, UR5, R57, P0, P5 ;  /* 0x0000000542077c10 */ /* 0x000fe200087ea439 */
[----:B------:R-:W-:Y:S02]  /*2ab0*/  ULDC.64 UR4, c[0x0][0x400] ;  /* 0x0001000000047ab9 */ /* 0x000fe40000000a00 */
[----:B------:R-:W-:-:S04]  /*2ac0*/  IADD3 R4, P0, P5, R30, UR4, R4 ;  /* 0x000000041e047c10 */ /* 0x000fc8000fd1e004 */
[----:B------:R-:W-:Y:S02]  /*2ad0*/  IADD3.X R5, R69, UR5, R26, P0, P5 ;  /* 0x0000000545057c10 */ /* 0x000fe400087ea41a */
[----:B------:R-:W-:Y:S02]  /*2ae0*/  CS2R R8, SRZ ;  /* 0x0000000000087805 */ /* 0x000fe4000001ff00 */
[----:B------:R-:W-:Y:S02]  /*2af0*/  CS2R R10, SRZ ;  /* 0x00000000000a7805 */ /* 0x000fe4000001ff00 */
[----:B--2---:R-:W-:-:S13]  /*2b00*/  ISETP.GE.AND P0, PT, R76, R27, PT ;  /* 0x0000001b4c00720c */ /* 0x004fda0003f06270 */
[----:B------:R0:W5:Y:S04]  /*2b10*/  @!P0 LDG.E.64 R24, desc[UR44][R6.64] ;  /* 0x0000002c06188981 */ /* 0x000168000c1e1b00 */
[----:B------:R0:W5:Y:S01]  /*2b20*/  @!P0 LDG.E.64 R14, desc[UR44][R4.64] ;  /* 0x0000002c040e8981 */ /* 0x000162000c1e1b00 */
[----:B---3--:R-:W-:-:S13]  /*2b30*/  ISETP.GE.AND P0, PT, R54, R27, PT ;  /* 0x0000001b3600720c */ /* 0x008fda0003f06270 */
[----:B------:R0:W5:Y:S04]  /*2b40*/  @!P0 LDG.E.64 R8, desc[UR44][R6.64+0x10] ;  /* 0x0000102c06088981 */ /* 0x000168000c1e1b00 */
[----:B------:R0:W5:Y:S02]  /*2b50*/  @!P0 LDG.E.64 R10, desc[UR44][R4.64+0x10] ;  /* 0x0000102c040a8981 */ /* 0x000164000c1e1b00 */
.L_x_1105:
[----:B------:R-:W-:Y:S05]  /*2b60*/  BSYNC B1 ;  /* 0x0000000000017941 */ /* 0x000fea0003800000 */
.L_x_1104:
[----:B0-----:R-:W2:Y:S01]  /*2b70*/  LDL R4, [R1+0xc] ;  /* 0x00000c0001047983 */ /* 0x001ea20000100800 */
[----:B-----5:R-:W-:Y:S02]  /*2b80*/  IMAD.MOV.U32 R26, RZ, RZ, R8 ;  /* 0x000000ffff1a7224 */ /* 0x020fe400078e0008 */
[----:B------:R-:W-:Y:S02]  /*2b90*/  IMAD.MOV.U32 R85, RZ, RZ, R24 ;  /* 0x000000ffff557224 */ /* 0x000fe400078e0018 */
[----:B------:R-:W-:Y:S02]  /*2ba0*/  IMAD.MOV.U32 R52, RZ, RZ, R10 ;  /* 0x000000ffff347224 */ /* 0x000fe400078e000a */
[----:B------:R-:W-:Y:S01]  /*2bb0*/  IMAD.MOV.U32 R83, RZ, RZ, R14 ;  /* 0x000000ffff537224 */ /* 0x000fe200078e000e */
[----:B--2---:R-:W-:-:S13]  /*2bc0*/  ISETP.NE.AND P0, PT, R4, 0x3, PT ;  /* 0x000000030400780c */ /* 0x004fda0003f05270 */
[----:B------:R-:W-:Y:S05]  /*2bd0*/  @!P0 BRA `(.L_x_1106) ;  /* 0x0000000000048947 */ /* 0x000fea0003800000 */
[----:B------:R-:W-:Y:S01]  /*2be0*/  BPT.TRAP 0x1 ;  /* 0x000000040000795c */ /* 0x000fe20000300000 */
.L_x_1106:
[----:B------:R-:W2:Y:S01]  /*2bf0*/  LDL R4, [R1+0x20] ;  /* 0x0000200001047983 */ /* 0x000ea20000100800 */
[----:B------:R-:W-:Y:S01]  /*2c00*/  IMAD R76, R157, 0x8, R18 ;  /* 0x000000089d4c7824 */ /* 0x000fe200078e0212 */
[----:B------:R-:W-:Y:S01]  /*2c10*/  BSSY B1, `(.L_x_1107) ;  /* 0x0000004000017945 */ /* 0x000fe20003800000 */
[----:B--2---:R-:W-:-:S04]  /*2c20*/  SHF.L.U32 R77, R4, 0x1f, RZ ;  /* 0x0000001f044d7819 */ /* 0x004fc800000006ff */
[----:B------:R-:W0:Y:S02]  /*2c30*/  SYNCS.PHASECHK.TRANS64.TRYWAIT P5, [R76+URZ+0x13290], R77 ;  /* 0x0132904d4c0075a7 */ /* 0x000e2400080a017f */
[----:B0-----:R-:W-:Y:S05]  /*2c40*/  @!P5 BRA `(.L_x_1108) ;  /* 0x0000021c00d4d947 */ /* 0x001fea0003800000 */
.L_x_1411:
[----:B------:R-:W-:Y:S05]  /*2c50*/  BSYNC B1 ;  /* 0x0000000000017941 */ /* 0x000fea0003800000 */
.L_x_1107:
[----:B------:R-:W-:Y:S05]  /*2c60*/  @P1 BRA `(.L_x_1109) ;  /* 0x0000002000941947 */ /* 0x000fea0003800000 */
[----:B------:R-:W-:Y:S04]  /*2c70*/  BSSY B1, `(.L_x_1110) ;  /* 0x0000070000017945 */ /* 0x000fe80003800000 */
[----:B------:R-:W-:Y:S05]  /*2c80*/  @P3 BRA `(.L_x_1111) ;  /* 0x0000000400b83947 */ /* 0x000fea0003800000 */
[----:B------:R-:W2:Y:S01]  /*2c90*/  LDL.64 R54, [R1+0x28] ;  /* 0x0000280001367983 */ /* 0x000ea20000100a00 */
[----:B------:R-:W-:Y:S03]  /*2ca0*/  BSSY B2, `(.L_x_1112) ;  /* 0x000006b000027945 */ /* 0x000fe60003800000 */
[----:B------:R1:W3:Y:S01]  /*2cb0*/  LDS.128 R4, [R75+0xe000] ;  /* 0x00e000004b047984 */ /* 0x0002e20000000c00 */
[----:B--2---:R-:W-:-:S13]  /*2cc0*/  ISETP.GE.AND P5, PT, R54, R27, PT ;  /* 0x0000001b3600720c */ /* 0x004fda0003fa6270 */
[----:B-1-3--:R-:W-:Y:S05]  /*2cd0*/  @P5 BRA `(.L_x_1113) ;  /* 0x00000004009c5947 */ /* 0x00afea0003800000 */
[--C-:B------:R-:W-:Y:S02]  /*2ce0*/  SHF.R.U32.HI R14, RZ, 0x8, R25.reuse ;  /* 0x00000008ff0e7819 */ /* 0x100fe40000011619 */
[----:B------:R-:W-:Y:S02]  /*2cf0*/  SHF.R.U32.HI R55, RZ, 0x10, R25 ;  /* 0x00000010ff377819 */ /* 0x000fe40000011619 */
[----:B------:R-:W-:Y:S02]  /*2d00*/  LOP3.LUT R24, R25, 0xff0000ff, RZ, 0xc0, !PT ;  /* 0xff0000ff19187812 */ /* 0x000fe400078ec0ff */
[--C-:B------:R-:W-:Y:S02]  /*2d10*/  SHF.R.U32.HI R25, RZ, 0x8, R15.reuse ;  /* 0x00000008ff197819 */ /* 0x100fe4000001160f */
[----:B------:R-:W-:Y:S02]  /*2d20*/  SHF.R.U32.HI R53, RZ, 0x10, R15 ;  /* 0x00000010ff357819 */ /* 0x000fe4000001160f */
[----:B------:R-:W-:Y:S01]  /*2d30*/  LOP3.LUT R54, R15, 0xff0000ff, RZ, 0xc0, !PT ;  /* 0xff0000ff0f367812 */ /* 0x000fe200078ec0ff */
[----:B------:R-:W-:-:S02]  /*2d40*/  IMAD.SHL.U32 R15, R14, 0x100, RZ ;  /* 0x000001000e0f7824 */ /* 0x000fc400078e00ff */
[----:B------:R-:W-:Y:S02]  /*2d50*/  IMAD.SHL.U32 R25, R25, 0x100, RZ ;  /* 0x0000010019197824 */ /* 0x000fe400078e00ff */
[----:B------:R-:W-:Y:S01]  /*2d60*/  IMAD.MOV.U32 R14, RZ, RZ, R4 ;  /* 0x000000ffff0e7224 */ /* 0x000fe200078e0004 */
[----:B------:R-:W-:Y:S01]  /*2d70*/  LOP3.LUT R24, R24, 0xff00, R15, 0xf8, !PT ;  /* 0x0000ff0018187812 */ /* 0x000fe200078ef80f */
[----:B------:R-:W-:Y:S01]  /*2d80*/  IMAD.U32 R15, R55, 0x10000, RZ ;  /* 0x00010000370f7824 */ /* 0x000fe200078e00ff */
[----:B------:R-:W-:Y:S01]  /*2d90*/  LOP3.LUT R54, R54, 0xff00, R25, 0xf8, !PT ;  /* 0x0000ff0036367812 */ /* 0x000fe200078ef819 */
[----:B------:R-:W-:Y:S01]  /*2da0*/  IMAD.U32 R53, R53, 0x10000, RZ ;  /* 0x0001000035357824 */ /* 0x000fe200078e00ff */
[----:B------:R-:W-:Y:S02]  /*2db0*/  F2FP.F16.E4M3.UNPACK_B R4, R5 ;  /* 0x00000005ff04723e */ /* 0x000fe400020006ff */
[----:B------:R-:W-:Y:S02]  /*2dc0*/  F2FP.F16.E4M3.UNPACK_B R25, R83.H1 ;  /* 0x00000053ff19723e */ /* 0x000fe400030006ff */
[----:B------:R-:W-:Y:S01]  /*2dd0*/  LOP3.LUT R55, R24, 0xff0000, R15, 0xf8, !PT ;  /* 0x00ff000018377812 */ /* 0x000fe200078ef80f */
[--C-:B------:R-:W-:Y:S01]  /*2de0*/  HADD2.F32 R15, -RZ, R4.reuse.H1_H1 ;  /* 0x30000004ff0f7230 */ /* 0x100fe20000004100 */
[----:B------:R-:W-:Y:S01]  /*2df0*/  LOP3.LUT R79, R54, 0xff0000, R53, 0xf8, !PT ;  /* 0x00ff0000364f7812 */ /* 0x000fe200078ef835 */
[--C-:B------:R-:W-:Y:S01]  /*2e00*/  HADD2.F32 R56, -RZ, R25.reuse.H0_H0 ;  /* 0x20000019ff387230 */ /* 0x100fe20000004100 */
[----:B------:R-:W-:Y:S01]  /*2e10*/  F2FP.F16.E4M3.UNPACK_B R53, R85.H1 ;  /* 0x00000055ff35723e */ /* 0x000fe200030006ff */
[----:B------:R-:W-:Y:S01]  /*2e20*/  HADD2.F32 R4, -RZ, R4.H0_H0 ;  /* 0x20000004ff047230 */ /* 0x000fe20000004100 */
[----:B------:R-:W-:Y:S01]  /*2e30*/  F2FP.F16.E4M3.UNPACK_B R5, R5.H1 ;  /* 0x00000005ff05723e */ /* 0x000fe200030006ff */
[----:B------:R-:W-:-:S02]  /*2e40*/  HADD2.F32 R57, -RZ, R25.H1_H1 ;  /* 0x30000019ff397230 */ /* 0x000fc40000004100 */
[CC--:B------:R-:W-:Y:S01]  /*2e50*/  FMUL.FTZ R81, R15.reuse, R56.reuse ;  /* 0x000000380f517220 */ /* 0x0c0fe20000410000 */
[----:B------:R-:W-:Y:S02]  /*2e60*/  HADD2.F32 R54, -RZ, R53.H0_H0 ;  /* 0x20000035ff367230 */ /* 0x000fe40000004100 */
[C---:B------:R-:W-:Y:S01]  /*2e70*/  FMUL.FTZ R80, R4.reuse, R56 ;  /* 0x0000003804507220 */ /* 0x040fe20000410000 */
[--C-:B------:R-:W-:Y:S01]  /*2e80*/  HADD2.F32 R25, -RZ, R5.reuse.H1_H1 ;  /* 0x30000005ff197230 */ /* 0x100fe20000004100 */
[----:B------:R-:W-:Y:S01]  /*2e90*/  F2FP.F16.E4M3.UNPACK_B R56, R83 ;  /* 0x00000053ff38723e */ /* 0x000fe200020006ff */
[----:B------:R-:W-:Y:S02]  /*2ea0*/  HADD2.F32 R24, -RZ, R5.H0_H0 ;  /* 0x20000005ff187230 */ /* 0x000fe40000004100 */
[-C--:B------:R-:W-:Y:S01]  /*2eb0*/  FFMA.FTZ R4, R4, R54.reuse, -R81 ;  /* 0x0000003604047223 */ /* 0x080fe20000010851 */
[----:B------:R-:W-:Y:S02]  /*2ec0*/  HADD2.F32 R53, -RZ, R53.H1_H1 ;  /* 0x30000035ff357230 */ /* 0x000fe40000004100 */
[----:B------:R-:W-:Y:S01]  /*2ed0*/  FFMA.FTZ R5, R15, R54, R80 ;  /* 0x000000360f057223 */ /* 0x000fe20000010050 */
[CC--:B------:R-:W-:Y:S01]  /*2ee0*/  FMUL.FTZ R81, R25.reuse, R57.reuse ;  /* 0x0000003919517220 */ /* 0x0c0fe20000410000 */
[C---:B------:R-:W-:Y:S01]  /*2ef0*/  FMUL.FTZ R82, R24.reuse, R57 ;  /* 0x0000003918527220 */ /* 0x040fe20000410000 */
[-C--:B------:R-:W-:Y:S01]  /*2f00*/  F2FP.F16.E4M3.UNPACK_B R15, R14.reuse.H1 ;  /* 0x0000000eff0f723e */ /* 0x080fe200030006ff */
[----:B------:R-:W-:Y:S01]  /*2f10*/  HADD2.F32 R57, -RZ, R56.H1_H1 ;  /* 0x30000038ff397230 */ /* 0x000fe20000004100 */
[----:B------:R-:W-:Y:S01]  /*2f20*/  F2FP.F16.E4M3.UNPACK_B R14, R14 ;  /* 0x0000000eff0e723e */ /* 0x000fe200020006ff */
[-C--:B------:R-:W-:Y:S01]  /*2f30*/  FFMA.FTZ R83, R24, R53.reuse, -R81 ;  /* 0x0000003518537223 */ /* 0x080fe20000010851 */
[----:B------:R-:W-:Y:S01]  /*2f40*/  FFMA.FTZ R84, R25, R53, R82 ;  /* 0x0000003519547223 */ /* 0x000fe20000010052 */
[----:B------:R-:W-:Y:S01]  /*2f50*/  F2FP.F16.E4M3.UNPACK_B R53, R85 ;  /* 0x00000055ff35723e */ /* 0x000fe200020006ff */
[----:B------:R-:W-:-:S02]  /*2f60*/  HADD2.F32 R24, -RZ, R15.H0_H0 ;  /* 0x2000000fff187230 */ /* 0x000fc40000004100 */
[----:B------:R-:W-:Y:S01]  /*2f70*/  HADD2.F32 R25, -RZ, R15.H1_H1 ;  /* 0x3000000fff197230 */ /* 0x000fe20000004100 */
[----:B------:R-:W-:Y:S01]  /*2f80*/  F2FP.SATFINITE.E4M3.F32.PACK_AB_MERGE_C R87, R84, R83, RZ ;  /* 0x000000535457723e */ /* 0x000fe200048070ff */
[----:B------:R-:W-:Y:S02]  /*2f90*/  HADD2.F32 R15, -RZ, R14.H0_H0 ;  /* 0x2000000eff0f7230 */ /* 0x000fe40000004100 */
[-C--:B------:R-:W-:Y:S01]  /*2fa0*/  FMUL.FTZ R82, R24, R57.reuse ;  /* 0x0000003918527220 */ /* 0x080fe20000410000 */
[----:B------:R-:W-:Y:S02]  /*2fb0*/  HADD2.F32 R56, -RZ, R56.H0_H0 ;  /* 0x20000038ff387230 */ /* 0x000fe40000004100 */
[----:B------:R-:W-:Y:S01]  /*2fc0*/  FMUL.FTZ R81, R25, R57 ;  /* 0x0000003919517220 */ /* 0x000fe20000410000 */
[----:B------:R-:W-:Y:S01]  /*2fd0*/  HADD2.F32 R14, -RZ, R14.H1_H1 ;  /* 0x3000000eff0e7230 */ /* 0x000fe20000004100 */
[----:B------:R-:W-:Y:S01]  /*2fe0*/  F2FP.SATFINITE.E4M3.F32.PACK_AB_MERGE_C R5, R5, R4, R87 ;  /* 0x000000040505723e */ /* 0x000fe20004807057 */
[----:B------:R-:W-:-:S02]  /*2ff0*/  HADD2.F32 R54, -RZ, R53.H1_H1 ;  /* 0x30000035ff367230 */ /* 0x000fc40000004100 */
[-C--:B------:R-:W-:Y:S01]  /*3000*/  FMUL.FTZ R57, R15, R56.reuse ;  /* 0x000000380f397220 */ /* 0x080fe20000410000 */
[----:B------:R-:W-:Y:S02]  /*3010*/  HADD2.F32 R53, -RZ, R53.H0_H0 ;  /* 0x20000035ff357230 */ /* 0x000fe40000004100 */
[----:B------:R-:W-:Y:S01]  /*3020*/  FMUL.FTZ R80, R14, R56 ;  /* 0x000000380e507220 */ /* 0x000fe20000410000 */
[----:B------:R-:W-:Y:S01]  /*3030*/  F2FP.F16.E4M3.UNPACK_B R56, R79.H1 ;  /* 0x0000004fff38723e */ /* 0x000fe200030006ff */
[-C--:B------:R-:W-:Y:S01]  /*3040*/  FFMA.FTZ R24, R24, R54.reuse, -R81 ;  /* 0x0000003618187223 */ /* 0x080fe20000010851 */
[----:B------:R-:W-:Y:S01]  /*3050*/  FFMA.FTZ R25, R25, R54, R82 ;  /* 0x0000003619197223 */ /* 0x000fe20000010052 */
[----:B------:R-:W-:Y:S01]  /*3060*/  FFMA.FTZ R81, R15, R53, -R80 ;  /* 0x000000350f517223 */ /* 0x000fe20000010850 */
[----:B------:R-:W-:Y:S01]  /*3070*/  F2FP.F16.E4M3.UNPACK_B R15, R7.H1 ;  /* 0x00000007ff0f723e */ /* 0x000fe200030006ff */
[----:B------:R-:W-:Y:S01]  /*3080*/  FFMA.FTZ R82, R14, R53, R57 ;  /* 0x000000350e527223 */ /* 0x000fe20000010039 */
[----:B------:R-:W-:Y:S01]  /*3090*/  F2FP.F16.E4M3.UNPACK_B R53, R55.H1 ;  /* 0x00000037ff35723e */ /* 0x000fe200030006ff */
[----:B------:R-:W-:Y:S01]  /*30a0*/  HADD2.F32 R80, -RZ, R56.H1_H1 ;  /* 0x30000038ff507230 */ /* 0x000fe20000004100 */
[----:B------:R-:W-:Y:S01]  /*30b0*/  F2FP.SATFINITE.E4M3.F32.PACK_AB_MERGE_C R85, R25, R24, RZ ;  /* 0x000000181955723e */ /* 0x000fe200048070ff */
[--C-:B------:R-:W-:Y:S01]  /*30c0*/  HADD2.F32 R25, -RZ, R15.reuse.H1_H1 ;  /* 0x3000000fff197230 */ /* 0x100fe20000004100 */
[----:B------:R-:W-:Y:S01]  /*30d0*/  F2FP.F16.E4M3.UNPACK_B R14, R6.H1 ;  /* 0x00000006ff0e723e */ /* 0x000fe200030006ff */
[----:B------:R-:W-:Y:S01]  /*30e0*/  HADD2.F32 R24, -RZ, R15.H0_H0 ;  /* 0x2000000fff187230 */ /* 0x000fe20000004100 */
[----:B------:R-:W-:Y:S01]  /*30f0*/  F2FP.F16.E4M3.UNPACK_B R79, R79 ;  /* 0x0000004fff4f723e */ /* 0x000fe200020006ff */
[----:B------:R-:W-:Y:S01]  /*3100*/  HADD2.F32 R54, -RZ, R53.H1_H1 ;  /* 0x30000035ff367230 */ /* 0x000fe20000004100 */
[----:B------:R-:W-:Y:S01]  /*3110*/  F2FP.F16.E4M3.UNPACK_B R55, R55 ;  /* 0x00000037ff37723e */ /* 0x000fe200020006ff */
[----:B------:R-:W-:-:S02]  /*3120*/  HADD2.F32 R15, -RZ, R14.H1_H1 ;  /* 0x3000000eff0f7230 */ /* 0x000fc40000004100 */
[-C--:B------:R-:W-:Y:S01]  /*3130*/  FMUL.FTZ R83, R25, R80.reuse ;  /* 0x0000005019537220 */ /* 0x080fe20000410000 */
[----:B------:R-:W-:Y:S02]  /*3140*/  HADD2.F32 R57, -RZ, R79.H1_H1 ;  /* 0x3000004fff397230 */ /* 0x000fe40000004100 */
[C---:B------:R-:W-:Y:S01]  /*3150*/  FMUL.FTZ R86, R24.reuse, R80 ;  /* 0x0000005018567220 */ /* 0x040fe20000410000 */
[----:B------:R-:W-:Y:S02]  /*3160*/  HADD2.F32 R14, -RZ, R14.H0_H0 ;  /* 0x2000000eff0e7230 */ /* 0x000fe40000004100 */
[----:B------:R-:W-:Y:S01]  /*3170*/  FFMA.FTZ R84, R24, R54, -R83 ;  /* 0x0000003618547223 */ /* 0x000fe20000010853 */
[----:B------:R-:W-:Y:S02]  /*3180*/  HADD2.F32 R24, -RZ, R55.H1_H1 ;  /* 0x30000037ff187230 */ /* 0x000fe40000004100 */
[----:B------:R-:W-:Y:S01]  /*3190*/  FMUL.FTZ R83, R15, R57 ;  /* 0x000000390f537220 */ /* 0x000fe20000410000 */
        /* <DEDUP_REMOVED lines=10> */
[--C-:B------:R-:W-:Y:S01]  /*3240*/  HADD2.F32 R7, -RZ, R6.reuse.H0_H0 ;  /* 0x20000006ff077230 */ /* 0x100fe20000004100 */
[----:B------:R-:W-:Y:S01]  /*3250*/  F2FP.SATFINITE.E4M3.F32.PACK_AB_MERGE_C R80, R80, R83, RZ ;  /* 0x000000535050723e */ /* 0x000fe200048070ff */
[----:B------:R-:W-:Y:S02]  /*3260*/  HADD2.F32 R6, -RZ, R6.H1_H1 ;  /* 0x30000006ff067230 */ /* 0x000fe40000004100 */
[----:B------:R-:W-:Y:S01]  /*3270*/  FMUL.FTZ R25, R15, R56 ;  /* 0x000000380f197220 */ /* 0x000fe20000410000 */
[----:B------:R-:W-:-:S02]  /*3280*/  HADD2.F32 R79, -RZ, R79.H0_H0 ;  /* 0x2000004fff4f7230 */ /* 0x000fc40000004100 */
[----:B------:R-:W-:Y:S01]  /*3290*/  FMUL.FTZ R56, R14, R56 ;  /* 0x000000380e387220 */ /* 0x000fe20000410000 */
        /* <DEDUP_REMOVED lines=8> */
[----:B------:R-:W-:-:S03]  /*3320*/  FFMA.FTZ R79, R6, R55, R79 ;  /* 0x00000037064f7223 */ /* 0x000fc6000001004f */
[----:B------:R-:W-:Y:S02]  /*3330*/  F2FP.SATFINITE.E4M3.F32.PACK_AB_MERGE_C R7, R56, R25, R57 ;  /* 0x000000193807723e */ /* 0x000fe40004807039 */
[----:B------:R-:W-:-:S07]  /*3340*/  F2FP.SATFINITE.E4M3.F32.PACK_AB_MERGE_C R6, R79, R24, R80 ;  /* 0x000000184f06723e */ /* 0x000fce0004807050 */
.L_x_1113:
[----:B------:R-:W-:Y:S05]  /*3350*/  BSYNC B2 ;  /* 0x0000000000027941 */ /* 0x000fea0003800000 */
.L_x_1112:
[----:B------:R1:W-:Y:S02]  /*3360*/  STG.E.128 desc[UR44][R12.64], R4 ;  /* 0x000000040c007986 */ /* 0x0003e4000c101d2c */
.L_x_1111:
[----:B------:R-:W-:Y:S05]  /*3370*/  BSYNC B1 ;  /* 0x0000000000017941 */ /* 0x000fea0003800000 */
.L_x_1110:
[----:B------:R-:W-:Y:S05]  /*3380*/  @P2 BRA `(.L_x_1109) ;  /* 0x0000001800cc2947 */ /* 0x000fea0003800000 */
[----:B-1----:R-:W2:Y:S04]  /*3390*/  LDL R6, [R1+0x4c] ;  /* 0x00004c0001067983 */ /* 0x002ea80000100800 */
[----:B------:R-:W3:Y:S01]  /*33a0*/  LDL R14, [R1+0x44] ;  /* 0x00004400010e7983 */ /* 0x000ee20000100800 */
[----:B------:R-:W-:Y:S01]  /*33b0*/  IMAD.MOV.U32 R5, RZ, RZ, 0x20 ;  /* 0x00000020ff057424 */ /* 0x000fe200078e00ff */
[----:B------:R-:W-:Y:S01]  /*33c0*/  BSSY B1, `(.L_x_1114) ;  /* 0x000006f000017945 */ /* 0x000fe20003800000 */
[----:B------:R-:W-:-:S03]  /*33d0*/  IMAD R4, R157, 0x2800, RZ ;  /* 0x000028009d047824 */ /* 0x000fc600078e02ff */
        /* <DEDUP_REMOVED lines=15> */
[----:B-1----:R-:W-:Y:S01]  /*34d0*/  IMAD.MOV.U32 R8, RZ, RZ, R4 ;  /* 0x000000ffff087224 */ /* 0x002fe200078e0004 */
[----:B------:R-:W-:Y:S01]  /*34e0*/  F2FP.F16.E4M3.UNPACK_B R4, R5 ;  /* 0x00000005ff04723e */ /* 0x000fe200020006ff */
[----:B------:R-:W-:Y:S01]  /*34f0*/  IMAD.U32 R10, R24, 0x10000, RZ ;  /* 0x00010000180a7824 */ /* 0x000fe200078e00ff */
[----:B------:R-:W-:Y:S01]  /*3500*/  LOP3.LUT R14, R14, 0xff00, R11, 0xf8, !PT ;  /* 0x0000ff000e0e7812 */ /* 0x000fe200078ef80b */
[----:B------:R-:W-:Y:S01]  /*3510*/  IMAD.U32 R15, R15, 0x10000, RZ ;  /* 0x000100000f0f7824 */ /* 0x000fe200078e00ff */
[----:B------:R-:W-:-:S02]  /*3520*/  F2FP.F16.E4M3.UNPACK_B R11, R52.H1 ;  /* 0x00000034ff0b723e */ /* 0x000fc400030006ff */
[----:B------:R-:W-:Y:S01]  /*3530*/  LOP3.LUT R24, R9, 0xff0000, R10, 0xf8, !PT ;  /* 0x00ff000009187812 */ /* 0x000fe200078ef80a */
[--C-:B------:R-:W-:Y:S01]  /*3540*/  HADD2.F32 R9, -RZ, R4.reuse.H1_H1 ;  /* 0x30000004ff097230 */ /* 0x100fe20000004100 */
[----:B------:R-:W-:Y:S01]  /*3550*/  LOP3.LUT R53, R14, 0xff0000, R15, 0xf8, !PT ;  /* 0x00ff00000e357812 */ /* 0x000fe200078ef80f */
[--C-:B------:R-:W-:Y:S01]  /*3560*/  HADD2.F32 R25, -RZ, R11.reuse.H0_H0 ;  /* 0x2000000bff197230 */ /* 0x100fe20000004100 */
[----:B------:R-:W-:Y:S01]  /*3570*/  F2FP.F16.E4M3.UNPACK_B R14, R26.H1 ;  /* 0x0000001aff0e723e */ /* 0x000fe200030006ff */
[----:B------:R-:W-:Y:S01]  /*3580*/  HADD2.F32 R4, -RZ, R4.H0_H0 ;  /* 0x20000004ff047230 */ /* 0x000fe20000004100 */
[----:B------:R-:W-:Y:S01]  /*3590*/  F2FP.F16.E4M3.UNPACK_B R5, R5.H1 ;  /* 0x00000005ff05723e */ /* 0x000fe200030006ff */
[----:B------:R-:W-:Y:S02]  /*35a0*/  HADD2.F32 R27, -RZ, R11.H1_H1 ;  /* 0x3000000bff1b7230 */ /* 0x000fe40000004100 */
[----:B------:R-:W-:Y:S01]  /*35b0*/  FMUL.FTZ R55, R9, R25 ;  /* 0x0000001909377220 */ /* 0x000fe20000410000 */
[----:B------:R-:W-:-:S02]  /*35c0*/  HADD2.F32 R15, -RZ, R14.H0_H0 ;  /* 0x2000000eff0f7230 */ /* 0x000fc40000004100 */
[----:B------:R-:W-:Y:S01]  /*35d0*/  FMUL.FTZ R54, R4, R25 ;  /* 0x0000001904367220 */ /* 0x000fe20000410000 */
[--C-:B------:R-:W-:Y:S01]  /*35e0*/  HADD2.F32 R11, -RZ, R5.reuse.H1_H1 ;  /* 0x30000005ff0b7230 */ /* 0x100fe20000004100 */
[----:B------:R-:W-:Y:S01]  /*35f0*/  F2FP.F16.E4M3.UNPACK_B R52, R52 ;  /* 0x00000034ff34723e */ /* 0x000fe200020006ff */
[----:B------:R-:W-:Y:S02]  /*3600*/  HADD2.F32 R10, -RZ, R5.H0_H0 ;  /* 0x20000005ff0a7230 */ /* 0x000fe40000004100 */
[----:B------:R-:W-:Y:S01]  /*3610*/  FFMA.FTZ R5, R9, R15, R54 ;  /* 0x0000000f09057223 */ /* 0x000fe20000010036 */
[----:B------:R-:W-:Y:S02]  /*3620*/  HADD2.F32 R14, -RZ, R14.H1_H1 ;  /* 0x3000000eff0e7230 */ /* 0x000fe40000004100 */
[CC--:B------:R-:W-:Y:S01]  /*3630*/  FMUL.FTZ R25, R11.reuse, R27.reuse ;  /* 0x0000001b0b197220 */ /* 0x0c0fe20000410000 */
[----:B------:R-:W-:Y:S01]  /*3640*/  F2FP.F16.E4M3.UNPACK_B R9, R8.H1 ;  /* 0x00000008ff09723e */ /* 0x000fe200030006ff */
[----:B------:R-:W-:Y:S01]  /*3650*/  FMUL.FTZ R56, R10, R27 ;  /* 0x0000001b0a387220 */ /* 0x000fe20000410000 */
[----:B------:R-:W-:Y:S01]  /*3660*/  FFMA.FTZ R4, R4, R15, -R55 ;  /* 0x0000000f04047223 */ /* 0x000fe20000010837 */
[----:B------:R-:W-:Y:S01]  /*3670*/  FFMA.FTZ R27, R10, R14, -R25 ;  /* 0x0000000e0a1b7223 */ /* 0x000fe20000010819 */
[----:B------:R-:W-:Y:S01]  /*3680*/  F2FP.F16.E4M3.UNPACK_B R8, R8 ;  /* 0x00000008ff08723e */ /* 0x000fe200020006ff */
[----:B------:R-:W-:Y:S01]  /*3690*/  FFMA.FTZ R80, R11, R14, R56 ;  /* 0x0000000e0b507223 */ /* 0x000fe20000010038 */
[----:B------:R-:W-:Y:S01]  /*36a0*/  F2FP.F16.E4M3.UNPACK_B R26, R26 ;  /* 0x0000001aff1a723e */ /* 0x000fe200020006ff */
[----:B------:R-:W-:-:S02]  /*36b0*/  HADD2.F32 R15, -RZ, R52.H1_H1 ;  /* 0x30000034ff0f7230 */ /* 0x000fc40000004100 */
[--C-:B------:R-:W-:Y:S01]  /*36c0*/  HADD2.F32 R10, -RZ, R9.reuse.H0_H0 ;  /* 0x20000009ff0a7230 */ /* 0x100fe20000004100 */
[----:B------:R-:W-:Y:S01]  /*36d0*/  F2FP.SATFINITE.E4M3.F32.PACK_AB_MERGE_C R80, R80, R27, RZ ;  /* 0x0000001b5050723e */ /* 0x000fe200048070ff */
[----:B------:R-:W-:Y:S02]  /*36e0*/  HADD2.F32 R11, -RZ, R9.H1_H1 ;  /* 0x30000009ff0b7230 */ /* 0x000fe40000004100 */
[----:B------:R-:W-:Y:S02]  /*36f0*/  HADD2.F32 R9, -RZ, R8.H0_H0 ;  /* 0x20000008ff097230 */ /* 0x000fe40000004100 */
[-C--:B------:R-:W-:Y:S01]  /*3700*/  FMUL.FTZ R56, R10, R15.reuse ;  /* 0x0000000f0a387220 */ /* 0x080fe20000410000 */
[----:B------:R-:W-:Y:S02]  /*3710*/  HADD2.F32 R14, -RZ, R26.H1_H1 ;  /* 0x3000001aff0e7230 */ /* 0x000fe40000004100 */
[----:B------:R-:W-:Y:S01]  /*3720*/  FMUL.FTZ R25, R11, R15 ;  /* 0x0000000f0b197220 */ /* 0x000fe20000410000 */
[----:B------:R-:W-:Y:S01]  /*3730*/  HADD2.F32 R52, -RZ, R52.H0_H0 ;  /* 0x20000034ff347230 */ /* 0x000fe20000004100 */
[----:B------:R-:W-:Y:S01]  /*3740*/  F2FP.SATFINITE.E4M3.F32.PACK_AB_MERGE_C R5, R5, R4, R80 ;  /* 0x000000040505723e */ /* 0x000fe20004807050 */
[----:B------:R-:W-:-:S02]  /*3750*/  HADD2.F32 R8, -RZ, R8.H1_H1 ;  /* 0x30000008ff087230 */ /* 0x000fc40000004100 */
[-C--:B------:R-:W-:Y:S01]  /*3760*/  FFMA.FTZ R25, R10, R14.reuse, -R25 ;  /* 0x0000000e0a197223 */ /* 0x080fe20000010819 */
[----:B------:R-:W-:Y:S02]  /*3770*/  HADD2.F32 R26, -RZ, R26.H0_H0 ;  /* 0x2000001aff1a7230 */ /* 0x000fe40000004100 */
[----:B------:R-:W-:Y:S01]  /*3780*/  FFMA.FTZ R56, R11, R14, R56 ;  /* 0x0000000e0b387223 */ /* 0x000fe20000010038 */
[CC--:B------:R-:W-:Y:S01]  /*3790*/  FMUL.FTZ R15, R9.reuse, R52.reuse ;  /* 0x00000034090f7220 */ /* 0x0c0fe20000410000 */
[----:B------:R-:W-:Y:S01]  /*37a0*/  FMUL.FTZ R54, R8, R52 ;  /* 0x0000003408367220 */ /* 0x000fe20000410000 */
[----:B------:R-:W-:Y:S02]  /*37b0*/  F2FP.F16.E4M3.UNPACK_B R14, R24.H1 ;  /* 0x00000018ff0e723e */ /* 0x000fe400030006ff */
[----:B------:R-:W-:Y:S01]  /*37c0*/  F2FP.SATFINITE.E4M3.F32.PACK_AB_MERGE_C R79, R56, R25, RZ ;  /* 0x00000019384f723e */ /* 0x000fe200048070ff */
[-C--:B------:R-:W-:Y:S01]  /*37d0*/  FFMA.FTZ R54, R9, R26.reuse, -R54 ;  /* 0x0000001a09367223 */ /* 0x080fe20000010836 */
[----:B------:R-:W-:Y:S01]  /*37e0*/  F2FP.F16.E4M3.UNPACK_B R9, R7.H1 ;  /* 0x00000007ff09723e */ /* 0x000fe200030006ff */
[----:B------:R-:W-:Y:S01]  /*37f0*/  FFMA.FTZ R55, R8, R26, R15 ;  /* 0x0000001a08377223 */ /* 0x000fe2000001000f */
[-C--:B------:R-:W-:Y:S01]  /*3800*/  F2FP.F16.E4M3.UNPACK_B R25, R53.reuse.H1 ;  /* 0x00000035ff19723e */ /* 0x080fe200030006ff */
[----:B------:R-:W-:Y:S01]  /*3810*/  HADD2.F32 R15, -RZ, R14.H1_H1 ;  /* 0x3000000eff0f7230 */ /* 0x000fe20000004100 */
[----:B------:R-:W-:Y:S01]  /*3820*/  F2FP.F16.E4M3.UNPACK_B R8, R6.H1 ;  /* 0x00000006ff08723e */ /* 0x000fe200030006ff */
[----:B------:R-:W-:Y:S01]  /*3830*/  HADD2.F32 R11, -RZ, R9.H1_H1 ;  /* 0x30000009ff0b7230 */ /* 0x000fe20000004100 */
[----:B------:R-:W-:Y:S01]  /*3840*/  F2FP.F16.E4M3.UNPACK_B R53, R53 ;  /* 0x00000035ff35723e */ /* 0x000fe200020006ff */
[----:B------:R-:W-:Y:S01]  /*3850*/  HADD2.F32 R27, -RZ, R25.H1_H1 ;  /* 0x30000019ff1b7230 */ /* 0x000fe20000004100 */
[----:B------:R-:W-:Y:S01]  /*3860*/  F2FP.F16.E4M3.UNPACK_B R24, R24 ;  /* 0x00000018ff18723e */ /* 0x000fe200020006ff */
[----:B------:R-:W-:Y:S01]  /*3870*/  HADD2.F32 R10, -RZ, R9.H0_H0 ;  /* 0x20000009ff0a7230 */ /* 0x000fe20000004100 */
[----:B------:R-:W-:Y:S01]  /*3880*/  F2FP.F16.E4M3.UNPACK_B R7, R7 ;  /* 0x00000007ff07723e */ /* 0x000fe200020006ff */
[----:B------:R-:W-:-:S02]  /*3890*/  HADD2.F32 R9, -RZ, R8.H1_H1 ;  /* 0x30000008ff097230 */ /* 0x000fc40000004100 */
[-C--:B------:R-:W-:Y:S01]  /*38a0*/  FMUL.FTZ R57, R11, R27.reuse ;  /* 0x0000001b0b397220 */ /* 0x080fe20000410000 */
[--C-:B------:R-:W-:Y:S02]  /*38b0*/  HADD2.F32 R26, -RZ, R53.reuse.H1_H1 ;  /* 0x30000035ff1a7230 */ /* 0x100fe40000004100 */
[C---:B------:R-:W-:Y:S01]  /*38c0*/  FMUL.FTZ R52, R10.reuse, R27 ;  /* 0x0000001b0a347220 */ /* 0x040fe20000410000 */
[----:B------:R-:W-:Y:S02]  /*38d0*/  HADD2.F32 R8, -RZ, R8.H0_H0 ;  /* 0x20000008ff087230 */ /* 0x000fe40000004100 */
[----:B------:R-:W-:Y:S01]  /*38e0*/  FFMA.FTZ R57, R10, R15, -R57 ;  /* 0x0000000f0a397223 */ /* 0x000fe20000010839 */
[----:B------:R-:W-:Y:S02]  /*38f0*/  HADD2.F32 R10, -RZ, R24.H1_H1 ;  /* 0x30000018ff0a7230 */ /* 0x000fe40000004100 */
[----:B------:R-:W-:Y:S01]  /*3900*/  FMUL.FTZ R27, R9, R26 ;  /* 0x0000001a091b7220 */ /* 0x000fe20000410000 */
[----:B------:R-:W-:Y:S01]  /*3910*/  F2FP.F16.E4M3.UNPACK_B R6, R6 ;  /* 0x00000006ff06723e */ /* 0x000fe200020006ff */
[----:B------:R-:W-:Y:S01]  /*3920*/  FMUL.FTZ R26, R8, R26 ;  /* 0x0000001a081a7220 */ /* 0x000fe20000410000 */
[----:B------:R-:W-:-:S02]  /*3930*/  HADD2.F32 R53, -RZ, R53.H0_H0 ;  /* 0x20000035ff357230 */ /* 0x000fc40000004100 */
[-C--:B------:R-:W-:Y:S01]  /*3940*/  FFMA.FTZ R27, R8, R10.reuse, -R27 ;  /* 0x0000000a081b7223 */ /* 0x080fe2000001081b */
[--C-:B------:R-:W-:Y:S02]  /*3950*/  HADD2.F32 R8, -RZ, R7.reuse.H0_H0 ;  /* 0x20000007ff087230 */ /* 0x100fe40000004100 */
[----:B------:R-:W-:Y:S01]  /*3960*/  FFMA.FTZ R26, R9, R10, R26 ;  /* 0x0000000a091a7223 */ /* 0x000fe2000001001a */
[----:B------:R-:W-:Y:S02]  /*3970*/  HADD2.F32 R9, -RZ, R7.H1_H1 ;  /* 0x30000007ff097230 */ /* 0x000fe40000004100 */
[----:B------:R-:W-:Y:S01]  /*3980*/  FFMA.FTZ R56, R11, R15, R52 ;  /* 0x0000000f0b387223 */ /* 0x000fe20000010034 */
[--C-:B------:R-:W-:Y:S01]  /*3990*/  HADD2.F32 R7, -RZ, R6.reuse.H0_H0 ;  /* 0x20000006ff077230 */ /* 0x100fe20000004100 */
[----:B------:R-:W-:Y:S01]  /*39a0*/  F2FP.SATFINITE.E4M3.F32.PACK_AB_MERGE_C R4, R55, R54, R79 ;  /* 0x000000363704723e */ /* 0x000fe2000480704f */
[----:B------:R-:W-:Y:S01]  /*39b0*/  HADD2.F32 R6, -RZ, R6.H1_H1 ;  /* 0x30000006ff067230 */ /* 0x000fe20000004100 */
[----:B------:R-:W-:Y:S01]  /*39c0*/  F2FP.SATFINITE.E4M3.F32.PACK_AB_MERGE_C R26, R26, R27, RZ ;  /* 0x0000001b1a1a723e */ /* 0x000fe200048070ff */
[----:B------:R-:W-:Y:S01]  /*39d0*/  HADD2.F32 R25, -RZ, R25.H0_H0 ;  /* 0x20000019ff197230 */ /* 0x000fe20000004100 */
[----:B------:R-:W-:Y:S01]  /*39e0*/  F2FP.SATFINITE.E4M3.F32.PACK_AB_MERGE_C R56, R56, R57, RZ ;  /* 0x000000393838723e */ /* 0x000fe200048070ff */
[----:B------:R-:W-:-:S02]  /*39f0*/  HADD2.F32 R14, -RZ, R14.H0_H0 ;  /* 0x2000000eff0e7230 */ /* 0x000fc40000004100 */
[----:B------:R-:W-:Y:S01]  /*3a00*/  FMUL.FTZ R10, R6, R53 ;  /* 0x00000035060a7220 */ /* 0x000fe20000410000 */
[----:B------:R-:W-:Y:S02]  /*3a10*/  HADD2.F32 R24, -RZ, R24.H0_H0 ;  /* 0x20000018ff187230 */ /* 0x000fe40000004100 */
[-C--:B------:R-:W-:Y:S01]  /*3a20*/  FMUL.FTZ R11, R9, R25.reuse ;  /* 0x00000019090b7220 */ /* 0x080fe20000410000 */
[C---:B------:R-:W-:Y:S01]  /*3a30*/  FMUL.FTZ R52, R8.reuse, R25 ;  /* 0x0000001908347220 */ /* 0x040fe20000410000 */
[----:B------:R-:W-:Y:S02]  /*3a40*/  FMUL.FTZ R53, R7, R53 ;  /* 0x0000003507357220 */ /* 0x000fe40000410000 */
[-C--:B------:R-:W-:Y:S01]  /*3a50*/  FFMA.FTZ R11, R8, R14.reuse, -R11 ;  /* 0x0000000e080b7223 */ /* 0x080fe2000001080b */
[----:B------:R-:W-:Y:S01]  /*3a60*/  FFMA.FTZ R52, R9, R14, R52 ;  /* 0x0000000e09347223 */ /* 0x000fe20000010034 */
[-C--:B------:R-:W-:Y:S01]  /*3a70*/  FFMA.FTZ R10, R7, R24.reuse, -R10 ;  /* 0x00000018070a7223 */ /* 0x080fe2000001080a */
[----:B------:R-:W-:-:S03]  /*3a80*/  FFMA.FTZ R53, R6, R24, R53 ;  /* 0x0000001806357223 */ /* 0x000fc60000010035 */
[----:B------:R-:W-:Y:S02]  /*3a90*/  F2FP.SATFINITE.E4M3.F32.PACK_AB_MERGE_C R7, R52, R11, R56 ;  /* 0x0000000b3407723e */ /* 0x000fe40004807038 */
[----:B------:R-:W-:-:S07]  /*3aa0*/  F2FP.SATFINITE.E4M3.F32.PACK_AB_MERGE_C R6, R53, R10, R26 ;  /* 0x0000000a3506723e */ /* 0x000fce000480701a */
.L_x_1115:
[----:B------:R-:W-:Y:S05]  /*3ab0*/  BSYNC B1 ;  /* 0x0000000000017941 */ /* 0x000fea0003800000 */
.L_x_1114:
[----:B-1----:R1:W-:Y:S01]  /*3ac0*/  STG.E.128 desc[UR44][R12.64+0x20], R4 ;  /* 0x000020040c007986 */ /* 0x0023e2000c101d2c */
[----:B------:R-:W-:Y:S05]  /*3ad0*/  BRA `(.L_x_1109) ;  /* 0x0000001000f87947 */ /* 0x000fea0003800000 */
.L_x_1103:
[----:B------:R-:W0:Y:S01]  /*3ae0*/  S2R R5, SR_TID.X ;  /* 0x0000000000057919 */ /* 0x000e220000002100 */
[----:B------:R-:W2:Y:S01]  /*3af0*/  LDL R54, [R1+0xc] ;  /* 0x00000c0001367983 */ /* 0x000ea20000100800 */
[C---:B0-----:R-:W-:Y:S02]  /*3b00*/  VIADD R9, R5.reuse, 0xffffff80 ;  /* 0xffffff8005097836 */ /* 0x041fe40000000000 */
[----:B------:R-:W-:Y:S02]  /*3b10*/  VIADD R8, R5, 0xffffff80 ;  /* 0xffffff8005087836 */ /* 0x000fe40000000000 */
[----:B------:R-:W-:-:S03]  /*3b20*/  IMAD R5, R47, -0xa0, R50 ;  /* 0xffffff602f057824 */ /* 0x000fc600078e0232 */
[----:B------:R-:W-:Y:S02]  /*3b30*/  LEA.HI R8, R8, R9, RZ, 0x1 ;  /* 0x0000000908087211 */ /* 0x000fe400078f08ff */
[----:B------:R-:W-:Y:S02]  /*3b40*/  VIMNMX R5, R5, 0xa0, PT ;  /* 0x000000a005057848 */ /* 0x000fe40003fe0100 */
[----:B------:R-:W-:-:S04]  /*3b50*/  SHF.R.S32.HI R8, RZ, 0x1, R8 ;  /* 0x00000001ff087819 */ /* 0x000fc80000011408 */
[----:B------:R-:W-:-:S04]  /*3b60*/  ISETP.GE.AND P1, PT, R8, R5, PT ;  /* 0x000000050800720c */ /* 0x000fc80003f26270 */
[----:B------:R-:W-:-:S13]  /*3b70*/  ISETP.GE.OR P0, PT, R22, R27, P1 ;  /* 0x0000001b1600720c */ /* 0x000fda0000f06670 */
[----:B------:R-:W0:Y:S08]  /*3b80*/  @!P0 LDC.64 R12, c[0x0][0x3e8] ;  /* 0x0000fa00ff0c8b82 */ /* 0x000e300000000a00 */
[----:B------:R-:W1:Y:S01]  /*3b90*/  @!P0 LDC.64 R24, c[0x0][0x400] ;  /* 0x00010000ff188b82 */ /* 0x000e620000000a00 */
[----:B------:R-:W-:Y:S02]  /*3ba0*/  CS2R R10, SRZ ;  /* 0x00000000000a7805 */ /* 0x000fe4000001ff00 */
[----:B------:R-:W-:-:S02]  /*3bb0*/  CS2R R8, SRZ ;  /* 0x0000000000087805 */ /* 0x000fc4000001ff00 */
[----:B0-----:R-:W-:-:S04]  /*3bc0*/  @!P0 IADD3 R12, P5, P6, R34, R12, R6 ;  /* 0x0000000c220c8210 */ /* 0x001fc80007ebe006 */
[----:B------:R-:W-:Y:S02]  /*3bd0*/  @!P0 IADD3.X R13, R68, R13, R57, P5, P6 ;  /* 0x0000000d440d8210 */ /* 0x000fe40002fec439 */
[----:B------:R-:W-:Y:S02]  /*3be0*/  CS2R R6, SRZ ;  /* 0x0000000000067805 */ /* 0x000fe4000001ff00 */
        /* <DEDUP_REMOVED lines=11> */
[----:B----4-:R-:W-:Y:S02]  /*3ca0*/  IMAD.MOV.U32 R82, RZ, RZ, R10 ;  /* 0x000000ffff527224 */ /* 0x010fe400078e000a */
[----:B------:R-:W-:-:S06]  /*3cb0*/  IMAD.MOV.U32 R85, RZ, RZ, R8 ;  /* 0x000000ffff557224 */ /* 0x000fcc00078e0008 */
[----:B------:R-:W-:Y:S05]  /*3cc0*/  @!P0 BRA `(.L_x_1116) ;  /* 0x0000000000048947 */ /* 0x000fea0003800000 */
[----:B------:R-:W-:Y:S01]  /*3cd0*/  BPT.TRAP 0x1 ;  /* 0x000000040000795c */ /* 0x000fe20000300000 */
.L_x_1116:
[----:B------:R-:W2:Y:S01]  /*3ce0*/  LDL R12, [R1+0x20] ;  /* 0x00002000010c7983 */ /* 0x000ea20000100800 */
[----:B------:R-:W-:Y:S01]  /*3cf0*/  IMAD R76, R157, 0x8, R18 ;  /* 0x000000089d4c7824 */ /* 0x000fe200078e0212 */
[----:B------:R-:W0:Y:S01]  /*3d00*/  LDC R79, c[0x0][0x2f4] ;  /* 0x0000bd00ff4f7b82 */ /* 0x000e220000000800 */
[----:B------:R-:W-:Y:S01]  /*3d10*/  BSSY B1, `(.L_x_1117) ;  /* 0x0000004000017945 */ /* 0x000fe20003800000 */
[----:B--2---:R-:W-:-:S04]  /*3d20*/  SHF.L.U32 R77, R12, 0x1f, RZ ;  /* 0x0000001f0c4d7819 */ /* 0x004fc800000006ff */
[----:B------:R-:W1:Y:S02]  /*3d30*/  SYNCS.PHASECHK.TRANS64.TRYWAIT P5, [R76+URZ+0x13290], R77 ;  /* 0x0132904d4c0075a7 */ /* 0x000e6400080a017f */
[----:B01----:R-:W-:Y:S05]  /*3d40*/  @!P5 BRA `(.L_x_1118) ;  /* 0x0000020c00a8d947 */ /* 0x003fea0003800000 */
.L_x_1412:
[----:B------:R-:W-:Y:S05]  /*3d50*/  BSYNC B1 ;  /* 0x0000000000017941 */ /* 0x000fea0003800000 */
.L_x_1117:
[----:B------:R-:W1:Y:S01]  /*3d60*/  S2R R12, SR_TID.X ;  /* 0x00000000000c7919 */ /* 0x000e620000002100 */
[----:B------:R-:W-:Y:S01]  /*3d70*/  ISETP.GE.OR P5, PT, R22, R79, P1 ;  /* 0x0000004f1600720c */ /* 0x000fe20000fa6670 */
[----:B------:R-:W-:Y:S01]  /*3d80*/  ULDC.64 UR4, c[0x0][0x300] ;  /* 0x0000c00000047ab9 */ /* 0x000fe20000000a00 */
[----:B------:R-:W-:Y:S02]  /*3d90*/  IMAD.MOV.U32 R54, RZ, RZ, R14 ;  /* 0x000000ffff367224 */ /* 0x000fe400078e000e */
[C---:B-1----:R-:W-:Y:S02]  /*3da0*/  VIADD R24, R12.reuse, 0xffffff80 ;  /* 0xffffff800c187836 */ /* 0x042fe40000000000 */
[----:B------:R-:W-:Y:S02]  /*3db0*/  VIADD R13, R12, 0xffffff80 ;  /* 0xffffff800c0d7836 */ /* 0x000fe40000000000 */
[----:B------:R-:W-:-:S03]  /*3dc0*/  IMAD R12, R49, UR4, RZ ;  /* 0x00000004310c7c24 */ /* 0x000fc6000f8e02ff */
[----:B------:R-:W-:-:S04]  /*3dd0*/  LEA.HI R13, R13, R24, RZ, 0x1 ;  /* 0x000000180d0d7211 */ /* 0x000fc800078f08ff */
[----:B------:R-:W-:-:S05]  /*3de0*/  SHF.R.S32.HI R13, RZ, 0x1, R13 ;  /* 0x00000001ff0d7819 */ /* 0x000fca000001140d */
[----:B------:R-:W-:-:S04]  /*3df0*/  IMAD.WIDE.U32 R54, R13, UR4, R54 ;  /* 0x000000040d367c25 */ /* 0x000fc8000f8e0036 */
[----:B------:R-:W-:Y:S01]  /*3e00*/  IMAD R81, R13, UR5, R12 ;  /* 0x000000050d517c24 */ /* 0x000fe2000f8e020c */
[----:B------:R-:W-:Y:S06]  /*3e10*/  @P5 BRA `(.L_x_1109) ;  /* 0x0000001000285947 */ /* 0x000fec0003800000 */
[----:B------:R-:W2:Y:S04]  /*3e20*/  LDL R25, [R1+0x5c] ;  /* 0x00005c0001197983 */ /* 0x000ea80000100800 */
[----:B------:R-:W3:Y:S01]  /*3e30*/  LDL R24, [R1+0x70] ;  /* 0x0000700001187983 */ /* 0x000ee20000100800 */
[----:B------:R-:W-:Y:S01]  /*3e40*/  IMAD.IADD R81, R81, 0x1, R55 ;  /* 0x0000000151517824 */ /* 0x000fe200078e0237 */
[----:B------:R-:W-:Y:S01]  /*3e50*/  IADD3 R57, P5, P6, R40, R54, R67 ;  /* 0x0000003628397210 */ /* 0x000fe20007ebe043 */
[----:B------:R-:W-:Y:S01]  /*3e60*/  IMAD.IADD R13, R79, 0x1, -R62 ;  /* 0x000000014f0d7824 */ /* 0x000fe200078e0a3e */
[----:B------:R-:W-:Y:S02]  /*3e70*/  BSSY B1, `(.L_x_1119) ;  /* 0x00000e2000017945 */ /* 0x000fe40003800000 */
[----:B------:R-:W-:-:S02]  /*3e80*/  IADD3.X R12, R0, R81, R71, P5, P6 ;  /* 0x00000051000c7210 */ /* 0x000fc40002fec447 */
[----:B------:R-:W-:Y:S02]  /*3e90*/  IADD3 R56, P5, R57, R52, RZ ;  /* 0x0000003439387210 */ /* 0x000fe40007fbe0ff */
[----:B------:R-:W-:-:S03]  /*3ea0*/  LOP3.LUT P6, RZ, R16, 0x1, RZ, 0xc0, !PT ;  /* 0x0000000110ff7812 */ /* 0x000fc600078cc0ff */
[----:B------:R-:W-:Y:S01]  /*3eb0*/  IMAD.X R57, R12, 0x1, R53, P5 ;  /* 0x000000010c397824 */ /* 0x000fe200028e0635 */
[----:B------:R-:W-:-:S04]  /*3ec0*/  LOP3.LUT P5, RZ, R16, 0x4, RZ, 0xc0, !PT ;  /* 0x0000000410ff7812 */ /* 0x000fc800078ac0ff */
[----:B------:R-:W-:-:S04]  /*3ed0*/  SEL R13, R62, R13, !P5 ;  /* 0x0000000d3e0d7207 */ /* 0x000fc80006800000 */
[----:B------:R-:W-:-:S04]  /*3ee0*/  SHF.R.S32.HI R12, RZ, 0x1f, R13 ;  /* 0x0000001fff0c7819 */ /* 0x000fc8000001140d */
[----:B------:R-:W-:-:S04]  /*3ef0*/  LEA.HI R12, R12, R13, RZ, 0x5 ;  /* 0x0000000d0c0c7211 */ /* 0x000fc800078f28ff */
[----:B------:R-:W-:-:S04]  /*3f00*/  SHF.R.S32.HI R12, RZ, 0x5, R12 ;  /* 0x00000005ff0c7819 */ /* 0x000fc8000001140c */
[----:B------:R-:W-:-:S05]  /*3f10*/  LEA.HI.SX32 R12, R59, R12, 0x1c ;  /* 0x0000000c3b0c7211 */ /* 0x000fca00078fe2ff */
[----:B------:R-:W-:-:S05]  /*3f20*/  IMAD.SHL.U32 R83, R12, 0x10, RZ ;  /* 0x000000100c537824 */ /* 0x000fca00078e00ff */
[----:B--2---:R-:W-:-:S04]  /*3f30*/  LOP3.LUT R13, R25, 0x30, R83, 0xf8, !PT ;  /* 0x00000030190d7812 */ /* 0x004fc800078ef853 */
[----:B------:R-:W-:-:S05]  /*3f40*/  LOP3.LUT R13, R13, R60, RZ, 0x3c, !PT ;  /* 0x0000003c0d0d7212 */ /* 0x000fca00078e3cff */
[----:B---3--:R-:W-:Y:S02]  /*3f50*/  IMAD.IADD R12, R24, 0x1, R13 ;  /* 0x00000001180c7824 */ /* 0x008fe400078e020d */
[C---:B------:R-:W-:Y:S02]  /*3f60*/  IMAD R13, R157.reuse, 0x2800, R72 ;  /* 0x000028009d0d7824 */ /* 0x040fe400078e0248 */
[----:B------:R-:W-:Y:S02]  /*3f70*/  IMAD R15, R157, 0x2800, R12 ;  /* 0x000028009d0f7824 */ /* 0x000fe400078e020c */
[C---:B------:R-:W-:Y:S02]  /*3f80*/  IMAD.IADD R13, R18.reuse, 0x1, R13 ;  /* 0x00000001120d7824 */ /* 0x040fe400078e020d */
[----:B------:R-:W-:-:S04]  /*3f90*/  IMAD.IADD R24, R18, 0x1, R15 ;  /* 0x0000000112187824 */ /* 0x000fc800078e020f */
[----:B------:R-:W1:Y:S04]  /*3fa0*/  LDS.128 R12, [R13+0xe000] ;  /* 0x00e000000d0c7984 */ /* 0x000e680000000c00 */
[----:B------:R-:W2:Y:S01]  /*3fb0*/  LDS.128 R24, [R24+0xe000] ;  /* 0x00e0000018187984 */ /* 0x000ea20000000c00 */
[----:B------:R-:W-:Y:S05]  /*3fc0*/  @P6 BRA `(.L_x_1120) ;  /* 0x0000000c00306947 */ /* 0x000fea0003800000 */
[--C-:B------:R-:W-:Y:S02]  /*3fd0*/  SHF.R.U32.HI R93, RZ, 0x8, R5.reuse ;  /* 0x00000008ff5d7819 */ /* 0x100fe40000011605 */
[----:B------:R-:W-:Y:S02]  /*3fe0*/  LOP3.LUT R4, R5, 0xff0000ff, RZ, 0xc0, !PT ;  /* 0xff0000ff05047812 */ /* 0x000fe400078ec0ff */
[----:B------:R-:W-:Y:S01]  /*3ff0*/  SHF.R.U32.HI R91, RZ, 0x10, R5 ;  /* 0x00000010ff5b7819 */ /* 0x000fe20000011605 */
[----:B------:R-:W-:Y:S01]  /*4000*/  IMAD.SHL.U32 R5, R93, 0x100, RZ ;  /* 0x000001005d057824 */ /* 0x000fe200078e00ff */
[----:B------:R-:W-:Y:S02]  /*4010*/  SHF.R.U32.HI R89, RZ, 0x8, R7 ;  /* 0x00000008ff597819 */ /* 0x000fe40000011607 */
[----:B------:R-:W-:Y:S02]  /*4020*/  SHF.R.U32.HI R86, RZ, 0x8, R11 ;  /* 0x00000008ff567819 */ /* 0x000fe4000001160b */
[----:B------:R-:W-:-:S02]  /*4030*/  LOP3.LUT R6, R7, 0xff0000ff, RZ, 0xc0, !PT ;  /* 0xff0000ff07067812 */ /* 0x000fc400078ec0ff */
[----:B------:R-:W-:Y:S01]  /*4040*/  SHF.R.U32.HI R88, RZ, 0x10, R7 ;  /* 0x00000010ff587819 */ /* 0x000fe20000011607 */
[----:B------:R-:W-:Y:S01]  /*4050*/  IMAD.SHL.U32 R7, R89, 0x100, RZ ;  /* 0x0000010059077824 */ /* 0x000fe200078e00ff */
[----:B------:R-:W-:Y:S01]  /*4060*/  LOP3.LUT R4, R4, 0xff00, R5, 0xf8, !PT ;  /* 0x0000ff0004047812 */ /* 0x000fe200078ef805 */
[----:B------:R-:W-:Y:S01]  /*4070*/  IMAD.U32 R5, R91, 0x10000, RZ ;  /* 0x000100005b057824 */ /* 0x000fe200078e00ff */
[----:B------:R-:W-:Y:S02]  /*4080*/  LOP3.LUT R10, R11, 0xff0000ff, RZ, 0xc0, !PT ;  /* 0xff0000ff0b0a7812 */ /* 0x000fe400078ec0ff */
[----:B------:R-:W-:Y:S01]  /*4090*/  SHF.R.U32.HI R92, RZ, 0x10, R11 ;  /* 0x00000010ff5c7819 */ /* 0x000fe2000001160b */
[----:B------:R-:W-:Y:S01]  /*40a0*/  IMAD.SHL.U32 R11, R86, 0x100, RZ ;  /* 0x00000100560b7824 */ /* 0x000fe200078e00ff */
[----:B------:R-:W-:Y:S02]  /*40b0*/  SHF.R.U32.HI R87, RZ, 0x8, R9 ;  /* 0x00000008ff577819 */ /* 0x000fe40000011609 */
[----:B------:R-:W-:Y:S01]  /*40c0*/  LOP3.LUT R7, R6, 0xff00, R7, 0xf8, !PT ;  /* 0x0000ff0006077812 */ /* 0x000fe200078ef807 */
[----:B------:R-:W-:Y:S01]  /*40d0*/  IMAD.U32 R92, R92, 0x10000, RZ ;  /* 0x000100005c5c7824 */ /* 0x000fe200078e00ff */
[----:B------:R-:W-:-:S02]  /*40e0*/  LOP3.LUT R8, R9, 0xff0000ff, RZ, 0xc0, !PT ;  /* 0xff0000ff09087812 */ /* 0x000fc400078ec0ff */
[----:B------:R-:W-:Y:S01]  /*40f0*/  SHF.R.U32.HI R90, RZ, 0x10, R9 ;  /* 0x00000010ff5a7819 */ /* 0x000fe20000011609 */
[----:B------:R-:W-:Y:S01]  /*4100*/  IMAD.SHL.U32 R9, R87, 0x100, RZ ;  /* 0x0000010057097824 */ /* 0x000fe200078e00ff */
[----:B------:R-:W-:Y:S01]  /*4110*/  LOP3.LUT R6, R4, 0xff0000, R5, 0xf8, !PT ;  /* 0x00ff000004067812 */ /* 0x000fe200078ef805 */
[----:B------:R-:W-:Y:S01]  /*4120*/  IMAD.U32 R4, R88, 0x10000, RZ ;  /* 0x0001000058047824 */ /* 0x000fe200078e00ff */
[----:B------:R-:W-:Y:S01]  /*4130*/  LOP3.LUT R91, R10, 0xff00, R11, 0xf8, !PT ;  /* 0x0000ff000a5b7812 */ /* 0x000fe200078ef80b */
[----:B------:R-:W-:Y:S01]  /*4140*/  IMAD.U32 R90, R90, 0x10000, RZ ;  /* 0x000100005a5a7824 */ /* 0x000fe200078e00ff */
[----:B------:R-:W-:Y:S02]  /*4150*/  F2FP.F16.E4M3.UNPACK_B R88, R85.H1 ;  /* 0x00000055ff58723e */ /* 0x000fe400030006ff */
[----:B--2---:R-:W-:Y:S02]  /*4160*/  F2FP.F16.E4M3.UNPACK_B R11, R24.H1 ;  /* 0x00000018ff0b723e */ /* 0x004fe400030006ff */
[----:B-1----:R-:W-:Y:S01]  /*4170*/  F2FP.F16.E4M3.UNPACK_B R10, R12.H1 ;  /* 0x0000000cff0a723e */ /* 0x002fe200030006ff */
[----:B------:R-:W-:Y:S01]  /*4180*/  HADD2.F32 R5, -RZ, R88.H0_H0 ;  /* 0x20000058ff057230 */ /* 0x000fe20000004100 */
[----:B------:R-:W-:Y:S01]  /*4190*/  LOP3.LUT R89, R8, 0xff00, R9, 0xf8, !PT ;  /* 0x0000ff0008597812 */ /* 0x000fe200078ef809 */
[----:B------:R-:W-:Y:S01]  /*41a0*/  HADD2.F32 R9, -RZ, R11.H0_H0 ;  /* 0x2000000bff097230 */ /* 0x000fe20000004100 */
[----:B------:R-:W-:Y:S01]  /*41b0*/  F2FP.F16.E4M3.UNPACK_B R86, R84.H1 ;  /* 0x00000054ff56723e */ /* 0x000fe200030006ff */
[--C-:B------:R-:W-:Y:S01]  /*41c0*/  HADD2.F32 R8, -RZ, R10.reuse.H0_H0 ;  /* 0x2000000aff087230 */ /* 0x100fe20000004100 */
[----:B------:R-:W-:Y:S01]  /*41d0*/  LOP3.LUT R4, R7, 0xff0000, R4, 0xf8, !PT ;  /* 0x00ff000007047812 */ /* 0x000fe200078ef804 */
[----:B------:R-:W-:-:S02]  /*41e0*/  HADD2.F32 R10, -RZ, R10.H1_H1 ;  /* 0x3000000aff0a7230 */ /* 0x000fc40000004100 */
[-C--:B------:R-:W-:Y:S01]  /*41f0*/  FMUL.FTZ R93, R9, R5.reuse ;  /* 0x00000005095d7220 */ /* 0x080fe20000410000 */
[----:B------:R-:W-:Y:S02]  /*4200*/  HADD2.F32 R87, -RZ, R86.H0_H0 ;  /* 0x20000056ff577230 */ /* 0x000fe40000004100 */
[C---:B------:R-:W-:Y:S01]  /*4210*/  FMUL.FTZ R94, R8.reuse, R5 ;  /* 0x00000005085e7220 */ /* 0x040fe20000410000 */
[----:B------:R-:W-:Y:S01]  /*4220*/  LOP3.LUT R5, R91, 0xff0000, R92, 0xf8, !PT ;  /* 0x00ff00005b057812 */ /* 0x000fe200078ef85c */
[----:B------:R-:W-:Y:S01]  /*4230*/  HADD2.F32 R91, -RZ, R88.H1_H1 ;  /* 0x30000058ff5b7230 */ /* 0x000fe20000004100 */
[----:B------:R-:W-:Y:S01]  /*4240*/  LOP3.LUT R7, R89, 0xff0000, R90, 0xf8, !PT ;  /* 0x00ff000059077812 */ /* 0x000fe200078ef85a */
[-C--:B------:R-:W-:Y:S01]  /*4250*/  FFMA.FTZ R8, R8, R87.reuse, -R93 ;  /* 0x0000005708087223 */ /* 0x080fe2000001085d */
[----:B------:R-:W-:Y:S01]  /*4260*/  FFMA.FTZ R9, R9, R87, R94 ;  /* 0x0000005709097223 */ /* 0x000fe2000001005e */
[----:B------:R-:W-:Y:S01]  /*4270*/  HADD2.F32 R87, -RZ, R86.H1_H1 ;  /* 0x30000056ff577230 */ /* 0x000fe20000004100 */
[----:B------:R-:W-:Y:S01]  /*4280*/  F2FP.F16.E4M3.UNPACK_B R89, R85 ;  /* 0x00000055ff59723e */ /* 0x000fe200020006ff */
[----:B------:R-:W-:Y:S01]  /*4290*/  HADD2.F32 R86, -RZ, R11.H1_H1 ;  /* 0x3000000bff567230 */ /* 0x000fe20000004100 */
[----:B------:R-:W-:-:S02]  /*42a0*/  F2FP.F16.E4M3.UNPACK_B R88, R84 ;  /* 0x00000054ff58723e */ /* 0x000fc400020006ff */
[----:B------:R-:W-:Y:S01]  /*42b0*/  F2FP.F16.E4M3.UNPACK_B R24, R24 ;  /* 0x00000018ff18723e */ /* 0x000fe200020006ff */
[----:B------:R-:W-:Y:S01]  /*42c0*/  HADD2.F32 R90, -RZ, R89.H0_H0 ;  /* 0x20000059ff5a7230 */ /* 0x000fe20000004100 */
[----:B------:R-:W-:Y:S01]  /*42d0*/  F2FP.F16.E4M3.UNPACK_B R84, R12 ;  /* 0x0000000cff54723e */ /* 0x000fe200020006ff */
[-C--:B------:R-:W-:Y:S01]  /*42e0*/  FMUL.FTZ R11, R86, R91.reuse ;  /* 0x0000005b560b7220 */ /* 0x080fe20000410000 */
[C---:B------:R-:W-:Y:S01]  /*42f0*/  FMUL.FTZ R91, R10.reuse, R91 ;  /* 0x0000005b0a5b7220 */ /* 0x040fe20000410000 */
[----:B------:R-:W-:Y:S02]  /*4300*/  HADD2.F32 R85, -RZ, R24.H0_H0 ;  /* 0x20000018ff557230 */ /* 0x000fe40000004100 */
[----:B------:R-:W-:Y:S02]  /*4310*/  HADD2.F32 R12, -RZ, R84.H0_H0 ;  /* 0x20000054ff0c7230 */ /* 0x000fe40000004100 */
[-C--:B------:R-:W-:Y:S01]  /*4320*/  FFMA.FTZ R11, R10, R87.reuse, -R11 ;  /* 0x000000570a0b7223 */ /* 0x080fe2000001080b */
[----:B------:R-:W-:Y:S01]  /*4330*/  FFMA.FTZ R10, R86, R87, R91 ;  /* 0x00000057560a7223 */ /* 0x000fe2000001005b */
[----:B------:R-:W-:-:S02]  /*4340*/  HADD2.F32 R86, -RZ, R88.H0_H0 ;  /* 0x20000058ff567230 */ /* 0x000fc40000004100 */
[CC--:B------:R-:W-:Y:S01]  /*4350*/  FMUL.FTZ R91, R85.reuse, R90.reuse ;  /* 0x0000005a555b7220 */ /* 0x0c0fe20000410000 */
[----:B------:R-:W-:Y:S01]  /*4360*/  FMUL.FTZ R90, R12, R90 ;  /* 0x0000005a0c5a7220 */ /* 0x000fe20000410000 */
[----:B------:R-:W-:Y:S01]  /*4370*/  HADD2.F32 R89, -RZ, R89.H1_H1 ;  /* 0x30000059ff597230 */ /* 0x000fe20000004100 */
[----:B------:R-:W-:Y:S01]  /*4380*/  F2FP.SATFINITE.E4M3.F32.PACK_AB_MERGE_C R9, R10, R9, RZ ;  /* 0x000000090a09723e */ /* 0x000fe200048070ff */
[----:B------:R-:W-:Y:S02]  /*4390*/  HADD2.F32 R87, -RZ, R24.H1_H1 ;  /* 0x30000018ff577230 */ /* 0x000fe40000004100 */
[-C--:B------:R-:W-:Y:S01]  /*43a0*/  FFMA.FTZ R12, R12, R86.reuse, -R91 ;  /* 0x000000560c0c7223 */ /* 0x080fe2000001085b */
[----:B------:R-:W-:Y:S01]  /*43b0*/  FFMA.FTZ R24, R85, R86, R90 ;  /* 0x0000005655187223 */ /* 0x000fe2000001005a */
[----:B------:R-:W-:Y:S01]  /*43c0*/  HADD2.F32 R84, -RZ, R84.H1_H1 ;  /* 0x30000054ff547230 */ /* 0x000fe20000004100 */
[----:B------:R-:W-:Y:S01]  /*43d0*/  F2FP.F16.E4M3.UNPACK_B R91, R82.H1 ;  /* 0x00000052ff5b723e */ /* 0x000fe200030006ff */
[----:B------:R-:W-:-:S02]  /*43e0*/  HADD2.F32 R86, -RZ, R88.H1_H1 ;  /* 0x30000058ff567230 */ /* 0x000fc40000004100 */
[CC--:B------:R-:W-:Y:S01]  /*43f0*/  FMUL.FTZ R85, R87.reuse, R89.reuse ;  /* 0x0000005957557220 */ /* 0x0c0fe20000410000 */
[----:B------:R-:W-:Y:S01]  /*4400*/  F2FP.F16.E4M3.UNPACK_B R88, R26.H1 ;  /* 0x0000001aff58723e */ /* 0x000fe200030006ff */
[C---:B------:R-:W-:Y:S01]  /*4410*/  FMUL.FTZ R94, R84.reuse, R89 ;  /* 0x00000059545e7220 */ /* 0x040fe20000410000 */
[----:B------:R-:W-:Y:S01]  /*4420*/  F2FP.F16.E4M3.UNPACK_B R90, R80.H1 ;  /* 0x00000050ff5a723e */ /* 0x000fe200030006ff */
[----:B------:R-:W-:Y:S01]  /*4430*/  FFMA.FTZ R85, R84, R86, -R85 ;  /* 0x0000005654557223 */ /* 0x000fe20000010855 */
[----:B------:R-:W-:Y:S01]  /*4440*/  F2FP.F16.E4M3.UNPACK_B R84, R14.H1 ;  /* 0x0000000eff54723e */ /* 0x000fe200030006ff */
[--C-:B------:R-:W-:Y:S02]  /*4450*/  HADD2.F32 R92, -RZ, R91.reuse.H0_H0 ;  /* 0x2000005bff5c7230 */ /* 0x100fe40000004100 */
[----:B------:R-:W-:Y:S01]  /*4460*/  FFMA.FTZ R87, R87, R86, R94 ;  /* 0x0000005657577223 */ /* 0x000fe2000001005e */
[----:B------:R-:W-:Y:S01]  /*4470*/  HADD2.F32 R89, -RZ, R88.H0_H0 ;  /* 0x20000058ff597230 */ /* 0x000fe20000004100 */
[----:B------:R-:W-:Y:S01]  /*4480*/  F2FP.F16.E4M3.UNPACK_B R14, R14 ;  /* 0x0000000eff0e723e */ /* 0x000fe200020006ff */
[----:B------:R-:W-:Y:S01]  /*4490*/  HADD2.F32 R95, -RZ, R91.H1_H1 ;  /* 0x3000005bff5f7230 */ /* 0x000fe20000004100 */
[----:B------:R-:W-:Y:S01]  /*44a0*/  F2FP.SATFINITE.E4M3.F32.PACK_AB_MERGE_C R8, R11, R8, RZ ;  /* 0x000000080b08723e */ /* 0x000fe200048070ff */
[----:B------:R-:W-:-:S02]  /*44b0*/  HADD2.F32 R86, -RZ, R84.H0_H0 ;  /* 0x20000054ff567230 */ /* 0x000fc40000004100 */
[-C--:B------:R-:W-:Y:S01]  /*44c0*/  FMUL.FTZ R93, R89, R92.reuse ;  /* 0x0000005c595d7220 */ /* 0x080fe20000410000 */
[----:B------:R-:W-:Y:S01]  /*44d0*/  HADD2.F32 R91, -RZ, R90.H0_H0 ;  /* 0x2000005aff5b7230 */ /* 0x000fe20000004100 */
[----:B------:R-:W-:Y:S01]  /*44e0*/  F2FP.F16.E4M3.UNPACK_B R10, R25 ;  /* 0x00000019ff0a723e */ /* 0x000fe200020006ff */
[----:B------:R-:W-:Y:S02]  /*44f0*/  HADD2.F32 R88, -RZ, R88.H1_H1 ;  /* 0x30000058ff587230 */ /* 0x000fe40000004100 */
[C---:B------:R-:W-:Y:S01]  /*4500*/  FMUL.FTZ R94, R86.reuse, R92 ;  /* 0x0000005c565e7220 */ /* 0x040fe20000410000 */
[----:B------:R-:W-:Y:S02]  /*4510*/  HADD2.F32 R84, -RZ, R84.H1_H1 ;  /* 0x30000054ff547230 */ /* 0x000fe40000004100 */
[----:B------:R-:W-:Y:S01]  /*4520*/  FFMA.FTZ R92, R86, R91, -R93 ;  /* 0x0000005b565c7223 */ /* 0x000fe2000001085d */
[----:B------:R-:W-:Y:S02]  /*4530*/  HADD2.F32 R93, -RZ, R90.H1_H1 ;  /* 0x3000005aff5d7230 */ /* 0x000fe40000004100 */
[-C--:B------:R-:W-:Y:S01]  /*4540*/  FMUL.FTZ R97, R88, R95.reuse ;  /* 0x0000005f58617220 */ /* 0x080fe20000410000 */
[----:B------:R-:W-:Y:S01]  /*4550*/  F2FP.F16.E4M3.UNPACK_B R86, R82 ;  /* 0x00000052ff56723e */ /* 0x000fe200020006ff */
[C---:B------:R-:W-:Y:S01]  /*4560*/  FMUL.FTZ R95, R84.reuse, R95 ;  /* 0x0000005f545f7220 */ /* 0x040fe20000410000 */
[----:B------:R-:W-:Y:S01]  /*4570*/  F2FP.F16.E4M3.UNPACK_B R82, R26 ;  /* 0x0000001aff52723e */ /* 0x000fe200020006ff */
[-C--:B------:R-:W-:Y:S01]  /*4580*/  FFMA.FTZ R101, R84, R93.reuse, -R97 ;  /* 0x0000005d54657223 */ /* 0x080fe20000010861 */
[----:B------:R-:W-:Y:S01]  /*4590*/  F2FP.F16.E4M3.UNPACK_B R84, R80 ;  /* 0x00000050ff54723e */ /* 0x000fe200020006ff */
[----:B------:R-:W-:Y:S01]  /*45a0*/  FFMA.FTZ R103, R88, R93, R95 ;  /* 0x0000005d58677223 */ /* 0x000fe2000001005f */
[----:B------:R-:W-:-:S02]  /*45b0*/  HADD2.F32 R93, -RZ, R86.H0_H0 ;  /* 0x20000056ff5d7230 */ /* 0x000fc40000004100 */
[----:B------:R-:W-:Y:S01]  /*45c0*/  FFMA.FTZ R94, R89, R91, R94 ;  /* 0x0000005b595e7223 */ /* 0x000fe2000001005e */
[----:B------:R-:W-:Y:S01]  /*45d0*/  HADD2.F32 R80, -RZ, R82.H0_H0 ;  /* 0x20000052ff507230 */ /* 0x000fe20000004100 */
[----:B------:R-:W-:Y:S01]  /*45e0*/  F2FP.F16.E4M3.UNPACK_B R11, R7 ;  /* 0x00000007ff0b723e */ /* 0x000fe200020006ff */
[----:B------:R-:W-:Y:S01]  /*45f0*/  HADD2.F32 R95, -RZ, R86.H1_H1 ;  /* 0x30000056ff5f7230 */ /* 0x000fe20000004100 */
[----:B------:R-:W-:Y:S01]  /*4600*/  F2FP.SATFINITE.E4M3.F32.PACK_AB_MERGE_C R24, R87, R24, R9 ;  /* 0x000000185718723e */ /* 0x000fe20004807009 */
[----:B------:R-:W-:Y:S02]  /*4610*/  HADD2.F32 R26, -RZ, R14.H0_H0 ;  /* 0x2000000eff1a7230 */ /* 0x000fe40000004100 */
[----:B------:R-:W-:Y:S01]  /*4620*/  FMUL.FTZ R97, R80, R93 ;  /* 0x0000005d50617220 */ /* 0x000fe20000410000 */
[----:B------:R-:W-:Y:S01]  /*4630*/  HADD2.F32 R82, -RZ, R82.H1_H1 ;  /* 0x30000052ff527230 */ /* 0x000fe20000004100 */
[----:B------:R-:W-:Y:S01]  /*4640*/  F2FP.F16.E4M3.UNPACK_B R9, R13 ;  /* 0x0000000dff09723e */ /* 0x000fe200020006ff */
[----:B------:R-:W-:-:S02]  /*4650*/  HADD2.F32 R14, -RZ, R14.H1_H1 ;  /* 0x3000000eff0e7230 */ /* 0x000fc40000004100 */
[----:B------:R-:W-:Y:S01]  /*4660*/  FMUL.FTZ R93, R26, R93 ;  /* 0x0000005d1a5d7220 */ /* 0x000fe20000410000 */
[--C-:B------:R-:W-:Y:S02]  /*4670*/  HADD2.F32 R89, -RZ, R84.reuse.H0_H0 ;  /* 0x20000054ff597230 */ /* 0x100fe40000004100 */
[-C--:B------:R-:W-:Y:S01]  /*4680*/  FMUL.FTZ R99, R82, R95.reuse ;  /* 0x0000005f52637220 */ /* 0x080fe20000410000 */
[----:B------:R-:W-:Y:S02]  /*4690*/  HADD2.F32 R91, -RZ, R84.H1_H1 ;  /* 0x30000054ff5b7230 */ /* 0x000fe40000004100 */
[----:B------:R-:W-:Y:S01]  /*46a0*/  FMUL.FTZ R95, R14, R95 ;  /* 0x0000005f0e5f7220 */ /* 0x000fe20000410000 */
[----:B------:R-:W-:Y:S01]  /*46b0*/  F2FP.SATFINITE.E4M3.F32.PACK_AB_MERGE_C R12, R85, R12, R8 ;  /* 0x0000000c550c723e */ /* 0x000fe20004807008 */
[-C--:B------:R-:W-:Y:S01]  /*46c0*/  FFMA.FTZ R97, R26, R89.reuse, -R97 ;  /* 0x000000591a617223 */ /* 0x080fe20000010861 */
[----:B------:R-:W-:Y:S01]  /*46d0*/  FFMA.FTZ R26, R80, R89, R93 ;  /* 0x00000059501a7223 */ /* 0x000fe2000001005d */
[----:B------:R-:W-:Y:S01]  /*46e0*/  FFMA.FTZ R95, R82, R91, R95 ;  /* 0x0000005b525f7223 */ /* 0x000fe2000001005f */
[----:B------:R-:W-:Y:S01]  /*46f0*/  HADD2.F32 R80, -RZ, R10.H0_H0 ;  /* 0x2000000aff507230 */ /* 0x000fe20000004100 */
[----:B------:R-:W-:Y:S01]  /*4700*/  F2FP.F16.E4M3.UNPACK_B R82, R6 ;  /* 0x00000006ff52723e */ /* 0x000fe200020006ff */
[----:B------:R-:W-:Y:S01]  /*4710*/  HADD2.F32 R87, -RZ, R11.H0_H0 ;  /* 0x2000000bff577230 */ /* 0x000fe20000004100 */
[----:B------:R-:W-:Y:S01]  /*4720*/  F2FP.F16.E4M3.UNPACK_B R25, R25.H1 ;  /* 0x00000019ff19723e */ /* 0x000fe200030006ff */
[----:B------:R-:W-:Y:S01]  /*4730*/  HADD2.F32 R8, -RZ, R9.H0_H0 ;  /* 0x20000009ff087230 */ /* 0x000fe20000004100 */
[----:B------:R-:W-:Y:S01]  /*4740*/  F2FP.F16.E4M3.UNPACK_B R13, R13.H1 ;  /* 0x0000000dff0d723e */ /* 0x000fe200030006ff */
[----:B------:R-:W-:-:S02]  /*4750*/  HADD2.F32 R85, -RZ, R82.H0_H0 ;  /* 0x20000052ff557230 */ /* 0x000fc40000004100 */
[-C--:B------:R-:W-:Y:S01]  /*4760*/  FMUL.FTZ R89, R80, R87.reuse ;  /* 0x0000005750597220 */ /* 0x080fe20000410000 */
[----:B------:R-:W-:Y:S02]  /*4770*/  HADD2.F32 R84, -RZ, R11.H1_H1 ;  /* 0x3000000bff547230 */ /* 0x000fe40000004100 */
[C---:B------:R-:W-:Y:S01]  /*4780*/  FMUL.FTZ R87, R8.reuse, R87 ;  /* 0x0000005708577220 */ /* 0x040fe20000410000 */
[----:B------:R-:W-:Y:S02]  /*4790*/  HADD2.F32 R10, -RZ, R10.H1_H1 ;  /* 0x3000000aff0a7230 */ /* 0x000fe40000004100 */
[-C--:B------:R-:W-:Y:S01]  /*47a0*/  FFMA.FTZ R8, R8, R85.reuse, -R89 ;  /* 0x0000005508087223 */ /* 0x080fe20000010859 */
[----:B------:R-:W-:Y:S02]  /*47b0*/  HADD2.F32 R11, -RZ, R9.H1_H1 ;  /* 0x30000009ff0b7230 */ /* 0x000fe40000004100 */
[----:B------:R-:W-:Y:S01]  /*47c0*/  FFMA.FTZ R9, R80, R85, R87 ;  /* 0x0000005550097223 */ /* 0x000fe20000010057 */
[----:B------:R-:W-:-:S02]  /*47d0*/  HADD2.F32 R82, -RZ, R82.H1_H1 ;  /* 0x30000052ff527230 */ /* 0x000fc40000004100 */
[C---:B------:R-:W-:Y:S01]  /*47e0*/  FMUL.FTZ R80, R10.reuse, R84 ;  /* 0x000000540a507220 */ /* 0x040fe20000410000 */
[----:B------:R-:W-:Y:S01]  /*47f0*/  F2FP.F16.E4M3.UNPACK_B R6, R6.H1 ;  /* 0x00000006ff06723e */ /* 0x000fe200030006ff */
[C---:B------:R-:W-:Y:S01]  /*4800*/  FMUL.FTZ R85, R11.reuse, R84 ;  /* 0x000000540b557220 */ /* 0x040fe20000410000 */
[----:B------:R-:W-:Y:S01]  /*4810*/  F2FP.F16.E4M3.UNPACK_B R84, R7.H1 ;  /* 0x00000007ff54723e */ /* 0x000fe200030006ff */
[-C--:B------:R-:W-:Y:S01]  /*4820*/  FFMA.FTZ R11, R11, R82.reuse, -R80 ;  /* 0x000000520b0b7223 */ /* 0x080fe20000010850 */
[----:B------:R-:W-:Y:S02]  /*4830*/  HADD2.F32 R80, -RZ, R25.H0_H0 ;  /* 0x20000019ff507230 */ /* 0x000fe40000004100 */
[----:B------:R-:W-:Y:S01]  /*4840*/  FFMA.FTZ R10, R10, R82, R85 ;  /* 0x000000520a0a7223 */ /* 0x000fe20000010055 */
[----:B------:R-:W-:Y:S02]  /*4850*/  HADD2.F32 R7, -RZ, R13.H0_H0 ;  /* 0x2000000dff077230 */ /* 0x000fe40000004100 */
[----:B------:R-:W-:Y:S01]  /*4860*/  FFMA.FTZ R14, R14, R91, -R99 ;  /* 0x0000005b0e0e7223 */ /* 0x000fe20000010863 */
[----:B------:R-:W-:Y:S01]  /*4870*/  HADD2.F32 R85, -RZ, R84.H0_H0 ;  /* 0x20000054ff557230 */ /* 0x000fe20000004100 */
[----:B------:R-:W-:Y:S01]  /*4880*/  F2FP.F16.E4M3.UNPACK_B R87, R5 ;  /* 0x00000005ff57723e */ /* 0x000fe200020006ff */
[----:B------:R-:W-:Y:S01]  /*4890*/  HADD2.F32 R82, -RZ, R6.H0_H0 ;  /* 0x20000006ff527230 */ /* 0x000fe20000004100 */
[----:B------:R-:W-:Y:S01]  /*48a0*/  F2FP.SATFINITE.E4M3.F32.PACK_AB_MERGE_C R92, R101, R92, RZ ;  /* 0x0000005c655c723e */ /* 0x000fe200048070ff */
[----:B------:R-:W-:-:S02]  /*48b0*/  HADD2.F32 R25, -RZ, R25.H1_H1 ;  /* 0x30000019ff197230 */ /* 0x000fc40000004100 */
[CC--:B------:R-:W-:Y:S01]  /*48c0*/  FMUL.FTZ R88, R80.reuse, R85.reuse ;  /* 0x0000005550587220 */ /* 0x0c0fe20000410000 */
[----:B------:R-:W-:Y:S01]  /*48d0*/  FMUL.FTZ R85, R7, R85 ;  /* 0x0000005507557220 */ /* 0x000fe20000410000 */
[----:B------:R-:W-:Y:S01]  /*48e0*/  HADD2.F32 R86, -RZ, R84.H1_H1 ;  /* 0x30000054ff567230 */ /* 0x000fe20000004100 */
[----:B------:R-:W-:Y:S01]  /*48f0*/  F2FP.SATFINITE.E4M3.F32.PACK_AB_MERGE_C R94, R103, R94, RZ ;  /* 0x0000005e675e723e */ /* 0x000fe200048070ff */
[----:B------:R-:W-:Y:S02]  /*4900*/  HADD2.F32 R13, -RZ, R13.H1_H1 ;  /* 0x3000000dff0d7230 */ /* 0x000fe40000004100 */
[-C--:B------:R-:W-:Y:S01]  /*4910*/  FFMA.FTZ R91, R80, R82.reuse, R85 ;  /* 0x00000052505b7223 */ /* 0x080fe20000010055 */
[----:B------:R-:W-:Y:S02]  /*4920*/  HADD2.F32 R84, -RZ, R6.H1_H1 ;  /* 0x30000006ff547230 */ /* 0x000fe40000004100 */
[----:B------:R-:W-:Y:S01]  /*4930*/  FFMA.FTZ R6, R7, R82, -R88 ;  /* 0x0000005207067223 */ /* 0x000fe20000010858 */
[----:B------:R-:W-:Y:S01]  /*4940*/  F2FP.F16.E4M3.UNPACK_B R80, R27 ;  /* 0x0000001bff50723e */ /* 0x000fe200020006ff */
[-C--:B------:R-:W-:Y:S01]  /*4950*/  FMUL.FTZ R90, R25, R86.reuse ;  /* 0x00000056195a7220 */ /* 0x080fe20000410000 */
[----:B------:R-:W-:Y:S01]  /*4960*/  F2FP.F16.E4M3.UNPACK_B R7, R15 ;  /* 0x0000000fff07723e */ /* 0x000fe200020006ff */
[C---:B------:R-:W-:Y:S01]  /*4970*/  FMUL.FTZ R86, R13.reuse, R86 ;  /* 0x000000560d567220 */ /* 0x040fe20000410000 */
[----:B------:R-:W-:Y:S01]  /*4980*/  F2FP.F16.E4M3.UNPACK_B R88, R5.H1 ;  /* 0x00000005ff58723e */ /* 0x000fe200030006ff */
[----:B------:R-:W-:Y:S01]  /*4990*/  FFMA.FTZ R93, R13, R84, -R90 ;  /* 0x000000540d5d7223 */ /* 0x000fe2000001085a */
[----:B------:R-:W-:Y:S01]  /*49a0*/  F2FP.F16.E4M3.UNPACK_B R15, R15.H1 ;  /* 0x0000000fff0f723e */ /* 0x000fe200030006ff */
[----:B------:R-:W-:Y:S01]  /*49b0*/  HADD2.F32 R82, -RZ, R80.H0_H0 ;  /* 0x20000050ff527230 */ /* 0x000fe20000004100 */
[----:B------:R-:W-:Y:S01]  /*49c0*/  F2FP.F16.E4M3.UNPACK_B R27, R27.H1 ;  /* 0x0000001bff1b723e */ /* 0x000fe200030006ff */
[----:B------:R-:W-:Y:S01]  /*49d0*/  HADD2.F32 R89, -RZ, R87.H0_H0 ;  /* 0x20000057ff597230 */ /* 0x000fe20000004100 */
[----:B------:R-:W-:Y:S01]  /*49e0*/  F2FP.F16.E4M3.UNPACK_B R5, R4 ;  /* 0x00000004ff05723e */ /* 0x000fe200020006ff */
[----:B------:R-:W-:Y:S01]  /*49f0*/  HADD2.F32 R13, -RZ, R7.H0_H0 ;  /* 0x20000007ff0d7230 */ /* 0x000fe20000004100 */
[----:B------:R-:W-:Y:S01]  /*4a00*/  F2FP.SATFINITE.E4M3.F32.PACK_AB_MERGE_C R14, R14, R97, R92 ;  /* 0x000000610e0e723e */ /* 0x000fe2000480705c */
[----:B------:R-:W-:Y:S01]  /*4a10*/  FFMA.FTZ R92, R25, R84, R86 ;  /* 0x00000054195c7223 */ /* 0x000fe20000010056 */
[----:B------:R-:W-:Y:S01]  /*4a20*/  F2FP.SATFINITE.E4M3.F32.PACK_AB_MERGE_C R26, R95, R26, R94 ;  /* 0x0000001a5f1a723e */ /* 0x000fe2000480705e */
[----:B------:R-:W-:Y:S01]  /*4a30*/  HADD2.F32 R25, -RZ, R15.H0_H0 ;  /* 0x2000000fff197230 */ /* 0x000fe20000004100 */
[----:B------:R-:W-:Y:S01]  /*4a40*/  F2FP.F16.E4M3.UNPACK_B R84, R4.H1 ;  /* 0x00000004ff54723e */ /* 0x000fe200030006ff */
[----:B------:R-:W-:-:S02]  /*4a50*/  HADD2.F32 R4, -RZ, R27.H0_H0 ;  /* 0x2000001bff047230 */ /* 0x000fc40000004100 */
[CC--:B------:R-:W-:Y:S01]  /*4a60*/  FMUL.FTZ R94, R82.reuse, R89.reuse ;  /* 0x00000059525e7220 */ /* 0x0c0fe20000410000 */
[--C-:B------:R-:W-:Y:S02]  /*4a70*/  HADD2.F32 R90, -RZ, R88.reuse.H0_H0 ;  /* 0x20000058ff5a7230 */ /* 0x100fe40000004100 */
[----:B------:R-:W-:Y:S01]  /*4a80*/  FMUL.FTZ R89, R13, R89 ;  /* 0x000000590d597220 */ /* 0x000fe20000410000 */
[----:B------:R-:W-:Y:S01]  /*4a90*/  HADD2.F32 R85, -RZ, R5.H0_H0 ;  /* 0x20000005ff557230 */ /* 0x000fe20000004100 */
[----:B------:R-:W-:Y:S01]  /*4aa0*/  F2FP.SATFINITE.E4M3.F32.PACK_AB_MERGE_C R6, R93, R6, RZ ;  /* 0x000000065d06723e */ /* 0x000fe200048070ff */
[----:B------:R-:W-:Y:S02]  /*4ab0*/  HADD2.F32 R27, -RZ, R27.H1_H1 ;  /* 0x3000001bff1b7230 */ /* 0x000fe40000004100 */
[----:B------:R-:W-:Y:S01]  /*4ac0*/  FMUL.FTZ R95, R25, R90 ;  /* 0x0000005a195f7220 */ /* 0x000fe20000410000 */
[----:B------:R-:W-:Y:S02]  /*4ad0*/  HADD2.F32 R88, -RZ, R88.H1_H1 ;  /* 0x30000058ff587230 */ /* 0x000fe40000004100 */
[----:B------:R-:W-:Y:S01]  /*4ae0*/  FFMA.FTZ R89, R82, R85, R89 ;  /* 0x0000005552597223 */ /* 0x000fe20000010059 */
[----:B------:R-:W-:-:S02]  /*4af0*/  HADD2.F32 R15, -RZ, R15.H1_H1 ;  /* 0x3000000fff0f7230 */ /* 0x000fc40000004100 */
[C---:B------:R-:W-:Y:S01]  /*4b00*/  FMUL.FTZ R96, R4.reuse, R90 ;  /* 0x0000005a04607220 */ /* 0x040fe20000410000 */
[----:B------:R-:W-:Y:S02]  /*4b10*/  HADD2.F32 R86, -RZ, R84.H0_H0 ;  /* 0x20000054ff567230 */ /* 0x000fe40000004100 */
[-C--:B------:R-:W-:Y:S01]  /*4b20*/  FMUL.FTZ R82, R27, R88.reuse ;  /* 0x000000581b527220 */ /* 0x080fe20000410000 */
[----:B------:R-:W-:Y:S02]  /*4b30*/  HADD2.F32 R80, -RZ, R80.H1_H1 ;  /* 0x30000050ff507230 */ /* 0x000fe40000004100 */
[----:B------:R-:W-:Y:S01]  /*4b40*/  FMUL.FTZ R88, R15, R88 ;  /* 0x000000580f587220 */ /* 0x000fe20000410000 */
[----:B------:R-:W-:Y:S02]  /*4b50*/  HADD2.F32 R87, -RZ, R87.H1_H1 ;  /* 0x30000057ff577230 */ /* 0x000fe40000004100 */
[----:B------:R-:W-:Y:S01]  /*4b60*/  FFMA.FTZ R95, R4, R86, R95 ;  /* 0x00000056045f7223 */ /* 0x000fe2000001005f */
[----:B------:R-:W-:-:S02]  /*4b70*/  HADD2.F32 R7, -RZ, R7.H1_H1 ;  /* 0x30000007ff077230 */ /* 0x000fc40000004100 */
[----:B------:R-:W-:Y:S01]  /*4b80*/  FFMA.FTZ R96, R25, R86, -R96 ;  /* 0x0000005619607223 */ /* 0x000fe20000010860 */
[----:B------:R-:W-:Y:S02]  /*4b90*/  HADD2.F32 R84, -RZ, R84.H1_H1 ;  /* 0x30000054ff547230 */ /* 0x000fe40000004100 */
[CC--:B------:R-:W-:Y:S01]  /*4ba0*/  FMUL.FTZ R4, R80.reuse, R87.reuse ;  /* 0x0000005750047220 */ /* 0x0c0fe20000410000 */
[----:B------:R-:W-:Y:S02]  /*4bb0*/  HADD2.F32 R5, -RZ, R5.H1_H1 ;  /* 0x30000005ff057230 */ /* 0x000fe40000004100 */
[----:B------:R-:W-:Y:S01]  /*4bc0*/  FMUL.FTZ R87, R7, R87 ;  /* 0x0000005707577220 */ /* 0x000fe20000410000 */
[----:B------:R-:W-:Y:S01]  /*4bd0*/  FFMA.FTZ R94, R13, R85, -R94 ;  /* 0x000000550d5e7223 */ /* 0x000fe2000001085e */
[-C--:B------:R-:W-:Y:S01]  /*4be0*/  FFMA.FTZ R15, R15, R84.reuse, -R82 ;  /* 0x000000540f0f7223 */ /* 0x080fe20000010852 */
[----:B------:R-:W-:Y:S01]  /*4bf0*/  FFMA.FTZ R88, R27, R84, R88 ;  /* 0x000000541b587223 */ /* 0x000fe20000010058 */
[-C--:B------:R-:W-:Y:S01]  /*4c00*/  FFMA.FTZ R7, R7, R5.reuse, -R4 ;  /* 0x0000000507077223 */ /* 0x080fe20000010804 */
[----:B------:R-:W-:Y:S01]  /*4c10*/  FFMA.FTZ R80, R80, R5, R87 ;  /* 0x0000000550507223 */ /* 0x000fe20000010057 */
[----:B------:R-:W-:-:S02]  /*4c20*/  F2FP.SATFINITE.E4M3.F32.PACK_AB_MERGE_C R91, R92, R91, RZ ;  /* 0x0000005b5c5b723e */ /* 0x000fc400048070ff */
[----:B------:R-:W-:Y:S02]  /*4c30*/  F2FP.SATFINITE.E4M3.F32.PACK_AB_MERGE_C R15, R15, R96, RZ ;  /* 0x000000600f0f723e */ /* 0x000fe400048070ff */
[----:B------:R-:W-:Y:S02]  /*4c40*/  F2FP.SATFINITE.E4M3.F32.PACK_AB_MERGE_C R88, R88, R95, RZ ;  /* 0x0000005f5858723e */ /* 0x000fe400048070ff */
[----:B------:R-:W-:Y:S02]  /*4c50*/  F2FP.SATFINITE.E4M3.F32.PACK_AB_MERGE_C R13, R11, R8, R6 ;  /* 0x000000080b0d723e */ /* 0x000fe40004807006 */
[----:B------:R-:W-:Y:S02]  /*4c60*/  F2FP.SATFINITE.E4M3.F32.PACK_AB_MERGE_C R15, R7, R94, R15 ;  /* 0x0000005e070f723e */ /* 0x000fe4000480700f */
[----:B------:R-:W-:Y:S02]  /*4c70*/  F2FP.SATFINITE.E4M3.F32.PACK_AB_MERGE_C R25, R10, R9, R91 ;  /* 0x000000090a19723e */ /* 0x000fe4000480705b */
[----:B------:R-:W-:-:S07]  /*4c80*/  F2FP.SATFINITE.E4M3.F32.PACK_AB_MERGE_C R27, R80, R89, R88 ;  /* 0x00000059501b723e */ /* 0x000fce0004807058 */
.L_x_1120:
[----:B------:R-:W-:Y:S05]  /*4c90*/  BSYNC B1 ;  /* 0x0000000000017941 */ /* 0x000fea0003800000 */
.L_x_1119:
        /* <DEDUP_REMOVED lines=10> */
.L_x_1102:
[----:B------:R-:W2:Y:S02]  /*4d40*/  LDL R4, [R1+0xc] ;  /* 0x00000c0001047983 */ /* 0x000ea40000100800 */
[----:B--2---:R-:W-:-:S13]  /*4d50*/  ISETP.NE.AND P0, PT, R4, 0x3, PT ;  /* 0x000000030400780c */ /* 0x004fda0003f05270 */
[----:B------:R-:W-:Y:S05]  /*4d60*/  @!P0 BRA `(.L_x_1121) ;  /* 0x0000000000048947 */ /* 0x000fea0003800000 */
[----:B------:R-:W-:Y:S01]  /*4d70*/  BPT.TRAP 0x1 ;  /* 0x000000040000795c */ /* 0x000fe20000300000 */
.L_x_1121:
[----:B------:R-:W2:Y:S01]  /*4d80*/  LDL R4, [R1+0x20] ;  /* 0x0000200001047983 */ /* 0x000ea20000100800 */
[----:B------:R-:W-:Y:S01]  /*4d90*/  IMAD R76, R157, 0x8, R18 ;  /* 0x000000089d4c7824 */ /* 0x000fe200078e0212 */
[----:B------:R-:W-:Y:S01]  /*4da0*/  BSSY B1, `(.L_x_1122) ;  /* 0x0000006000017945 */ /* 0x000fe20003800000 */
[----:B--2---:R-:W-:Y:S01]  /*4db0*/  SHF.L.U32 R77, R4, 0x1f, RZ ;  /* 0x0000001f044d7819 */ /* 0x004fe200000006ff */
[----:B------:R-:W-:-:S03]  /*4dc0*/  IMAD R4, R47, -0xa0, R50 ;  /* 0xffffff602f047824 */ /* 0x000fc600078e0232 */
[----:B------:R-:W0:Y:S02]  /*4dd0*/  SYNCS.PHASECHK.TRANS64.TRYWAIT P1, [R76+URZ+0x13290], R77 ;  /* 0x0132904d4c0075a7 */ /* 0x000e24000802017f */
[----:B------:R-:W-:Y:S01]  /*4de0*/  VIMNMX R4, R4, 0xa0, PT ;  /* 0x000000a004047848 */ /* 0x000fe20003fe0100 */
[----:B0-----:R-:W-:Y:S06]  /*4df0*/  @!P1 BRA `(.L_x_1123) ;  /* 0x000001fc00909947 */ /* 0x001fec0003800000 */
.L_x_1413:
[----:B------:R-:W-:Y:S05]  /*4e00*/  BSYNC B1 ;  /* 0x0000000000017941 */ /* 0x000fea0003800000 */
.L_x_1122:
[----:B------:R-:W1:Y:S02]  /*4e10*/  S2R R5, SR_TID.X ;  /* 0x0000000000057919 */ /* 0x000e640000002100 */
[C---:B-1----:R-:W-:Y:S02]  /*4e20*/  VIADD R6, R5.reuse, 0xffffff80 ;  /* 0xffffff8005067836 */ /* 0x042fe40000000000 */
[----:B------:R-:W-:-:S05]  /*4e30*/  VIADD R5, R5, 0xffffff80 ;  /* 0xffffff8005057836 */ /* 0x000fca0000000000 */
[----:B------:R-:W-:-:S04]  /*4e40*/  LEA.HI R5, R5, R6, RZ, 0x1 ;  /* 0x0000000605057211 */ /* 0x000fc800078f08ff */
[----:B------:R-:W-:-:S04]  /*4e50*/  SHF.R.S32.HI R5, RZ, 0x1, R5 ;  /* 0x00000001ff057819 */ /* 0x000fc80000011405 */
[----:B------:R-:W-:-:S13]  /*4e60*/  ISETP.GE.AND P1, PT, R5, R4, PT ;  /* 0x000000040500720c */ /* 0x000fda0003f26270 */
[----:B------:R-:W-:Y:S05]  /*4e70*/  @P1 BRA `(.L_x_1109) ;  /* 0x0000000000101947 */ /* 0x000fea0003800000 */
[----:B------:R-:W1:Y:S04]  /*4e80*/  @!P3 LDS.128 R4, [R75+0xe000] ;  /* 0x00e000004b04b984 */ /* 0x000e680000000c00 */
[----:B------:R-:W2:Y:S04]  /*4e90*/  @!P2 LDS.128 R8, [R74+0xe000] ;  /* 0x00e000004a08a984 */ /* 0x000ea80000000c00 */
[----:B-1----:R1:W-:Y:S04]  /*4ea0*/  @!P3 STG.E.128 desc[UR44][R12.64], R4 ;  /* 0x000000040c00b986 */ /* 0x0023e8000c101d2c */
[----:B--2---:R1:W-:Y:S02]  /*4eb0*/  @!P2 STG.E.128 desc[UR44][R12.64+0x20], R8 ;  /* 0x000020080c00a986 */ /* 0x0043e4000c101d2c */
.L_x_1109:
[----:B------:R-:W-:Y:S05]  /*4ec0*/  BSYNC B0 ;  /* 0x0000000000007941 */ /* 0x000fea0003800000 */
.L_x_1101:
[----:B-1----:R-:W1:Y:S01]  /*4ed0*/  S2R R4, SR_TID.X ;  /* 0x0000000000047919 */ /* 0x002e620000002100 */
[----:B------:R-:W-:Y:S01]  /*4ee0*/  @!PT LDS RZ, [RZ] ;  /* 0x00000000fffff984 */ /* 0x000fe20000000800 */
[----:B------:R-:W-:Y:S01]  /*4ef0*/  @!PT LDS RZ, [RZ] ;  /* 0x00000000fffff984 */ /* 0x000fe20000000800 */
[----:B------:R-:W-:Y:S01]  /*4f00*/  @!PT LDS RZ, [RZ] ;  /* 0x00000000fffff984 */ /* 0x000fe20000000800 */
[----:B------:R-:W-:Y:S01]  /*4f10*/  @!PT LDS RZ, [RZ] ;  /* 0x00000000fffff984 */ /* 0x000fe20000000800 */
[----:B------:R5:W-:Y:S06]  /*4f20*/  MEMBAR.ALL.CTA ;  /* 0x0000000000007992 */ /* 0x000bec0000008000 */
[----:B-----5:R-:W5:Y:S01]  /*4f30*/  FENCE.VIEW.ASYNC.S ;  /* 0x00000000000073c6 */ /* 0x020f620000000000 */
[----:B------:R-:W-:Y:S05]  /*4f40*/  WARPSYNC.ALL ;  /* 0x0000000000007948 */ /* 0x000fea0003800000 */
[----:B------:R-:W-:Y:S01]  /*4f50*/  BSSY B0, `(.L_x_1124) ;  /* 0x0000009000007945 */ /* 0x000fe20003800000 */
[----:B-1----:R-:W-:Y:S01]  /*4f60*/  LOP3.LUT R4, R4, 0x7f, RZ, 0xc0, !PT ;  /* 0x0000007f04047812 */ /* 0x002fe200078ec0ff */
[----:B-----5:R1:W-:Y:S03]  /*4f70*/  BAR.SYNC.DEFER_BLOCKING R61, 0x80 ;  /* 0x0002003d0000751d */ /* 0x0203e60000010000 */
[----:B------:R-:W-:-:S13]  /*4f80*/  ISETP.NE.AND P5, PT, R4, RZ, PT ;  /* 0x000000ff0400720c */ /* 0x000fda0003fa5270 */
[----:B------:R-:W-:-:S05]  /*4f90*/  @!P5 VIADD R4, R76, 0x132a0 ;  /* 0x000132a04c04d836 */ /* 0x000fca0000000000 */
[----:B------:R-:W-:-:S04]  /*4fa0*/  @!P5 PRMT R4, RZ, 0x654, R4 ;  /* 0x00000654ff04d816 */ /* 0x000fc80000000004 */
[----:B------:R1:W-:Y:S01]  /*4fb0*/  @!P5 SYNCS.ARRIVE.TRANS64.RED.A1T0 RZ, [R4+URZ], RZ ;  /* 0x000000ff04ffd9a7 */ /* 0x0003e2000810043f */
[----:B------:R-:W-:Y:S05]  /*4fc0*/  @!P0 BRA `(.L_x_1125) ;  /* 0x0000000000048947 */ /* 0x000fea0003800000 */
[----:B------:R-:W-:Y:S01]  /*4fd0*/  BPT.TRAP 0x1 ;  /* 0x000000040000795c */ /* 0x000fe20000300000 */
.L_x_1125:
[----:B------:R-:W-:Y:S05]  /*4fe0*/  BSYNC B0 ;  /* 0x0000000000007941 */ /* 0x000fea0003800000 */
.L_x_1124:
[----:B------:R-:W5:Y:S01]  /*4ff0*/  SYNCS.PHASECHK.TRANS64.TRYWAIT P0, [R76+URZ+0x132b0], R77 ;  /* 0x0132b04d4c0075a7 */ /* 0x000f62000800017f */
[----:B------:R-:W-:Y:S04]  /*5000*/  BSSY B0, `(.L_x_1126) ;  /* 0x0000002000007945 */ /* 0x000fe80003800000 */
[----:B-----5:R-:W-:Y:S05]  /*5010*/  @!P0 BRA `(.L_x_1127) ;  /* 0x000001fc001c8947 */ /* 0x020fea0003800000 */
.L_x_1414:
[----:B------:R-:W-:Y:S05]  /*5020*/  BSYNC B0 ;  /* 0x0000000000007941 */ /* 0x000fea0003800000 */
.L_x_1126:
        /* <DEDUP_REMOVED lines=11> */
[----:B---3--:R-:W-:-:S04]  /*50e0*/  IADD3 R12, P0, R6, UR6, RZ ;  /* 0x00000006060c7c10 */ /* 0x008fc8000ff1e0ff */
[----:B------:R-:W-:Y:S02]  /*50f0*/  IADD3.X R13, R7, UR7, R5, P0, !PT ;  /* 0x00000007070d7c10 */ /* 0x000fe400087fe405 */
[----:B------:R-:W-:-:S13]  /*5100*/  ISETP.GE.AND P0, PT, R22, UR4, PT ;  /* 0x0000000416007c0c */ /* 0x000fda000bf06270 */
[----:B------:R-:W1:Y:S04]  /*5110*/  @!P0 LDS.128 R4, [R75+0x6000] ;  /* 0x006000004b048984 */ /* 0x000e680000000c00 */
[----:B-1----:R-:W-:Y:S01]  /*5120*/  @!P0 STG.E.128 desc[UR44][R12.64], R4 ;  /* 0x000000040c008986 */ /* 0x002fe2000c101d2c */
[----:B------:R-:W-:-:S13]  /*5130*/  ISETP.GE.AND P0, PT, R78, UR4, PT ;  /* 0x000000044e007c0c */ /* 0x000fda000bf06270 */
[----:B------:R-:W1:Y:S04]  /*5140*/  @!P0 LDS.128 R8, [R74+0x6000] ;  /* 0x006000004a088984 */ /* 0x000e680000000c00 */
[----:B-1----:R1:W-:Y:S02]  /*5150*/  @!P0 STG.E.128 desc[UR44][R12.64+0x20], R8 ;  /* 0x000020080c008986 */ /* 0x0023e4000c101d2c */
.L_x_1129:
[----:B------:R-:W-:Y:S05]  /*5160*/  BSYNC B0 ;  /* 0x0000000000007941 */ /* 0x000fea0003800000 */
.L_x_1128:
[----:B------:R-:W5:Y:S01]  /*5170*/  LDL.LU R5, [R1+0x20] ;  /* 0x0000200001057983 */ /* 0x000f620000300800 */
[----:B------:R-:W-:Y:S01]  /*5180*/  VIADD R157, R157, 0x1 ;  /* 0x000000019d9d7836 */ /* 0x000fe20000000000 */
[----:B------:R-:W-:Y:S01]  /*5190*/  LOP3.LUT P6, RZ, R16, 0x2, RZ, 0xc0, !PT ;  /* 0x0000000210ff7812 */ /* 0x000fe200078cc0ff */
[----:B0-----:R-:W-:Y:S01]  /*51a0*/  @!P5 VIADD R76, R76, 0x132c0 ;  /* 0x000132c04c4cd836 */ /* 0x001fe20000000000 */
        /* <DEDUP_REMOVED lines=9> */
[----:B-1----:R-:W-:Y:S02]  /*5240*/  SEL R4, RZ, 0x1, P1 ;  /* 0x00000001ff047807 */ /* 0x002fe40000800000 */
[----:B------:R-:W-:Y:S02]  /*5250*/  PLOP3.LUT P0, PT, PT, PT, PT, 0x8, 0x0 ;  /* 0x000000000000781c */ /* 0x000fe40003f0e170 */
[----:B------:R-:W-:Y:S01]  /*5260*/  SEL R157, R157, RZ, P1 ;  /* 0x000000ff9d9d7207 */ /* 0x000fe20000800000 */
[----:B------:R0:W-:Y:S01]  /*5270*/  @!P5 SYNCS.ARRIVE.TRANS64.RED.A1T0 RZ, [R76+URZ], RZ ;  /* 0x000000ff4cffd9a7 */ /* 0x0001e2000810043f */
[----:B-----5:R-:W-:-:S05]  /*5280*/  LOP3.LUT R5, R5, R4, RZ, 0x3c, !PT ;  /* 0x0000000405057212 */ /* 0x020fca00078e3cff */
[----:B------:R0:W-:Y:S01]  /*5290*/  STL [R1+0x20], R5 ;  /* 0x0000200501007387 */ /* 0x0001e20000100800 */
[----:B------:R-:W-:Y:S05]  /*52a0*/  @P6 BRA `(.L_x_1130) ;  /* 0xffffffd4002c6947 */ /* 0x000fea000383ffff */
.L_x_1096:
[----:B------:R-:W2:Y:S01]  /*52b0*/  LDL R8, [R1+0x38] ;  /* 0x0000380001087983 */ /* 0x000ea20000100800 */
[----:B------:R-:W1:Y:S01]  /*52c0*/  LDC R0, c[0x0][0x448] ;  /* 0x00011200ff007b82 */ /* 0x000e620000000800 */
[----:B------:R-:W-:Y:S07]  /*52d0*/  BSSY B0, `(.L_x_1131) ;  /* 0x000000d000007945 */ /* 0x000fee0003800000 */
[----:B------:R-:W3:Y:S01]  /*52e0*/  LDC.64 R6, c[0x0][0x9e0] ;  /* 0x00027800ff067b82 */ /* 0x000ee20000000a00 */
[----:B-1----:R-:W-:-:S02]  /*52f0*/  ISETP.NE.AND P1, PT, R0, 0x1, PT ;  /* 0x000000010000780c */ /* 0x002fc40003f25270 */
[----:B---3--:R-:W-:-:S11]  /*5300*/  ISETP.GE.AND P2, PT, R7, 0x1, PT ;  /* 0x000000010700780c */ /* 0x008fd60003f46270 */
[----:B------:R-:W1:Y:S08]  /*5310*/  @P1 LDC R0, c[0x0][0x44c] ;  /* 0x00011300ff001b82 */ /* 0x000e700000000800 */
[----:B0-----:R-:W0:Y:S01]  /*5320*/  @P1 LDC R5, c[0x0][0x450] ;  /* 0x00011400ff051b82 */ /* 0x001e220000000800 */
[----:B--2---:R-:W-:-:S04]  /*5330*/  VIADD R3, R8, 0xbf ;  /* 0x000000bf08037836 */ /* 0x004fc80000000000 */
[----:B-1----:R-:W-:-:S05]  /*5340*/  @P1 IMAD.HI.U32 R0, R3, R0, RZ ;  /* 0x0000000003001227 */ /* 0x002fca00078e00ff */
[----:B0-----:R-:W-:-:S05]  /*5350*/  @P1 SHF.R.U32.HI R3, RZ, R5, R0 ;  /* 0x00000005ff031219 */ /* 0x001fca0000011600 */
[----:B------:R-:W-:Y:S01]  /*5360*/  IMAD.IADD R3, R48, 0x1, R3 ;  /* 0x0000000130037824 */ /* 0x000fe200078e0203 */
[----:B------:R-:W-:Y:S06]  /*5370*/  @P0 BRA `(.L_x_1132) ;  /* 0x0000000000080947 */ /* 0x000fec0003800000 */
[----:B------:R-:W0:Y:S02]  /*5380*/  FENCE.VIEW.ASYNC.G ;  /* 0x00000000000073c6 */ /* 0x000e240000000100 */
[----:B0-----:R-:W-:Y:S06]  /*5390*/  BAR.ARV 0xc, 0x200 ;  /* 0x0308000000007b1d */ /* 0x001fec0000002000 */
.L_x_1132:
[----:B------:R-:W-:Y:S05]  /*53a0*/  BSYNC B0 ;  /* 0x0000000000007941 */ /* 0x000fea0003800000 */
.L_x_1131:
[----:B------:R-:W-:Y:S01]  /*53b0*/  IMAD.IADD R0, R3, 0x1, R6 ;  /* 0x0000000103007824 */ /* 0x000fe200078e0206 */
[----:B------:R-:W-:Y:S06]  /*53c0*/  @!P2 BRA `(.L_x_1133) ;  /* 0x000000000048a947 */ /* 0x000fec0003800000 */
        /* <DEDUP_REMOVED lines=11> */
.L_x_1135:
[----:B------:R-:W-:-:S13]  /*5480*/  ISETP.NE.AND P0, PT, R7, 0x1, PT ;  /* 0x000000010700780c */ /* 0x000fda0003f05270 */
[----:B------:R-:W0:Y:S02]  /*5490*/  @P0 LDC.64 R4, c[0x0][0x9e8] ;  /* 0x00027a00ff040b82 */ /* 0x000e240000000a00 */
[----:B0-----:R-:W-:-:S05]  /*54a0*/  @P0 IMAD.HI.U32 R4, R2, R4, RZ ;  /* 0x0000000402040227 */ /* 0x001fca00078e00ff */
[----:B------:R-:W-:-:S07]  /*54b0*/  @P0 SHF.R.U32.HI R2, RZ, R5, R4 ;  /* 0x00000005ff020219 */ /* 0x000fce0000011604 */
.L_x_1136:
[----:B------:R-:W-:Y:S05]  /*54c0*/  BSYNC B0 ;  /* 0x0000000000007941 */ /* 0x000fea0003800000 */
.L_x_1134:
[----:B------:R-:W-:-:S05]  /*54d0*/  IMAD R3, R2, R7, R7 ;  /* 0x0000000702037224 */ /* 0x000fca00078e0207 */
[----:B------:R-:W-:-:S07]  /*54e0*/  VIMNMX R0, R0, R3, PT ;  /* 0x0000000300007248 */ /* 0x000fce0003fe0100 */
.L_x_1133:
[----:B------:R-:W0:Y:S01]  /*54f0*/  @P1 LDC R2, c[0x0][0x44c] ;  /* 0x00011300ff021b82 */ /* 0x000e220000000800 */
[----:B------:R-:W-:Y:S01]  /*5500*/  VIADD R0, R0, 0x9f ;  /* 0x0000009f00007836 */ /* 0x000fe20000000000 */
[----:B------:R-:W-:-:S03]  /*5510*/  ULDC UR4, c[0x0][0x9dc] ;  /* 0x0002770000047ab9 */ /* 0x000fc60000000800 */
[----:B------:R-:W-:-:S03]  /*5520*/  IMAD.HI R0, R0, 0x66666667, RZ ;  /* 0x6666666700007827 */ /* 0x000fc600078e02ff */
[----:B------:R-:W1:Y:S02]  /*5530*/  @P1 LDC R5, c[0x0][0x450] ;  /* 0x00011400ff051b82 */ /* 0x000e640000000800 */
[----:B------:R-:W-:-:S04]  /*5540*/  SHF.R.U32.HI R3, RZ, 0x1f, R0 ;  /* 0x0000001fff037819 */ /* 0x000fc80000011600 */
[----:B------:R-:W-:-:S04]  /*5550*/  LEA.HI.SX32 R3, R0, R3, 0x1a ;  /* 0x0000000300037211 */ /* 0x000fc800078fd2ff */
[----:B------:R-:W-:Y:S01]  /*5560*/  VIMNMX R9, R46, R3, PT ;  /* 0x000000032e097248 */ /* 0x000fe20003fe0100 */
[----:B0-----:R-:W-:-:S04]  /*5570*/  @P1 IMAD.HI.U32 R4, R8, R2, RZ ;  /* 0x0000000208041227 */ /* 0x001fc800078e00ff */
[----:B------:R-:W-:Y:S01]  /*5580*/  IMAD.MOV.U32 R2, RZ, RZ, R8 ;  /* 0x000000ffff027224 */ /* 0x000fe200078e0008 */
        /* <DEDUP_REMOVED lines=14> */
.L_x_1139:
[----:B------:R-:W-:-:S13]  /*5670*/  ISETP.NE.AND P0, PT, R7, 0x1, PT ;  /* 0x000000010700780c */ /* 0x000fda0003f05270 */
[----:B------:R-:W0:Y:S02]  /*5680*/  @P0 LDC.64 R4, c[0x0][0x9e8] ;  /* 0x00027a00ff040b82 */ /* 0x000e240000000a00 */
[----:B0-----:R-:W-:-:S05]  /*5690*/  @P0 IMAD.HI.U32 R4, R0, R4, RZ ;  /* 0x0000000400040227 */ /* 0x001fca00078e00ff */
[----:B------:R-:W-:-:S07]  /*56a0*/  @P0 SHF.R.U32.HI R0, RZ, R5, R4 ;  /* 0x00000005ff000219 */ /* 0x000fce0000011604 */
.L_x_1140:
[----:B------:R-:W-:Y:S05]  /*56b0*/  BSYNC B0 ;  /* 0x0000000000007941 */ /* 0x000fea0003800000 */
.L_x_1138:
[----:B------:R-:W-:-:S05]  /*56c0*/  IMAD R3, R0, R7, RZ ;  /* 0x0000000700037224 */ /* 0x000fca00078e02ff */
[----:B------:R-:W-:-:S07]  /*56d0*/  VIMNMX R2, R2, R3, !PT ;  /* 0x0000000302027248 */ /* 0x000fce0007fe0100 */
.L_x_1137:
[----:B------:R-:W-:Y:S01]  /*56e0*/  IMAD.HI R2, R2, 0x66666667, RZ ;  /* 0x6666666702027827 */ /* 0x000fe200078e02ff */
[----:B------:R-:W-:Y:S03]  /*56f0*/  BSSY B0, `(.L_x_1141) ;  /* 0x0000027000007945 */ /* 0x000fe60003800000 */
[----:B------:R-:W-:Y:S01]  /*5700*/  IMAD.MOV.U32 R104, RZ, RZ, RZ ;  /* 0x000000ffff687224 */ /* 0x000fe200078e00ff */
[----:B------:R-:W-:-:S04]  /*5710*/  SHF.R.U32.HI R3, RZ, 0x1f, R2 ;  /* 0x0000001fff037819 */ /* 0x000fc80000011602 */
[----:B------:R-:W-:-:S04]  /*5720*/  LEA.HI.SX32 R3, R2, R3, 0x1a ;  /* 0x0000000302037211 */ /* 0x000fc800078fd2ff */
[----:B------:R-:W-:-:S04]  /*5730*/  VIMNMX R11, RZ, R3, !PT ;  /* 0x00000003ff0b7248 */ /* 0x000fc80007fe0100 */
[----:B------:R-:W-:-:S13]  /*5740*/  ISETP.GT.AND P0, PT, R9, R11, PT ;  /* 0x0000000b0900720c */ /* 0x000fda0003f04270 */
[----:B------:R-:W-:Y:S05]  /*5750*/  @!P0 BRA `(.L_x_1142) ;  /* 0x0000000000808947 */ /* 0x000fea0003800000 */
[----:B------:R-:W2:Y:S01]  /*5760*/  LDL R0, [R1+0x74] ;  /* 0x0000740001007983 */ /* 0x000ea20000100800 */
[----:B------:R-:W-:Y:S01]  /*5770*/  ULDC UR4, c[0x0][0x9f0] ;  /* 0x00027c0000047ab9 */ /* 0x000fe20000000800 */
[----:B--2---:R-:W-:-:S04]  /*5780*/  ISETP.NE.AND P0, PT, R0, RZ, PT ;  /* 0x000000ff0000720c */ /* 0x004fc80003f05270 */
        /* <DEDUP_REMOVED lines=28> */
[----:B------:R-:W-:-:S07]  /*5950*/  IMAD.MOV.U32 R104, RZ, RZ, R3 ;  /* 0x000000ffff687224 */ /* 0x000fce00078e0003 */
.L_x_1142:
[----:B------:R-:W-:Y:S05]  /*5960*/  BSYNC B0 ;  /* 0x0000000000007941 */ /* 0x000fea0003800000 */
.L_x_1141:
[----:B------:R-:W2:Y:S01]  /*5970*/  LDL R0, [R1+0x80] ;  /* 0x0000800001007983 */ /* 0x000ea20000100800 */
[----:B------:R-:W-:Y:S02]  /*5980*/  PLOP3.LUT P0, PT, PT, PT, PT, 0x80, 0x0 ;  /* 0x000000000000781c */ /* 0x000fe40003f0f070 */
[----:B------:R-:W-:Y:S01]  /*5990*/  CS2R R28, SRZ ;  /* 0x00000000001c7805 */ /* 0x000fe2000001ff00 */
[----:B------:R-:W-:Y:S01]  /*59a0*/  IMAD.MOV.U32 R2, RZ, RZ, RZ ;  /* 0x000000ffff027224 */ /* 0x000fe200078e00ff */
[----:B----4-:R-:W-:Y:S01]  /*59b0*/  CS2R R24, SRZ ;  /* 0x0000000000187805 */ /* 0x010fe2000001ff00 */
[----:B------:R-:W-:Y:S01]  /*59c0*/  IMAD.MOV.U32 R20, RZ, RZ, RZ ;  /* 0x000000ffff147224 */ /* 0x000fe200078e00ff */
[----:B------:R-:W-:Y:S02]  /*59d0*/  CS2R R30, SRZ ;  /* 0x00000000001e7805 */ /* 0x000fe4000001ff00 */
[----:B------:R-:W-:Y:S02]  /*59e0*/  CS2R R26, SRZ ;  /* 0x00000000001a7805 */ /* 0x000fe4000001ff00 */
[----:B------:R-:W-:-:S02]  /*59f0*/  CS2R R36, SRZ ;  /* 0x0000000000247805 */ /* 0x000fc4000001ff00 */
[----:B------:R-:W-:Y:S02]  /*5a00*/  CS2R R32, SRZ ;  /* 0x0000000000207805 */ /* 0x000fe4000001ff00 */
[----:B------:R-:W-:Y:S02]  /*5a10*/  CS2R R38, SRZ ;  /* 0x0000000000267805 */ /* 0x000fe4000001ff00 */
[----:B------:R-:W-:Y:S01]  /*5a20*/  CS2R R34, SRZ ;  /* 0x0000000000227805 */ /* 0x000fe2000001ff00 */
[----:B------:R-:W-:Y:S01]  /*5a30*/  IMAD.MOV.U32 R44, RZ, RZ, RZ ;  /* 0x000000ffff2c7224 */ /* 0x000fe200078e00ff */
[----:B------:R-:W-:Y:S02]  /*5a40*/  CS2R R40, SRZ ;  /* 0x0000000000287805 */ /* 0x000fe4000001ff00 */
[----:B------:R-:W-:Y:S02]  /*5a50*/  CS2R R46, SRZ ;  /* 0x00000000002e7805 */ /* 0x000fe4000001ff00 */
[----:B------:R-:W-:Y:S01]  /*5a60*/  CS2R R42, SRZ ;  /* 0x00000000002a7805 */ /* 0x000fe2000001ff00 */
[----:B------:R-:W-:Y:S01]  /*5a70*/  IMAD.MOV.U32 R5, RZ, RZ, RZ ;  /* 0x000000ffff057224 */ /* 0x000fe200078e00ff */
[----:B------:R-:W-:-:S02]  /*5a80*/  CS2R R52, SRZ ;  /* 0x0000000000347805 */ /* 0x000fc4000001ff00 */
[----:B------:R-:W-:Y:S02]  /*5a90*/  CS2R R48, SRZ ;  /* 0x0000000000307805 */ /* 0x000fe4000001ff00 */
[----:B------:R-:W-:Y:S02]  /*5aa0*/  CS2R R54, SRZ ;  /* 0x0000000000367805 */ /* 0x000fe4000001ff00 */
[----:B------:R-:W-:Y:S01]  /*5ab0*/  CS2R R50, SRZ ;  /* 0x0000000000327805 */ /* 0x000fe2000001ff00 */
[----:B--2---:R-:W-:-:S05]  /*5ac0*/  IMAD R0, R0, R104, R11 ;  /* 0x0000006800007224 */ /* 0x004fca00078e020b */
        /* <DEDUP_REMOVED lines=11> */
[----:B------:R-:W-:-:S06]  /*5b80*/  SHF.R.S32.HI R0, RZ, 0x7, R0 ;  /* 0x00000007ff007819 */ /* 0x000fcc0000011400 */
        /* <DEDUP_REMOVED lines=24> */
.L_x_1145:
[----:B------:R-:W-:Y:S05]  /*5d10*/  BSYNC B6 ;  /* 0x0000000000067941 */ /* 0x000fea0003800000 */
.L_x_1144:
[----:B------:R-:W2:Y:S01]  /*5d20*/  LDL R21, [R1+0x6c] ;  /* 0x00006c0001157983 */ /* 0x000ea20000100800 */
[----:B------:R-:W-:Y:S01]  /*5d30*/  ULDC.64 UR6, c[0x0][0x998] ;  /* 0x0002660000067ab9 */ /* 0x000fe20000000a00 */
[----:B------:R-:W-:Y:S02]  /*5d40*/  ULDC.64 UR4, c[0x0][0x990] ;  /* 0x0002640000047ab9 */ /* 0x000fe40000000a00 */
[----:B------:R-:W3:Y:S01]  /*5d50*/  LDL R20, [R1+0x58] ;  /* 0x0000580001147983 */ /* 0x000ee20000100800 */
[----:B------:R-:W-:Y:S02]  /*5d60*/  ISETP.NE.U32.AND P1, PT, RZ, UR6, PT ;  /* 0x00000006ff007c0c */ /* 0x000fe4000bf25070 */
[----:B------:R-:W-:Y:S02]  /*5d70*/  ISETP.NE.U32.AND P0, PT, RZ, UR4, PT ;  /* 0x00000004ff007c0c */ /* 0x000fe4000bf05070 */
[----:B------:R-:W-:Y:S02]  /*5d80*/  ISETP.NE.AND.EX P1, PT, RZ, UR7, PT, P1 ;  /* 0x00000007ff007c0c */ /* 0x000fe4000bf25310 */
[----:B------:R-:W-:-:S11]  /*5d90*/  ISETP.NE.AND.EX P0, PT, RZ, UR5, PT, P0 ;  /* 0x00000005ff007c0c */ /* 0x000fd6000bf05300 */
[----:B------:R-:W0:Y:S08]  /*5da0*/  @P1 LDC.64 R8, c[0x0][0x9b8] ;  /* 0x00026e00ff081b82 */ /* 0x000e300000000a00 */
[----:B------:R-:W1:Y:S08]  /*5db0*/  @P0 LDC.64 R6, c[0x0][0x9a8] ;  /* 0x00026a00ff060b82 */ /* 0x000e700000000a00 */
[----:B------:R-:W3:Y:S08]  /*5dc0*/  @P0 LDC.64 R10, c[0x0][0x9b0] ;  /* 0x00026c00ff0a0b82 */ /* 0x000ef00000000a00 */
[----:B------:R-:W4:Y:S01]  /*5dd0*/  @P1 LDC.64 R12, c[0x0][0x9c0] ;  /* 0x00027000ff0c1b82 */ /* 0x000f220000000a00 */
[----:B--2---:R-:W-:-:S02]  /*5de0*/  @P1 SHF.R.S32.HI R5, RZ, 0x1f, R21 ;  /* 0x0000001fff051819 */ /* 0x004fc40000011415 */
[----:B------:R-:W-:-:S03]  /*5df0*/  @P0 SHF.R.S32.HI R3, RZ, 0x1f, R21 ;  /* 0x0000001fff030819 */ /* 0x000fc60000011415 */
[----:B0-----:R-:W-:Y:S02]  /*5e00*/  @P1 IMAD R2, R5, R8, RZ ;  /* 0x0000000805021224 */ /* 0x001fe400078e02ff */
[-C--:B-1----:R-:W-:Y:S02]  /*5e10*/  @P0 IMAD R0, R3, R6.reuse, RZ ;  /* 0x0000000603000224 */ /* 0x082fe400078e02ff */
[C---:B------:R-:W-:Y:S02]  /*5e20*/  @P1 IMAD R9, R21.reuse, R9, R2 ;  /* 0x0000000915091224 */ /* 0x040fe400078e0202 */
[C---:B------:R-:W-:Y:S02]  /*5e30*/  @P0 IMAD R7, R21.reuse, R7, R0 ;  /* 0x0000000715070224 */ /* 0x040fe400078e0200 */
[----:B------:R-:W-:-:S04]  /*5e40*/  @P0 IMAD.WIDE.U32 R2, R21, R6, RZ ;  /* 0x0000000615020225 */ /* 0x000fc800078e00ff */
[----:B------:R-:W-:-:S04]  /*5e50*/  @P1 IMAD.WIDE.U32 R4, R21, R8, RZ ;  /* 0x0000000815041225 */ /* 0x000fc800078e00ff */
[----:B------:R-:W-:Y:S02]  /*5e60*/  @P0 IMAD.IADD R3, R3, 0x1, R7 ;  /* 0x0000000103030824 */ /* 0x000fe400078e0207 */
[----:B------:R-:W-:Y:S02]  /*5e70*/  @P1 IMAD.IADD R5, R5, 0x1, R9 ;  /* 0x0000000105051824 */ /* 0x000fe400078e0209 */
[----:B---3--:R-:W-:-:S04]  /*5e80*/  @P0 IMAD.WIDE.U32 R2, R20, R10, R2 ;  /* 0x0000000a14020225 */ /* 0x008fc800078e0002 */
[----:B----4-:R-:W-:Y:S01]  /*5e90*/  @P1 IMAD.WIDE.U32 R6, R20, R12, R4 ;  /* 0x0000000c14061225 */ /* 0x010fe200078e0004 */
        /* <DEDUP_REMOVED lines=26> */
.L_x_1149:
[----:B-1----:R1:W2:Y:S02]  /*6040*/  SYNCS.PHASECHK.TRANS64.TRYWAIT P0, [R18+URZ+0x13200], R3 ;  /* 0x01320003120075a7 */ /* 0x0022a4000800017f */
[----:B--2---:R-:W-:Y:S05]  /*6050*/  @!P0 NANOSLEEP.SYNCS 0x989680 ;  /* 0x009896800000895d */ /* 0x004fea0003900000 */
[----:B------:R-:W2:Y:S02]  /*6060*/  @!P0 SYNCS.PHASECHK.TRANS64 P0, [R18+URZ+0x13200], R3 ;  /* 0x01320003120085a7 */ /* 0x000ea4000800007f */
[----:B--2---:R-:W-:Y:S05]  /*6070*/  @!P0 BRA `(.L_x_1149) ;  /* 0xfffffffc00f08947 */ /* 0x004fea000383ffff */
.L_x_1148:
[----:B------:R-:W-:Y:S05]  /*6080*/  BSYNC B0 ;  /* 0x0000000000007941 */ /* 0x000fea0003800000 */
.L_x_1147:
[----:B------:R-:W-:Y:S05]  /*6090*/  BRA `(.L_x_1150) ;  /* 0x0000002c00387947 */ /* 0x000fea0003800000 */
.L_x_1146:
[----:B------:R-:W-:Y:S01]  /*60a0*/  LOP3.LUT P0, RZ, R26, 0x1bf, RZ, 0xc0, !PT ;  /* 0x000001bf1aff7812 */ /* 0x000fe2000780c0ff */
[----:B------:R-:W-:Y:S01]  /*60b0*/  ULDC.64 UR4, c[0x0][0x3f8] ;  /* 0x0000fe0000047ab9 */ /* 0x000fe20000000a00 */
[----:B-----5:R-:W-:Y:S01]  /*60c0*/  SHF.R.S32.HI R0, RZ, 0x1f, R45 ;  /* 0x0000001fff007819 */ /* 0x020fe2000001142d */
[----:B------:R-:W-:Y:S01]  /*60d0*/  ULDC.64 UR6, c[0x0][0x408] ;  /* 0x0001020000067ab9 */ /* 0x000fe20000000a00 */
[----:B------:R-:W-:Y:S01]  /*60e0*/  IMAD.WIDE.U32 R26, R45, UR4, RZ ;  /* 0x000000042d1a7c25 */ /* 0x000fe2000f8e00ff */
[----:B------:R-:W-:Y:S03]  /*60f0*/  BSSY B6, `(.L_x_1151) ;  /* 0x0000019000067945 */ /* 0x000fe60003800000 */
[C---:B------:R-:W-:Y:S02]  /*6100*/  IMAD R4, R0.reuse, UR4, RZ ;  /* 0x0000000400047c24 */ /* 0x040fe4000f8e02ff */
[----:B------:R-:W-:-:S02]  /*6110*/  IMAD R0, R0, UR6, RZ ;  /* 0x0000000600007c24 */ /* 0x000fc4000f8e02ff */
[C---:B------:R-:W-:Y:S02]  /*6120*/  IMAD R29, R45.reuse, UR5, R4 ;  /* 0x000000052d1d7c24 */ /* 0x040fe4000f8e0204 */
[C---:B------:R-:W-:Y:S02]  /*6130*/  IMAD R33, R45.reuse, UR7, R0 ;  /* 0x000000072d217c24 */ /* 0x040fe4000f8e0200 */
[----:B------:R-:W-:-:S04]  /*6140*/  IMAD.WIDE.U32 R30, R45, UR6, RZ ;  /* 0x000000062d1e7c25 */ /* 0x000fc8000f8e00ff */
[----:B------:R-:W-:Y:S02]  /*6150*/  IMAD.IADD R29, R29, 0x1, R27 ;  /* 0x000000011d1d7824 */ /* 0x000fe400078e021b */
[----:B------:R-:W-:Y:S01]  /*6160*/  IMAD.IADD R33, R33, 0x1, R31 ;  /* 0x0000000121217824 */ /* 0x000fe200078e021f */
        /* <DEDUP_REMOVED lines=17> */
.L_x_1152:
[----:B------:R-:W-:Y:S05]  /*6280*/  BSYNC B6 ;  /* 0x0000000000067941 */ /* 0x000fea0003800000 */
.L_x_1151:
[----:B------:R-:W2:Y:S01]  /*6290*/  LDL R20, [R1+0x38] ;  /* 0x0000380001147983 */ /* 0x000ea20000100800 */
[----:B------:R-:W-:Y:S01]  /*62a0*/  ULDC.U8 UR4, c[0x0][0x410] ;  /* 0x0001040000047ab9 */ /* 0x000fe20000000000 */
[----:B------:R-:W0:Y:S01]  /*62b0*/  S2R R21, SR_TID.X ;  /* 0x0000000000157919 */ /* 0x000e220000002100 */
[----:B------:R-:W-:Y:S01]  /*62c0*/  ISETP.NE.AND P0, PT, RZ, UR4, PT ;  /* 0x00000004ff007c0c */ /* 0x000fe2000bf05270 */
[----:B------:R-:W-:Y:S01]  /*62d0*/  BSSY B0, `(.L_x_1153) ;  /* 0x00002a2000007945 */ /* 0x000fe20003800000 */
[C---:B0-----:R-:W-:Y:S02]  /*62e0*/  VIADD R34, R21.reuse, 0xffffff80 ;  /* 0xffffff8015227836 */ /* 0x041fe40000000000 */
[----:B------:R-:W-:-:S05]  /*62f0*/  VIADD R32, R21, 0xffffff80 ;  /* 0xffffff8015207836 */ /* 0x000fca0000000000 */
[----:B------:R-:W-:-:S04]  /*6300*/  LEA.HI R32, R32, R34, RZ, 0x1 ;  /* 0x0000002220207211 */ /* 0x000fc800078f08ff */
[----:B------:R-:W-:-:S05]  /*6310*/  SHF.R.S32.HI R32, RZ, 0x1, R32 ;  /* 0x00000001ff207819 */ /* 0x000fca0000011420 */
[----:B--2---:R-:W-:Y:S01]  /*6320*/  IMAD.IADD R10, R32, 0x1, R20 ;  /* 0x00000001200a7824 */ /* 0x004fe200078e0214 */
[----:B------:R-:W-:Y:S06]  /*6330*/  @!P0 BRA `(.L_x_1154) ;  /* 0x0000001400548947 */ /* 0x000fec0003800000 */
[----:B------:R-:W0:Y:S01]  /*6340*/  LDC R20, c[0x0][0x448] ;  /* 0x00011200ff147b82 */ /* 0x000e220000000800 */
[----:B------:R-:W-:Y:S01]  /*6350*/  IMAD.MOV.U32 R5, RZ, RZ, R10 ;  /* 0x000000ffff057224 */ /* 0x000fe200078e000a */
[----:B------:R-:W-:Y:S01]  /*6360*/  ULDC.64 UR4, c[0x0][0x3f8] ;  /* 0x0000fe0000047ab9 */ /* 0x000fe20000000a00 */
[----:B------:R-:W-:Y:S01]  /*6370*/  IMAD.MOV.U32 R6, RZ, RZ, R26 ;  /* 0x000000ffff067224 */ /* 0x000fe200078e001a */
[----:B------:R-:W-:Y:S01]  /*6380*/  ULDC.64 UR6, c[0x0][0x408] ;  /* 0x0001020000067ab9 */ /* 0x000fe20000000a00 */
[----:B------:R-:W-:Y:S01]  /*6390*/  IMAD.MOV.U32 R8, RZ, RZ, R30 ;  /* 0x000000ffff087224 */ /* 0x000fe200078e001e */
[----:B------:R-:W-:Y:S01]  /*63a0*/  ULDC.64 UR8, c[0x0][0x400] ;  /* 0x0001000000087ab9 */ /* 0x000fe20000000a00 */
[----:B------:R-:W-:Y:S01]  /*63b0*/  IMAD.MOV.U32 R9, RZ, RZ, R33 ;  /* 0x000000ffff097224 */ /* 0x000fe200078e0021 */
[----:B0-----:R-:W-:-:S13]  /*63c0*/  ISETP.NE.AND P0, PT, R20, 0x1, PT ;  /* 0x000000011400780c */ /* 0x001fda0003f05270 */
[----:B------:R-:W0:Y:S08]  /*63d0*/  @P0 LDC R3, c[0x0][0x44c] ;  /* 0x00011300ff030b82 */ /* 0x000e300000000800 */
[----:B------:R-:W1:Y:S01]  /*63e0*/  @P0 LDC R7, c[0x0][0x450] ;  /* 0x00011400ff070b82 */ /* 0x000e620000000800 */
[----:B0-----:R-:W-:-:S05]  /*63f0*/  @P0 IMAD.HI.U32 R0, R10, R3, RZ ;  /* 0x000000030a000227 */ /* 0x001fca00078e00ff */
[----:B-1----:R-:W-:Y:S01]  /*6400*/  @P0 SHF.R.U32.HI R5, RZ, R7, R0 ;  /* 0x00000007ff050219 */ /* 0x002fe20000011600 */
[----:B------:R-:W-:-:S03]  /*6410*/  IMAD.MOV.U32 R7, RZ, RZ, R29 ;  /* 0x000000ffff077224 */ /* 0x000fc600078e001d */
[----:B------:R-:W-:Y:S01]  /*6420*/  SHF.R.S32.HI R0, RZ, 0x1f, R5 ;  /* 0x0000001fff007819 */ /* 0x000fe20000011405 */
[----:B------:R-:W-:-:S04]  /*6430*/  IMAD.WIDE.U32 R6, R5, UR4, R6 ;  /* 0x0000000405067c25 */ /* 0x000fc8000f8e0006 */
[----:B------:R-:W-:Y:S02]  /*6440*/  IMAD R4, R0, UR4, RZ ;  /* 0x0000000400047c24 */ /* 0x000fe4000f8e02ff */
[----:B------:R-:W-:-:S04]  /*6450*/  IMAD.WIDE.U32 R8, R5, UR6, R8 ;  /* 0x0000000605087c25 */ /* 0x000fc8000f8e0008 */
[----:B------:R-:W-:Y:S02]  /*6460*/  IMAD R0, R0, UR6, RZ ;  /* 0x0000000600007c24 */ /* 0x000fe4000f8e02ff */
[C---:B------:R-:W-:Y:S01]  /*6470*/  IMAD R13, R5.reuse, UR5, R4 ;  /* 0x00000005050d7c24 */ /* 0x040fe2000f8e0204 */
[----:B------:R-:W-:Y:S01]  /*6480*/  ULDC.64 UR4, c[0x0][0x3e8] ;  /* 0x0000fa0000047ab9 */ /* 0x000fe20000000a00 */
[----:B------:R-:W-:Y:S01]  /*6490*/  IMAD R11, R5, UR7, R0 ;  /* 0x00000007050b7c24 */ /* 0x000fe2000f8e0200 */
[----:B------:R-:W-:Y:S01]  /*64a0*/  IADD3 R3, P0, R6, UR4, RZ ;  /* 0x0000000406037c10 */ /* 0x000fe2000ff1e0ff */
[----:B------:R-:W-:Y:S01]  /*64b0*/  UMOV UR4, 0xffffffff ;  /* 0xffffffff00047882 */ /* 0x000fe20000000000 */
[----:B------:R-:W-:Y:S02]  /*64c0*/  IADD3 R5, P1, R8, UR8, RZ ;  /* 0x0000000808057c10 */ /* 0x000fe4000ff3e0ff */
[----:B------:R-:W-:Y:S02]  /*64d0*/  IADD3.X R13, R7, UR5, R13, P0, !PT ;  /* 0x00000005070d7c10 */ /* 0x000fe400087fe40d */
[----:B------:R-:W-:Y:S01]  /*64e0*/  IADD3.X R4, R9, UR9, R11, P1, !PT ;  /* 0x0000000909047c10 */ /* 0x000fe20008ffe40b */
[----:B------:R-:W-:Y:S08]  /*64f0*/  BRA.DIV UR4, `(.L_x_1155) ;  /* 0x000001e604f87947 */ /* 0x000ff0000b800000 */
[----:B------:R0:W1:Y:S04]  /*6500*/  SHFL.IDX PT, R0, R13, RZ, 0x1e1f ;  /* 0x001e1fff0d007589 */ /* 0x00006800000e0000 */
[----:B------:R-:W2:Y:S04]  /*6510*/  SHFL.IDX PT, R3, R3, RZ, 0x1e1f ;  /* 0x001e1fff03037589 */ /* 0x000ea800000e0000 */
[----:B------:R-:W3:Y:S04]  /*6520*/  SHFL.IDX PT, R4, R4, RZ, 0x1e1f ;  /* 0x001e1fff04047589 */ /* 0x000ee800000e0000 */
[----:B------:R0:W4:Y:S02]  /*6530*/  SHFL.IDX PT, R14, R5, RZ, 0x1e1f ;  /* 0x001e1fff050e7589 */ /* 0x00012400000e0000 */
.L_x_1420:
[----:B0-----:R-:W5:Y:S04]  /*6540*/  LDL R5, [R1+0x4] ;  /* 0x0000040001057983 */ /* 0x001f680000100800 */
[----:B------:R-:W2:Y:S01]  /*6550*/  LDL R6, [R1+0x7c] ;  /* 0x00007c0001067983 */ /* 0x000ea20000100800 */
[----:B------:R-:W-:Y:S01]  /*6560*/  BSSY B1, `(.L_x_1156) ;  /* 0x0000023000017945 */ /* 0x000fe20003800000 */
[----:B------:R-:W-:Y:S02]  /*6570*/  CS2R R12, SRZ ;  /* 0x00000000000c7805 */ /* 0x000fe4000001ff00 */
[----:B------:R-:W-:Y:S01]  /*6580*/  CS2R R8, SRZ ;  /* 0x0000000000087805 */ /* 0x000fe2000001ff00 */
[----:B-----5:R-:W-:Y:S01]  /*6590*/  IMAD R29, R5, R20, RZ ;  /* 0x00000014051d7224 */ /* 0x020fe200078e02ff */
[----:B------:R-:W-:-:S02]  /*65a0*/  CS2R R20, SRZ ;  /* 0x0000000000147805 */ /* 0x000fc4000001ff00 */
[----:B--2---:R-:W-:Y:S02]  /*65b0*/  LEA.HI R5, R6, R6, RZ, 0x1 ;  /* 0x0000000606057211 */ /* 0x004fe400078f08ff */
[----:B------:R-:W-:Y:S02]  /*65c0*/  ISETP.GE.AND P0, PT, R10, R29, PT ;  /* 0x0000001d0a00720c */ /* 0x000fe40003f06270 */
[----:B------:R-:W-:Y:S02]  /*65d0*/  CS2R R10, SRZ ;  /* 0x00000000000a7805 */ /* 0x000fe4000001ff00 */
[----:B------:R-:W-:-:S05]  /*65e0*/  LOP3.LUT R5, R5, 0xfffffffe, RZ, 0xc0, !PT ;  /* 0xfffffffe05057812 */ /* 0x000fca00078ec0ff */
[----:B------:R-:W-:-:S05]  /*65f0*/  IMAD.IADD R5, R6, 0x1, -R5 ;  /* 0x0000000106057824 */ /* 0x000fca00078e0a05 */
[----:B------:R-:W-:Y:S01]  /*6600*/  SHF.L.U32 R5, R5, 0x1f, RZ ;  /* 0x0000001f05057819 */ /* 0x000fe200000006ff */
[----:B------:R-:W-:Y:S06]  /*6610*/  @P0 BRA `(.L_x_1157) ;  /* 0x00000000005c0947 */ /* 0x000fec0003800000 */
[----:B------:R-:W2:Y:S01]  /*6620*/  LDL.64 R30, [R1+0x28] ;  /* 0x00002800011e7983 */ /* 0x000ea20000100a00 */
[----:B------:R-:W-:-:S03]  /*6630*/  ULDC UR4, c[0x0][0x3f4] ;  /* 0x0000fd0000047ab9 */ /* 0x000fc60000000800 */
[----:B------:R-:W3:Y:S01]  /*6640*/  LDL R15, [R1+0x44] ;  /* 0x00004400010f7983 */ /* 0x000ee20000100800 */
[----:B------:R-:W-:Y:S02]  /*6650*/  CS2R R10, SRZ ;  /* 0x00000000000a7805 */ /* 0x000fe4000001ff00 */
[----:B------:R-:W-:Y:S02]  /*6660*/  CS2R R20, SRZ ;  /* 0x0000000000147805 */ /* 0x000fe4000001ff00 */
[----:B------:R-:W-:Y:S02]  /*6670*/  CS2R R12, SRZ ;  /* 0x00000000000c7805 */ /* 0x000fe4000001ff00 */
[----:B--2---:R-:W-:Y:S02]  /*6680*/  ISETP.GE.AND P4, PT, R30, UR4, PT ;  /* 0x000000041e007c0c */ /* 0x004fe4000bf86270 */
[----:B---3--:R-:W-:Y:S02]  /*6690*/  ISETP.GE.AND P5, PT, R15, UR4, PT ;  /* 0x000000040f007c0c */ /* 0x008fe4000bfa6270 */
[----:B------:R-:W-:-:S09]  /*66a0*/  SHF.R.S32.HI R9, RZ, 0x1f, R15 ;  /* 0x0000001fff097819 */ /* 0x000fd2000001140f */
[CC--:B------:R-:W-:Y:S02]  /*66b0*/  @!P4 IADD3 R6, P0, R30.reuse, R3.reuse, RZ ;  /* 0x000000031e06c210 */ /* 0x0c0fe40007f1e0ff */
[C---:B------:R-:W-:Y:S02]  /*66c0*/  @!P5 IADD3 R26, P2, R15.reuse, R3, RZ ;  /* 0x000000030f1ad210 */ /* 0x040fe40007f5e0ff */
[----:B------:R-:W-:Y:S02]  /*66d0*/  @!P4 SHF.R.S32.HI R3, RZ, 0x1f, R30 ;  /* 0x0000001fff03c819 */ /* 0x000fe4000001141e */
[-C--:B----4-:R-:W-:Y:S01]  /*66e0*/  @!P4 IADD3 R30, P1, R30, R14.reuse, RZ ;  /* 0x0000000e1e1ec210 */ /* 0x090fe20007f3e0ff */
[C---:B-1----:R-:W-:Y:S01]  /*66f0*/  @!P5 IMAD.X R27, R0.reuse, 0x1, R9, P2 ;  /* 0x00000001001bd824 */ /* 0x042fe200010e0609 */
[----:B------:R-:W-:Y:S01]  /*6700*/  @!P5 IADD3 R14, P3, R15, R14, RZ ;  /* 0x0000000e0f0ed210 */ /* 0x000fe20007f7e0ff */
[--C-:B------:R-:W-:Y:S02]  /*6710*/  @!P4 IMAD.X R7, R0, 0x1, R3.reuse, P0 ;  /* 0x000000010007c824 */ /* 0x100fe400000e0603 */
[C---:B------:R-:W-:Y:S01]  /*6720*/  @!P4 IMAD.X R31, R4.reuse, 0x1, R3, P1 ;  /* 0x00000001041fc824 */ /* 0x040fe200008e0603 */
[----:B------:R0:W5:Y:S01]  /*6730*/  @!P5 LD.E.64 R10, desc[UR44][R26.64] ;  /* 0x0000002c1a0ad980 */ /* 0x000162000c101b00 */
[----:B------:R-:W-:Y:S01]  /*6740*/  @!P5 IMAD.X R15, R4, 0x1, R9, P3 ;  /* 0x00000001040fd824 */ /* 0x000fe200018e0609 */
[----:B------:R-:W-:-:S02]  /*6750*/  CS2R R8, SRZ ;  /* 0x0000000000087805 */ /* 0x000fc4000001ff00 */
[----:B------:R0:W5:Y:S04]  /*6760*/  @!P4 LD.E.64 R20, desc[UR44][R6.64] ;  /* 0x0000002c0614c980 */ /* 0x000168000c101b00 */
[----:B------:R0:W5:Y:S04]  /*6770*/  @!P5 LD.E.64 R8, desc[UR44][R14.64] ;  /* 0x0000002c0e08d980 */ /* 0x000168000c101b00 */
[----:B------:R0:W5:Y:S02]  /*6780*/  @!P4 LD.E.64 R12, desc[UR44][R30.64] ;  /* 0x0000002c1e0cc980 */ /* 0x000164000c101b00 */
.L_x_1157:
[----:B------:R-:W-:Y:S05]  /*6790*/  BSYNC B1 ;  /* 0x0000000000017941 */ /* 0x000fea0003800000 */
.L_x_1156:
[----:B-1----:R-:W2:Y:S01]  /*67a0*/  LDL.LU R0, [R1+0x64] ;  /* 0x0000640001007983 */ /* 0x002ea20000300800 */
[----:B------:R-:W1:Y:S01]  /*67b0*/  SYNCS.PHASECHK.TRANS64.TRYWAIT P0, [R18+URZ+0x13200], R5 ;  /* 0x01320005120075a7 */ /* 0x000e62000800017f */
[----:B------:R-:W-:Y:S01]  /*67c0*/  BSSY B1, `(.L_x_1158) ;  /* 0x0000005000017945 */ /* 0x000fe20003800000 */
[----:B--2---:R-:W-:-:S05]  /*67d0*/  IMAD R0, R0, -0xc0, R29 ;  /* 0xffffff4000007824 */ /* 0x004fca00078e021d */
[----:B------:R-:W-:-:S04]  /*67e0*/  VIMNMX R0, R0, 0xc0, PT ;  /* 0x000000c000007848 */ /* 0x000fc80003fe0100 */
[----:B------:R-:W-:Y:S01]  /*67f0*/  ISETP.GE.AND P1, PT, R32, R0, PT ;  /* 0x000000002000720c */ /* 0x000fe20003f26270 */
[----:B-1----:R-:W-:-:S12]  /*6800*/  @!P0 BRA `(.L_x_1159) ;  /* 0x000001e400a08947 */ /* 0x002fd80003800000 */
.L_x_1421:
[----:B------:R-:W-:Y:S05]  /*6810*/  BSYNC B1 ;  /* 0x0000000000017941 */ /* 0x000fea0003800000 */
.L_x_1158:
[----:B------:R-:W-:Y:S05]  /*6820*/  @P1 BRA `(.L_x_1160) ;  /* 0x0000002400301947 */ /* 0x000fea0003800000 */
[----:B0-----:R-:W2:Y:S01]  /*6830*/  LDL.64 R6, [R1+0x28] ;  /* 0x0000280001067983 */ /* 0x001ea20000100a00 */
[----:B------:R-:W2:Y:S03]  /*6840*/  LDC R0, c[0x0][0x3f4] ;  /* 0x0000fd00ff007b82 */ /* 0x000ea60000000800 */
[----:B------:R-:W3:Y:S04]  /*6850*/  LDL R3, [R1+0x44] ;  /* 0x0000440001037983 */ /* 0x000ee80000100800 */
[----:B------:R0:W5:Y:S01]  /*6860*/  LDL R39, [R1+0x4c] ;  /* 0x00004c0001277983 */ /* 0x0001620000100800 */
[----:B------:R-:W-:Y:S01]  /*6870*/  BSSY B1, `(.L_x_1161) ;  /* 0x000007b000017945 */ /* 0x000fe20003800000 */
[----:B--2---:R-:W-:-:S02]  /*6880*/  ISETP.GE.AND P0, PT, R6, R0, PT ;  /* 0x000000000600720c */ /* 0x004fc40003f06270 */
[----:B---3--:R-:W-:-:S11]  /*6890*/  ISETP.GE.AND P1, PT, R3, R0, PT ;  /* 0x000000000300720c */ /* 0x008fd60003f26270 */
[----:B0-----:R-:W-:Y:S05]  /*68a0*/  @P0 BRA `(.L_x_1162) ;  /* 0x0000000400dc0947 */ /* 0x001fea0003800000 */
[----:B-----5:R-:W-:Y:S01]  /*68b0*/  IMAD.IADD R0, R18, 0x1, R39 ;  /* 0x0000000112007824 */ /* 0x020fe200078e0227 */
[----:B----4-:R-:W-:Y:S02]  /*68c0*/  SHF.R.U32.HI R14, RZ, 0x8, R20 ;  /* 0x00000008ff0e7819 */ /* 0x010fe40000011614 */
[----:B------:R-:W-:Y:S02]  /*68d0*/  LOP3.LUT R3, R20, 0xff, RZ, 0xc0, !PT ;  /* 0x000000ff14037812 */ /* 0x000fe400078ec0ff */
[----:B-1----:R-:W0:Y:S01]  /*68e0*/  LDS.128 R4, [R0+0xb000] ;  /* 0x00b0000000047984 */ /* 0x002e220000000c00 */
[----:B------:R-:W-:Y:S02]  /*68f0*/  LOP3.LUT R14, R14, 0xff, RZ, 0xc0, !PT ;  /* 0x000000ff0e0e7812 */ /* 0x000fe400078ec0ff */
[----:B------:R-:W-:Y:S02]  /*6900*/  SHF.R.U32.HI R26, RZ, 0x8, R21 ;  /* 0x00000008ff1a7819 */ /* 0x000fe40000011615 */
[----:B------:R-:W-:-:S02]  /*6910*/  SHF.R.U32.HI R30, RZ, 0x8, R13 ;  /* 0x00000008ff1e7819 */ /* 0x000fc4000001160d */
        /* <DEDUP_REMOVED lines=112> */
.L_x_1162:
[----:B------:R-:W-:Y:S05]  /*7020*/  BSYNC B1 ;  /* 0x0000000000017941 */ /* 0x000fea0003800000 */
.L_x_1161:
[----:B------:R-:W-:Y:S05]  /*7030*/  @P1 BRA `(.L_x_1160) ;  /* 0x0000001c002c1947 */ /* 0x000fea0003800000 */
[----:B------:R-:W-:Y:S02]  /*7040*/  LEA.HI R24, R25, R24, RZ, 0x2 ;  /* 0x0000001819187211 */ /* 0x000fe400078f10ff */
[----:B-----5:R-:W-:Y:S02]  /*7050*/  SHF.R.U32.HI R13, RZ, 0x8, R11 ;  /* 0x00000008ff0d7819 */ /* 0x020fe4000001160b */
[--C-:B0-----:R-:W-:Y:S02]  /*7060*/  SHF.R.S32.HI R0, RZ, 0x2, R24.reuse ;  /* 0x00000002ff007819 */ /* 0x101fe40000011418 */
[----:B------:R-:W-:Y:S02]  /*7070*/  SHF.R.S32.HI R3, RZ, 0x1f, R24 ;  /* 0x0000001fff037819 */ /* 0x000fe40000011418 */
[----:B------:R-:W-:Y:S02]  /*7080*/  SHF.R.U32.HI R24, RZ, 0x8, R9 ;  /* 0x00000008ff187819 */ /* 0x000fe40000011609 */
[----:B------:R-:W-:-:S02]  /*7090*/  LEA.HI R3, R3, R0, RZ, 0x2 ;  /* 0x0000000003037211 */ /* 0x000fc400078f10ff */
[----:B------:R-:W-:Y:S02]  /*70a0*/  SHF.R.U32.HI R15, RZ, 0x8, R8 ;  /* 0x00000008ff0f7819 */ /* 0x000fe40000011608 */
[----:B------:R-:W-:Y:S02]  /*70b0*/  LOP3.LUT R3, R3, 0xfffffffc, RZ, 0xc0, !PT ;  /* 0xfffffffc03037812 */ /* 0x000fe400078ec0ff */
[----:B----4-:R-:W-:Y:S02]  /*70c0*/  LOP3.LUT R14, R11, 0xff, RZ, 0xc0, !PT ;  /* 0x000000ff0b0e7812 */ /* 0x010fe400078ec0ff */
[----:B------:R-:W-:Y:S01]  /*70d0*/  LOP3.LUT R25, R9, 0xff, RZ, 0xc0, !PT ;  /* 0x000000ff09197812 */ /* 0x000fe200078ec0ff */
[----:B------:R-:W-:Y:S01]  /*70e0*/  IMAD.IADD R3, R0, 0x1, -R3 ;  /* 0x0000000100037824 */ /* 0x000fe200078e0a03 */
[----:B------:R-:W-:Y:S02]  /*70f0*/  LOP3.LUT R13, R13, 0xff, RZ, 0xc0, !PT ;  /* 0x000000ff0d0d7812 */ /* 0x000fe400078ec0ff */
[----:B------:R-:W-:-:S02]  /*7100*/  LOP3.LUT R24, R24, 0xff, RZ, 0xc0, !PT ;  /* 0x000000ff18187812 */ /* 0x000fc400078ec0ff */
[----:B------:R-:W-:Y:S01]  /*7110*/  LOP3.LUT P0, RZ, R3, 0x2, RZ, 0xc0, !PT ;  /* 0x0000000203ff7812 */ /* 0x000fe2000780c0ff */
[----:B------:R-:W-:Y:S01]  /*7120*/  IMAD.IADD R3, R18, 0x1, R39 ;  /* 0x0000000112037824 */ /* 0x000fe200078e0227 */
[----:B------:R-:W-:Y:S02]  /*7130*/  LOP3.LUT R20, R8, 0xff, RZ, 0xc0, !PT ;  /* 0x000000ff08147812 */ /* 0x000fe400078ec0ff */
[----:B------:R-:W-:Y:S01]  /*7140*/  LOP3.LUT R15, R15, 0xff, RZ, 0xc0, !PT ;  /* 0x000000ff0f0f7812 */ /* 0x000fe200078ec0ff */
[----:B------:R-:W-:Y:S01]  /*7150*/  VIADD R0, R3, 0x20 ;  /* 0x0000002003007836 */ /* 0x000fe20000000000 */
[----:B------:R-:W-:Y:S02]  /*7160*/  PRMT R14, R13, 0x7604, R14 ;  /* 0x000076040d0e7816 */ /* 0x000fe4000000000e */
[----:B------:R-:W-:Y:S02]  /*7170*/  PRMT R25, R24, 0x7604, R25 ;  /* 0x0000760418197816 */ /* 0x000fe40000000019 */
[----:B------:R-:W-:-:S02]  /*7180*/  SHF.R.U32.HI R13, RZ, 0x10, R11 ;  /* 0x00000010ff0d7819 */ /* 0x000fc4000001160b */
[----:B------:R-:W-:Y:S01]  /*7190*/  SHF.R.U32.HI R24, RZ, 0x10, R9 ;  /* 0x00000010ff187819 */ /* 0x000fe20000011609 */
[----:B------:R-:W-:Y:S01]  /*71a0*/  @P0 VIADD R0, R3, 0xffffffe0 ;  /* 0xffffffe003000836 */ /* 0x000fe20000000000 */
[----:B------:R-:W-:Y:S02]  /*71b0*/  SHF.R.U32.HI R3, RZ, 0x8, R10 ;  /* 0x00000008ff037819 */ /* 0x000fe4000001160a */
[----:B------:R-:W-:Y:S02]  /*71c0*/  LOP3.LUT R12, R10, 0xff, RZ, 0xc0, !PT ;  /* 0x000000ff0a0c7812 */ /* 0x000fe400078ec0ff */
[----:B-1----:R-:W0:Y:S01]  /*71d0*/  LDS.128 R4, [R0+0xb000] ;  /* 0x00b0000000047984 */ /* 0x002e220000000c00 */
[----:B------:R-:W-:Y:S02]  /*71e0*/  LOP3.LUT R3, R3, 0xff, RZ, 0xc0, !PT ;  /* 0x000000ff03037812 */ /* 0x000fe400078ec0ff */
[----:B------:R-:W-:Y:S02]  /*71f0*/  PRMT R21, R15, 0x7604, R20 ;  /* 0x000076040f157816 */ /* 0x000fe40000000014 */
[----:B------:R-:W-:-:S02]  /*7200*/  SHF.R.U32.HI R15, RZ, 0x10, R8 ;  /* 0x00000010ff0f7819 */ /* 0x000fc40000011608 */
[----:B------:R-:W-:Y:S02]  /*7210*/  LOP3.LUT R13, R13, 0xff, RZ, 0xc0, !PT ;  /* 0x000000ff0d0d7812 */ /* 0x000fe400078ec0ff */
[----:B------:R-:W-:Y:S02]  /*7220*/  LOP3.LUT R24, R24, 0xff, RZ, 0xc0, !PT ;  /* 0x000000ff18187812 */ /* 0x000fe400078ec0ff */
[----:B------:R-:W-:Y:S02]  /*7230*/  PRMT R12, R3, 0x7604, R12 ;  /* 0x00007604030c7816 */ /* 0x000fe4000000000c */
[----:B------:R-:W-:Y:S02]  /*7240*/  SHF.R.U32.HI R3, RZ, 0x10, R10 ;  /* 0x00000010ff037819 */ /* 0x000fe4000001160a */
[----:B------:R-:W-:Y:S02]  /*7250*/  LOP3.LUT R20, R15, 0xff, RZ, 0xc0, !PT ;  /* 0x000000ff0f147812 */ /* 0x000fe400078ec0ff */
[----:B------:R-:W-:-:S02]  /*7260*/  PRMT R15, R13, 0x7054, R14 ;  /* 0x000070540d0f7816 */ /* 0x000fc4000000000e */
[----:B------:R-:W-:Y:S02]  /*7270*/  PRMT R25, R24, 0x7054, R25 ;  /* 0x0000705418197816 */ /* 0x000fe40000000019 */
[----:B------:R-:W-:Y:S02]  /*7280*/  LOP3.LUT R3, R3, 0xff, RZ, 0xc0, !PT ;  /* 0x000000ff03037812 */ /* 0x000fe400078ec0ff */
[----:B------:R-:W-:Y:S02]  /*7290*/  LOP3.LUT R15, R15, 0xff000000, R11, 0xf8, !PT ;  /* 0xff0000000f0f7812 */ /* 0x000fe400078ef80b */
[----:B------:R-:W-:Y:S02]  /*72a0*/  LOP3.LUT R25, R25, 0xff000000, R9, 0xf8, !PT ;  /* 0xff00000019197812 */ /* 0x000fe400078ef809 */
[----:B------:R-:W-:Y:S02]  /*72b0*/  PRMT R13, R3, 0x7054, R12 ;  /* 0x00007054030d7816 */ /* 0x000fe4000000000c */
[----:B------:R-:W-:-:S02]  /*72c0*/  PRMT R21, R20, 0x7054, R21 ;  /* 0x0000705414157816 */ /* 0x000fc40000000015 */
[----:B------:R-:W-:Y:S02]  /*72d0*/  F2FP.F16.E4M3.UNPACK_B R12, R15 ;  /* 0x0000000fff0c723e */ /* 0x000fe400020006ff */
[-C--:B------:R-:W-:Y:S02]  /*72e0*/  F2FP.F16.E4M3.UNPACK_B R20, R25.reuse ;  /* 0x00000019ff14723e */ /* 0x080fe400020006ff */
[----:B------:R-:W-:Y:S01]  /*72f0*/  LOP3.LUT R21, R21, 0xff000000, R8, 0xf8, !PT ;  /* 0xff00000015157812 */ /* 0x000fe200078ef808 */
[----:B------:R-:W-:Y:S01]  /*7300*/  HADD2.F32 R14, -RZ, R12.H1_H1 ;  /* 0x3000000cff0e7230 */ /* 0x000fe20000004100 */
[----:B------:R-:W-:Y:S01]  /*7310*/  LOP3.LUT R13, R13, 0xff000000, R10, 0xf8, !PT ;  /* 0xff0000000d0d7812 */ /* 0x000fe200078ef80a */
[--C-:B------:R-:W-:Y:S01]  /*7320*/  HADD2.F32 R24, -RZ, R20.reuse.H1_H1 ;  /* 0x30000014ff187230 */ /* 0x100fe20000004100 */
[----:B------:R-:W-:Y:S01]  /*7330*/  F2FP.F16.E4M3.UNPACK_B R25, R25.H1 ;  /* 0x00000019ff19723e */ /* 0x000fe200030006ff */
[----:B------:R-:W-:Y:S01]  /*7340*/  HADD2.F32 R20, -RZ, R20.H0_H0 ;  /* 0x20000014ff147230 */ /* 0x000fe20000004100 */
[-C--:B0-----:R-:W-:Y:S01]  /*7350*/  F2FP.F16.E4M3.UNPACK_B R3, R6.reuse.H1 ;  /* 0x00000006ff03723e */ /* 0x081fe200030006ff */
[----:B------:R-:W-:Y:S01]  /*7360*/  HADD2.F32 R12, -RZ, R12.H0_H0 ;  /* 0x2000000cff0c7230 */ /* 0x000fe20000004100 */
[----:B------:R-:W-:-:S02]  /*7370*/  F2FP.F16.E4M3.UNPACK_B R6, R6 ;  /* 0x00000006ff06723e */ /* 0x000fc400020006ff */
[-C--:B------:R-:W-:Y:S01]  /*7380*/  F2FP.F16.E4M3.UNPACK_B R10, R7.reuse ;  /* 0x00000007ff0a723e */ /* 0x080fe200020006ff */
[--C-:B------:R-:W-:Y:S01]  /*7390*/  HADD2.F32 R8, -RZ, R3.reuse.H1_H1 ;  /* 0x30000003ff087230 */ /* 0x100fe20000004100 */
[----:B------:R-:W-:Y:S01]  /*73a0*/  F2FP.F16.E4M3.UNPACK_B R11, R7.H1 ;  /* 0x00000007ff0b723e */ /* 0x000fe200030006ff */
[----:B------:R-:W-:Y:S01]  /*73b0*/  HADD2.F32 R9, -RZ, R3.H0_H0 ;  /* 0x20000003ff097230 */ /* 0x000fe20000004100 */
[-C--:B------:R-:W-:Y:S02]  /*73c0*/  F2FP.F16.E4M3.UNPACK_B R7, R5.reuse ;  /* 0x00000005ff07723e */ /* 0x080fe400020006ff */
[C---:B------:R-:W-:Y:S01]  /*73d0*/  FMUL.FTZ R26, R8.reuse, R24 ;  /* 0x00000018081a7220 */ /* 0x040fe20000410000 */
[-C--:B------:R-:W-:Y:S01]  /*73e0*/  FMUL.FTZ R27, R8, R14.reuse ;  /* 0x0000000e081b7220 */ /* 0x080fe20000410000 */
[----:B------:R-:W-:Y:S01]  /*73f0*/  F2FP.F16.E4M3.UNPACK_B R8, R5.H1 ;  /* 0x00000005ff08723e */ /* 0x000fe200030006ff */
[--C-:B------:R-:W-:Y:S02]  /*7400*/  HADD2.F32 R5, -RZ, R6.reuse.H1_H1 ;  /* 0x30000006ff057230 */ /* 0x100fe40000004100 */
[C---:B------:R-:W-:Y:S01]  /*7410*/  FFMA.FTZ R29, R9.reuse, R14, -R26 ;  /* 0x0000000e091d7223 */ /* 0x040fe2000001081a */
[----:B------:R-:W-:Y:S01]  /*7420*/  FFMA.FTZ R30, R9, R24, R27 ;  /* 0x00000018091e7223 */ /* 0x000fe2000001001b */
[----:B------:R-:W-:Y:S01]  /*7430*/  HADD2.F32 R6, -RZ, R6.H0_H0 ;  /* 0x20000006ff067230 */ /* 0x000fe20000004100 */
[----:B------:R-:W-:Y:S01]  /*7440*/  F2FP.F16.E4M3.UNPACK_B R15, R15.H1 ;  /* 0x0000000fff0f723e */ /* 0x000fe200030006ff */
[C---:B------:R-:W-:Y:S01]  /*7450*/  FMUL.FTZ R9, R5.reuse, R20 ;  /* 0x0000001405097220 */ /* 0x040fe20000410000 */
[----:B------:R-:W-:Y:S01]  /*7460*/  FMUL.FTZ R27, R5, R12 ;  /* 0x0000000c051b7220 */ /* 0x000fe20000410000 */
[----:B------:R-:W-:Y:S01]  /*7470*/  HADD2.F32 R14, -RZ, R25.H0_H0 ;  /* 0x20000019ff0e7230 */ /* 0x000fe20000004100 */
[----:B------:R-:W-:Y:S01]  /*7480*/  F2FP.F16.E4M3.UNPACK_B R3, R4 ;  /* 0x00000004ff03723e */ /* 0x000fe200020006ff */
[----:B------:R-:W-:-:S02]  /*7490*/  HADD2.F32 R5, -RZ, R10.H1_H1 ;  /* 0x3000000aff057230 */ /* 0x000fc40000004100 */
[C---:B------:R-:W-:Y:S01]  /*74a0*/  FFMA.FTZ R26, R6.reuse, R12, -R9 ;  /* 0x0000000c061a7223 */ /* 0x040fe20000010809 */
[----:B------:R-:W-:Y:S02]  /*74b0*/  HADD2.F32 R9, -RZ, R15.H0_H0 ;  /* 0x2000000fff097230 */ /* 0x000fe40000004100 */
[----:B------:R-:W-:Y:S01]  /*74c0*/  FFMA.FTZ R27, R6, R20, R27 ;  /* 0x00000014061b7223 */ /* 0x000fe2000001001b */
[----:B------:R-:W-:Y:S02]  /*74d0*/  HADD2.F32 R10, -RZ, R10.H0_H0 ;  /* 0x2000000aff0a7230 */ /* 0x000fe40000004100 */
[C---:B------:R-:W-:Y:S01]  /*74e0*/  FMUL.FTZ R31, R5.reuse, R14 ;  /* 0x0000000e051f7220 */ /* 0x040fe20000410000 */
[----:B------:R-:W-:Y:S02]  /*74f0*/  HADD2.F32 R6, -RZ, R11.H1_H1 ;  /* 0x3000000bff067230 */ /* 0x000fe40000004100 */
[----:B------:R-:W-:Y:S01]  /*7500*/  FMUL.FTZ R5, R5, R9 ;  /* 0x0000000905057220 */ /* 0x000fe20000410000 */
[----:B------:R-:W-:-:S02]  /*7510*/  HADD2.F32 R15, -RZ, R15.H1_H1 ;  /* 0x3000000fff0f7230 */ /* 0x000fc40000004100 */
[C---:B------:R-:W-:Y:S01]  /*7520*/  FFMA.FTZ R31, R10.reuse, R9, -R31 ;  /* 0x000000090a1f7223 */ /* 0x040fe2000001081f */
[----:B------:R-:W-:Y:S02]  /*7530*/  HADD2.F32 R25, -RZ, R25.H1_H1 ;  /* 0x30000019ff197230 */ /* 0x000fe40000004100 */
[----:B------:R-:W-:Y:S01]  /*7540*/  FFMA.FTZ R32, R10, R14, R5 ;  /* 0x0000000e0a207223 */ /* 0x000fe20000010005 */
[----:B------:R-:W-:Y:S01]  /*7550*/  HADD2.F32 R11, -RZ, R11.H0_H0 ;  /* 0x2000000bff0b7230 */ /* 0x000fe20000004100 */
[----:B------:R-:W-:Y:S01]  /*7560*/  F2FP.F16.E4M3.UNPACK_B R5, R13 ;  /* 0x0000000dff05723e */ /* 0x000fe200020006ff */
[C---:B------:R-:W-:Y:S01]  /*7570*/  FMUL.FTZ R10, R6.reuse, R15 ;  /* 0x0000000f060a7220 */ /* 0x040fe20000410000 */
[----:B------:R-:W-:Y:S01]  /*7580*/  F2FP.F16.E4M3.UNPACK_B R4, R4.H1 ;  /* 0x00000004ff04723e */ /* 0x000fe200030006ff */
[----:B------:R-:W-:Y:S01]  /*7590*/  FMUL.FTZ R20, R6, R25 ;  /* 0x0000001906147220 */ /* 0x000fe20000410000 */
[----:B------:R-:W-:Y:S01]  /*75a0*/  F2FP.F16.E4M3.UNPACK_B R12, R21 ;  /* 0x00000015ff0c723e */ /* 0x000fe200020006ff */
[----:B------:R-:W-:Y:S01]  /*75b0*/  FFMA.FTZ R34, R11, R25, R10 ;  /* 0x000000190b227223 */ /* 0x000fe2000001000a */
[----:B------:R-:W-:-:S02]  /*75c0*/  HADD2.F32 R10, -RZ, R5.H1_H1 ;  /* 0x30000005ff0a7230 */ /* 0x000fc40000004100 */
[----:B------:R-:W-:Y:S01]  /*75d0*/  FFMA.FTZ R33, R11, R15, -R20 ;  /* 0x0000000f0b217223 */ /* 0x000fe20000010814 */
[----:B------:R-:W-:Y:S01]  /*75e0*/  HADD2.F32 R9, -RZ, R5.H0_H0 ;  /* 0x20000005ff097230 */ /* 0x000fe20000004100 */
[----:B------:R-:W-:Y:S01]  /*75f0*/  F2FP.F16.E4M3.UNPACK_B R13, R13.H1 ;  /* 0x0000000dff0d723e */ /* 0x000fe200030006ff */
[----:B------:R-:W-:Y:S01]  /*7600*/  HADD2.F32 R14, -RZ, R12.H1_H1 ;  /* 0x3000000cff0e7230 */ /* 0x000fe20000004100 */
[----:B------:R-:W-:Y:S01]  /*7610*/  F2FP.F16.E4M3.UNPACK_B R21, R21.H1 ;  /* 0x00000015ff15723e */ /* 0x000fe200030006ff */
[--C-:B------:R-:W-:Y:S02]  /*7620*/  HADD2.F32 R6, -RZ, R4.reuse.H1_H1 ;  /* 0x30000004ff067230 */ /* 0x100fe40000004100 */
[----:B------:R-:W-:Y:S02]  /*7630*/  HADD2.F32 R5, -RZ, R4.H0_H0 ;  /* 0x20000004ff057230 */ /* 0x000fe40000004100 */
[----:B------:R-:W-:Y:S02]  /*7640*/  HADD2.F32 R12, -RZ, R12.H0_H0 ;  /* 0x2000000cff0c7230 */ /* 0x000fe40000004100 */
[----:B------:R-:W-:Y:S01]  /*7650*/  FMUL.FTZ R20, R6, R14 ;  /* 0x0000000e06147220 */ /* 0x000fe20000410000 */
[----:B------:R-:W-:-:S02]  /*7660*/  HADD2.F32 R4, -RZ, R3.H1_H1 ;  /* 0x30000003ff047230 */ /* 0x000fc40000004100 */
[-C--:B------:R-:W-:Y:S01]  /*7670*/  FMUL.FTZ R24, R6, R10.reuse ;  /* 0x0000000a06187220 */ /* 0x080fe20000410000 */
[----:B------:R-:W-:Y:S02]  /*7680*/  HADD2.F32 R3, -RZ, R3.H0_H0 ;  /* 0x20000003ff037230 */ /* 0x000fe40000004100 */
[C---:B------:R-:W-:Y:S01]  /*7690*/  FFMA.FTZ R20, R5.reuse, R10, -R20 ;  /* 0x0000000a05147223 */ /* 0x040fe20000010814 */
[----:B------:R-:W-:Y:S02]  /*76a0*/  HADD2.F32 R10, -RZ, R21.H0_H0 ;  /* 0x20000015ff0a7230 */ /* 0x000fe40000004100 */
[C---:B------:R-:W-:Y:S01]  /*76b0*/  FMUL.FTZ R6, R4.reuse, R12 ;  /* 0x0000000c04067220 */ /* 0x040fe20000410000 */
[-C--:B------:R-:W-:Y:S01]  /*76c0*/  FMUL.FTZ R15, R4, R9.reuse ;  /* 0x00000009040f7220 */ /* 0x080fe20000410000 */
[----:B------:R-:W-:Y:S01]  /*76d0*/  FFMA.FTZ R25, R5, R14, R24 ;  /* 0x0000000e05197223 */ /* 0x000fe20000010018 */
[----:B------:R-:W-:Y:S02]  /*76e0*/  HADD2.F32 R5, -RZ, R13.H1_H1 ;  /* 0x3000000dff057230 */ /* 0x000fe40000004100 */
[----:B------:R-:W-:Y:S01]  /*76f0*/  FFMA.FTZ R11, R3, R9, -R6 ;  /* 0x00000009030b7223 */ /* 0x000fe20000010806 */
[----:B------:R-:W-:-:S02]  /*7700*/  HADD2.F32 R9, -RZ, R21.H1_H1 ;  /* 0x30000015ff097230 */ /* 0x000fc40000004100 */
[----:B------:R-:W-:Y:S01]  /*7710*/  FFMA.FTZ R12, R3, R12, R15 ;  /* 0x0000000c030c7223 */ /* 0x000fe2000001000f */
[--C-:B------:R-:W-:Y:S02]  /*7720*/  HADD2.F32 R4, -RZ, R8.reuse.H1_H1 ;  /* 0x30000008ff047230 */ /* 0x100fe40000004100 */
[----:B------:R-:W-:Y:S02]  /*7730*/  HADD2.F32 R3, -RZ, R7.H1_H1 ;  /* 0x30000007ff037230 */ /* 0x000fe40000004100 */
[----:B------:R-:W-:Y:S02]  /*7740*/  HADD2.F32 R6, -RZ, R13.H0_H0 ;  /* 0x2000000dff067230 */ /* 0x000fe40000004100 */
[C---:B------:R-:W-:Y:S01]  /*7750*/  FMUL.FTZ R13, R4.reuse, R9 ;  /* 0x00000009040d7220 */ /* 0x040fe20000410000 */
[----:B------:R-:W-:Y:S02]  /*7760*/  HADD2.F32 R8, -RZ, R8.H0_H0 ;  /* 0x20000008ff087230 */ /* 0x000fe40000004100 */
[----:B------:R-:W-:Y:S01]  /*7770*/  FMUL.FTZ R14, R4, R5 ;  /* 0x00000005040e7220 */ /* 0x000fe20000410000 */
[----:B------:R-:W-:-:S02]  /*7780*/  HADD2.F32 R7, -RZ, R7.H0_H0 ;  /* 0x20000007ff077230 */ /* 0x000fc40000004100 */
[C---:B------:R-:W-:Y:S01]  /*7790*/  FMUL.FTZ R4, R3.reuse, R10 ;  /* 0x0000000a03047220 */ /* 0x040fe20000410000 */
[-C--:B------:R-:W-:Y:S01]  /*77a0*/  FMUL.FTZ R3, R3, R6.reuse ;  /* 0x0000000603037220 */ /* 0x080fe20000410000 */
        /* <DEDUP_REMOVED lines=8> */
[----:B------:R-:W-:Y:S02]  /*7830*/  F2FP.SATFINITE.E4M3.F32.PACK_AB_MERGE_C R6, R27, R26, R6 ;  /* 0x0000001a1b06723e */ /* 0x000fe40004807006 */
[----:B------:R-:W-:Y:S02]  /*7840*/  F2FP.SATFINITE.E4M3.F32.PACK_AB_MERGE_C R7, R32, R31, R7 ;  /* 0x0000001f2007723e */ /* 0x000fe40004807007 */
[----:B------:R-:W-:Y:S02]  /*7850*/  F2FP.SATFINITE.E4M3.F32.PACK_AB_MERGE_C R4, R12, R11, R4 ;  /* 0x0000000b0c04723e */ /* 0x000fe40004807004 */
[----:B------:R-:W-:-:S05]  /*7860*/  F2FP.SATFINITE.E4M3.F32.PACK_AB_MERGE_C R5, R10, R5, R13 ;  /* 0x000000050a05723e */ /* 0x000fca000480700d */
[----:B------:R2:W-:Y:S01]  /*7870*/  STS.128 [R0+0xb000], R4 ;  /* 0x00b0000400007388 */ /* 0x0005e20000000c00 */
[----:B------:R-:W-:Y:S05]  /*7880*/  BRA `(.L_x_1160) ;  /* 0x0000001400187947 */ /* 0x000fea0003800000 */
.L_x_1154:
[----:B------:R-:W0:Y:S01]  /*7890*/  LDC R8, c[0x0][0x448] ;  /* 0x00011200ff087b82 */ /* 0x000e220000000800 */
[----:B------:R-:W-:Y:S01]  /*78a0*/  IMAD.MOV.U32 R7, RZ, RZ, R10 ;  /* 0x000000ffff077224 */ /* 0x000fe200078e000a */
[----:B------:R-:W-:Y:S01]  /*78b0*/  ULDC.64 UR4, c[0x0][0x3f8] ;  /* 0x0000fe0000047ab9 */ /* 0x000fe20000000a00 */
[----:B------:R-:W-:Y:S01]  /*78c0*/  IMAD.MOV.U32 R4, RZ, RZ, R26 ;  /* 0x000000ffff047224 */ /* 0x000fe200078e001a */
[----:B------:R-:W-:Y:S01]  /*78d0*/  ULDC.64 UR6, c[0x0][0x408] ;  /* 0x0001020000067ab9 */ /* 0x000fe20000000a00 */
[----:B------:R-:W-:Y:S01]  /*78e0*/  IMAD.MOV.U32 R5, RZ, RZ, R29 ;  /* 0x000000ffff057224 */ /* 0x000fe200078e001d */
[----:B------:R-:W-:Y:S01]  /*78f0*/  ULDC.64 UR8, c[0x0][0x400] ;  /* 0x0001000000087ab9 */ /* 0x000fe20000000a00 */
[----:B------:R-:W-:Y:S02]  /*7900*/  IMAD.MOV.U32 R20, RZ, RZ, R30 ;  /* 0x000000ffff147224 */ /* 0x000fe400078e001e */
[----:B------:R-:W-:Y:S01]  /*7910*/  IMAD.MOV.U32 R21, RZ, RZ, R33 ;  /* 0x000000ffff157224 */ /* 0x000fe200078e0021 */
[----:B0-----:R-:W-:-:S13]  /*7920*/  ISETP.NE.AND P0, PT, R8, 0x1, PT ;  /* 0x000000010800780c */ /* 0x001fda0003f05270 */
[----:B------:R-:W0:Y:S08]  /*7930*/  @P0 LDC R3, c[0x0][0x44c] ;  /* 0x00011300ff030b82 */ /* 0x000e300000000800 */
[----:B------:R-:W1:Y:S01]  /*7940*/  @P0 LDC R0, c[0x0][0x450] ;  /* 0x00011400ff000b82 */ /* 0x000e620000000800 */
[----:B0-----:R-:W-:-:S05]  /*7950*/  @P0 IMAD.HI.U32 R3, R10, R3, RZ ;  /* 0x000000030a030227 */ /* 0x001fca00078e00ff */
[----:B-1----:R-:W-:-:S04]  /*7960*/  @P0 SHF.R.U32.HI R7, RZ, R0, R3 ;  /* 0x00000000ff070219 */ /* 0x002fc80000011603 */
        /* <DEDUP_REMOVED lines=18> */
.L_x_1427:
[----:B0-----:R-:W5:Y:S01]  /*7a90*/  LDL R4, [R1+0x4] ;  /* 0x0000040001047983 */ /* 0x001f620000100800 */
[----:B------:R-:W0:Y:S03]  /*7aa0*/  LDC R27, c[0x0][0x3f4] ;  /* 0x0000fd00ff1b7b82 */ /* 0x000e260000000800 */
[----:B------:R-:W2:Y:S01]  /*7ab0*/  LDL R5, [R1+0x7c] ;  /* 0x00007c0001057983 */ /* 0x000ea20000100800 */
[----:B------:R-:W-:Y:S01]  /*7ac0*/  BSSY B1, `(.L_x_1164) ;  /* 0x0000017000017945 */ /* 0x000fe20003800000 */
[----:B------:R-:W-:Y:S01]  /*7ad0*/  CS2R R6, SRZ ;  /* 0x0000000000067805 */ /* 0x000fe2000001ff00 */
[----:B-----5:R-:W-:Y:S01]  /*7ae0*/  IMAD R25, R4, R8, RZ ;  /* 0x0000000804197224 */ /* 0x020fe200078e02ff */
[----:B------:R-:W-:Y:S02]  /*7af0*/  CS2R R8, SRZ ;  /* 0x0000000000087805 */ /* 0x000fe4000001ff00 */
[----:B--2---:R-:W-:-:S02]  /*7b00*/  LEA.HI R4, R5, R5, RZ, 0x1 ;  /* 0x0000000505047211 */ /* 0x004fc400078f08ff */
[----:B------:R-:W-:Y:S02]  /*7b10*/  ISETP.GE.AND P0, PT, R10, R25, PT ;  /* 0x000000190a00720c */ /* 0x000fe40003f06270 */
[----:B------:R-:W-:Y:S02]  /*7b20*/  CS2R R10, SRZ ;  /* 0x00000000000a7805 */ /* 0x000fe4000001ff00 */
[----:B------:R-:W-:-:S05]  /*7b30*/  LOP3.LUT R4, R4, 0xfffffffe, RZ, 0xc0, !PT ;  /* 0xfffffffe04047812 */ /* 0x000fca00078ec0ff */
[----:B------:R-:W-:Y:S01]  /*7b40*/  IMAD.IADD R21, R5, 0x1, -R4 ;  /* 0x0000000105157824 */ /* 0x000fe200078e0a04 */
[----:B------:R-:W-:-:S04]  /*7b50*/  CS2R R4, SRZ ;  /* 0x0000000000047805 */ /* 0x000fc8000001ff00 */
[----:B------:R-:W-:Y:S01]  /*7b60*/  SHF.L.U32 R21, R21, 0x1f, RZ ;  /* 0x0000001f15157819 */ /* 0x000fe200000006ff */
[----:B0-----:R-:W-:Y:S06]  /*7b70*/  @P0 BRA `(.L_x_1165) ;  /* 0x00000000002c0947 */ /* 0x001fec0003800000 */
[----:B------:R-:W-:Y:S01]  /*7b80*/  ULDC UR4, c[0x0][0x3f4] ;  /* 0x0000fd0000047ab9 */ /* 0x000fe20000000800 */
[C---:B------:R-:W-:Y:S02]  /*7b90*/  IADD3 R12, P0, R22.reuse, R3, RZ ;  /* 0x00000003160c7210 */ /* 0x040fe40007f1e0ff */
[----:B------:R-:W-:Y:S02]  /*7ba0*/  CS2R R4, SRZ ;  /* 0x0000000000047805 */ /* 0x000fe4000001ff00 */
[C---:B------:R-:W-:Y:S02]  /*7bb0*/  ISETP.GE.AND P2, PT, R22.reuse, UR4, PT ;  /* 0x0000000416007c0c */ /* 0x040fe4000bf46270 */
[----:B------:R-:W-:Y:S02]  /*7bc0*/  SHF.R.S32.HI R3, RZ, 0x1f, R22 ;  /* 0x0000001fff037819 */ /* 0x000fe40000011416 */
[----:B----4-:R-:W-:-:S03]  /*7bd0*/  IADD3 R14, P1, R22, R14, RZ ;  /* 0x0000000e160e7210 */ /* 0x010fc60007f3e0ff */
[--C-:B-1----:R-:W-:Y:S02]  /*7be0*/  IMAD.X R13, R0, 0x1, R3.reuse, P0 ;  /* 0x00000001000d7824 */ /* 0x102fe400000e0603 */
[----:B---3--:R-:W-:-:S04]  /*7bf0*/  IMAD.X R15, R20, 0x1, R3, P1 ;  /* 0x00000001140f7824 */ /* 0x008fc800008e0603 */
[----:B------:R-:W-:Y:S05]  /*7c00*/  @P2 BRA `(.L_x_1165) ;  /* 0x0000000000082947 */ /* 0x000fea0003800000 */
[----:B------:R0:W5:Y:S04]  /*7c10*/  LD.E.128 R4, desc[UR44][R12.64] ;  /* 0x0000002c0c047980 */ /* 0x000168000c101d00 */
[----:B------:R0:W5:Y:S02]  /*7c20*/  LD.E.128 R8, desc[UR44][R14.64] ;  /* 0x0000002c0e087980 */ /* 0x000164000c101d00 */
.L_x_1165:
[----:B------:R-:W-:Y:S05]  /*7c30*/  BSYNC B1 ;  /* 0x0000000000017941 */ /* 0x000fea0003800000 */
.L_x_1164:
[----:B-1----:R-:W2:Y:S01]  /*7c40*/  LDL.LU R0, [R1+0x64] ;  /* 0x0000640001007983 */ /* 0x002ea20000300800 */
[----:B------:R-:W1:Y:S01]  /*7c50*/  SYNCS.PHASECHK.TRANS64.TRYWAIT P1, [R18+URZ+0x13200], R21 ;  /* 0x01320015120075a7 */ /* 0x000e62000802017f */
[----:B------:R-:W0:Y:S01]  /*7c60*/  S2R R3, SR_TID.X ;  /* 0x0000000000037919 */ /* 0x000e220000002100 */
[----:B------:R-:W-:Y:S01]  /*7c70*/  ISETP.GE.AND P0, PT, R22, R27, PT ;  /* 0x0000001b1600720c */ /* 0x000fe20003f06270 */
[----:B------:R-:W-:Y:S01]  /*7c80*/  BSSY B1, `(.L_x_1166) ;  /* 0x0000009000017945 */ /* 0x000fe20003800000 */
[C---:B0-----:R-:W-:Y:S02]  /*7c90*/  VIADD R12, R3.reuse, 0xffffff80 ;  /* 0xffffff80030c7836 */ /* 0x041fe40000000000 */
[----:B------:R-:W-:-:S05]  /*7ca0*/  VIADD R3, R3, 0xffffff80 ;  /* 0xffffff8003037836 */ /* 0x000fca0000000000 */
[----:B------:R-:W-:-:S04]  /*7cb0*/  LEA.HI R3, R3, R12, RZ, 0x1 ;  /* 0x0000000c03037211 */ /* 0x000fc800078f08ff */
[----:B------:R-:W-:Y:S01]  /*7cc0*/  SHF.R.S32.HI R3, RZ, 0x1, R3 ;  /* 0x00000001ff037819 */ /* 0x000fe20000011403 */
[----:B--2---:R-:W-:-:S05]  /*7cd0*/  IMAD R0, R0, -0xc0, R25 ;  /* 0xffffff4000007824 */ /* 0x004fca00078e0219 */
[----:B------:R-:W-:-:S04]  /*7ce0*/  VIMNMX R0, R0, 0xc0, PT ;  /* 0x000000c000007848 */ /* 0x000fc80003fe0100 */
[----:B------:R-:W-:Y:S01]  /*7cf0*/  ISETP.GE.OR P0, PT, R3, R0, P0 ;  /* 0x000000000300720c */ /* 0x000fe20000706670 */
[----:B-1----:R-:W-:-:S12]  /*7d00*/  @!P1 BRA `(.L_x_1167) ;  /* 0x000001d000e09947 */ /* 0x002fd80003800000 */
.L_x_1428:
[----:B------:R-:W-:Y:S05]  /*7d10*/  BSYNC B1 ;  /* 0x0000000000017941 */ /* 0x000fea0003800000 */
.L_x_1166:
[----:B------:R-:W-:Y:S05]  /*7d20*/  @P0 BRA `(.L_x_1160) ;  /* 0x0000000c00f00947 */ /* 0x000fea0003800000 */
[----:B------:R-:W0:Y:S04]  /*7d30*/  LDL R25, [R1+0x5c] ;  /* 0x00005c0001197983 */ /* 0x000e280000100800 */
[----:B------:R-:W2:Y:S04]  /*7d40*/  LDL R29, [R1+0x70] ;  /* 0x00007000011d7983 */ /* 0x000ea80000100800 */
[----:B------:R-:W2:Y:S01]  /*7d50*/  LDL R51, [R1+0x84] ;  /* 0x0000840001337983 */ /* 0x000ea20000100800 */
[----:B-----5:R-:W-:Y:S02]  /*7d60*/  SHF.R.U32.HI R0, RZ, 0x8, R4 ;  /* 0x00000008ff007819 */ /* 0x020fe40000011604 */
[----:B------:R-:W-:-:S02]  /*7d70*/  SHF.R.U32.HI R12, RZ, 0x8, R5 ;  /* 0x00000008ff0c7819 */ /* 0x000fc40000011605 */
[----:B------:R-:W-:Y:S02]  /*7d80*/  LOP3.LUT R3, R4, 0xff, RZ, 0xc0, !PT ;  /* 0x000000ff04037812 */ /* 0x000fe400078ec0ff */
[----:B------:R-:W-:Y:S02]  /*7d90*/  LOP3.LUT R0, R0, 0xff, RZ, 0xc0, !PT ;  /* 0x000000ff00007812 */ /* 0x000fe400078ec0ff */
[----:B------:R-:W-:Y:S02]  /*7da0*/  LOP3.LUT R13, R5, 0xff, RZ, 0xc0, !PT ;  /* 0x000000ff050d7812 */ /* 0x000fe400078ec0ff */
[----:B------:R-:W-:Y:S02]  /*7db0*/  LOP3.LUT R12, R12, 0xff, RZ, 0xc0, !PT ;  /* 0x000000ff0c0c7812 */ /* 0x000fe400078ec0ff */
[----:B---3--:R-:W-:Y:S01]  /*7dc0*/  PRMT R20, R0, 0x7604, R3 ;  /* 0x0000760400147816 */ /* 0x008fe20000000003 */
[----:B------:R-:W-:Y:S01]  /*7dd0*/  IMAD.IADD R0, R22, 0x1, R27 ;  /* 0x0000000116007824 */ /* 0x000fe200078e021b */
[----:B------:R-:W-:-:S02]  /*7de0*/  SHF.R.U32.HI R3, RZ, 0x8, R6 ;  /* 0x00000008ff037819 */ /* 0x000fc40000011606 */
[----:B------:R-:W-:Y:S02]  /*7df0*/  PRMT R30, R12, 0x7604, R13 ;  /* 0x000076040c1e7816 */ /* 0x000fe4000000000d */
[----:B------:R-:W-:Y:S02]  /*7e00*/  LOP3.LUT R12, R6, 0xff, RZ, 0xc0, !PT ;  /* 0x000000ff060c7812 */ /* 0x000fe400078ec0ff */
[----:B------:R-:W-:Y:S02]  /*7e10*/  LOP3.LUT R3, R3, 0xff, RZ, 0xc0, !PT ;  /* 0x000000ff03037812 */ /* 0x000fe400078ec0ff */
[----:B------:R-:W-:Y:S02]  /*7e20*/  SHF.R.U32.HI R15, RZ, 0x8, R8 ;  /* 0x00000008ff0f7819 */ /* 0x000fe40000011608 */
[----:B------:R-:W-:Y:S02]  /*7e30*/  PRMT R32, R3, 0x7604, R12 ;  /* 0x0000760403207816 */ /* 0x000fe4000000000c */
[----:B------:R-:W-:-:S02]  /*7e40*/  LOP3.LUT R24, R8, 0xff, RZ, 0xc0, !PT ;  /* 0x000000ff08187812 */ /* 0x000fc400078ec0ff */
[----:B------:R-:W-:Y:S02]  /*7e50*/  LOP3.LUT R15, R15, 0xff, RZ, 0xc0, !PT ;  /* 0x000000ff0f0f7812 */ /* 0x000fe400078ec0ff */
[----:B------:R-:W-:Y:S02]  /*7e60*/  SHF.R.U32.HI R13, RZ, 0x8, R7 ;  /* 0x00000008ff0d7819 */ /* 0x000fe40000011607 */
[----:B------:R-:W-:Y:S02]  /*7e70*/  PRMT R33, R15, 0x7604, R24 ;  /* 0x000076040f217816 */ /* 0x000fe40000000018 */
[----:B------:R-:W-:Y:S02]  /*7e80*/  SHF.R.U32.HI R24, RZ, 0x8, R10 ;  /* 0x00000008ff187819 */ /* 0x000fe4000001160a */
[----:B------:R-:W-:Y:S02]  /*7e90*/  SHF.R.U32.HI R26, RZ, 0x8, R11 ;  /* 0x00000008ff1a7819 */ /* 0x000fe4000001160b */
[----:B----4-:R-:W-:-:S02]  /*7ea0*/  LOP3.LUT R14, R7, 0xff, RZ, 0xc0, !PT ;  /* 0x000000ff070e7812 */ /* 0x010fc400078ec0ff */
[----:B------:R-:W-:Y:S02]  /*7eb0*/  LOP3.LUT R13, R13, 0xff, RZ, 0xc0, !PT ;  /* 0x000000ff0d0d7812 */ /* 0x000fe400078ec0ff */
[----:B------:R-:W-:Y:S02]  /*7ec0*/  LOP3.LUT R24, R24, 0xff, RZ, 0xc0, !PT ;  /* 0x000000ff18187812 */ /* 0x000fe400078ec0ff */
[----:B------:R-:W-:Y:S02]  /*7ed0*/  LOP3.LUT R27, R11, 0xff, RZ, 0xc0, !PT ;  /* 0x000000ff0b1b7812 */ /* 0x000fe400078ec0ff */
[----:B------:R-:W-:Y:S02]  /*7ee0*/  LOP3.LUT R26, R26, 0xff, RZ, 0xc0, !PT ;  /* 0x000000ff1a1a7812 */ /* 0x000fe400078ec0ff */
[----:B------:R-:W-:Y:S02]  /*7ef0*/  PRMT R34, R13, 0x7604, R14 ;  /* 0x000076040d227816 */ /* 0x000fe4000000000e */
[----:B------:R-:W-:-:S02]  /*7f00*/  PRMT R41, R26, 0x7604, R27 ;  /* 0x000076041a297816 */ /* 0x000fc4000000001b */
[----:B------:R-:W-:-:S04]  /*7f10*/  SHF.R.U32.HI R31, RZ, 0x10, R7 ;  /* 0x00000010ff1f7819 */ /* 0x000fc80000011607 */
[----:B------:R-:W-:-:S04]  /*7f20*/  LOP3.LUT R31, R31, 0xff, RZ, 0xc0, !PT ;  /* 0x000000ff1f1f7812 */ /* 0x000fc800078ec0ff */
[----:B------:R-:W-:Y:S02]  /*7f30*/  PRMT R31, R31, 0x7054, R34 ;  /* 0x000070541f1f7816 */ /* 0x000fe40000000022 */
[----:B------:R-:W-:-:S04]  /*7f40*/  SHF.R.U32.HI R34, RZ, 0x10, R11 ;  /* 0x00000010ff227819 */ /* 0x000fc8000001160b */
[----:B------:R-:W-:-:S04]  /*7f50*/  LOP3.LUT R34, R34, 0xff, RZ, 0xc0, !PT ;  /* 0x000000ff22227812 */ /* 0x000fc800078ec0ff */
[----:B------:R-:W-:-:S04]  /*7f60*/  PRMT R41, R34, 0x7054, R41 ;  /* 0x0000705422297816 */ /* 0x000fc80000000029 */
[----:B------:R-:W-:Y:S02]  /*7f70*/  LOP3.LUT R41, R41, 0xff000000, R11, 0xf8, !PT ;  /* 0xff00000029297812 */ /* 0x000fe400078ef80b */
[----:B0-----:R-:W-:Y:S02]  /*7f80*/  SHF.R.U32.HI R21, RZ, 0x3, R25 ;  /* 0x00000003ff157819 */ /* 0x001fe40000011619 */
[----:B------:R-:W-:Y:S02]  /*7f90*/  LOP3.LUT R0, R25, 0x30, R0, 0xf8, !PT ;  /* 0x0000003019007812 */ /* 0x000fe400078ef800 */
[----:B------:R-:W-:Y:S02]  /*7fa0*/  LOP3.LUT R25, R10, 0xff, RZ, 0xc0, !PT ;  /* 0x000000ff0a197812 */ /* 0x000fe400078ec0ff */
[----:B------:R-:W-:Y:S02]  /*7fb0*/  LOP3.LUT R3, R0, R21, RZ, 0x3c, !PT ;  /* 0x0000001500037212 */ /* 0x000fe400078e3cff */
[----:B------:R-:W-:Y:S01]  /*7fc0*/  SHF.R.U32.HI R0, RZ, 0x8, R9 ;  /* 0x00000008ff007819 */ /* 0x000fe20000011609 */
[----:B--2---:R-:W0:Y:S01]  /*7fd0*/  LDS.128 R12, [R51+0xb000] ;  /* 0x00b00000330c7984 */ /* 0x004e220000000c00 */
[----:B------:R-:W-:-:S02]  /*7fe0*/  LOP3.LUT R21, R9, 0xff, RZ, 0xc0, !PT ;  /* 0x000000ff09157812 */ /* 0x000fc400078ec0ff */
[----:B------:R-:W-:Y:S02]  /*7ff0*/  LOP3.LUT R0, R0, 0xff, RZ, 0xc0, !PT ;  /* 0x000000ff00007812 */ /* 0x000fe400078ec0ff */
[----:B------:R-:W-:Y:S02]  /*8000*/  PRMT R37, R24, 0x7604, R25 ;  /* 0x0000760418257816 */ /* 0x000fe40000000019 */
[----:B------:R-:W-:Y:S02]  /*8010*/  PRMT R35, R0, 0x7604, R21 ;  /* 0x0000760400237816 */ /* 0x000fe40000000015 */
[----:B------:R-:W-:Y:S02]  /*8020*/  IADD3 R0, R18, R29, R3 ;  /* 0x0000001d12007210 */ /* 0x000fe40007ffe003 */
[----:B------:R-:W-:Y:S02]  /*8030*/  SHF.R.U32.HI R21, RZ, 0x10, R5 ;  /* 0x00000010ff157819 */ /* 0x000fe40000011605 */
[----:B------:R-:W-:Y:S01]  /*8040*/  SHF.R.U32.HI R29, RZ, 0x10, R6 ;  /* 0x00000010ff1d7819 */ /* 0x000fe20000011606 */
[----:B------:R-:W1:Y:S01]  /*8050*/  LDS.128 R24, [R0+0xb000] ;  /* 0x00b0000000187984 */ /* 0x000e620000000c00 */
[----:B------:R-:W-:-:S02]  /*8060*/  LOP3.LUT R21, R21, 0xff, RZ, 0xc0, !PT ;  /* 0x000000ff15157812 */ /* 0x000fc400078ec0ff */
[----:B------:R-:W-:Y:S02]  /*8070*/  SHF.R.U32.HI R3, RZ, 0x10, R4 ;  /* 0x00000010ff037819 */ /* 0x000fe40000011604 */
[----:B------:R-:W-:Y:S02]  /*8080*/  LOP3.LUT R29, R29, 0xff, RZ, 0xc0, !PT ;  /* 0x000000ff1d1d7812 */ /* 0x000fe400078ec0ff */
[----:B------:R-:W-:Y:S02]  /*8090*/  PRMT R21, R21, 0x7054, R30 ;  /* 0x0000705415157816 */ /* 0x000fe4000000001e */
[----:B------:R-:W-:Y:S02]  /*80a0*/  SHF.R.U32.HI R30, RZ, 0x10, R9 ;  /* 0x00000010ff1e7819 */ /* 0x000fe40000011609 */
[----:B------:R-:W-:Y:S02]  /*80b0*/  LOP3.LUT R3, R3, 0xff, RZ, 0xc0, !PT ;  /* 0x000000ff03037812 */ /* 0x000fe400078ec0ff */
[----:B------:R-:W-:-:S02]  /*80c0*/  PRMT R29, R29, 0x7054, R32 ;  /* 0x000070541d1d7816 */ /* 0x000fc40000000020 */
[----:B------:R-:W-:Y:S02]  /*80d0*/  SHF.R.U32.HI R32, RZ, 0x10, R10 ;  /* 0x00000010ff207819 */ /* 0x000fe4000001160a */
[----:B------:R-:W-:Y:S02]  /*80e0*/  LOP3.LUT R30, R30, 0xff, RZ, 0xc0, !PT ;  /* 0x000000ff1e1e7812 */ /* 0x000fe400078ec0ff */
[----:B------:R-:W-:Y:S02]  /*80f0*/  PRMT R3, R3, 0x7054, R20 ;  /* 0x0000705403037816 */ /* 0x000fe40000000014 */
[----:B------:R-:W-:Y:S02]  /*8100*/  SHF.R.U32.HI R20, RZ, 0x10, R8 ;  /* 0x00000010ff147819 */ /* 0x000fe40000011608 */
[----:B------:R-:W-:Y:S02]  /*8110*/  LOP3.LUT R32, R32, 0xff, RZ, 0xc0, !PT ;  /* 0x000000ff20207812 */ /* 0x000fe400078ec0ff */
[----:B------:R-:W-:-:S02]  /*8120*/  PRMT R35, R30, 0x7054, R35 ;  /* 0x000070541e237816 */ /* 0x000fc40000000023 */
[----:B------:R-:W-:Y:S02]  /*8130*/  LOP3.LUT R20, R20, 0xff, RZ, 0xc0, !PT ;  /* 0x000000ff14147812 */ /* 0x000fe400078ec0ff */
[----:B------:R-:W-:Y:S02]  /*8140*/  PRMT R39, R32, 0x7054, R37 ;  /* 0x0000705420277816 */ /* 0x000fe40000000025 */
[----:B------:R-:W-:Y:S02]  /*8150*/  LOP3.LUT R38, R35, 0xff000000, R9, 0xf8, !PT ;  /* 0xff00000023267812 */ /* 0x000fe400078ef809 */
[----:B------:R-:W-:Y:S02]  /*8160*/  LOP3.LUT R30, R21, 0xff000000, R5, 0xf8, !PT ;  /* 0xff000000151e7812 */ /* 0x000fe400078ef805 */
[----:B------:R-:W-:Y:S02]  /*8170*/  PRMT R33, R20, 0x7054, R33 ;  /* 0x0000705414217816 */ /* 0x000fe40000000021 */
[----:B------:R-:W-:-:S02]  /*8180*/  LOP3.LUT R37, R31, 0xff000000, R7, 0xf8, !PT ;  /* 0xff0000001f257812 */ /* 0x000fc400078ef807 */
[----:B------:R-:W-:Y:S02]  /*8190*/  LOP3.LUT R5, R39, 0xff000000, R10, 0xf8, !PT ;  /* 0xff00000027057812 */ /* 0x000fe400078ef80a */
[-C--:B0-----:R-:W-:Y:S02]  /*81a0*/  F2FP.F16.E4M3.UNPACK_B R10, R12.reuse ;  /* 0x0000000cff0a723e */ /* 0x081fe400020006ff */
[----:B------:R-:W-:Y:S02]  /*81b0*/  F2FP.F16.E4M3.UNPACK_B R31, R12.H1 ;  /* 0x0000000cff1f723e */ /* 0x000fe400030006ff */
[----:B------:R-:W-:Y:S02]  /*81c0*/  F2FP.F16.E4M3.UNPACK_B R39, R38 ;  /* 0x00000026ff27723e */ /* 0x000fe400020006ff */
[----:B-1----:R-:W-:Y:S02]  /*81d0*/  F2FP.F16.E4M3.UNPACK_B R11, R25 ;  /* 0x00000019ff0b723e */ /* 0x002fe400020006ff */
[----:B------:R-:W-:Y:S01]  /*81e0*/  LOP3.LUT R20, R3, 0xff000000, R4, 0xf8, !PT ;  /* 0xff00000003147812 */ /* 0x000fe200078ef804 */
[--C-:B------:R-:W-:Y:S01]  /*81f0*/  HADD2.F32 R40, -RZ, R39.reuse.H0_H0 ;  /* 0x20000027ff287230 */ /* 0x100fe20000004100 */
[----:B------:R-:W-:Y:S01]  /*8200*/  F2FP.F16.E4M3.UNPACK_B R12, R30 ;  /* 0x0000001eff0c723e */ /* 0x000fe200020006ff */
[----:B------:R-:W-:Y:S01]  /*8210*/  HADD2.F32 R39, -RZ, R39.H1_H1 ;  /* 0x30000027ff277230 */ /* 0x000fe20000004100 */
[----:B------:R-:W-:Y:S01]  /*8220*/  LOP3.LUT R3, R29, 0xff000000, R6, 0xf8, !PT ;  /* 0xff0000001d037812 */ /* 0x000fe200078ef806 */
[--C-:B------:R-:W-:Y:S01]  /*8230*/  HADD2.F32 R6, -RZ, R11.reuse.H0_H0 ;  /* 0x2000000bff067230 */ /* 0x100fe20000004100 */
[----:B------:R-:W-:Y:S01]  /*8240*/  LOP3.LUT R29, R33, 0xff000000, R8, 0xf8, !PT ;  /* 0xff000000211d7812 */ /* 0x000fe200078ef808 */
[----:B------:R-:W-:Y:S01]  /*8250*/  HADD2.F32 R11, -RZ, R11.H1_H1 ;  /* 0x3000000bff0b7230 */ /* 0x000fe20000004100 */
[----:B------:R-:W-:-:S02]  /*8260*/  F2FP.F16.E4M3.UNPACK_B R8, R13 ;  /* 0x0000000dff08723e */ /* 0x000fc400020006ff */
[----:B------:R-:W-:Y:S01]  /*8270*/  F2FP.F16.E4M3.UNPACK_B R21, R13.H1 ;  /* 0x0000000dff15723e */ /* 0x000fe200030006ff */
[----:B------:R-:W-:Y:S01]  /*8280*/  HADD2.F32 R13, -RZ, R12.H0_H0 ;  /* 0x2000000cff0d7230 */ /* 0x000fe20000004100 */
[-C--:B------:R-:W-:Y:S01]  /*8290*/  F2FP.F16.E4M3.UNPACK_B R32, R15.reuse ;  /* 0x0000000fff20723e */ /* 0x080fe200020006ff */
[--C-:B------:R-:W-:Y:S01]  /*82a0*/  HADD2.F32 R9, -RZ, R8.reuse.H0_H0 ;  /* 0x20000008ff097230 */ /* 0x100fe20000004100 */
[----:B------:R-:W-:Y:S01]  /*82b0*/  F2FP.F16.E4M3.UNPACK_B R33, R15.H1 ;  /* 0x0000000fff21723e */ /* 0x000fe200030006ff */
[----:B------:R-:W-:Y:S01]  /*82c0*/  HADD2.F32 R8, -RZ, R8.H1_H1 ;  /* 0x30000008ff087230 */ /* 0x000fe20000004100 */
[----:B------:R-:W-:Y:S01]  /*82d0*/  F2FP.F16.E4M3.UNPACK_B R15, R25.H1 ;  /* 0x00000019ff0f723e */ /* 0x000fe200030006ff */
[----:B------:R-:W-:Y:S01]  /*82e0*/  FMUL.FTZ R43, R11, R39 ;  /* 0x000000270b2b7220 */ /* 0x000fe20000410000 */
[-C--:B------:R-:W-:Y:S02]  /*82f0*/  F2FP.F16.E4M3.UNPACK_B R25, R24.reuse ;  /* 0x00000018ff19723e */ /* 0x080fe400020006ff */
[----:B------:R-:W-:Y:S01]  /*8300*/  F2FP.F16.E4M3.UNPACK_B R35, R24.H1 ;  /* 0x00000018ff23723e */ /* 0x000fe200030006ff */
[----:B------:R-:W-:Y:S01]  /*8310*/  FMUL.FTZ R24, R6, R40 ;  /* 0x0000002806187220 */ /* 0x000fe20000410000 */
[----:B------:R-:W-:-:S02]  /*8320*/  F2FP.F16.E4M3.UNPACK_B R34, R27 ;  /* 0x0000001bff22723e */ /* 0x000fc400020006ff */
[----:B------:R-:W-:Y:S01]  /*8330*/  F2FP.F16.E4M3.UNPACK_B R36, R27.H1 ;  /* 0x0000001bff24723e */ /* 0x000fe200030006ff */
[-C--:B------:R-:W-:Y:S01]  /*8340*/  FMUL.FTZ R27, R6, R13.reuse ;  /* 0x0000000d061b7220 */ /* 0x080fe20000410000 */
[----:B------:R-:W-:Y:S01]  /*8350*/  F2FP.F16.E4M3.UNPACK_B R38, R38.H1 ;  /* 0x00000026ff26723e */ /* 0x000fe200030006ff */
[C---:B------:R-:W-:Y:S01]  /*8360*/  FFMA.FTZ R6, R9.reuse, R13, -R24 ;  /* 0x0000000d09067223 */ /* 0x040fe20000010818 */
[----:B------:R-:W-:Y:S01]  /*8370*/  F2FP.F16.E4M3.UNPACK_B R30, R30.H1 ;  /* 0x0000001eff1e723e */ /* 0x000fe200030006ff */
[----:B------:R-:W-:Y:S01]  /*8380*/  FFMA.FTZ R9, R9, R40, R27 ;  /* 0x0000002809097223 */ /* 0x000fe2000001001b */
[----:B------:R-:W-:Y:S01]  /*8390*/  HADD2.F32 R24, -RZ, R12.H1_H1 ;  /* 0x3000000cff187230 */ /* 0x000fe20000004100 */
[-C--:B------:R-:W-:Y:S01]  /*83a0*/  F2FP.F16.E4M3.UNPACK_B R7, R26.reuse ;  /* 0x0000001aff07723e */ /* 0x080fe200020006ff */
[----:B------:R-:W-:Y:S01]  /*83b0*/  HADD2.F32 R40, -RZ, R38.H0_H0 ;  /* 0x20000026ff287230 */ /* 0x000fe20000004100 */
[----:B------:R-:W-:Y:S01]  /*83c0*/  F2FP.F16.E4M3.UNPACK_B R26, R26.H1 ;  /* 0x0000001aff1a723e */ /* 0x000fe200030006ff */
[----:B------:R-:W-:-:S02]  /*83d0*/  HADD2.F32 R12, -RZ, R15.H0_H0 ;  /* 0x2000000fff0c7230 */ /* 0x000fc40000004100 */
        /* <DEDUP_REMOVED lines=14> */
[----:B------:R-:W-:Y:S01]  /*84c0*/  F2FP.F16.E4M3.UNPACK_B R4, R14 ;  /* 0x0000000eff04723e */ /* 0x000fe200020006ff */
[----:B------:R-:W-:Y:S02]  /*84d0*/  HADD2.F32 R43, -RZ, R42.H0_H0 ;  /* 0x2000002aff2b7230 */ /* 0x000fe40000004100 */
[C---:B------:R-:W-:Y:S01]  /*84e0*/  FMUL.FTZ R44, R15.reuse, R40 ;  /* 0x000000280f2c7220 */ /* 0x040fe20000410000 */
[----:B------:R-:W-:Y:S02]  /*84f0*/  HADD2.F32 R24, -RZ, R34.H0_H0 ;  /* 0x20000022ff187230 */ /* 0x000fe40000004100 */
[----:B------:R-:W-:Y:S01]  /*8500*/  FMUL.FTZ R45, R15, R30 ;  /* 0x0000001e0f2d7220 */ /* 0x000fe20000410000 */
[----:B------:R-:W-:Y:S01]  /*8510*/  HADD2.F32 R39, -RZ, R38.H0_H0 ;  /* 0x20000026ff277230 */ /* 0x000fe20000004100 */
[----:B------:R-:W-:Y:S01]  /*8520*/  F2FP.F16.E4M3.UNPACK_B R14, R14.H1 ;  /* 0x0000000eff0e723e */ /* 0x000fe200030006ff */
[----:B------:R-:W-:-:S02]  /*8530*/  HADD2.F32 R21, -RZ, R21.H1_H1 ;  /* 0x30000015ff157230 */ /* 0x000fc40000004100 */
[C---:B------:R-:W-:Y:S01]  /*8540*/  FMUL.FTZ R46, R24.reuse, R43 ;  /* 0x0000002b182e7220 */ /* 0x040fe20000410000 */
[----:B------:R-:W-:Y:S02]  /*8550*/  HADD2.F32 R27, -RZ, R32.H0_H0 ;  /* 0x20000020ff1b7230 */ /* 0x000fe40000004100 */
[-C--:B------:R-:W-:Y:S01]  /*8560*/  FMUL.FTZ R48, R24, R39.reuse ;  /* 0x0000002718307220 */ /* 0x080fe20000410000 */
[----:B------:R-:W-:Y:S02]  /*8570*/  HADD2.F32 R42, -RZ, R42.H1_H1 ;  /* 0x3000002aff2a7230 */ /* 0x000fe40000004100 */
[C---:B------:R-:W-:Y:S01]  /*8580*/  FFMA.FTZ R15, R21.reuse, R30, -R44 ;  /* 0x0000001e150f7223 */ /* 0x040fe2000001082c */
[----:B------:R-:W-:Y:S01]  /*8590*/  FFMA.FTZ R30, R21, R40, R45 ;  /* 0x00000028151e7223 */ /* 0x000fe2000001002d */
[C---:B------:R-:W-:Y:S01]  /*85a0*/  FFMA.FTZ R24, R27.reuse, R39, -R46 ;  /* 0x000000271b187223 */ /* 0x040fe2000001082e */
[----:B------:R-:W-:Y:S01]  /*85b0*/  FFMA.FTZ R21, R27, R43, R48 ;  /* 0x0000002b1b157223 */ /* 0x000fe20000010030 */
[----:B------:R-:W-:Y:S01]  /*85c0*/  HADD2.F32 R39, -RZ, R38.H1_H1 ;  /* 0x30000026ff277230 */ /* 0x000fe20000004100 */
[----:B------:R-:W-:Y:S01]  /*85d0*/  F2FP.F16.E4M3.UNPACK_B R43, R41.H1 ;  /* 0x00000029ff2b723e */ /* 0x000fe200030006ff */
[----:B------:R-:W-:Y:S01]  /*85e0*/  HADD2.F32 R27, -RZ, R34.H1_H1 ;  /* 0x30000022ff1b7230 */ /* 0x000fe20000004100 */
[----:B------:R-:W-:Y:S01]  /*85f0*/  F2FP.F16.E4M3.UNPACK_B R38, R37.H1 ;  /* 0x00000025ff26723e */ /* 0x000fe200030006ff */
[----:B------:R-:W-:Y:S01]  /*8600*/  HADD2.F32 R37, -RZ, R36.H0_H0 ;  /* 0x20000024ff257230 */ /* 0x000fe20000004100 */
[----:B------:R-:W-:Y:S01]  /*8610*/  F2FP.SATFINITE.E4M3.F32.PACK_AB_MERGE_C R13, R30, R13, RZ ;  /* 0x0000000d1e0d723e */ /* 0x000fe200048070ff */
[----:B------:R-:W-:-:S02]  /*8620*/  HADD2.F32 R41, -RZ, R43.H0_H0 ;  /* 0x2000002bff297230 */ /* 0x000fc40000004100 */
[C---:B------:R-:W-:Y:S01]  /*8630*/  FMUL.FTZ R45, R27.reuse, R42 ;  /* 0x0000002a1b2d7220 */ /* 0x040fe20000410000 */
[----:B------:R-:W-:Y:S02]  /*8640*/  HADD2.F32 R40, -RZ, R38.H0_H0 ;  /* 0x20000026ff287230 */ /* 0x000fe40000004100 */
[----:B------:R-:W-:Y:S01]  /*8650*/  FMUL.FTZ R47, R27, R39 ;  /* 0x000000271b2f7220 */ /* 0x000fe20000410000 */
[----:B------:R-:W-:Y:S02]  /*8660*/  HADD2.F32 R32, -RZ, R32.H1_H1 ;  /* 0x30000020ff207230 */ /* 0x000fe40000004100 */
[C---:B------:R-:W-:Y:S01]  /*8670*/  FMUL.FTZ R49, R37.reuse, R41 ;  /* 0x0000002925317220 */ /* 0x040fe20000410000 */
[----:B------:R-:W-:Y:S02]  /*8680*/  HADD2.F32 R34, -RZ, R33.H0_H0 ;  /* 0x20000021ff227230 */ /* 0x000fe40000004100 */
[----:B------:R-:W-:Y:S01]  /*8690*/  FMUL.FTZ R44, R37, R40 ;  /* 0x00000028252c7220 */ /* 0x000fe20000410000 */
[----:B------:R-:W-:-:S02]  /*86a0*/  HADD2.F32 R43, -RZ, R43.H1_H1 ;  /* 0x3000002bff2b7230 */ /* 0x000fc40000004100 */
        /* <DEDUP_REMOVED lines=9> */
[----:B------:R-:W-:Y:S01]  /*8740*/  F2FP.SATFINITE.E4M3.F32.PACK_AB_MERGE_C R9, R8, R9, R13 ;  /* 0x000000090809723e */ /* 0x000fe2000480700d */
        /* <DEDUP_REMOVED lines=11> */
[----:B------:R-:W-:Y:S01]  /*8800*/  HADD2.F32 R35, -RZ, R35.H1_H1 ;  /* 0x30000023ff237230 */ /* 0x000fe20000004100 */
[----:B------:R-:W-:Y:S01]  /*8810*/  F2FP.F16.E4M3.UNPACK_B R34, R29 ;  /* 0x0000001dff22723e */ /* 0x000fe200020006ff */
[----:B------:R-:W-:Y:S02]  /*8820*/  HADD2.F32 R38, -RZ, R38.H1_H1 ;  /* 0x30000026ff267230 */ /* 0x000fe40000004100 */
[C---:B------:R-:W-:Y:S01]  /*8830*/  FFMA.FTZ R44, R33.reuse, R39, -R44 ;  /* 0x00000027212c7223 */ /* 0x040fe2000001082c */
[----:B------:R-:W-:Y:S01]  /*8840*/  FFMA.FTZ R42, R33, R42, R37 ;  /* 0x0000002a212a7223 */ /* 0x000fe20000010025 */
[----:B------:R-:W-:Y:S01]  /*8850*/  HADD2.F32 R31, -RZ, R31.H1_H1 ;  /* 0x3000001fff1f7230 */ /* 0x000fe20000004100 */
[----:B------:R-:W-:Y:S01]  /*8860*/  F2FP.F16.E4M3.UNPACK_B R33, R20 ;  /* 0x00000014ff21723e */ /* 0x000fe200020006ff */
[C---:B------:R-:W-:Y:S01]  /*8870*/  FMUL.FTZ R20, R35.reuse, R36 ;  /* 0x0000002423147220 */ /* 0x040fe20000410000 */
[----:B------:R-:W-:Y:S01]  /*8880*/  FMUL.FTZ R37, R35, R38 ;  /* 0x0000002623257220 */ /* 0x000fe20000410000 */
[----:B------:R-:W-:Y:S01]  /*8890*/  HADD2.F32 R35, -RZ, R34.H0_H0 ;  /* 0x20000022ff237230 */ /* 0x000fe20000004100 */
[----:B------:R-:W-:Y:S01]  /*88a0*/  F2FP.SATFINITE.E4M3.F32.PACK_AB_MERGE_C R47, R50, R47, RZ ;  /* 0x0000002f322f723e */ /* 0x000fe200048070ff */
[----:B------:R-:W-:-:S02]  /*88b0*/  HADD2.F32 R29, -RZ, R25.H0_H0 ;  /* 0x20000019ff1d7230 */ /* 0x000fc40000004100 */
[C---:B------:R-:W-:Y:S01]  /*88c0*/  FFMA.FTZ R41, R31.reuse, R38, -R20 ;  /* 0x000000261f297223 */ /* 0x040fe20000010814 */
[----:B------:R-:W-:Y:S01]  /*88d0*/  FFMA.FTZ R43, R31, R36, R37 ;  /* 0x000000241f2b7223 */ /* 0x000fe20000010025 */
[----:B------:R-:W-:Y:S02]  /*88e0*/  HADD2.F32 R31, -RZ, R33.H0_H0 ;  /* 0x20000021ff1f7230 */ /* 0x000fe40000004100 */
        /* <DEDUP_REMOVED lines=11> */
[----:B------:R-:W-:Y:S01]  /*89a0*/  F2FP.F16.E4M3.UNPACK_B R29, R3.H1 ;  /* 0x00000003ff1d723e */ /* 0x000fe200030006ff */
[-C--:B------:R-:W-:Y:S01]  /*89b0*/  FMUL.FTZ R25, R25, R33.reuse ;  /* 0x0000002119197220 */ /* 0x080fe20000410000 */
[----:B------:R-:W-:Y:S01]  /*89c0*/  FFMA.FTZ R36, R10, R33, -R39 ;  /* 0x000000210a247223 */ /* 0x000fe20000010827 */
[----:B------:R-:W-:Y:S01]  /*89d0*/  HADD2.F32 R33, -RZ, R31.H0_H0 ;  /* 0x2000001fff217230 */ /* 0x000fe20000004100 */
[----:B------:R-:W-:Y:S01]  /*89e0*/  F2FP.F16.E4M3.UNPACK_B R3, R3 ;  /* 0x00000003ff03723e */ /* 0x000fe200020006ff */
[----:B------:R-:W-:-:S02]  /*89f0*/  HADD2.F32 R20, -RZ, R26.H0_H0 ;  /* 0x2000001aff147230 */ /* 0x000fc40000004100 */
[----:B------:R-:W-:Y:S01]  /*8a00*/  FFMA.FTZ R34, R10, R34, R25 ;  /* 0x000000220a227223 */ /* 0x000fe20000010019 */
[----:B------:R-:W-:Y:S01]  /*8a10*/  HADD2.F32 R25, -RZ, R29.H0_H0 ;  /* 0x2000001dff197230 */ /* 0x000fe20000004100 */
[----:B------:R-:W-:Y:S01]  /*8a20*/  F2FP.SATFINITE.E4M3.F32.PACK_AB_MERGE_C R42, R43, R42, RZ ;  /* 0x0000002a2b2a723e */ /* 0x000fe200048070ff */
[----:B------:R-:W-:Y:S02]  /*8a30*/  HADD2.F32 R10, -RZ, R14.H0_H0 ;  /* 0x2000000eff0a7230 */ /* 0x000fe40000004100 */
[C---:B------:R-:W-:Y:S01]  /*8a40*/  FMUL.FTZ R39, R20.reuse, R33 ;  /* 0x0000002114277220 */ /* 0x040fe20000410000 */
[----:B------:R-:W-:Y:S02]  /*8a50*/  HADD2.F32 R31, -RZ, R31.H1_H1 ;  /* 0x3000001fff1f7230 */ /* 0x000fe40000004100 */
[-C--:B------:R-:W-:Y:S01]  /*8a60*/  FMUL.FTZ R45, R20, R25.reuse ;  /* 0x00000019142d7220 */ /* 0x080fe20000410000 */
[----:B------:R-:W-:Y:S02]  /*8a70*/  HADD2.F32 R26, -RZ, R26.H1_H1 ;  /* 0x3000001aff1a7230 */ /* 0x000fe40000004100 */
[----:B------:R-:W-:Y:S01]  /*8a80*/  FFMA.FTZ R39, R10, R25, -R39 ;  /* 0x000000190a277223 */ /* 0x000fe20000010827 */
[----:B------:R-:W-:Y:S01]  /*8a90*/  HADD2.F32 R29, -RZ, R29.H1_H1 ;  /* 0x3000001dff1d7230 */ /* 0x000fe20000004100 */
[----:B------:R-:W-:Y:S01]  /*8aa0*/  F2FP.F16.E4M3.UNPACK_B R20, R5 ;  /* 0x00000005ff14723e */ /* 0x000fe200020006ff */
[----:B------:R-:W-:-:S02]  /*8ab0*/  HADD2.F32 R14, -RZ, R14.H1_H1 ;  /* 0x3000000eff0e7230 */ /* 0x000fc40000004100 */
[----:B------:R-:W-:Y:S01]  /*8ac0*/  FMUL.FTZ R25, R26, R31 ;  /* 0x0000001f1a197220 */ /* 0x000fe20000410000 */
[----:B------:R-:W-:Y:S01]  /*8ad0*/  FFMA.FTZ R45, R10, R33, R45 ;  /* 0x000000210a2d7223 */ /* 0x000fe2000001002d */
[-C--:B------:R-:W-:Y:S01]  /*8ae0*/  FMUL.FTZ R26, R26, R29.reuse ;  /* 0x0000001d1a1a7220 */ /* 0x080fe20000410000 */
[----:B------:R-:W-:Y:S02]  /*8af0*/  HADD2.F32 R5, -RZ, R7.H0_H0 ;  /* 0x20000007ff057230 */ /* 0x000fe40000004100 */
[C---:B------:R-:W-:Y:S01]  /*8b00*/  FFMA.FTZ R40, R14.reuse, R29, -R25 ;  /* 0x0000001d0e287223 */ /* 0x040fe20000010819 */
[----:B------:R-:W-:Y:S02]  /*8b10*/  HADD2.F32 R10, -RZ, R3.H0_H0 ;  /* 0x20000003ff0a7230 */ /* 0x000fe40000004100 */
[----:B------:R-:W-:Y:S01]  /*8b20*/  FFMA.FTZ R46, R14, R31, R26 ;  /* 0x0000001f0e2e7223 */ /* 0x000fe2000001001a */
[--C-:B------:R-:W-:Y:S01]  /*8b30*/  HADD2.F32 R26, -RZ, R20.reuse.H0_H0 ;  /* 0x20000014ff1a7230 */ /* 0x100fe20000004100 */
[----:B------:R-:W-:Y:S01]  /*8b40*/  F2FP.SATFINITE.E4M3.F32.PACK_AB_MERGE_C R8, R34, R35, R42 ;  /* 0x000000232208723e */ /* 0x000fe2000480702a */
[----:B------:R-:W-:Y:S01]  /*8b50*/  HADD2.F32 R20, -RZ, R20.H1_H1 ;  /* 0x30000014ff147230 */ /* 0x000fe20000004100 */
[----:B------:R-:W-:Y:S01]  /*8b60*/  F2FP.SATFINITE.E4M3.F32.PACK_AB_MERGE_C R39, R40, R39, RZ ;  /* 0x000000272827723e */ /* 0x000fe200048070ff */
[----:B------:R-:W-:-:S02]  /*8b70*/  HADD2.F32 R7, -RZ, R7.H1_H1 ;  /* 0x30000007ff077230 */ /* 0x000fc40000004100 */
[C---:B------:R-:W-:Y:S01]  /*8b80*/  FMUL.FTZ R38, R5.reuse, R26 ;  /* 0x0000001a05267220 */ /* 0x040fe20000410000 */
[----:B------:R-:W-:Y:S02]  /*8b90*/  HADD2.F32 R14, -RZ, R3.H1_H1 ;  /* 0x30000003ff0e7230 */ /* 0x000fe40000004100 */
[----:B------:R-:W-:Y:S01]  /*8ba0*/  FMUL.FTZ R5, R5, R10 ;  /* 0x0000000a05057220 */ /* 0x000fe20000410000 */
[--C-:B------:R-:W-:Y:S02]  /*8bb0*/  HADD2.F32 R3, -RZ, R4.reuse.H0_H0 ;  /* 0x20000004ff037230 */ /* 0x100fe40000004100 */
[C---:B------:R-:W-:Y:S01]  /*8bc0*/  FMUL.FTZ R25, R7.reuse, R20 ;  /* 0x0000001407197220 */ /* 0x040fe20000410000 */
[----:B------:R-:W-:Y:S02]  /*8bd0*/  HADD2.F32 R4, -RZ, R4.H1_H1 ;  /* 0x30000004ff047230 */ /* 0x000fe40000004100 */
[----:B------:R-:W-:Y:S01]  /*8be0*/  FMUL.FTZ R7, R7, R14 ;  /* 0x0000000e07077220 */ /* 0x000fe20000410000 */
[----:B------:R-:W-:Y:S01]  /*8bf0*/  F2FP.SATFINITE.E4M3.F32.PACK_AB_MERGE_C R45, R46, R45, RZ ;  /* 0x0000002d2e2d723e */ /* 0x000fe200048070ff */
[C---:B------:R-:W-:Y:S01]  /*8c00*/  FFMA.FTZ R38, R3.reuse, R10, -R38 ;  /* 0x0000000a03267223 */ /* 0x040fe20000010826 */
[----:B------:R-:W-:Y:S01]  /*8c10*/  FFMA.FTZ R10, R3, R26, R5 ;  /* 0x0000001a030a7223 */ /* 0x000fe20000010005 */
[C---:B------:R-:W-:Y:S01]  /*8c20*/  FFMA.FTZ R25, R4.reuse, R14, -R25 ;  /* 0x0000000e04197223 */ /* 0x040fe20000010819 */
[----:B------:R-:W-:Y:S01]  /*8c30*/  FFMA.FTZ R3, R4, R20, R7 ;  /* 0x0000001404037223 */ /* 0x000fe20000010007 */
        /* <DEDUP_REMOVED lines=9> */
[----:B------:R0:W-:Y:S04]  /*8cd0*/  STS.128 [R51+0xb000], R4 ;  /* 0x00b0000433007388 */ /* 0x0001e80000000c00 */
[----:B------:R0:W-:Y:S02]  /*8ce0*/  STS.128 [R0+0xb000], R8 ;  /* 0x00b0000800007388 */ /* 0x0001e40000000c00 */
.L_x_1160:
[----:B------:R-:W-:Y:S05]  /*8cf0*/  BSYNC B0 ;  /* 0x0000000000007941 */ /* 0x000fea0003800000 */
.L_x_1153:
        /* <DEDUP_REMOVED lines=8> */
.L_x_1150:
[----:B0-2---:R-:W2:Y:S02]  /*8d80*/  LDL R0, [R1+0xc] ;  /* 0x00000c0001007983 */ /* 0x005ea40000100800 */
[----:B--2---:R-:W-:-:S13]  /*8d90*/  ISETP.NE.AND P0, PT, R0, 0x3, PT ;  /* 0x000000030000780c */ /* 0x004fda0003f05270 */
[----:B------:R-:W-:Y:S05]  /*8da0*/  @!P0 BRA `(.L_x_1168) ;  /* 0x0000000000048947 */ /* 0x000fea0003800000 */
[----:B------:R-:W-:Y:S01]  /*8db0*/  BPT.TRAP 0x1 ;  /* 0x000000040000795c */ /* 0x000fe20000300000 */
.L_x_1168:
[----:B-----5:R-:W-:Y:S01]  /*8dc0*/  IMAD R12, R19, 0x8, R18 ;  /* 0x00000008130c7824 */ /* 0x020fe200078e0212 */
[----:B-1----:R-:W-:-:S04]  /*8dd0*/  SHF.L.U32 R3, R156, 0x1f, RZ ;  /* 0x0000001f9c037819 */ /* 0x002fc800000006ff */
[----:B------:R0:W1:Y:S01]  /*8de0*/  SYNCS.PHASECHK.TRANS64.TRYWAIT P1, [R12+URZ+0x13230], R3 ;  /* 0x013230030c0075a7 */ /* 0x000062000802017f */
[----:B------:R-:W-:Y:S05]  /*8df0*/  @!P0 BRA `(.L_x_1169) ;  /* 0x0000000000048947 */ /* 0x000fea0003800000 */
[----:B------:R-:W-:Y:S01]  /*8e00*/  BPT.TRAP 0x1 ;  /* 0x000000040000795c */ /* 0x000fe20000300000 */
.L_x_1169:
[----:B------:R-:W2:Y:S01]  /*8e10*/  S2R R0, SR_TID.X ;  /* 0x0000000000007919 */ /* 0x000ea20000002100 */
[----:B------:R-:W-:Y:S02]  /*8e20*/  LOP3.LUT R17, R17, 0xfffffffb, RZ, 0xc0, !PT ;  /* 0xfffffffb11117812 */ /* 0x000fe400078ec0ff */
[----:B--2---:R-:W-:-:S04]  /*8e30*/  LOP3.LUT R0, R0, 0x7f, RZ, 0xc0, !PT ;  /* 0x0000007f00007812 */ /* 0x004fc800078ec0ff */
[----:B------:R-:W-:Y:S01]  /*8e40*/  ISETP.NE.AND P2, PT, R0, RZ, PT ;  /* 0x000000ff0000720c */ /* 0x000fe20003f45270 */
[----:B------:R-:W-:-:S05]  /*8e50*/  VIADD R0, R18, 0xe000 ;  /* 0x0000e00012007836 */ /* 0x000fca0000000000 */
[----:B------:R-:W-:-:S07]  /*8e60*/  SHF.R.U32.HI R0, RZ, 0x4, R0 ;  /* 0x00000004ff007819 */ /* 0x000fce0000011600 */
[----:B------:R-:W-:Y:S01]  /*8e70*/  @P2 LOP3.LUT R17, R17, 0x4, RZ, 0xfc, !PT ;  /* 0x0000000411112812 */ /* 0x000fe200078efcff */
[----:B-1----:R-:W-:Y:S06]  /*8e80*/  @P1 BRA `(.L_x_1170) ;  /* 0x0000000000081947 */ /* 0x002fec0003800000 */
[----:B------:R-:W1:Y:S02]  /*8e90*/  SYNCS.PHASECHK.TRANS64.TRYWAIT P1, [R12+URZ+0x13230], R3 ;  /* 0x013230030c0075a7 */ /* 0x000e64000802017f */
[----:B-1----:R-:W-:Y:S05]  /*8ea0*/  @!P1 BRA `(.L_x_1171) ;  /* 0x000001c0008c9947 */ /* 0x002fea0003800000 */
.L_x_1170:
[----:B------:R-:W-:Y:S01]  /*8eb0*/  LOP3.LUT R0, R0, 0x3fff, RZ, 0xc0, !PT ;  /* 0x00003fff00007812 */ /* 0x000fe200078ec0ff */
[----:B------:R-:W-:Y:S05]  /*8ec0*/  WARPSYNC.ALL ;  /* 0x0000000000007948 */ /* 0x000fea0003800000 */
[----:B01----:R-:W-:-:S05]  /*8ed0*/  LOP3.LUT R3, R0, 0x10000, RZ, 0xfc, !PT ;  /* 0x0001000000037812 */ /* 0x003fca00078efcff */
[----:B------:R0:W-:Y:S01]  /*8ee0*/  STL [R1+0x3c], R3 ;  /* 0x00003c0301007387 */ /* 0x0001e20000100800 */
[----:B------:R-:W-:Y:S01]  /*8ef0*/  IMAD R8, R19, 0x280, R3 ;  /* 0x0000028013087824 */ /* 0x000fe200078e0203 */
[----:B---3--:R-:W-:Y:S01]  /*8f00*/  LOP3.LUT R4, R28, 0x10000, RZ, 0xfc, !PT ;  /* 0x000100001c047812 */ /* 0x008fe200078efcff */
[----:B------:R-:W-:Y:S01]  /*8f10*/  IMAD.MOV.U32 R9, RZ, RZ, -0x7fffffe0 ;  /* 0x80000020ff097424 */ /* 0x000fe200078e00ff */
[----:B------:R-:W2:Y:S01]  /*8f20*/  LDL R109, [R1+0x50] ;  /* 0x00005000016d7983 */ /* 0x000ea20000100800 */
[----:B------:R-:W-:Y:S01]  /*8f30*/  IMAD.MOV.U32 R5, RZ, RZ, -0x7fffffe0 ;  /* 0x80000020ff057424 */ /* 0x000fe200078e00ff */
[----:B------:R-:W-:Y:S01]  /*8f40*/  R2UR UR6, R8 ;  /* 0x00000000080672ca */ /* 0x000fe200000e0000 */
[----:B------:R-:W-:Y:S01]  /*8f50*/  WARPGROUP.ARRIVE ;  /* 0x00000000000079c5 */ /* 0x000fe20000000000 */
[----:B------:R-:W-:Y:S01]  /*8f60*/  R2UR UR7, R9 ;  /* 0x00000000090772ca */ /* 0x000fe200000e0000 */
[----:B------:R-:W-:Y:S01]  /*8f70*/  IMAD.MOV.U32 R7, RZ, RZ, -0x7fffffe0 ;  /* 0x80000020ff077424 */ /* 0x000fe200078e00ff */
[----:B------:R-:W-:Y:S01]  /*8f80*/  R2UR UR4, R4 ;  /* 0x00000000040472ca */ /* 0x000fe200000e0000 */
[----:B------:R-:W-:Y:S01]  /*8f90*/  IMAD.MOV.U32 R11, RZ, RZ, -0x7fffffe0 ;  /* 0x80000020ff0b7424 */ /* 0x000fe200078e00ff */
[----:B------:R-:W-:Y:S01]  /*8fa0*/  R2UR UR5, R5 ;  /* 0x00000000050572ca */ /* 0x000fe200000e0000 */
[----:B------:R-:W-:Y:S01]  /*8fb0*/  IMAD.MOV.U32 R15, RZ, RZ, -0x7fffffe0 ;  /* 0x80000020ff0f7424 */ /* 0x000fe200078e00ff */
[----:B------:R-:W2:Y:S01]  /*8fc0*/  LDL R108, [R1+0x38] ;  /* 0x00003800016c7983 */ /* 0x000ea20000100800 */
[----:B------:R-:W1:Y:S03]  /*8fd0*/  LDC R110, c[0x0][0x448] ;  /* 0x00011200ff6e7b82 */ /* 0x000e660000000800 */
[----:B------:R-:W3:Y:S04]  /*8fe0*/  LDL R107, [R1+0x24] ;  /* 0x00002400016b7983 */ /* 0x000ee80000100800 */
[----:B------:R-:W3:Y:S04]  /*8ff0*/  LDL R114, [R1+0x8] ;  /* 0x0000080001727983 */ /* 0x000ee80000100800 */
[----:B------:R-:W5:Y:S01]  /*9000*/  LDL R112, [R1+0x4] ;  /* 0x0000040001707983 */ /* 0x000f620000100800 */
[----:B------:R-:W-:Y:S01]  /*9010*/  QGMMA.64x32x32.F32.E4M3.E4M3 R88, gdesc[UR4], RZ, !UPT, gsb0 ;  /* 0x00600000045879f3 */ /* 0x000fe2000c0008ff */
[----:B------:R-:W-:Y:S01]  /*9020*/  VIADD R6, R8, 0x80 ;  /* 0x0000008008067836 */ /* 0x000fe20000000000 */
[----:B------:R-:W-:Y:S01]  /*9030*/  R2UR UR7, R7 ;  /* 0x00000000070772ca */ /* 0x000fe200000e0000 */
[----:B------:R-:W0:Y:S01]  /*9040*/  S2R R106, SR_TID.X ;  /* 0x00000000006a7919 */ /* 0x000e220000002100 */
[----:B------:R-:W-:Y:S01]  /*9050*/  R2UR UR4, R4 ;  /* 0x00000000040472ca */ /* 0x000fe200000e0000 */
[----:B------:R-:W-:Y:S01]  /*9060*/  ULDC UR43, c[0x0][0x9dc] ;  /* 0x00027700002b7ab9 */ /* 0x000fe20000000800 */
[----:B------:R-:W-:-:S02]  /*9070*/  R2UR UR6, R6 ;  /* 0x00000000060672ca */ /* 0x000fc400000e0000 */
[----:B------:R-:W-:Y:S01]  /*9080*/  R2UR UR5, R5 ;  /* 0x00000000050572ca */ /* 0x000fe200000e0000 */
[----:B------:R-:W-:Y:S02]  /*9090*/  WARPGROUP.DEPBAR.LE gsb0, 0x0 ;  /* 0x00008000000079c5 */ /* 0x000fe40000010000 */
[----:B------:R-:W-:-:S10]  /*90a0*/  WARPGROUP.ARRIVE ;  /* 0x00000000000079c5 */ /* 0x000fd40000000000 */
        /* <DEDUP_REMOVED lines=27> */
[----:B----4-:R-:W-:Y:S02]  /*9260*/  VIADD R14, R8, 0x2 ;  /* 0x00000002080e7836 */ /* 0x010fe40000000000 */
[----:B------:R-:W-:Y:S02]  /*9270*/  VIADD R6, R4, 0x2 ;  /* 0x0000000204067836 */ /* 0x000fe40000000000 */
[----:B------:R-:W-:Y:S01]  /*9280*/  IMAD.MOV.U32 R7, RZ, RZ, -0x7fffffe0 ;  /* 0x80000020ff077424 */ /* 0x000fe200078e00ff */
[----:B------:R-:W-:Y:S02]  /*9290*/  R2UR UR22, R14 ;  /* 0x000000000e1672ca */ /* 0x000fe400000e0000 */
[----:B------:R-:W-:Y:S02]  /*92a0*/  R2UR UR23, R15 ;  /* 0x000000000f1772ca */ /* 0x000fe400000e0000 */
[----:B------:R-:W-:-:S02]  /*92b0*/  R2UR UR20, R6 ;  /* 0x00000000061472ca */ /* 0x000fc400000e0000 */
[----:B------:R-:W-:Y:S01]  /*92c0*/  R2UR UR21, R7 ;  /* 0x00000000071572ca */ /* 0x000fe200000e0000 */
[----:B------:R-:W-:Y:S02]  /*92d0*/  WARPGROUP.DEPBAR.LE gsb0, 0x0 ;  /* 0x00008000000079c5 */ /* 0x000fe40000010000 */
        /* <DEDUP_REMOVED lines=34> */
[----:B------:R-:W-:-:S02]  /*9500*/  R2UR UR5, R7 ;  /* 0x00000000070572ca */ /* 0x000fc400000e0000 */
[----:B-1----:R-:W-:-:S13]  /*9510*/  ISETP.NE.AND P2, PT, R110, 0x1, PT ;  /* 0x000000016e00780c */ /* 0x002fda0003f45270 */
[----:B------:R-:W1:Y:S08]  /*9520*/  @P2 LDC R10, c[0x0][0x44c] ;  /* 0x00011300ff0a2b82 */ /* 0x000e700000000800 */
[----:B------:R-:W4:Y:S01]  /*9530*/  @P2 LDC R11, c[0x0][0x450] ;  /* 0x00011400ff0b2b82 */ /* 0x000f220000000800 */
[----:B------:R-:W-:Y:S02]  /*9540*/  WARPGROUP.DEPBAR.LE gsb0, 0x0 ;  /* 0x00008000000079c5 */ /* 0x000fe40000010000 */
[----:B------:R-:W-:-:S06]  /*9550*/  WARPGROUP.ARRIVE ;  /* 0x00000000000079c5 */ /* 0x000fcc0000000000 */
[----:B------:R-:W-:Y:S01]  /*9560*/  QGMMA.64x32x32.F32.E4M3.E4M3 R24, gdesc[UR4], R24, gsb0 ;  /* 0x00600000041879f3 */ /* 0x000fe20008000818 */
[C---:B------:R-:W-:Y:S01]  /*9570*/  FMUL.FTZ R13, R2.reuse, R91 ;  /* 0x0000005b020d7220 */ /* 0x040fe20000410000 */
[----:B------:R-:W-:Y:S01]  /*9580*/  FMUL.FTZ R91, R2, R99 ;  /* 0x00000063025b7220 */ /* 0x000fe20000410000 */
[----:B--2---:R-:W-:Y:S01]  /*9590*/  IMAD.IADD R99, R109, 0x1, R108 ;  /* 0x000000016d637824 */ /* 0x004fe200078e026c */
[----:B0-----:R-:W-:-:S03]  /*95a0*/  LOP3.LUT R106, R106, 0x7f, RZ, 0xc0, !PT ;  /* 0x0000007f6a6a7812 */ /* 0x001fc600078ec0ff */
[----:B-1----:R-:W-:-:S04]  /*95b0*/  @P2 IMAD.HI.U32 R10, R99, R10, RZ ;  /* 0x0000000a630a2227 */ /* 0x002fc800078e00ff */
[----:B------:R-:W-:Y:S01]  /*95c0*/  FMUL.FTZ R0, R2, R88 ;  /* 0x0000005802007220 */ /* 0x000fe20000410000 */
[----:B------:R-:W-:Y:S02]  /*95d0*/  ISETP.NE.AND P1, PT, R106, RZ, PT ;  /* 0x000000ff6a00720c */ /* 0x000fe40003f25270 */
[----:B----4-:R-:W-:Y:S02]  /*95e0*/  @P2 SHF.R.U32.HI R99, RZ, R11, R10 ;  /* 0x0000000bff632219 */ /* 0x010fe4000001160a */
[----:B------:R-:W0:Y:S01]  /*95f0*/  LDC.64 R10, c[0x0][0x9e0] ;  /* 0x00027800ff0a7b82 */ /* 0x000e220000000a00 */
        /* <DEDUP_REMOVED lines=20> */
[----:B------:R-:W-:-:S02]  /*9740*/  @!P1 VIADD R12, R12, 0x13240 ;  /* 0x000132400c0c9836 */ /* 0x000fc40000000000 */
[C---:B------:R-:W-:Y:S01]  /*9750*/  FMUL.FTZ R59, R2.reuse, R63 ;  /* 0x0000003f023b7220 */ /* 0x040fe20000410000 */
[C---:B------:R-:W-:Y:S01]  /*9760*/  FMUL.FTZ R42, R2.reuse, R46 ;  /* 0x0000002e022a7220 */ /* 0x040fe20000410000 */
[----:B------:R-:W1:Y:S01]  /*9770*/  SHFL.IDX PT, R106, R99, RZ, 0x1c1f ;  /* 0x001c1fff636a7589 */ /* 0x000e6200000e0000 */
        /* <DEDUP_REMOVED lines=16> */
[----:B------:R-:W-:-:S02]  /*9880*/  WARPGROUP.DEPBAR.LE gsb0, 0x0 ;  /* 0x00008000000079c5 */ /* 0x000fc40000010000 */
[C---:B------:R-:W-:Y:S01]  /*9890*/  FMUL.FTZ R55, R2.reuse, R25 ;  /* 0x0000001902377220 */ /* 0x040fe20000410000 */
[----:B------:R-:W-:Y:S02]  /*98a0*/  IMAD.MOV.U32 R25, RZ, RZ, -0xa0 ;  /* 0xffffff60ff197424 */ /* 0x000fe400078e00ff */
[C---:B------:R-:W-:Y:S01]  /*98b0*/  FMUL.FTZ R54, R2.reuse, R24 ;  /* 0x0000001802367220 */ /* 0x040fe20000410000 */
[C---:B------:R-:W-:Y:S01]  /*98c0*/  FMUL.FTZ R71, R2.reuse, R28 ;  /* 0x0000001c02477220 */ /* 0x040fe20000410000 */
[C---:B------:R-:W-:Y:S01]  /*98d0*/  FMUL.FTZ R98, R2.reuse, R29 ;  /* 0x0000001d02627220 */ /* 0x040fe20000410000 */
[C---:B------:R-:W-:Y:S01]  /*98e0*/  FMUL.FTZ R28, R2.reuse, R30 ;  /* 0x0000001e021c7220 */ /* 0x040fe20000410000 */
[C---:B------:R-:W-:Y:S01]  /*98f0*/  FMUL.FTZ R29, R2.reuse, R31 ;  /* 0x0000001f021d7220 */ /* 0x040fe20000410000 */
[----:B------:R-:W-:Y:S01]  /*9900*/  @!P1 PRMT R24, RZ, 0x654, R12 ;  /* 0x00000654ff189816 */ /* 0x000fe2000000000c */
        /* <DEDUP_REMOVED lines=33> */
[----:B------:R3:W-:Y:S01]  /*9b20*/  @!P1 SYNCS.ARRIVE.TRANS64.RED.A1T0 RZ, [R24+URZ], RZ ;  /* 0x000000ff18ff99a7 */ /* 0x0007e2000810043f */
[----:B0-----:R-:W-:Y:S01]  /*9b30*/  ISETP.GE.AND P1, PT, R11, 0x1, PT ;  /* 0x000000010b00780c */ /* 0x001fe20003f26270 */
[----:B------:R-:W0:Y:S01]  /*9b40*/  MUFU.TANH R0, R0 ;  /* 0x0000000000007308 */ /* 0x000e220000002400 */
[----:B------:R-:W-:Y:S01]  /*9b50*/  LOP3.LUT R17, R17, 0xffffffdf, RZ, 0xc0, !PT ;  /* 0xffffffdf11117812 */ /* 0x000fe200078ec0ff */
[----:B------:R-:W-:Y:S01]  /*9b60*/  ULOP3.LUT UR43, URZ, UR43, URZ, 0x33, !UPT ;  /* 0x0000002b3f2b7292 */ /* 0x000fe2000f8e333f */
[----:B---3--:R-:W-:-:S05]  /*9b70*/  IADD3 R24, R114, R102, -R107 ;  /* 0x0000006672187210 */ /* 0x008fca0007ffe86b */
[----:B------:R-:W2:Y:S01]  /*9b80*/  MUFU.TANH R3, R3 ;  /* 0x0000000300037308 */ /* 0x000ea20000002400 */
[----:B------:R-:W-:Y:S01]  /*9b90*/  IMAD R103, R104, -0xa0, R114 ;  /* 0xffffff6068677824 */ /* 0x000fe200078e0272 */
[----:B------:R-:W-:Y:S01]  /*9ba0*/  @P2 LOP3.LUT R17, R17, 0x20, RZ, 0xfc, !PT ;  /* 0x0000002011112812 */ /* 0x000fe200078efcff */
[----:B-----5:R-:W-:-:S05]  /*9bb0*/  IMAD.IADD R25, R24, 0x1, -R112 ;  /* 0x0000000118197824 */ /* 0x020fca00078e0a70 */
[----:B------:R-:W3:Y:S01]  /*9bc0*/  MUFU.TANH R9, R9 ;  /* 0x0000000900097308 */ /* 0x000ee20000002400 */
[----:B------:R-:W-:-:S07]  /*9bd0*/  FMUL.FTZ R38, R2, R38 ;  /* 0x0000002602267220 */ /* 0x000fce0000410000 */
[----:B------:R-:W4:Y:S01]  /*9be0*/  MUFU.TANH R13, R13 ;  /* 0x0000000d000d7308 */ /* 0x000f220000002400 */
[----:B------:R-:W-:-:S07]  /*9bf0*/  IMAD.IADD R100, R25, 0x1, R10 ;  /* 0x0000000119647824 */ /* 0x000fce00078e020a */
        /* <DEDUP_REMOVED lines=75> */
[----:B------:R-:W-:Y:S01]  /*a0b0*/  IADD3 R103, -R107, 0xa0, R103 ;  /* 0x000000a06b677810 */ /* 0x000fe20007ffe167 */
[----:B------:R-:W-:Y:S01]  /*a0c0*/  VIADD R102, R102, 0xffffffff ;  /* 0xffffffff66667836 */ /* 0x000fe20000000000 */
[----:B------:R-:W-:Y:S01]  /*a0d0*/  LOP3.LUT R17, R17, 0xffffffef, RZ, 0xc0, !PT ;  /* 0xffffffef11117812 */ /* 0x000fe200078ec0ff */
[----:B------:R-:W-:-:S02]  /*a0e0*/  VIADD R101, R25, UR43 ;  /* 0x0000002b19657c36 */ /* 0x000fc40008000000 */
[----:B------:R-:W-:Y:S01]  /*a0f0*/  IMAD.IADD R36, R102, 0x1, -R107 ;  /* 0x0000000166247824 */ /* 0x000fe200078e0a6b */
[----:B------:R-:W-:Y:S01]  /*a100*/  @P1 LOP3.LUT R17, R17, 0x10, RZ, 0xfc, !PT ;  /* 0x0000001011111812 */ /* 0x000fe200078efcff */
[----:B------:R5:W0:Y:S01]  /*a110*/  MUFU.TANH R12, R38 ;  /* 0x00000026000c7308 */ /* 0x000a220000002400 */
[----:B-1----:R-:W-:Y:S01]  /*a120*/  IMAD.IADD R39, R101, 0x1, R106 ;  /* 0x0000000165277824 */ /* 0x002fe200078e026a */
[----:B-----5:R-:W-:Y:S01]  /*a130*/  VIADDMNMX R38, R106, R100, R103, PT ;  /* 0x000000646a267246 */ /* 0x020fe20003800167 */
[----:B--234-:R-:W-:Y:S06]  /*a140*/  @!P1 BRA `(.L_x_1172) ;  /* 0x00000000004c9947 */ /* 0x01cfec0003800000 */
[----:B------:R-:W-:Y:S01]  /*a150*/  IADD3 R107, -R112, R114, R106 ;  /* 0x00000072706b7210 */ /* 0x000fe20007ffe16a */
[----:B------:R-:W-:Y:S03]  /*a160*/  BSSY B0, `(.L_x_1173) ;  /* 0x000000e000007945 */ /* 0x000fe60003800000 */
        /* <DEDUP_REMOVED lines=9> */
.L_x_1174:
[----:B------:R-:W-:-:S13]  /*a200*/  ISETP.NE.AND P1, PT, R11, 0x1, PT ;  /* 0x000000010b00780c */ /* 0x000fda0003f25270 */
[----:B------:R-:W1:Y:S02]  /*a210*/  @P1 LDC.64 R24, c[0x0][0x9e8] ;  /* 0x00027a00ff181b82 */ /* 0x000e640000000a00 */
[----:B-1----:R-:W-:-:S05]  /*a220*/  @P1 IMAD.HI.U32 R24, R107, R24, RZ ;  /* 0x000000186b181227 */ /* 0x002fca00078e00ff */
[----:B------:R-:W-:-:S07]  /*a230*/  @P1 SHF.R.U32.HI R107, RZ, R25, R24 ;  /* 0x00000019ff6b1219 */ /* 0x000fce0000011618 */
.L_x_1175:
[----:B------:R-:W-:Y:S05]  /*a240*/  BSYNC B0 ;  /* 0x0000000000007941 */ /* 0x000fea0003800000 */
.L_x_1173:
[----:B------:R-:W-:-:S05]  /*a250*/  IMAD R24, R107, R11, R36 ;  /* 0x0000000b6b187224 */ /* 0x000fca00078e0224 */
[----:B------:R-:W-:Y:S02]  /*a260*/  VIMNMX R39, R39, R24, !PT ;  /* 0x0000001827277248 */ /* 0x000fe40007fe0100 */
[----:B------:R-:W-:-:S07]  /*a270*/  VIADDMNMX R38, R24, R11, R38, PT ;  /* 0x0000000b18267246 */ /* 0x000fce0003800126 */
.L_x_1172:
[C---:B------:R-:W-:Y:S02]  /*a280*/  ISETP.GE.AND P1, PT, R102.reuse, 0x2, PT ;  /* 0x000000026600780c */ /* 0x040fe40003f26270 */
[----:B------:R-:W-:Y:S02]  /*a290*/  ISETP.GE.AND P4, PT, R102, 0xa, PT ;  /* 0x0000000a6600780c */ /* 0x000fe40003f86270 */
[----:B------:R-:W-:Y:S02]  /*a2a0*/  ISETP.GT.AND P2, PT, R39, 0x1, !P1 ;  /* 0x000000012700780c */ /* 0x000fe40004f44270 */
[----:B------:R-:W-:Y:S02]  /*a2b0*/  LOP3.LUT R17, R17, 0xfffffffe, RZ, 0xc0, !PT ;  /* 0xfffffffe11117812 */ /* 0x000fe400078ec0ff */
[----:B------:R-:W-:Y:S02]  /*a2c0*/  ISETP.LT.OR P3, PT, R38, 0x2, P2 ;  /* 0x000000022600780c */ /* 0x000fe40001761670 */
[----:B------:R-:W-:-:S02]  /*a2d0*/  ISETP.GE.AND P2, PT, R102, 0x9, PT ;  /* 0x000000096600780c */ /* 0x000fc40003f46270 */
[----:B------:R-:W-:Y:S02]  /*a2e0*/  FSEL R3, R3, -INF , !P3 ;  /* 0xff80000003037808 */ /* 0x000fe40005800000 */
[----:B------:R-:W-:Y:S02]  /*a2f0*/  ISETP.GT.AND P3, PT, R39, 0x8, !P2 ;  /* 0x000000082700780c */ /* 0x000fe40005764270 */
[----:B------:R-:W-:Y:S02]  /*a300*/  @P4 LOP3.LUT R17, R17, 0x1, RZ, 0xfc, !PT ;  /* 0x0000000111114812 */ /* 0x000fe400078efcff */
[----:B------:R-:W-:Y:S02]  /*a310*/  ISETP.LT.OR P3, PT, R38, 0x9, P3 ;  /* 0x000000092600780c */ /* 0x000fe40001f61670 */
[----:B------:R-:W-:Y:S02]  /*a320*/  LOP3.LUT R16, R16, 0x7fffffff, RZ, 0xc0, !PT ;  /* 0x7fffffff10107812 */ /* 0x000fe400078ec0ff */
[----:B0-----:R-:W-:-:S02]  /*a330*/  FSEL R25, R14, -INF , !P3 ;  /* 0xff8000000e197808 */ /* 0x001fc40005800000 */
[----:B------:R-:W-:Y:S02]  /*a340*/  ISETP.GT.AND P3, PT, R39, 0x9, !P4 ;  /* 0x000000092700780c */ /* 0x000fe40006764270 */
[----:B------:R-:W-:Y:S02]  /*a350*/  ISETP.GE.AND P4, PT, R102, 0x11, PT ;  /* 0x000000116600780c */ /* 0x000fe40003f86270 */
[----:B------:R-:W-:Y:S02]  /*a360*/  ISETP.LT.OR P3, PT, R38, 0xa, P3 ;  /* 0x0000000a2600780c */ /* 0x000fe40001f61670 */
[----:B------:R-:W-:Y:S02]  /*a370*/  ISETP.GE.AND P6, PT, R102, 0x91, PT ;  /* 0x000000916600780c */ /* 0x000fe40003fc6270 */
[----:B------:R-:W-:Y:S02]  /*a380*/  FSEL R107, R15, -INF , !P3 ;  /* 0xff8000000f6b7808 */ /* 0x000fe40005800000 */
[----:B------:R-:W-:-:S02]  /*a390*/  ISETP.GT.AND P3, PT, R39, 0x10, !P4 ;  /* 0x000000102700780c */ /* 0x000fc40006764270 */
[----:B------:R-:W-:Y:S02]  /*a3a0*/  LOP3.LUT R17, R17, 0xfffffffd, RZ, 0xc0, !PT ;  /* 0xfffffffd11117812 */ /* 0x000fe400078ec0ff */
[----:B------:R-:W-:Y:S02]  /*a3b0*/  ISETP.LT.OR P3, PT, R38, 0x11, P3 ;  /* 0x000000112600780c */ /* 0x000fe40001f61670 */
[----:B------:R-:W-:Y:S02]  /*a3c0*/  @P4 LOP3.LUT R16, R16, 0x80000000, RZ, 0xfc, !PT ;  /* 0x8000000010104812 */ /* 0x000fe400078efcff */
[----:B------:R-:W-:Y:S02]  /*a3d0*/  ISETP.GE.AND P4, PT, R102, 0x12, PT ;  /* 0x000000126600780c */ /* 0x000fe40003f86270 */
[----:B------:R-:W-:Y:S02]  /*a3e0*/  LOP3.LUT R16, R16, 0xbfffffff, RZ, 0xc0, !PT ;  /* 0xbfffffff10107812 */ /* 0x000fe400078ec0ff */
[----:B------:R-:W-:-:S02]  /*a3f0*/  FSEL R109, R88, -INF , !P3 ;  /* 0xff800000586d7808 */ /* 0x000fc40005800000 */
        /* <DEDUP_REMOVED lines=173> */
[----:B------:R-:W-:Y:S02]  /*aed0*/  LOP3.LUT R16, R16, 0xfffffffd, RZ, 0xc0, !PT ;  /* 0xfffffffd10107812 */ /* 0x000fe400078ec0ff */
        /* <DEDUP_REMOVED lines=9> */
[----:B------:R-:W-:Y:S02]  /*af70*/  ISETP.GT.AND P3, PT, R39, 0x90, !P6 ;  /* 0x000000902700780c */ /* 0x000fe40007764270 */
[----:B------:R-:W-:Y:S02]  /*af80*/  @P4 LOP3.LUT R16, R16, 0x1, RZ, 0xfc, !PT ;  /* 0x0000000110104812 */ /* 0x000fe400078efcff */
[----:B------:R-:W-:Y:S02]  /*af90*/  ISETP.LT.OR P3, PT, R38, 0x91, P3 ;  /* 0x000000912600780c */ /* 0x000fe40001f61670 */
[----:B------:R-:W-:Y:S02]  /*afa0*/  ISETP.GE.AND P4, PT, R102, 0x92, PT ;  /* 0x000000926600780c */ /* 0x000fe40003f86270 */
[----:B------:R-:W-:-:S02]  /*afb0*/  FSEL R143, R32, -INF , !P3 ;  /* 0xff800000208f7808 */ /* 0x000fc40005800000 */
        /* <DEDUP_REMOVED lines=10> */
[----:B------:R-:W-:-:S04]  /*b060*/  ISETP.GT.AND P5, PT, R39, RZ, !P4 ;  /* 0x000000ff2700720c */ /* 0x000fc800067a4270 */
[----:B------:R-:W-:-:S04]  /*b070*/  ISETP.LT.OR P5, PT, R38, 0x1, P5 ;  /* 0x000000012600780c */ /* 0x000fc80002fa1670 */
[----:B------:R-:W-:Y:S02]  /*b080*/  FSEL R24, R0, -INF , !P5 ;  /* 0xff80000000187808 */ /* 0x000fe40006800000 */
[----:B------:R-:W-:Y:S01]  /*b090*/  ISETP.GE.AND P5, PT, R102, 0x9a, PT ;  /* 0x0000009a6600780c */ /* 0x000fe20003fa6270 */
[----:B------:R-:W0:-:S12]  /*b0a0*/  SHFL.IDX PT, R0, R99, 0x1, 0x1c1f ;  /* 0x003c1f0063007f89 */ /* 0x000e1800000e0000 */
[----:B------:R-:W-:Y:S02]  /*b0b0*/  @P5 LOP3.LUT R17, R17, 0x8, RZ, 0xfc, !PT ;  /* 0x0000000811115812 */ /* 0x000fe400078efcff */
[----:B------:R-:W-:-:S04]  /*b0c0*/  ISETP.GT.AND P5, PT, R39, 0x99, !P5 ;  /* 0x000000992700780c */ /* 0x000fc80006fa4270 */
[----:B------:R-:W-:-:S04]  /*b0d0*/  ISETP.LT.OR P5, PT, R38, 0x9a, P5 ;  /* 0x0000009a2600780c */ /* 0x000fc80002fa1670 */
[----:B------:R-:W-:Y:S02]  /*b0e0*/  FSEL R37, R37, -INF , !P5 ;  /* 0xff80000025257808 */ /* 0x000fe40006800000 */
[----:B------:R-:W-:Y:S01]  /*b0f0*/  ISETP.GE.AND P5, PT, R11, 0x1, PT ;  /* 0x000000010b00780c */ /* 0x000fe20003fa6270 */
[----:B0-----:R-:W-:Y:S01]  /*b100*/  IMAD.IADD R101, R101, 0x1, R0 ;  /* 0x0000000165657824 */ /* 0x001fe200078e0200 */
[----:B------:R-:W-:-:S11]  /*b110*/  VIADDMNMX R100, R0, R100, R103, PT ;  /* 0x0000006400647246 */ /* 0x000fd60003800167 */
[----:B------:R-:W-:Y:S05]  /*b120*/  @!P5 BRA `(.L_x_1176) ;  /* 0x00000000004cd947 */ /* 0x000fea0003800000 */
[----:B------:R-:W-:Y:S01]  /*b130*/  IADD3 R39, -R112, R114, R0 ;  /* 0x0000007270277210 */ /* 0x000fe20007ffe100 */
[----:B------:R-:W-:Y:S03]  /*b140*/  BSSY B0, `(.L_x_1177) ;  /* 0x000000e000007945 */ /* 0x000fe60003800000 */
[----:B------:R-:W-:-:S13]  /*b150*/  ISETP.GT.AND P5, PT, R39, -0x1, PT ;  /* 0xffffffff2700780c */ /* 0x000fda0003fa4270 */
        /* <DEDUP_REMOVED lines=8> */
.L_x_1178:
[----:B------:R-:W-:-:S13]  /*b1e0*/  ISETP.NE.AND P5, PT, R11, 0x1, PT ;  /* 0x000000010b00780c */ /* 0x000fda0003fa5270 */
[----:B------:R-:W0:Y:S02]  /*b1f0*/  @P5 LDC.64 R14, c[0x0][0x9e8] ;  /* 0x00027a00ff0e5b82 */ /* 0x000e240000000a00 */
[----:B0-----:R-:W-:-:S05]  /*b200*/  @P5 IMAD.HI.U32 R14, R39, R14, RZ ;  /* 0x0000000e270e5227 */ /* 0x001fca00078e00ff */
[----:B------:R-:W-:-:S07]  /*b210*/  @P5 SHF.R.U32.HI R39, RZ, R15, R14 ;  /* 0x0000000fff275219 */ /* 0x000fce000001160e */
.L_x_1179:
[----:B------:R-:W-:Y:S05]  /*b220*/  BSYNC B0 ;  /* 0x0000000000007941 */ /* 0x000fea0003800000 */
.L_x_1177:
[----:B------:R-:W-:-:S05]  /*b230*/  IMAD R36, R39, R11, R36 ;  /* 0x0000000b27247224 */ /* 0x000fca00078e0224 */
[----:B------:R-:W-:Y:S02]  /*b240*/  VIMNMX R101, R101, R36, !PT ;  /* 0x0000002465657248 */ /* 0x000fe40007fe0100 */
[----:B------:R-:W-:-:S07]  /*b250*/  VIADDMNMX R100, R36, R11, R100, PT ;  /* 0x0000000b24647246 */ /* 0x000fce0003800164 */
.L_x_1176:
[C---:B------:R-:W-:Y:S01]  /*b260*/  ISETP.GT.AND P1, PT, R101.reuse, 0x1, !P1 ;  /* 0x000000016500780c */ /* 0x040fe20004f24270 */
[----:B------:R-:W-:Y:S01]  /*b270*/  ULDC UR4, c[0x0][0x988] ;  /* 0x0002620000047ab9 */ /* 0x000fe20000000800 */
[----:B------:R-:W-:Y:S02]  /*b280*/  ISETP.GT.AND P2, PT, R101, 0x8, !P2 ;  /* 0x000000086500780c */ /* 0x000fe40005744270 */
[C---:B------:R-:W-:Y:S02]  /*b290*/  ISETP.LT.OR P1, PT, R100.reuse, 0x2, P1 ;  /* 0x000000026400780c */ /* 0x040fe40000f21670 */
[----:B------:R-:W-:Y:S02]  /*b2a0*/  ISETP.LT.OR P2, PT, R100, 0x9, P2 ;  /* 0x000000096400780c */ /* 0x000fe40001741670 */
[----:B------:R-:W-:Y:S02]  /*b2b0*/  FSEL R13, R13, -INF , !P1 ;  /* 0xff8000000d0d7808 */ /* 0x000fe40004800000 */
[----:B------:R-:W-:-:S02]  /*b2c0*/  LOP3.LUT P1, RZ, R17, 0x1, RZ, 0xc0, !PT ;  /* 0x0000000111ff7812 */ /* 0x000fc4000782c0ff */
[----:B------:R-:W-:Y:S02]  /*b2d0*/  FSEL R15, R20, -INF , !P2 ;  /* 0xff800000140f7808 */ /* 0x000fe40005000000 */
[----:B------:R-:W-:Y:S02]  /*b2e0*/  ISETP.GT.AND P1, PT, R101, 0x9, !P1 ;  /* 0x000000096500780c */ /* 0x000fe40004f24270 */
[----:B------:R-:W-:Y:S02]  /*b2f0*/  LOP3.LUT P2, RZ, R16, 0x800000, RZ, 0xc0, !PT ;  /* 0x0080000010ff7812 */ /* 0x000fe4000784c0ff */
[----:B------:R-:W-:Y:S02]  /*b300*/  ISETP.LT.OR P1, PT, R100, 0xa, P1 ;  /* 0x0000000a6400780c */ /* 0x000fe40000f21670 */
[----:B------:R-:W-:Y:S02]  /*b310*/  LOP3.LUT P5, RZ, R16, 0x400000, RZ, 0xc0, !PT ;  /* 0x0040000010ff7812 */ /* 0x000fe400078ac0ff */
        /* <DEDUP_REMOVED lines=86> */
[----:B------:R-:W-:Y:S02]  /*b880*/  ISETP.GT.AND P4, PT, R101, RZ, !P4 ;  /* 0x000000ff6500720c */ /* 0x000fe40006784270 */
[----:B------:R-:W-:Y:S02]  /*b890*/  FSEL R151, R56, -INF , !P1 ;  /* 0xff80000038977808 */ /* 0x000fe40004800000 */
[----:B------:R-:W-:Y:S02]  /*b8a0*/  LOP3.LUT P1, RZ, R16, 0x40000, RZ, 0xc0, !PT ;  /* 0x0004000010ff7812 */ /* 0x000fe4000782c0ff */
[----:B------:R-:W-:Y:S02]  /*b8b0*/  FMNMX.FTZ R0, R141, R0, !PT ;  /* 0x000000008d007209 */ /* 0x000fe40007810000 */
[----:B------:R-:W-:-:S02]  /*b8c0*/  ISETP.GT.AND P1, PT, R101, 0x41, !P1 ;  /* 0x000000416500780c */ /* 0x000fc40004f24270 */
[C---:B------:R-:W-:Y:S02]  /*b8d0*/  ISETP.LT.OR P4, PT, R100.reuse, 0x1, P4 ;  /* 0x000000016400780c */ /* 0x040fe40002781670 */
[----:B------:R-:W-:Y:S02]  /*b8e0*/  ISETP.LT.OR P1, PT, R100, 0x42, P1 ;  /* 0x000000426400780c */ /* 0x000fe40000f21670 */
[----:B------:R-:W-:Y:S02]  /*b8f0*/  FMNMX.FTZ R0, R143, R0, !PT ;  /* 0x000000008f007209 */ /* 0x000fe40007810000 */
        /* <DEDUP_REMOVED lines=15> */
[----:B------:R-:W-:Y:S01]  /*b9f0*/  LOP3.LUT P1, RZ, R16, 0x8000, RZ, 0xc0, !PT ;  /* 0x0000800010ff7812 */ /* 0x000fe2000782c0ff */
[----:B------:R-:W0:Y:S01]  /*ba00*/  SHFL.BFLY PT, R0, R32, 0x2, 0x1f ;  /* 0x0c401f0020007f89 */ /* 0x000e2200000e0000 */
        /* <DEDUP_REMOVED lines=16> */
[----:B0-----:R-:W-:Y:S01]  /*bb10*/  FMNMX.FTZ R36, R32, R0, !PT ;  /* 0x0000000020247209 */ /* 0x001fe20007810000 */
[----:B------:R-:W-:Y:S01]  /*bb20*/  IMAD.U32 R0, RZ, RZ, UR4 ;  /* 0x00000004ff007e24 */ /* 0x000fe2000f8e00ff */
[----:B------:R-:W-:-:S02]  /*bb30*/  ISETP.LT.OR P1, PT, R100, 0x59, P1 ;  /* 0x000000596400780c */ /* 0x000fc40000f21670 */
[----:B------:R-:W-:Y:S02]  /*bb40*/  FMNMX.FTZ R54, R145, R52, !PT ;  /* 0x0000003491367209 */ /* 0x000fe40007810000 */
[----:B------:R-:W-:Y:S02]  /*bb50*/  FSEL R66, R66, -INF , !P1 ;  /* 0xff80000042427808 */ /* 0x000fe40004800000 */
        /* <DEDUP_REMOVED lines=16> */
[----:B------:R-:W-:-:S02]  /*bc60*/  LOP3.LUT P5, RZ, R16, 0x1, RZ, 0xc0, !PT ;  /* 0x0000000110ff7812 */ /* 0x000fc400078ac0ff */
        /* <DEDUP_REMOVED lines=9> */
[----:B0-----:R-:W-:Y:S02]  /*bd00*/  FMNMX.FTZ R8, R36, R8, !PT ;  /* 0x0000000824087209 */ /* 0x001fe40007810000 */
[----:B------:R-:W-:Y:S02]  /*bd10*/  ISETP.GT.AND P1, PT, R101, 0x69, !P1 ;  /* 0x000000696500780c */ /* 0x000fe40004f24270 */
[----:B------:R-:W-:Y:S01]  /*bd20*/  FMNMX.FTZ R58, R59, R58, !PT ;  /* 0x0000003a3b3a7209 */ /* 0x000fe20007810000 */
[----:B------:R-:W-:-:S01]  /*bd30*/  FFMA.FTZ R20, R8, R0, -8 ;  /* 0xc100000008147423 */ /* 0x000fc20000010000 */
[----:B------:R-:W-:-:S02]  /*bd40*/  ISETP.LT.OR P1, PT, R100, 0x6a, P1 ;  /* 0x0000006a6400780c */ /* 0x000fc40000f21670 */
[----:B------:R-:W-:Y:S02]  /*bd50*/  FMNMX.FTZ R58, R155, R58, !PT ;  /* 0x0000003a9b3a7209 */ /* 0x000fe40007810000 */
[----:B------:R-:W-:Y:S02]  /*bd60*/  FSEL R43, R43, -INF , !P1 ;  /* 0xff8000002b2b7808 */ /* 0x000fe40004800000 */
[----:B------:R-:W-:Y:S02]  /*bd70*/  LOP3.LUT P1, RZ, R16, 0x80, RZ, 0xc0, !PT ;  /* 0x0000008010ff7812 */ /* 0x000fe4000782c0ff */
[C---:B------:R-:W-:Y:S02]  /*bd80*/  ISETP.GT.AND P6, PT, R101.reuse, 0x90, !P6 ;  /* 0x000000906500780c */ /* 0x040fe400077c4270 */
[----:B------:R-:W-:Y:S02]  /*bd90*/  ISETP.GT.AND P1, PT, R101, 0x70, !P1 ;  /* 0x000000706500780c */ /* 0x000fe40004f24270 */
[----:B------:R-:W-:-:S02]  /*bda0*/  ISETP.LT.OR P6, PT, R100, 0x91, P6 ;  /* 0x000000916400780c */ /* 0x000fc400037c1670 */
[----:B------:R-:W-:Y:S02]  /*bdb0*/  ISETP.LT.OR P1, PT, R100, 0x71, P1 ;  /* 0x000000716400780c */ /* 0x000fe40000f21670 */
[----:B------:R-:W-:Y:S02]  /*bdc0*/  FSEL R31, R31, -INF , !P6 ;  /* 0xff8000001f1f7808 */ /* 0x000fe40007000000 */
[----:B------:R-:W-:Y:S02]  /*bdd0*/  FSEL R46, R46, -INF , !P1 ;  /* 0xff8000002e2e7808 */ /* 0x000fe40004800000 */
[----:B------:R-:W-:Y:S02]  /*bde0*/  LOP3.LUT P1, RZ, R16, 0x40, RZ, 0xc0, !PT ;  /* 0x0000004010ff7812 */ /* 0x000fe4000782c0ff */
[C---:B------:R-:W-:Y:S02]  /*bdf0*/  ISETP.GT.AND P3, PT, R101.reuse, 0x98, !P3 ;  /* 0x000000986500780c */ /* 0x040fe40005f64270 */
[----:B------:R-:W-:-:S02]  /*be00*/  ISETP.GT.AND P1, PT, R101, 0x71, !P1 ;  /* 0x000000716500780c */ /* 0x000fc40004f24270 */
[C---:B------:R-:W-:Y:S02]  /*be10*/  ISETP.LT.OR P3, PT, R100.reuse, 0x99, P3 ;  /* 0x000000996400780c */ /* 0x040fe40001f61670 */
        /* <DEDUP_REMOVED lines=28> */
[C---:B------:R-:W-:Y:S02]  /*bfe0*/  ISETP.GT.AND P1, PT, R101.reuse, 0x91, !P2 ;  /* 0x000000916500780c */ /* 0x040fe40005724270 */
[----:B------:R-:W-:Y:S01]  /*bff0*/  ISETP.GT.AND P2, PT, R101, 0x99, !P5 ;  /* 0x000000996500780c */ /* 0x000fe20006f44270 */
[----:B------:R-:W-:-:S01]  /*c000*/  FFMA.FTZ R32, R3, R0, -R20 ;  /* 0x0000000003207223 */ /* 0x000fc20000010814 */
[----:B------:R-:W-:Y:S01]  /*c010*/  FMNMX.FTZ R3, R63, R58, !PT ;  /* 0x0000003a3f037209 */ /* 0x000fe20007810000 */
[----:B------:R-:W-:-:S01]  /*c020*/  FFMA.FTZ R36, R107, R0, -R20 ;  /* 0x000000006b247223 */ /* 0x000fc20000010814 */
[----:B------:R-:W-:Y:S01]  /*c030*/  ISETP.LT.OR P1, PT, R100, 0x92, P1 ;  /* 0x000000926400780c */ /* 0x000fe20000f21670 */
[----:B------:R-:W-:-:S01]  /*c040*/  FFMA.FTZ R40, R111, R0, -R20 ;  /* 0x000000006f287223 */ /* 0x000fc20000010814 */
[----:B------:R-:W-:Y:S01]  /*c050*/  FMNMX.FTZ R60, R66, R3, !PT ;  /* 0x00000003423c7209 */ /* 0x000fe20007810000 */
[----:B------:R-:W-:-:S01]  /*c060*/  FFMA.FTZ R24, R24, R0, -R20 ;  /* 0x0000000018187223 */ /* 0x000fc20000010814 */
[----:B------:R-:W-:Y:S01]  /*c070*/  FSEL R101, R30, -INF , !P1 ;  /* 0xff8000001e657808 */ /* 0x000fe20004800000 */
[----:B------:R-:W-:-:S01]  /*c080*/  FFMA.FTZ R25, R25, R0, -R20 ;  /* 0x0000000019197223 */ /* 0x000fc20000010814 */
[----:B------:R-:W-:Y:S01]  /*c090*/  FMNMX.FTZ R3, R67, R60, !PT ;  /* 0x0000003c43037209 */ /* 0x000fe20007810000 */
[----:B------:R-:W-:Y:S01]  /*c0a0*/  MUFU.EX2 R32, R32 ;  /* 0x0000002000207308 */ /* 0x000fe20000000800 */
[----:B------:R-:W-:Y:S01]  /*c0b0*/  ISETP.LT.OR P2, PT, R100, 0x9a, P2 ;  /* 0x0000009a6400780c */ /* 0x000fe20001741670 */
[-CC-:B------:R-:W-:Y:S01]  /*c0c0*/  FFMA.FTZ R38, R109, R0.reuse, -R20.reuse ;  /* 0x000000006d267223 */ /* 0x180fe20000010814 */
[----:B------:R-:W-:Y:S01]  /*c0d0*/  FMNMX.FTZ R60, R14, R3, !PT ;  /* 0x000000030e3c7209 */ /* 0x000fe20007810000 */
[-CC-:B------:R-:W-:Y:S01]  /*c0e0*/  FFMA.FTZ R70, R71, R0.reuse, -R20.reuse ;  /* 0x0000000047467223 */ /* 0x180fe20000010814 */
[----:B------:R-:W-:Y:S01]  /*c0f0*/  FSEL R107, R12, -INF , !P3 ;  /* 0xff8000000c6b7808 */ /* 0x000fe20005800000 */
[--C-:B------:R-:W-:Y:S01]  /*c100*/  FFMA.FTZ R89, R89, R0, -R20.reuse ;  /* 0x0000000059597223 */ /* 0x100fe20000010814 */
[----:B------:R-:W-:Y:S01]  /*c110*/  FMNMX.FTZ R3, R41, R60, !PT ;  /* 0x0000003c29037209 */ /* 0x000fe20007810000 */
[----:B------:R-:W0:Y:S01]  /*c120*/  MUFU.EX2 R24, R24 ;  /* 0x0000001800187308 */ /* 0x000e220000000800 */
[----:B------:R-:W-:Y:S01]  /*c130*/  FSEL R111, R34, -INF , !P2 ;  /* 0xff800000226f7808 */ /* 0x000fe20005000000 */
[-CC-:B------:R-:W-:Y:S01]  /*c140*/  FFMA.FTZ R93, R93, R0.reuse, -R20.reuse ;  /* 0x000000005d5d7223 */ /* 0x180fe20000010814 */
[----:B------:R-:W-:Y:S01]  /*c150*/  FMNMX.FTZ R62, R42, R3, !PT ;  /* 0x000000032a3e7209 */ /* 0x000fe20007810000 */
[-CC-:B------:R-:W-:Y:S01]  /*c160*/  FFMA.FTZ R113, R113, R0.reuse, -R20.reuse ;  /* 0x0000000071717223 */ /* 0x180fe20000010814 */
[----:B------:R-:W-:-:S01]  /*c170*/  FFMA.FTZ R73, R73, R0, -R20 ;  /* 0x0000000049497223 */ /* 0x000fc20000010814 */
[--C-:B------:R-:W-:Y:S01]  /*c180*/  FFMA.FTZ R115, R115, R0, -R20.reuse ;  /* 0x0000000073737223 */ /* 0x100fe20000010814 */
[----:B------:R-:W-:Y:S01]  /*c190*/  FMNMX.FTZ R3, R43, R62, !PT ;  /* 0x0000003e2b037209 */ /* 0x000fe20007810000 */
[----:B------:R-:W-:Y:S01]  /*c1a0*/  MUFU.EX2 R25, R25 ;  /* 0x0000001900197308 */ /* 0x000fe20000000800 */
[----:B------:R-:W-:-:S01]  /*c1b0*/  FFMA.FTZ R77, R77, R0, -R20 ;  /* 0x000000004d4d7223 */ /* 0x000fc20000010814 */
[-CC-:B------:R-:W-:Y:S01]  /*c1c0*/  FFMA.FTZ R117, R117, R0.reuse, -R20.reuse ;  /* 0x0000000075757223 */ /* 0x180fe20000010814 */
[----:B------:R-:W-:Y:S01]  /*c1d0*/  FMNMX.FTZ R62, R46, R3, !PT ;  /* 0x000000032e3e7209 */ /* 0x000fe20007810000 */
[-CC-:B------:R-:W-:Y:S01]  /*c1e0*/  FFMA.FTZ R81, R81, R0.reuse, -R20.reuse ;  /* 0x0000000051517223 */ /* 0x180fe20000010814 */
[----:B------:R-:W-:-:S01]  /*c1f0*/  FFMA.FTZ R119, R119, R0, -R20 ;  /* 0x0000000077777223 */ /* 0x000fc20000010814 */
[--C-:B------:R-:W-:Y:S01]  /*c200*/  FFMA.FTZ R97, R97, R0, -R20.reuse ;  /* 0x0000000061617223 */ /* 0x100fe20000010814 */
[----:B------:R-:W-:Y:S01]  /*c210*/  FMNMX.FTZ R3, R47, R62, !PT ;  /* 0x0000003e2f037209 */ /* 0x000fe20007810000 */
[-CC-:B------:R-:W-:Y:S01]  /*c220*/  FFMA.FTZ R121, R121, R0.reuse, -R20.reuse ;  /* 0x0000000079797223 */ /* 0x180fe20000010814 */
        /* <DEDUP_REMOVED lines=25> */
[--C-:B------:R-:W-:Y:S01]  /*c3c0*/  FFMA.FTZ R33, R33, R0, -R20.reuse ;  /* 0x0000000021217223 */ /* 0x100fe20000010814 */
[----:B------:R-:W-:Y:S01]  /*c3d0*/  FMNMX.FTZ R68, R31, R68, !PT ;  /* 0x000000441f447209 */ /* 0x000fe20007810000 */
[----:B------:R-:W-:Y:S01]  /*c3e0*/  FFMA.FTZ R35, R35, R0, -R20 ;  /* 0x0000000023237223 */ /* 0x000fe20000010814 */
[----:B------:R-:W-:Y:S01]  /*c3f0*/  MUFU.EX2 R36, R36 ;  /* 0x0000002400247308 */ /* 0x000fe20000000800 */
[----:B0-----:R-:W-:-:S01]  /*c400*/  FADD.FTZ R98, R24, R32 ;  /* 0x0000002018627221 */ /* 0x001fc20000010000 */
[----:B------:R-:W-:-:S02]  /*c410*/  FMNMX.FTZ R68, R101, R68, !PT ;  /* 0x0000004465447209 */ /* 0x000fc40007810000 */
[----:B------:R-:W-:Y:S02]  /*c420*/  ISETP.NE.AND P5, PT, R110, 0x1, PT ;  /* 0x000000016e00780c */ /* 0x000fe40003fa5270 */
[----:B------:R-:W-:Y:S02]  /*c430*/  FMNMX.FTZ R68, R107, R68, !PT ;  /* 0x000000446b447209 */ /* 0x000fe40007810000 */
[----:B------:R-:W-:Y:S02]  /*c440*/  MUFU.EX2 R38, R38 ;  /* 0x0000002600267308 */ /* 0x000fe40000000800 */
[----:B------:R-:W-:-:S05]  /*c450*/  FMNMX.FTZ R68, R111, R68, !PT ;  /* 0x000000446f447209 */ /* 0x000fca0007810000 */
[----:B------:R-:W0:Y:S01]  /*c460*/  SHFL.BFLY PT, R3, R68, 0x2, 0x1f ;  /* 0x0c401f0044037f89 */ /* 0x000e2200000e0000 */
        /* <DEDUP_REMOVED lines=9> */
[----:B------:R-:W-:Y:S08]  /*c500*/  MUFU.EX2 R48, R115 ;  /* 0x0000007300307308 */ /* 0x000ff00000000800 */
[----:B------:R-:W1:Y:S01]  /*c510*/  MUFU.EX2 R77, R77 ;  /* 0x0000004d004d7308 */ /* 0x000e620000000800 */
[----:B0-----:R-:W-:Y:S01]  /*c520*/  FMNMX.FTZ R3, R74, R3, !PT ;  /* 0x000000034a037209 */ /* 0x001fe20007810000 */
[----:B------:R-:W-:-:S03]  /*c530*/  FFMA.FTZ R74, R37, R0, -R20 ;  /* 0x00000000254a7223 */ /* 0x000fc60000010814 */
[C---:B------:R-:W-:Y:S01]  /*c540*/  FSETP.NEU.FTZ.AND P1, PT, R3.reuse, -INF , PT ;  /* 0xff8000000300780b */ /* 0x040fe20003f3d000 */
[----:B------:R-:W-:-:S02]  /*c550*/  FFMA.FTZ R76, R3, R0, -8 ;  /* 0xc1000000034c7423 */ /* 0x000fc40000010000 */
[----:B------:R-:W-:Y:S03]  /*c560*/  MUFU.EX2 R52, R117 ;  /* 0x0000007500347308 */ /* 0x000fe60000000800 */
[----:B------:R-:W-:Y:S02]  /*c570*/  FSEL R20, R76, RZ, P1 ;  /* 0x000000ff4c147208 */ /* 0x000fe40000800000 */
[----:B-1----:R-:W-:-:S03]  /*c580*/  F2FP.SATFINITE.E4M3.F32.PACK_AB_MERGE_C R148, R77, R48, RZ ;  /* 0x000000304d94723e */ /* 0x002fc600048070ff */
[----:B------:R-:W-:Y:S01]  /*c590*/  MUFU.EX2 R81, R81 ;  /* 0x0000005100517308 */ /* 0x000fe20000000800 */
[----:B------:R-:W-:-:S01]  /*c5a0*/  FFMA.FTZ R9, R9, R0, -R20 ;  /* 0x0000000009097223 */ /* 0x000fc20000010814 */
[-CC-:B------:R-:W-:Y:S01]  /*c5b0*/  FFMA.FTZ R76, R13, R0.reuse, -R20.reuse ;  /* 0x000000000d4c7223 */ /* 0x180fe20000010814 */
[----:B------:R-:W-:-:S01]  /*c5c0*/  FFMA.FTZ R13, R15, R0, -R20 ;  /* 0x000000000f0d7223 */ /* 0x000fc20000010814 */
[-CC-:B------:R-:W-:Y:S01]  /*c5d0*/  FFMA.FTZ R78, R21, R0.reuse, -R20.reuse ;  /* 0x00000000154e7223 */ /* 0x180fe20000010814 */
[----:B------:R-:W-:-:S01]  /*c5e0*/  FFMA.FTZ R90, R85, R0, -R20 ;  /* 0x00000000555a7223 */ /* 0x000fc20000010814 */
[----:B------:R-:W-:Y:S01]  /*c5f0*/  FADD.FTZ R85, R25, R98 ;  /* 0x0000006219557221 */ /* 0x000fe20000010000 */
[----:B------:R-:W-:-:S01]  /*c600*/  FFMA.FTZ R15, R39, R0, -R20 ;  /* 0x00000000270f7223 */ /* 0x000fc20000010814 */
[----:B------:R-:W-:Y:S01]  /*c610*/  MUFU.EX2 R9, R9 ;  /* 0x0000000900097308 */ /* 0x000fe20000000800 */
[----:B------:R-:W-:-:S01]  /*c620*/  FFMA.FTZ R80, R91, R0, -R20 ;  /* 0x000000005b507223 */ /* 0x000fc20000010814 */
[----:B------:R-:W-:Y:S01]  /*c630*/  FADD.FTZ R85, R36, R85 ;  /* 0x0000005524557221 */ /* 0x000fe20000010000 */
[----:B------:R-:W-:-:S01]  /*c640*/  FFMA.FTZ R96, R63, R0, -R20 ;  /* 0x000000003f607223 */ /* 0x000fc20000010814 */
[-CC-:B------:R-:W-:Y:S01]  /*c650*/  FFMA.FTZ R21, R99, R0.reuse, -R20.reuse ;  /* 0x0000000063157223 */ /* 0x180fe20000010814 */
[----:B------:R-:W-:-:S01]  /*c660*/  FFMA.FTZ R63, R66, R0, -R20 ;  /* 0x00000000423f7223 */ /* 0x000fc20000010814 */
[----:B------:R-:W-:Y:S01]  /*c670*/  FADD.FTZ R98, R38, R85 ;  /* 0x0000005526627221 */ /* 0x000fe20000010000 */
[----:B------:R-:W-:-:S01]  /*c680*/  FFMA.FTZ R66, R67, R0, -R20 ;  /* 0x0000000043427223 */ /* 0x000fc20000010814 */
[----:B------:R-:W0:Y:S01]  /*c690*/  MUFU.EX2 R76, R76 ;  /* 0x0000004c004c7308 */ /* 0x000e220000000800 */
[----:B------:R-:W-:-:S01]  /*c6a0*/  FFMA.FTZ R82, R95, R0, -R20 ;  /* 0x000000005f527223 */ /* 0x000fc20000010814 */
[----:B------:R-:W-:Y:S01]  /*c6b0*/  FADD.FTZ R67, R89, R98 ;  /* 0x0000006259437221 */ /* 0x000fe20000010000 */
[----:B------:R-:W-:-:S01]  /*c6c0*/  FFMA.FTZ R37, R103, R0, -R20 ;  /* 0x0000000067257223 */ /* 0x000fc20000010814 */
[-CC-:B------:R-:W-:Y:S01]  /*c6d0*/  FFMA.FTZ R84, R75, R0.reuse, -R20.reuse ;  /* 0x000000004b547223 */ /* 0x180fe20000010814 */
[----:B------:R-:W-:-:S01]  /*c6e0*/  FFMA.FTZ R39, R145, R0, -R20 ;  /* 0x0000000091277223 */ /* 0x000fc20000010814 */
[----:B------:R-:W-:Y:S01]  /*c6f0*/  FADD.FTZ R100, R40, R67 ;  /* 0x0000004328647221 */ /* 0x000fe20000010000 */
[----:B------:R-:W-:Y:S01]  /*c700*/  F2FP.SATFINITE.E4M3.F32.PACK_AB_MERGE_C R91, R36, R25, RZ ;  /* 0x00000019245b723e */ /* 0x000fe200048070ff */
[----:B------:R-:W1:Y:S01]  /*c710*/  MUFU.EX2 R13, R13 ;  /* 0x0000000d000d7308 */ /* 0x000e620000000800 */
[----:B------:R-:W-:-:S01]  /*c720*/  FFMA.FTZ R86, R79, R0, -R20 ;  /* 0x000000004f567223 */ /* 0x000fc20000010814 */
[----:B------:R-:W-:Y:S01]  /*c730*/  FADD.FTZ R85, R93, R100 ;  /* 0x000000645d557221 */ /* 0x000fe20000010000 */
[----:B------:R-:W-:-:S01]  /*c740*/  FFMA.FTZ R75, R147, R0, -R20 ;  /* 0x00000000934b7223 */ /* 0x000fc20000010814 */
[-CC-:B------:R-:W-:Y:S01]  /*c750*/  FFMA.FTZ R88, R83, R0.reuse, -R20.reuse ;  /* 0x0000000053587223 */ /* 0x180fe20000010814 */
[----:B------:R-:W-:-:S01]  /*c760*/  FFMA.FTZ R41, R41, R0, -R20 ;  /* 0x0000000029297223 */ /* 0x000fc20000010814 */
[----:B------:R-:W-:Y:S01]  /*c770*/  FADD.FTZ R100, R44, R85 ;  /* 0x000000552c647221 */ /* 0x000fe20000010000 */
[----:B------:R-:W-:-:S01]  /*c780*/  FFMA.FTZ R79, R149, R0, -R20 ;  /* 0x00000000954f7223 */ /* 0x000fc20000010814 */
[----:B------:R-:W2:Y:S01]  /*c790*/  MUFU.EX2 R78, R78 ;  /* 0x0000004e004e7308 */ /* 0x000ea20000000800 */
[----:B0-----:R-:W-:-:S01]  /*c7a0*/  FADD.FTZ R98, R9, R76 ;  /* 0x0000004c09627221 */ /* 0x001fc20000010000 */
[----:B------:R-:W-:Y:S01]  /*c7b0*/  FADD.FTZ R85, R73, R100 ;  /* 0x0000006449557221 */ /* 0x000fe20000010000 */
[----:B------:R-:W-:Y:S01]  /*c7c0*/  F2FP.SATFINITE.E4M3.F32.PACK_AB_MERGE_C R152, R32, R24, R91 ;  /* 0x000000182098723e */ /* 0x000fe2000480705b */
[-CC-:B------:R-:W-:Y:S01]  /*c7d0*/  FFMA.FTZ R83, R151, R0.reuse, -R20.reuse ;  /* 0x0000000097537223 */ /* 0x180fe20000010814 */
[----:B------:R-:W-:-:S01]  /*c7e0*/  FFMA.FTZ R92, R57, R0, -R20 ;  /* 0x00000000395c7223 */ /* 0x000fc20000010814 */
[-CC-:B------:R-:W-:Y:S01]  /*c7f0*/  FFMA.FTZ R57, R153, R0.reuse, -R20.reuse ;  /* 0x0000000099397223 */ /* 0x180fe20000010814 */
[----:B------:R-:W-:-:S01]  /*c800*/  FFMA.FTZ R94, R59, R0, -R20 ;  /* 0x000000003b5e7223 */ /* 0x000fc20000010814 */
[----:B------:R-:W0:Y:S01]  /*c810*/  MUFU.EX2 R15, R15 ;  /* 0x0000000f000f7308 */ /* 0x000e220000000800 */
[----:B-1----:R-:W-:-:S01]  /*c820*/  FADD.FTZ R67, R13, R98 ;  /* 0x000000620d437221 */ /* 0x002fc20000010000 */
[-CC-:B------:R-:W-:Y:S01]  /*c830*/  FFMA.FTZ R59, R155, R0.reuse, -R20.reuse ;  /* 0x000000009b3b7223 */ /* 0x180fe20000010814 */
[----:B------:R-:W-:-:S01]  /*c840*/  FFMA.FTZ R14, R14, R0, -R20 ;  /* 0x000000000e0e7223 */ /* 0x000fc20000010814 */
[-CC-:B------:R-:W-:Y:S01]  /*c850*/  FFMA.FTZ R26, R26, R0.reuse, -R20.reuse ;  /* 0x000000001a1a7223 */ /* 0x180fe20000010814 */
[----:B------:R-:W-:-:S01]  /*c860*/  FFMA.FTZ R27, R27, R0, -R20 ;  /* 0x000000001b1b7223 */ /* 0x000fc20000010814 */
[-CC-:B------:R-:W-:Y:S01]  /*c870*/  FFMA.FTZ R28, R28, R0.reuse, -R20.reuse ;  /* 0x000000001c1c7223 */ /* 0x180fe20000010814 */
[----:B------:R-:W-:-:S01]  /*c880*/  FFMA.FTZ R29, R29, R0, -R20 ;  /* 0x000000001d1d7223 */ /* 0x000fc20000010814 */
[----:B------:R-:W1:Y:S01]  /*c890*/  MUFU.EX2 R80, R80 ;  /* 0x0000005000507308 */ /* 0x000e620000000800 */
[----:B--2---:R-:W-:-:S01]  /*c8a0*/  FADD.FTZ R98, R78, R67 ;  /* 0x000000434e627221 */ /* 0x004fc20000010000 */
[----:B------:R-:W-:Y:S01]  /*c8b0*/  F2FP.SATFINITE.E4M3.F32.PACK_AB_MERGE_C R153, R78, R13, RZ ;  /* 0x0000000d4e99723e */ /* 0x000fe200048070ff */
[----:B------:R-:W-:-:S01]  /*c8c0*/  FFMA.FTZ R31, R31, R0, -R20 ;  /* 0x000000001f1f7223 */ /* 0x000fc20000010814 */
[-CC-:B------:R-:W-:Y:S01]  /*c8d0*/  FFMA.FTZ R101, R101, R0.reuse, -R20.reuse ;  /* 0x0000000065657223 */ /* 0x180fe20000010814 */
[----:B------:R-:W-:-:S01]  /*c8e0*/  FFMA.FTZ R107, R107, R0, -R20 ;  /* 0x000000006b6b7223 */ /* 0x000fc20000010814 */
[----:B------:R-:W-:-:S02]  /*c8f0*/  F2FP.SATFINITE.E4M3.F32.PACK_AB_MERGE_C R153, R76, R9, R153 ;  /* 0x000000094c99723e */ /* 0x000fc40004807099 */
[----:B------:R-:W2:Y:S01]  /*c900*/  MUFU.EX2 R21, R21 ;  /* 0x0000001500157308 */ /* 0x000ea20000000800 */
[----:B0-----:R-:W-:-:S01]  /*c910*/  FADD.FTZ R67, R15, R98 ;  /* 0x000000620f437221 */ /* 0x001fc20000010000 */
[----:B------:R-:W-:Y:S01]  /*c920*/  FADD.FTZ R98, R48, R85 ;  /* 0x0000005530627221 */ /* 0x000fe20000010000 */
[----:B------:R-:W-:-:S03]  /*c930*/  F2FP.SATFINITE.E4M3.F32.PACK_AB_MERGE_C R148, R73, R44, R148 ;  /* 0x0000002c4994723e */ /* 0x000fc60004807094 */
[----:B------:R-:W-:Y:S02]  /*c940*/  FADD.FTZ R85, R77, R98 ;  /* 0x000000624d557221 */ /* 0x000fe40000010000 */
[----:B------:R-:W0:Y:S01]  /*c950*/  MUFU.EX2 R82, R82 ;  /* 0x0000005200527308 */ /* 0x000e220000000800 */
[----:B-1----:R-:W-:-:S07]  /*c960*/  FADD.FTZ R36, R80, R67 ;  /* 0x0000004350247221 */ /* 0x002fce0000010000 */
[----:B------:R-:W1:Y:S01]  /*c970*/  MUFU.EX2 R37, R37 ;  /* 0x0000002500257308 */ /* 0x000e620000000800 */
[----:B--2---:R-:W-:-:S01]  /*c980*/  FADD.FTZ R67, R21, R36 ;  /* 0x0000002415437221 */ /* 0x004fc20000010000 */
[----:B------:R-:W-:Y:S01]  /*c990*/  FFMA.FTZ R36, R42, R0, -R20 ;  /* 0x000000002a247223 */ /* 0x000fe20000010814 */
[----:B------:R-:W-:-:S05]  /*c9a0*/  FADD.FTZ R42, R52, R85 ;  /* 0x00000055342a7221 */ /* 0x000fca0000010000 */
[----:B------:R-:W2:Y:S01]  /*c9b0*/  MUFU.EX2 R84, R84 ;  /* 0x0000005400547308 */ /* 0x000ea20000000800 */
[----:B0-----:R-:W-:-:S01]  /*c9c0*/  FADD.FTZ R40, R82, R67 ;  /* 0x0000004352287221 */ /* 0x001fc20000010000 */
[----:B------:R-:W-:-:S04]  /*c9d0*/  F2FP.SATFINITE.E4M3.F32.PACK_AB_MERGE_C R82, R82, R21, RZ ;  /* 0x000000155252723e */ /* 0x000fc800048070ff */
[----:B------:R-:W-:Y:S02]  /*c9e0*/  F2FP.SATFINITE.E4M3.F32.PACK_AB_MERGE_C R155, R80, R15, R82 ;  /* 0x0000000f509b723e */ /* 0x000fe40004807052 */
[----:B------:R-:W-:Y:S01]  /*c9f0*/  MUFU.EX2 R54, R119 ;  /* 0x0000007700367308 */ /* 0x000fe20000000800 */
[----:B-1----:R-:W-:-:S01]  /*ca00*/  FADD.FTZ R67, R37, R40 ;  /* 0x0000002825437221 */ /* 0x002fc20000010000 */
[----:B------:R-:W0:Y:S06]  /*ca10*/  @P5 LDC R15, c[0x0][0x44c] ;  /* 0x00011300ff0f5b82 */ /* 0x000e2c0000000800 */
[----:B------:R-:W-:Y:S01]  /*ca20*/  MUFU.EX2 R39, R39 ;  /* 0x0000002700277308 */ /* 0x000fe20000000800 */
[----:B--2---:R-:W-:-:S07]  /*ca30*/  FADD.FTZ R24, R84, R67 ;  /* 0x0000004354187221 */ /* 0x004fce0000010000 */
[----:B------:R-:W1:Y:S08]  /*ca40*/  MUFU.EX2 R97, R97 ;  /* 0x0000006100617308 */ /* 0x000e700000000800 */
[----:B------:R-:W2:Y:S01]  /*ca50*/  MUFU.EX2 R86, R86 ;  /* 0x0000005600567308 */ /* 0x000ea20000000800 */
[----:B0-----:R-:W-:-:S07]  /*ca60*/  @P5 IMAD.HI.U32 R15, R108, R15, RZ ;  /* 0x0000000f6c0f5227 */ /* 0x001fce00078e00ff */
[----:B------:R-:W0:Y:S01]  /*ca70*/  MUFU.EX2 R56, R121 ;  /* 0x0000007900387308 */ /* 0x000e220000000800 */
[----:B-1----:R-:W-:-:S04]  /*ca80*/  F2FP.SATFINITE.E4M3.F32.PACK_AB_MERGE_C R150, R97, R54, RZ ;  /* 0x000000366196723e */ /* 0x002fc800048070ff */
[----:B------:R-:W-:-:S03]  /*ca90*/  F2FP.SATFINITE.E4M3.F32.PACK_AB_MERGE_C R150, R81, R52, R150 ;  /* 0x000000345196723e */ /* 0x000fc60004807096 */
[----:B------:R-:W1:Y:S08]  /*caa0*/  MUFU.EX2 R75, R75 ;  /* 0x0000004b004b7308 */ /* 0x000e700000000800 */
[----:B------:R3:W-:Y:S08]  /*cab0*/  MUFU.EX2 R25, R41 ;  /* 0x0000002900197308 */ /* 0x0007f00000000800 */
[----:B------:R-:W4:Y:S01]  /*cac0*/  MUFU.EX2 R87, R87 ;  /* 0x0000005700577308 */ /* 0x000f220000000800 */
[----:B---3--:R-:W-:-:S01]  /*cad0*/  FFMA.FTZ R41, R43, R0, -R20 ;  /* 0x000000002b297223 */ /* 0x008fc20000010814 */
[----:B------:R-:W-:-:S04]  /*cae0*/  FADD.FTZ R43, R81, R42 ;  /* 0x0000002a512b7221 */ /* 0x000fc80000010000 */
[----:B------:R-:W-:Y:S01]  /*caf0*/  FADD.FTZ R32, R54, R43 ;  /* 0x0000002b36207221 */ /* 0x000fe20000010000 */
[----:B------:R-:W-:-:S01]  /*cb00*/  FADD.FTZ R43, R39, R24 ;  /* 0x00000018272b7221 */ /* 0x000fc20000010000 */
[----:B------:R-:W3:Y:S01]  /*cb10*/  MUFU.EX2 R88, R88 ;  /* 0x0000005800587308 */ /* 0x000ee20000000800 */
[----:B------:R-:W-:-:S01]  /*cb20*/  FFMA.FTZ R24, R46, R0, -R20 ;  /* 0x000000002e187223 */ /* 0x000fc20000010814 */
[----:B------:R-:W-:Y:S01]  /*cb30*/  FADD.FTZ R97, R97, R32 ;  /* 0x0000002061617221 */ /* 0x000fe20000010000 */
[----:B--2---:R-:W-:-:S01]  /*cb40*/  FADD.FTZ R32, R86, R43 ;  /* 0x0000002b56207221 */ /* 0x004fc20000010000 */
[----:B------:R-:W-:Y:S01]  /*cb50*/  FFMA.FTZ R43, R47, R0, -R20 ;  /* 0x000000002f2b7223 */ /* 0x000fe20000010814 */
[----:B------:R-:W-:Y:S01]  /*cb60*/  F2FP.SATFINITE.E4M3.F32.PACK_AB_MERGE_C R39, R86, R39, RZ ;  /* 0x000000275627723e */ /* 0x000fe200048070ff */
[----:B0-----:R-:W-:Y:S01]  /*cb70*/  FADD.FTZ R38, R56, R97 ;  /* 0x0000006138267221 */ /* 0x001fe20000010000 */
[----:B-1----:R-:W-:-:S01]  /*cb80*/  FADD.FTZ R67, R75, R32 ;  /* 0x000000204b437221 */ /* 0x002fc20000010000 */
[----:B------:R-:W-:Y:S01]  /*cb90*/  MUFU.EX2 R58, R58 ;  /* 0x0000003a003a7308 */ /* 0x000fe20000000800 */
[----:B------:R-:W-:Y:S01]  /*cba0*/  F2FP.SATFINITE.E4M3.F32.PACK_AB_MERGE_C R149, R84, R37, R39 ;  /* 0x000000255495723e */ /* 0x000fe20004807027 */
[----:B----4-:R-:W-:-:S06]  /*cbb0*/  FADD.FTZ R47, R87, R38 ;  /* 0x00000026572f7221 */ /* 0x010fcc0000010000 */
[----:B------:R-:W0:Y:S01]  /*cbc0*/  MUFU.EX2 R61, R61 ;  /* 0x0000003d003d7308 */ /* 0x000e220000000800 */
[----:B---3--:R-:W-:-:S07]  /*cbd0*/  FADD.FTZ R32, R88, R67 ;  /* 0x0000004358207221 */ /* 0x008fce0000010000 */
[----:B------:R-:W1:Y:S08]  /*cbe0*/  MUFU.EX2 R79, R79 ;  /* 0x0000004f004f7308 */ /* 0x000e700000000800 */
[----:B------:R-:W2:Y:S01]  /*cbf0*/  MUFU.EX2 R90, R90 ;  /* 0x0000005a005a7308 */ /* 0x000ea20000000800 */
[----:B0-----:R-:W-:Y:S01]  /*cc00*/  F2FP.SATFINITE.E4M3.F32.PACK_AB_MERGE_C R144, R61, R58, RZ ;  /* 0x0000003a3d90723e */ /* 0x001fe200048070ff */
[----:B------:R-:W-:-:S03]  /*cc10*/  FADD.FTZ R58, R58, R47 ;  /* 0x0000002f3a3a7221 */ /* 0x000fc60000010000 */
[----:B------:R-:W-:Y:S01]  /*cc20*/  F2FP.SATFINITE.E4M3.F32.PACK_AB_MERGE_C R144, R87, R56, R144 ;  /* 0x000000385790723e */ /* 0x000fe20004807090 */
[----:B------:R-:W-:-:S02]  /*cc30*/  FADD.FTZ R61, R61, R58 ;  /* 0x0000003a3d3d7221 */ /* 0x000fc40000010000 */
[----:B------:R-:W0:Y:S01]  /*cc40*/  MUFU.EX2 R60, R60 ;  /* 0x0000003c003c7308 */ /* 0x000e220000000800 */
[----:B-1----:R-:W-:-:S01]  /*cc50*/  FADD.FTZ R47, R79, R32 ;  /* 0x000000204f2f7221 */ /* 0x002fc20000010000 */
[----:B------:R-:W-:-:S06]  /*cc60*/  FFMA.FTZ R32, R50, R0, -R20 ;  /* 0x0000000032207223 */ /* 0x000fcc0000010814 */
[----:B------:R-:W1:Y:S01]  /*cc70*/  MUFU.EX2 R83, R83 ;  /* 0x0000005300537308 */ /* 0x000e620000000800 */
[----:B--2---:R-:W-:-:S01]  /*cc80*/  FADD.FTZ R38, R90, R47 ;  /* 0x0000002f5a267221 */ /* 0x004fc20000010000 */
[-CC-:B------:R-:W-:Y:S01]  /*cc90*/  FFMA.FTZ R47, R51, R0.reuse, -R20.reuse ;  /* 0x00000000332f7223 */ /* 0x180fe20000010814 */
[----:B------:R-:W-:-:S01]  /*cca0*/  FFMA.FTZ R20, R111, R0, -R20 ;  /* 0x000000006f147223 */ /* 0x000fc20000010814 */
[----:B------:R-:W-:-:S04]  /*ccb0*/  F2FP.SATFINITE.E4M3.F32.PACK_AB_MERGE_C R79, R90, R79, RZ ;  /* 0x0000004f5a4f723e */ /* 0x000fc800048070ff */
[----:B------:R-:W2:Y:S01]  /*ccc0*/  MUFU.EX2 R92, R92 ;  /* 0x0000005c005c7308 */ /* 0x000ea20000000800 */
[----:B0-----:R-:W-:-:S01]  /*ccd0*/  FADD.FTZ R40, R60, R61 ;  /* 0x0000003d3c287221 */ /* 0x001fc20000010000 */
[----:B------:R-:W-:-:S06]  /*cce0*/  F2FP.SATFINITE.E4M3.F32.PACK_AB_MERGE_C R151, R88, R75, R79 ;  /* 0x0000004b5897723e */ /* 0x000fcc000480704f */
[----:B------:R-:W0:Y:S01]  /*ccf0*/  MUFU.EX2 R57, R57 ;  /* 0x0000003900397308 */ /* 0x000e220000000800 */
[----:B-1----:R-:W-:-:S07]  /*cd00*/  FADD.FTZ R61, R83, R38 ;  /* 0x00000026533d7221 */ /* 0x002fce0000010000 */
[----:B------:R-:W-:Y:S01]  /*cd10*/  MUFU.EX2 R62, R62 ;  /* 0x0000003e003e7308 */ /* 0x000fe20000000800 */
[----:B--2---:R-:W-:-:S07]  /*cd20*/  FADD.FTZ R38, R92, R61 ;  /* 0x0000003d5c267221 */ /* 0x004fce0000010000 */
[----:B------:R-:W1:Y:S01]  /*cd30*/  MUFU.EX2 R69, R69 ;  /* 0x0000004500457308 */ /* 0x000e620000000800 */
[----:B0-----:R-:W-:-:S07]  /*cd40*/  FADD.FTZ R51, R57, R38 ;  /* 0x0000002639337221 */ /* 0x001fce0000010000 */
[----:B------:R-:W0:Y:S08]  /*cd50*/  MUFU.EX2 R94, R94 ;  /* 0x0000005e005e7308 */ /* 0x000e300000000800 */
[----:B------:R-:W2:Y:S01]  /*cd60*/  MUFU.EX2 R65, R65 ;  /* 0x0000004100417308 */ /* 0x000ea20000000800 */
[----:B-1----:R-:W-:-:S07]  /*cd70*/  F2FP.SATFINITE.E4M3.F32.PACK_AB_MERGE_C R146, R69, R62, RZ ;  /* 0x0000003e4592723e */ /* 0x002fce00048070ff */
[----:B------:R-:W1:Y:S01]  /*cd80*/  MUFU.EX2 R59, R59 ;  /* 0x0000003b003b7308 */ /* 0x000e620000000800 */
[----:B0-----:R-:W-:-:S01]  /*cd90*/  FADD.FTZ R38, R94, R51 ;  /* 0x000000335e267221 */ /* 0x001fc20000010000 */
[----:B------:R-:W-:-:S04]  /*cda0*/  F2FP.SATFINITE.E4M3.F32.PACK_AB_MERGE_C R57, R94, R57, RZ ;  /* 0x000000395e39723e */ /* 0x000fc800048070ff */
[----:B------:R-:W-:Y:S02]  /*cdb0*/  F2FP.SATFINITE.E4M3.F32.PACK_AB_MERGE_C R145, R92, R83, R57 ;  /* 0x000000535c91723e */ /* 0x000fe40004807039 */
[----:B------:R-:W0:Y:S01]  /*cdc0*/  MUFU.EX2 R96, R96 ;  /* 0x0000006000607308 */ /* 0x000e220000000800 */
[C---:B--2---:R-:W-:Y:S01]  /*cdd0*/  F2FP.SATFINITE.E4M3.F32.PACK_AB_MERGE_C R146, R65.reuse, R60, R146 ;  /* 0x0000003c4192723e */ /* 0x044fe20004807092 */
[----:B------:R-:W-:-:S04]  /*cde0*/  FADD.FTZ R65, R65, R40 ;  /* 0x0000002841417221 */ /* 0x000fc80000010000 */
[----:B------:R-:W-:Y:S02]  /*cdf0*/  FADD.FTZ R62, R62, R65 ;  /* 0x000000413e3e7221 */ /* 0x000fe40000010000 */
[----:B------:R-:W-:Y:S01]  /*ce00*/  MUFU.EX2 R12, R12 ;  /* 0x0000000c000c7308 */ /* 0x000fe20000000800 */
[----:B-1----:R-:W-:-:S01]  /*ce10*/  FADD.FTZ R51, R59, R38 ;  /* 0x000000263b337221 */ /* 0x002fc20000010000 */
[----:B------:R-:W-:-:S06]  /*ce20*/  FADD.FTZ R69, R69, R62 ;  /* 0x0000003e45457221 */ /* 0x000fcc0000010000 */
[----:B------:R-:W1:Y:S01]  /*ce30*/  MUFU.EX2 R45, R45 ;  /* 0x0000002d002d7308 */ /* 0x000e620000000800 */
[----:B0-----:R-:W-:-:S07]  /*ce40*/  FADD.FTZ R38, R96, R51 ;  /* 0x0000003360267221 */ /* 0x001fce0000010000 */
        /* <DEDUP_REMOVED lines=12> */
[----:B------:R-:W-:Y:S01]  /*cf10*/  FADD.FTZ R12, R12, R109 ;  /* 0x0000006d0c0c7221 */ /* 0x000fe20000010000 */
[----:B------:R-:W-:-:S03]  /*cf20*/  F2FP.SATFINITE.E4M3.F32.PACK_AB_MERGE_C R63, R66, R63, RZ ;  /* 0x0000003f423f723e */ /* 0x000fc600048070ff */
[----:B------:R-:W-:Y:S01]  /*cf30*/  FADD.FTZ R45, R45, R12 ;  /* 0x0000000c2d2d7221 */ /* 0x000fe20000010000 */
[----:B------:R-:W-:Y:S01]  /*cf40*/  F2FP.SATFINITE.E4M3.F32.PACK_AB_MERGE_C R147, R96, R59, R63 ;  /* 0x0000003b6093723e */ /* 0x000fe2000480703f */
[----:B------:R-:W-:Y:S01]  /*cf50*/  MUFU.EX2 R34, R34 ;  /* 0x0000002200227308 */ /* 0x000fe20000000800 */
[----:B--2---:R-:W-:-:S04]  /*cf60*/  FADD.FTZ R38, R14, R21 ;  /* 0x000000150e267221 */ /* 0x004fc80000010000 */
[----:B------:R-:W-:-:S03]  /*cf70*/  FADD.FTZ R21, R25, R38 ;  /* 0x0000002619157221 */ /* 0x000fc60000010000 */
[----:B------:R-:W0:Y:S01]  /*cf80*/  MUFU.EX2 R53, R53 ;  /* 0x0000003500357308 */ /* 0x000e220000000800 */
[----:B-1----:R-:W-:-:S07]  /*cf90*/  FADD.FTZ R12, R36, R21 ;  /* 0x00000015240c7221 */ /* 0x002fce0000010000 */
[----:B------:R-:W1:Y:S08]  /*cfa0*/  MUFU.EX2 R41, R41 ;  /* 0x0000002900297308 */ /* 0x000e700000000800 */
[----:B------:R-:W-:Y:S01]  /*cfb0*/  MUFU.EX2 R30, R30 ;  /* 0x0000001e001e7308 */ /* 0x000fe20000000800 */
[----:B0-----:R-:W-:-:S07]  /*cfc0*/  F2FP.SATFINITE.E4M3.F32.PACK_AB_MERGE_C R142, R53, R34, RZ ;  /* 0x00000022358e723e */ /* 0x001fce00048070ff */
[----:B------:R-:W0:Y:S01]  /*cfd0*/  MUFU.EX2 R49, R49 ;  /* 0x0000003100317308 */ /* 0x000e220000000800 */
[C---:B-1----:R-:W-:Y:S01]  /*cfe0*/  F2FP.SATFINITE.E4M3.F32.PACK_AB_MERGE_C R36, R41.reuse, R36, RZ ;  /* 0x000000242924723e */ /* 0x042fe200048070ff */
[----:B------:R-:W-:-:S03]  /*cff0*/  FADD.FTZ R41, R41, R12 ;  /* 0x0000000c29297221 */ /* 0x000fc60000010000 */
[----:B------:R-:W-:-:S03]  /*d000*/  F2FP.SATFINITE.E4M3.F32.PACK_AB_MERGE_C R141, R25, R14, R36 ;  /* 0x0000000e198d723e */ /* 0x000fc60004807024 */
        /* <DEDUP_REMOVED lines=10> */
[----:B--2---:R-:W-:-:S01]  /*d0b0*/  FADD.FTZ R9, R43, R12 ;  /* 0x0000000c2b097221 */ /* 0x004fc20000010000 */
[----:B------:R-:W1:Y:S06]  /*d0c0*/  @P5 LDC R34, c[0x0][0x450] ;  /* 0x00011400ff225b82 */ /* 0x000e6c0000000800 */
[----:B------:R-:W2:Y:S01]  /*d0d0*/  MUFU.EX2 R71, R71 ;  /* 0x0000004700477308 */ /* 0x000ea20000000800 */
[----:B0-----:R-:W-:-:S07]  /*d0e0*/  FADD.FTZ R30, R32, R9 ;  /* 0x00000009201e7221 */ /* 0x001fce0000010000 */
[----:B------:R-:W0:Y:S08]  /*d0f0*/  MUFU.EX2 R47, R47 ;  /* 0x0000002f002f7308 */ /* 0x000e300000000800 */
[----:B------:R-:W-:Y:S01]  /*d100*/  MUFU.EX2 R68, R139 ;  /* 0x0000008b00447308 */ /* 0x000fe20000000800 */
[----:B--2---:R-:W-:-:S07]  /*d110*/  F2FP.SATFINITE.E4M3.F32.PACK_AB_MERGE_C R9, R71, R70, RZ ;  /* 0x000000464709723e */ /* 0x004fce00048070ff */
[----:B------:R-:W2:Y:S01]  /*d120*/  MUFU.EX2 R55, R55 ;  /* 0x0000003700377308 */ /* 0x000ea20000000800 */
[C---:B0-----:R-:W-:Y:S01]  /*d130*/  F2FP.SATFINITE.E4M3.F32.PACK_AB_MERGE_C R32, R47.reuse, R32, RZ ;  /* 0x000000202f20723e */ /* 0x041fe200048070ff */
[----:B------:R-:W-:-:S03]  /*d140*/  FADD.FTZ R47, R47, R30 ;  /* 0x0000001e2f2f7221 */ /* 0x000fc60000010000 */
[----:B------:R-:W-:Y:S01]  /*d150*/  F2FP.SATFINITE.E4M3.F32.PACK_AB_MERGE_C R143, R43, R24, R32 ;  /* 0x000000182b8f723e */ /* 0x000fe20004807020 */
[----:B------:R-:W-:Y:S01]  /*d160*/  IMAD.MOV.U32 R24, RZ, RZ, R108 ;  /* 0x000000ffff187224 */ /* 0x000fe200078e006c */
[----:B-1----:R-:W-:Y:S01]  /*d170*/  @P5 SHF.R.U32.HI R24, RZ, R34, R15 ;  /* 0x00000022ff185219 */ /* 0x002fe2000001160f */
[----:B------:R-:W0:Y:S01]  /*d180*/  MUFU.EX2 R26, R26 ;  /* 0x0000001a001a7308 */ /* 0x000e220000000800 */
[----:B------:R-:W-:-:S07]  /*d190*/  ISETP.GE.AND P5, PT, R11, 0x1, PT ;  /* 0x000000010b00780c */ /* 0x000fce0003fa6270 */
[----:B------:R-:W1:Y:S01]  /*d1a0*/  MUFU.EX2 R13, R27 ;  /* 0x0000001b000d7308 */ /* 0x000e620000000800 */
[----:B--2---:R-:W-:Y:S01]  /*d1b0*/  F2FP.SATFINITE.E4M3.F32.PACK_AB_MERGE_C R136, R55, R68, R9 ;  /* 0x000000443788723e */ /* 0x004fe20004807009 */
[----:B------:R-:W-:-:S04]  /*d1c0*/  FADD.FTZ R68, R68, R53 ;  /* 0x0000003544447221 */ /* 0x000fc80000010000 */
[----:B------:R-:W-:Y:S02]  /*d1d0*/  FADD.FTZ R55, R55, R68 ;  /* 0x0000004437377221 */ /* 0x000fe40000010000 */
[----:B------:R-:W2:Y:S01]  /*d1e0*/  MUFU.EX2 R28, R28 ;  /* 0x0000001c001c7308 */ /* 0x000ea20000000800 */
[----:B0-----:R-:W-:-:S01]  /*d1f0*/  FADD.FTZ R30, R26, R47 ;  /* 0x0000002f1a1e7221 */ /* 0x001fc20000010000 */
[----:B------:R-:W-:-:S04]  /*d200*/  FADD.FTZ R70, R70, R55 ;  /* 0x0000003746467221 */ /* 0x000fc80000010000 */
[----:B------:R-:W-:Y:S02]  /*d210*/  FADD.FTZ R71, R71, R70 ;  /* 0x0000004647477221 */ /* 0x000fe40000010000 */
        /* <DEDUP_REMOVED lines=10> */
[----:B------:R-:W-:Y:S01]  /*d2c0*/  F2FP.SATFINITE.E4M3.F32.PACK_AB_MERGE_C R137, R13, R26, R28 ;  /* 0x0000001a0d89723e */ /* 0x000fe2000480701c */
[----:B------:R-:W-:Y:S01]  /*d2d0*/  IMAD.IADD R13, R105, 0x1, R24 ;  /* 0x00000001690d7824 */ /* 0x000fe200078e0218 */
[----:B------:R-:W1:Y:S03]  /*d2e0*/  MUFU.EX2 R31, R31 ;  /* 0x0000001f001f7308 */ /* 0x000e660000000800 */
[----:B------:R-:W-:-:S05]  /*d2f0*/  IMAD.IADD R10, R13, 0x1, R10 ;  /* 0x000000010d0a7824 */ /* 0x000fca00078e020a */
[----:B------:R-:W2:Y:S01]  /*d300*/  MUFU.EX2 R12, R101 ;  /* 0x00000065000c7308 */ /* 0x000ea20000000800 */
[----:B0-----:R-:W-:Y:S01]  /*d310*/  F2FP.SATFINITE.E4M3.F32.PACK_AB_MERGE_C R138, R33, R72, R9 ;  /* 0x00000048218a723e */ /* 0x001fe20004807009 */
[----:B------:R-:W-:-:S04]  /*d320*/  FADD.FTZ R72, R72, R71 ;  /* 0x0000004748487221 */ /* 0x000fc80000010000 */
[----:B------:R-:W-:Y:S02]  /*d330*/  FADD.FTZ R72, R33, R72 ;  /* 0x0000004821487221 */ /* 0x000fe40000010000 */
[----:B------:R-:W0:Y:S01]  /*d340*/  MUFU.EX2 R107, R107 ;  /* 0x0000006b006b7308 */ /* 0x000e220000000800 */
[----:B-1----:R-:W-:-:S01]  /*d350*/  FADD.FTZ R9, R31, R14 ;  /* 0x0000000e1f097221 */ /* 0x002fc20000010000 */
[----:B------:R-:W-:-:S06]  /*d360*/  FADD.FTZ R35, R35, R72 ;  /* 0x0000004823237221 */ /* 0x000fcc0000010000 */
[----:B------:R-:W1:Y:S01]  /*d370*/  MUFU.EX2 R20, R20 ;  /* 0x0000001400147308 */ /* 0x000e620000000800 */
[----:B--2---:R-:W-:-:S04]  /*d380*/  FADD.FTZ R14, R12, R9 ;  /* 0x000000090c0e7221 */ /* 0x004fc80000010000 */
[----:B0-----:R-:W-:Y:S01]  /*d390*/  FADD.FTZ R21, R107, R14 ;  /* 0x0000000e6b157221 */ /* 0x001fe20000010000 */
[----:B-1----:R-:W-:-:S03]  /*d3a0*/  F2FP.SATFINITE.E4M3.F32.PACK_AB_MERGE_C R9, R20, R107, RZ ;  /* 0x0000006b1409723e */ /* 0x002fc600048070ff */
[----:B------:R-:W-:Y:S01]  /*d3b0*/  FADD.FTZ R21, R20, R21 ;  /* 0x0000001514157221 */ /* 0x000fe20000010000 */
[----:B------:R-:W-:Y:S01]  /*d3c0*/  F2FP.SATFINITE.E4M3.F32.PACK_AB_MERGE_C R139, R12, R31, R9 ;  /* 0x0000001f0c8b723e */ /* 0x000fe20004807009 */
[----:B------:R-:W-:Y:S01]  /*d3d0*/  FADD.FTZ R12, R74, R35 ;  /* 0x000000234a0c7221 */ /* 0x000fe20000010000 */
[----:B------:R-:W-:-:S04]  /*d3e0*/  VIADD R9, R104, 0xfffffffe ;  /* 0xfffffffe68097836 */ /* 0x000fc80000000000 */
[----:B------:R0:W-:Y:S01]  /*d3f0*/  STL [R1], R12 ;  /* 0x0000000c01007387 */ /* 0x0001e20000100800 */
[----:B------:R-:W-:Y:S05]  /*d400*/  @!P5 BRA `(.L_x_1180) ;  /* 0x000000000048d947 */ /* 0x000fea0003800000 */
[C---:B------:R-:W-:Y:S01]  /*d410*/  ISETP.GT.AND P1, PT, R13.reuse, RZ, PT ;  /* 0x000000ff0d00720c */ /* 0x040fe20003f24270 */
[----:B------:R-:W-:Y:S01]  /*d420*/  BSSY B0, `(.L_x_1181) ;  /* 0x000000e000007945 */ /* 0x000fe20003800000 */
[----:B0-----:R-:W-:-:S11]  /*d430*/  VIADD R12, R13, 0xffffffff ;  /* 0xffffffff0d0c7836 */ /* 0x001fd60000000000 */
        /* <DEDUP_REMOVED lines=8> */
.L_x_1182:
[----:B------:R-:W-:-:S13]  /*d4c0*/  ISETP.NE.AND P1, PT, R11, 0x1, PT ;  /* 0x000000010b00780c */ /* 0x000fda0003f25270 */
[----:B------:R-:W0:Y:S02]  /*d4d0*/  @P1 LDC.64 R14, c[0x0][0x9e8] ;  /* 0x00027a00ff0e1b82 */ /* 0x000e240000000a00 */
[----:B0-----:R-:W-:-:S05]  /*d4e0*/  @P1 IMAD.HI.U32 R14, R12, R14, RZ ;  /* 0x0000000e0c0e1227 */ /* 0x001fca00078e00ff */
[----:B------:R-:W-:-:S07]  /*d4f0*/  @P1 SHF.R.U32.HI R12, RZ, R15, R14 ;  /* 0x0000000fff0c1219 */ /* 0x000fce000001160e */
.L_x_1183:
[----:B------:R-:W-:Y:S05]  /*d500*/  BSYNC B0 ;  /* 0x0000000000007941 */ /* 0x000fea0003800000 */
.L_x_1181:
[----:B------:R-:W-:-:S05]  /*d510*/  IMAD R11, R12, R11, R11 ;  /* 0x0000000b0c0b7224 */ /* 0x000fca00078e020b */
[----:B------:R-:W-:-:S07]  /*d520*/  VIMNMX R10, R10, R11, PT ;  /* 0x0000000b0a0a7248 */ /* 0x000fce0003fe0100 */
.L_x_1180:
[----:B0-----:R-:W2:Y:S01]  /*d530*/  LDL R12, [R1+0x54] ;  /* 0x00005400010c7983 */ /* 0x001ea20000100800 */
[----:B------:R-:W-:Y:S01]  /*d540*/  IMAD.HI R10, R10, 0x66666667, RZ ;  /* 0x666666670a0a7827 */ /* 0x000fe200078e02ff */
[----:B------:R-:W-:Y:S01]  /*d550*/  ULDC UR40, c[0x0][0x9e4] ;  /* 0x0002790000287ab9 */ /* 0x000fe20000000800 */
[----:B------:R-:W-:Y:S01]  /*d560*/  ULDC UR37, c[0x0][0x9e4] ;  /* 0x0002790000257ab9 */ /* 0x000fe20000000800 */
[----:B------:R0:W-:Y:S01]  /*d570*/  STL [R1+0x1c], RZ ;  /* 0x00001cff01007387 */ /* 0x0001e20000100800 */
[----:B------:R-:W-:Y:S01]  /*d580*/  ULDC UR36, c[0x0][0x988] ;  /* 0x0002620000247ab9 */ /* 0x000fe20000000800 */
[----:B------:R-:W-:Y:S01]  /*d590*/  SHF.R.U32.HI R11, RZ, 0x1f, R10 ;  /* 0x0000001fff0b7819 */ /* 0x000fe2000001160a */
[----:B------:R-:W-:Y:S01]  /*d5a0*/  ULDC UR39, c[0x0][0x988] ;  /* 0x0002620000277ab9 */ /* 0x000fe20000000800 */
[----:B------:R0:W-:Y:S01]  /*d5b0*/  STL [R1+0x18], RZ ;  /* 0x000018ff01007387 */ /* 0x0001e20000100800 */
[----:B------:R-:W-:Y:S01]  /*d5c0*/  ULDC UR38, c[0x0][0x988] ;  /* 0x0002620000267ab9 */ /* 0x000fe20000000800 */
[----:B------:R-:W-:Y:S01]  /*d5d0*/  LEA.HI.SX32 R11, R10, R11, 0x1a ;  /* 0x0000000b0a0b7211 */ /* 0x000fe200078fd2ff */
[----:B------:R-:W-:Y:S01]  /*d5e0*/  ULDC UR42, c[0x0][0x9e0] ;  /* 0x00027800002a7ab9 */ /* 0x000fe20000000800 */
[----:B------:R0:W-:Y:S01]  /*d5f0*/  STL [R1+0x14], RZ ;  /* 0x000014ff01007387 */ /* 0x0001e20000100800 */
[----:B------:R-:W-:Y:S01]  /*d600*/  ULDC UR41, c[0x0][0x9e0] ;  /* 0x0002780000297ab9 */ /* 0x000fe20000000800 */
[----:B------:R-:W-:Y:S01]  /*d610*/  BSSY B1, `(.L_x_1184) ;  /* 0x00004ef000017945 */ /* 0x000fe20003800000 */
[----:B------:R-:W-:Y:S01]  /*d620*/  CS2R R26, SRZ ;  /* 0x00000000001a7805 */ /* 0x000fe2000001ff00 */
[----:B------:R-:W-:Y:S01]  /*d630*/  IMAD.MOV.U32 R29, RZ, RZ, RZ ;  /* 0x000000ffff1d7224 */ /* 0x000fe200078e00ff */
        /* <DEDUP_REMOVED lines=13> */
[----:B--2---:R-:W-:-:S04]  /*d710*/  VIMNMX R10, R12, R11, !PT ;  /* 0x0000000b0c0a7248 */ /* 0x004fc80007fe0100 */
[----:B------:R-:W-:Y:S01]  /*d720*/  ISETP.GE.AND P1, PT, R9, R10, PT ;  /* 0x0000000a0900720c */ /* 0x000fe20003f26270 */
[----:B------:R0:W-:-:S12]  /*d730*/  STL [R1+0x30], R10 ;  /* 0x0000300a01007387 */ /* 0x0001d80000100800 */
[----:B0-----:R-:W-:Y:S05]  /*d740*/  @!P1 BRA `(.L_x_1185) ;  /* 0x0000004c006c9947 */ /* 0x001fea0003800000 */
[----:B------:R-:W-:Y:S01]  /*d750*/  BSSY B0, `(.L_x_1186) ;  /* 0x00004d3000007945 */ /* 0x000fe20003800000 */
        /* <DEDUP_REMOVED lines=15> */
[----:B------:R-:W-:-:S07]  /*d850*/  CS2R R24, SRZ ;  /* 0x0000000000187805 */ /* 0x000fce000001ff00 */
.L_x_1206:
[----:B------:R-:W-:-:S05]  /*d860*/  VIADD R10, R19, 0x1 ;  /* 0x00000001130a7836 */ /* 0x000fca0000000000 */
[----:B------:R-:W-:-:S04]  /*d870*/  ISETP.NE.AND P1, PT, R10, 0x2, PT ;  /* 0x000000020a00780c */ /* 0x000fc80003f25270 */
[----:B------:R-:W-:Y:S02]  /*d880*/  SEL R11, RZ, 0x1, P1 ;  /* 0x00000001ff0b7807 */ /* 0x000fe40000800000 */
[----:B------:R-:W-:Y:S02]  /*d890*/  SEL R10, R10, RZ, P1 ;  /* 0x000000ff0a0a7207 */ /* 0x000fe40000800000 */
[----:B------:R-:W-:Y:S01]  /*d8a0*/  LOP3.LUT R11, R156, R11, RZ, 0x3c, !PT ;  /* 0x0000000b9c0b7212 */ /* 0x000fe200078e3cff */
[----:B------:R-:W-:Y:S06]  /*d8b0*/  @!P0 BRA `(.L_x_1187) ;  /* 0x0000000000048947 */ /* 0x000fec0003800000 */
[----:B------:R-:W-:Y:S01]  /*d8c0*/  BPT.TRAP 0x1 ;  /* 0x000000040000795c */ /* 0x000fe20000300000 */
.L_x_1187:
[----:B------:R-:W-:Y:S01]  /*d8d0*/  IMAD R0, R10, 0x8, R18 ;  /* 0x000000080a007824 */ /* 0x000fe200078e0212 */
[----:B------:R-:W-:-:S04]  /*d8e0*/  SHF.L.U32 R13, R11, 0x1f, RZ ;  /* 0x0000001f0b0d7819 */ /* 0x000fc800000006ff */
[----:B------:R0:W1:Y:S01]  /*d8f0*/  SYNCS.PHASECHK.TRANS64.TRYWAIT P1, [R0+URZ+0x13230], R13 ;  /* 0x0132300d000075a7 */ /* 0x000062000802017f */
[----:B------:R-:W-:Y:S05]  /*d900*/  @!P0 BRA `(.L_x_1188) ;  /* 0x0000000000048947 */ /* 0x000fea0003800000 */
[----:B------:R-:W-:Y:S01]  /*d910*/  BPT.TRAP 0x1 ;  /* 0x000000040000795c */ /* 0x000fe20000300000 */
.L_x_1188:
[----:B------:R-:W2:Y:S01]  /*d920*/  LDL R12, [R1+0x3c] ;  /* 0x00003c00010c7983 */ /* 0x000ea20000100800 */
[----:B------:R-:W-:Y:S01]  /*d930*/  BSSY B2, `(.L_x_1189) ;  /* 0x0000007000027945 */ /* 0x000fe20003800000 */
[----:B--2---:R-:W-:-:S04]  /*d940*/  IMAD R20, R10, 0x280, R12 ;  /* 0x000002800a147824 */ /* 0x004fc800078e020c */
[C---:B------:R-:W-:Y:S02]  /*d950*/  VIADD R14, R20.reuse, 0x80 ;  /* 0x00000080140e7836 */ /* 0x040fe40000000000 */
[----:B------:R-:W-:Y:S01]  /*d960*/  VIADD R56, R20, 0x100 ;  /* 0x0000010014387836 */ /* 0x000fe20000000000 */
[----:B-1----:R-:W-:Y:S06]  /*d970*/  @P1 BRA `(.L_x_1190) ;  /* 0x0000000000081947 */ /* 0x002fec0003800000 */
[----:B------:R-:W1:Y:S02]  /*d980*/  SYNCS.PHASECHK.TRANS64.TRYWAIT P1, [R0+URZ+0x13230], R13 ;  /* 0x0132300d000075a7 */ /* 0x000e64000802017f */
[----:B-1----:R-:W-:Y:S05]  /*d990*/  @!P1 BRA `(.L_x_1191) ;  /* 0x0000017400e49947 */ /* 0x002fea0003800000 */
.L_x_1190:
[----:B------:R-:W-:Y:S05]  /*d9a0*/  BSYNC B2 ;  /* 0x0000000000027941 */ /* 0x000fea0003800000 */
.L_x_1189:
[----:B------:R-:W-:Y:S01]  /*d9b0*/  IMAD.MOV.U32 R12, RZ, RZ, R20 ;  /* 0x000000ffff0c7224 */ /* 0x000fe200078e0014 */
[----:B------:R-:W-:Y:S01]  /*d9c0*/  R2UR UR12, R4 ;  /* 0x00000000040c72ca */ /* 0x000fe200000e0000 */
[----:B01----:R-:W-:Y:S01]  /*d9d0*/  IMAD.MOV.U32 R13, RZ, RZ, -0x7fffffe0 ;  /* 0x80000020ff0d7424 */ /* 0x003fe200078e00ff */
[----:B------:R-:W-:Y:S01]  /*d9e0*/  R2UR UR13, R5 ;  /* 0x00000000050d72ca */ /* 0x000fe200000e0000 */
[----:B------:R-:W-:Y:S01]  /*d9f0*/  WARPGROUP.ARRIVE ;  /* 0x00000000000079c5 */ /* 0x000fe20000000000 */
[----:B------:R-:W-:Y:S01]  /*da00*/  R2UR UR14, R12 ;  /* 0x000000000c0e72ca */ /* 0x000fe200000e0000 */
[----:B------:R-:W-:Y:S01]  /*da10*/  IMAD.MOV.U32 R15, RZ, RZ, -0x7fffffe0 ;  /* 0x80000020ff0f7424 */ /* 0x000fe200078e00ff */
[----:B------:R-:W-:Y:S01]  /*da20*/  R2UR UR15, R13 ;  /* 0x000000000d0f72ca */ /* 0x000fe200000e0000 */
[----:B------:R-:W-:Y:S01]  /*da30*/  IMAD.MOV.U32 R12, RZ, RZ, R56 ;  /* 0x000000ffff0c7224 */ /* 0x000fe200078e0038 */
[----:B------:R-:W-:Y:S01]  /*da40*/  R2UR UR22, R14 ;  /* 0x000000000e1672ca */ /* 0x000fe200000e0000 */
[C---:B------:R-:W-:Y:S01]  /*da50*/  VIADD R14, R20.reuse, 0x180 ;  /* 0x00000180140e7836 */ /* 0x040fe20000000000 */
[----:B------:R-:W-:Y:S01]  /*da60*/  R2UR UR23, R15 ;  /* 0x000000000f1772ca */ /* 0x000fe200000e0000 */
[----:B------:R-:W-:Y:S01]  /*da70*/  VIADD R56, R20, 0x182 ;  /* 0x0000018214387836 */ /* 0x000fe20000000000 */
[----:B------:R-:W-:Y:S01]  /*da80*/  R2UR UR20, R4 ;  /* 0x00000000041472ca */ /* 0x000fe200000e0000 */
[----:B------:R-:W-:Y:S01]  /*da90*/  IMAD.MOV.U32 R57, RZ, RZ, -0x7fffffe0 ;  /* 0x80000020ff397424 */ /* 0x000fe200078e00ff */
[----:B------:R-:W-:-:S02]  /*daa0*/  R2UR UR21, R5 ;  /* 0x00000000051572ca */ /* 0x000fc400000e0000 */
        /* <DEDUP_REMOVED lines=13> */
[----:B------:R-:W-:Y:S01]  /*db80*/  R2UR UR7, R13 ;  /* 0x000000000d0772ca */ /* 0x000fe200000e0000 */
[----:B------:R-:W-:Y:S01]  /*db90*/  IMAD.MOV.U32 R13, RZ, RZ, -0x7fffffe0 ;  /* 0x80000020ff0d7424 */ /* 0x000fe200078e00ff */
[----:B------:R-:W-:Y:S02]  /*dba0*/  R2UR UR4, R4 ;  /* 0x00000000040472ca */ /* 0x000fe400000e0000 */
[----:B------:R-:W-:-:S02]  /*dbb0*/  R2UR UR5, R5 ;  /* 0x00000000050572ca */ /* 0x000fc400000e0000 */
[----:B------:R-:W-:Y:S01]  /*dbc0*/  R2UR UR18, R14 ;  /* 0x000000000e1272ca */ /* 0x000fe200000e0000 */
[----:B------:R-:W-:Y:S01]  /*dbd0*/  VIADD R14, R20, 0x102 ;  /* 0x00000102140e7836 */ /* 0x000fe20000000000 */
[----:B------:R-:W-:Y:S01]  /*dbe0*/  R2UR UR19, R15 ;  /* 0x000000000f1372ca */ /* 0x000fe200000e0000 */
[----:B------:R-:W-:Y:S01]  /*dbf0*/  IMAD.MOV.U32 R15, RZ, RZ, -0x7fffffe0 ;  /* 0x80000020ff0f7424 */ /* 0x000fe200078e00ff */
[----:B------:R-:W-:Y:S02]  /*dc00*/  R2UR UR16, R6 ;  /* 0x00000000061072ca */ /* 0x000fe400000e0000 */
[----:B------:R-:W-:Y:S02]  /*dc10*/  R2UR UR17, R7 ;  /* 0x00000000071172ca */ /* 0x000fe400000e0000 */
[----:B------:R-:W-:Y:S01]  /*dc20*/  R2UR UR14, R12 ;  /* 0x000000000c0e72ca */ /* 0x000fe200000e0000 */
[----:B------:R-:W-:Y:S01]  /*dc30*/  VIADD R12, R20, 0x202 ;  /* 0x00000202140c7836 */ /* 0x000fe20000000000 */
[----:B------:R-:W-:Y:S01]  /*dc40*/  R2UR UR15, R13 ;  /* 0x000000000d0f72ca */ /* 0x000fe200000e0000 */
[----:B------:R-:W-:Y:S01]  /*dc50*/  IMAD.MOV.U32 R13, RZ, RZ, -0x7fffffe0 ;  /* 0x80000020ff0d7424 */ /* 0x000fe200078e00ff */
[----:B------:R-:W-:-:S02]  /*dc60*/  R2UR UR12, R6 ;  /* 0x00000000060c72ca */ /* 0x000fc400000e0000 */
        /* <DEDUP_REMOVED lines=43> */
.L_x_1192:
[----:B------:R-:W-:Y:S01]  /*df20*/  SHF.L.U32 R12, R156, 0x1f, RZ ;  /* 0x0000001f9c0c7819 */ /* 0x000fe200000006ff */
[----:B------:R-:W-:-:S04]  /*df30*/  IMAD R20, R19, 0x8, R18 ;  /* 0x0000000813147824 */ /* 0x000fc800078e0212 */
[----:B------:R0:W1:Y:S01]  /*df40*/  SYNCS.PHASECHK.TRANS64.TRYWAIT P1, [R20+URZ+0x13250], R12 ;  /* 0x0132500c140075a7 */ /* 0x000062000802017f */
[----:B------:R-:W-:Y:S05]  /*df50*/  @!P0 BRA `(.L_x_1193) ;  /* 0x0000000000048947 */ /* 0x000fea0003800000 */
[----:B------:R-:W-:Y:S01]  /*df60*/  BPT.TRAP 0x1 ;  /* 0x000000040000795c */ /* 0x000fe20000300000 */
.L_x_1193:
[----:B------:R-:W-:Y:S04]  /*df70*/  BSSY B2, `(.L_x_1194) ;  /* 0x0000004000027945 */ /* 0x000fe80003800000 */
[----:B-1----:R-:W-:Y:S05]  /*df80*/  @P1 BRA `(.L_x_1195) ;  /* 0x0000000000081947 */ /* 0x002fea0003800000 */
[----:B------:R-:W1:Y:S02]  /*df90*/  SYNCS.PHASECHK.TRANS64.TRYWAIT P1, [R20+URZ+0x13250], R12 ;  /* 0x0132500c140075a7 */ /* 0x000e64000802017f */
[----:B-1----:R-:W-:Y:S05]  /*dfa0*/  @!P1 BRA `(.L_x_1196) ;  /* 0x0000017000749947 */ /* 0x002fea0003800000 */
.L_x_1195:
[----:B------:R-:W-:Y:S05]  /*dfb0*/  BSYNC B2 ;  /* 0x0000000000027941 */ /* 0x000fea0003800000 */
.L_x_1194:
[----:B01----:R-:W-:Y:S01]  /*dfc0*/  VIADD R12, R18, 0x1000 ;  /* 0x00001000120c7836 */ /* 0x003fe20000000000 */
[----:B------:R-:W-:Y:S01]  /*dfd0*/  WARPGROUP.ARRIVE ;  /* 0x00000000000079c5 */ /* 0x000fe20000000000 */
[----:B------:R-:W-:Y:S01]  /*dfe0*/  IMAD.MOV.U32 R13, RZ, RZ, -0x3ffffff0 ;  /* 0xc0000010ff0d7424 */ /* 0x000fe200078e00ff */
[----:B------:R-:W-:Y:S02]  /*dff0*/  LOP3.LUT P1, RZ, R17, 0x10, RZ, 0xc0, !PT ;  /* 0x0000001011ff7812 */ /* 0x000fe4000782c0ff */
[----:B------:R-:W-:Y:S02]  /*e000*/  SHF.R.U32.HI R12, RZ, 0x4, R12 ;  /* 0x00000004ff0c7819 */ /* 0x000fe4000001160c */
[----:B------:R-:W-:Y:S02]  /*e010*/  R2UR UR7, R13 ;  /* 0x000000000d0772ca */ /* 0x000fe400000e0000 */
[----:B------:R-:W-:-:S04]  /*e020*/  LOP3.LUT R12, R12, 0x3fff, RZ, 0xc0, !PT ;  /* 0x00003fff0c0c7812 */ /* 0x000fc800078ec0ff */
[----:B------:R-:W-:-:S05]  /*e030*/  LOP3.LUT R12, R12, 0x10000, RZ, 0xfc, !PT ;  /* 0x000100000c0c7812 */ /* 0x000fca00078efcff */
[----:B------:R-:W-:-:S05]  /*e040*/  IMAD R12, R19, 0x280, R12 ;  /* 0x00000280130c7824 */ /* 0x000fca00078e020c */
[----:B------:R-:W-:-:S13]  /*e050*/  R2UR UR6, R12 ;  /* 0x000000000c0672ca */ /* 0x000fda00000e0000 */
        /* <DEDUP_REMOVED lines=8> */
[----:B------:R-:W-:Y:S01]  /*e0e0*/  WARPGROUP.ARRIVE ;  /* 0x00000000000079c5 */ /* 0x000fe20000000000 */
[----:B------:R-:W2:Y:S01]  /*e0f0*/  LDL R153, [R1+0x38] ;  /* 0x0000380001997983 */ /* 0x000ea20000100800 */
[----:B------:R-:W-:Y:S01]  /*e100*/  FMUL.FTZ R13, R2, R120 ;  /* 0x00000078020d7220 */ /* 0x000fe20000410000 */
[----:B------:R-:W0:Y:S02]  /*e110*/  LDC R155, c[0x0][0x448] ;  /* 0x00011200ff9b7b82 */ /* 0x000e240000000800 */
[----:B------:R-:W2:Y:S02]  /*e120*/  LDL R154, [R1+0x50] ;  /* 0x00005000019a7983 */ /* 0x000ea40000100800 */
[----:B------:R-:W-:Y:S01]  /*e130*/  QGMMA.64x64x32.F32.E4M3.E4M3 R24, R148, gdesc[UR4], R24, gsb0 ;  /* 0x00e0000494187df3 */ /* 0x000fe20008000818 */
[----:B------:R-:W-:Y:S01]  /*e140*/  R2UR UR6, R14 ;  /* 0x000000000e0672ca */ /* 0x000fe200000e0000 */
[----:B------:R-:W-:Y:S01]  /*e150*/  VIADD R14, R12, 0x180 ;  /* 0x000001800c0e7836 */ /* 0x000fe20000000000 */
[----:B------:R-:W-:Y:S01]  /*e160*/  R2UR UR7, R15 ;  /* 0x000000000f0772ca */ /* 0x000fe200000e0000 */
[----:B------:R-:W-:-:S02]  /*e170*/  IMAD.MOV.U32 R15, RZ, RZ, -0x3ffffff0 ;  /* 0xc0000010ff0f7424 */ /* 0x000fc400078e00ff */
[C---:B------:R-:W-:Y:S01]  /*e180*/  FMUL.FTZ R120, R2.reuse, R124 ;  /* 0x0000007c02787220 */ /* 0x040fe20000410000 */
[C---:B------:R-:W-:Y:S01]  /*e190*/  FMUL.FTZ R124, R2.reuse, R128 ;  /* 0x00000080027c7220 */ /* 0x040fe20000410000 */
[C---:B------:R-:W-:Y:S01]  /*e1a0*/  FMUL.FTZ R128, R2.reuse, R132 ;  /* 0x0000008402807220 */ /* 0x040fe20000410000 */
[----:B------:R-:W-:Y:S01]  /*e1b0*/  FMUL.FTZ R132, R2, R56 ;  /* 0x0000003802847220 */ /* 0x000fe20000410000 */
        /* <DEDUP_REMOVED lines=9> */
[----:B------:R1:W3:Y:S01]  /*e250*/  MUFU.TANH R12, R61 ;  /* 0x0000003d000c7308 */ /* 0x0002e20000002400 */
[C---:B------:R-:W-:Y:S01]  /*e260*/  FMUL.FTZ R107, R2.reuse, R107 ;  /* 0x0000006b026b7220 */ /* 0x040fe20000410000 */
[C---:B------:R-:W-:Y:S01]  /*e270*/  FMUL.FTZ R108, R2.reuse, R108 ;  /* 0x0000006c026c7220 */ /* 0x040fe20000410000 */
[----:B0-----:R-:W-:Y:S01]  /*e280*/  ISETP.NE.AND P3, PT, R155, 0x1, PT ;  /* 0x000000019b00780c */ /* 0x001fe20003f65270 */
        /* <DEDUP_REMOVED lines=49> */
[----:B------:R-:W0:Y:S01]  /*e5a0*/  MUFU.TANH R13, R13 ;  /* 0x0000000d000d7308 */ /* 0x000e220000002400 */
[----:B------:R-:W-:-:S02]  /*e5b0*/  WARPGROUP.DEPBAR.LE gsb0, 0x0 ;  /* 0x00008000000079c5 */ /* 0x000fc40000010000 */
[----:B------:R-:W-:-:S06]  /*e5c0*/  WARPGROUP.ARRIVE ;  /* 0x00000000000079c5 */ /* 0x000fcc0000000000 */
[----:B------:R-:W4:Y:S01]  /*e5d0*/  S2R R155, SR_TID.X ;  /* 0x00000000009b7919 */ /* 0x000f220000002100 */
[----:B-1----:R-:W-:Y:S01]  /*e5e0*/  FMUL.FTZ R61, R2, R62 ;  /* 0x0000003e023d7220 */ /* 0x002fe20000410000 */
[----:B------:R-:W1:Y:S01]  /*e5f0*/  MUFU.TANH R19, R19 ;  /* 0x0000001300137308 */ /* 0x000e620000002400 */
        /* <DEDUP_REMOVED lines=8> */
[----:B------:R-:W-:Y:S01]  /*e680*/  FMUL.FTZ R133, R2, R57 ;  /* 0x0000003902857220 */ /* 0x000fe20000410000 */
[----:B------:R-:W-:-:S02]  /*e690*/  IMAD.MOV.U32 R57, RZ, RZ, -0x3ffffff0 ;  /* 0xc0000010ff397424 */ /* 0x000fc400078e00ff */
[C---:B------:R-:W-:Y:S01]  /*e6a0*/  FMUL.FTZ R122, R2.reuse, R126 ;  /* 0x0000007e027a7220 */ /* 0x040fe20000410000 */
[C---:B------:R-:W-:Y:S01]  /*e6b0*/  FMUL.FTZ R126, R2.reuse, R130 ;  /* 0x00000082027e7220 */ /* 0x040fe20000410000 */
[C---:B------:R-:W-:Y:S01]  /*e6c0*/  FMUL.FTZ R62, R2.reuse, R63 ;  /* 0x0000003f023e7220 */ /* 0x040fe20000410000 */
[----:B------:R-:W-:Y:S01]  /*e6d0*/  FMUL.FTZ R130, R2, R134 ;  /* 0x0000008602827220 */ /* 0x000fe20000410000 */
[----:B------:R-:W0:Y:S08]  /*e6e0*/  MUFU.TANH R120, R120 ;  /* 0x0000007800787308 */ /* 0x000e300000002400 */
[----:B------:R-:W0:Y:S01]  /*e6f0*/  MUFU.TANH R123, R123 ;  /* 0x0000007b007b7308 */ /* 0x000e220000002400 */
[----:B----4-:R-:W-:-:S07]  /*e700*/  LOP3.LUT R155, R155, 0x7f, RZ, 0xc0, !PT ;  /* 0x0000007f9b9b7812 */ /* 0x010fce00078ec0ff */
[----:B------:R-:W4:Y:S08]  /*e710*/  MUFU.TANH R124, R124 ;  /* 0x0000007c007c7308 */ /* 0x000f300000002400 */
        /* <DEDUP_REMOVED lines=8> */
[----:B------:R-:W-:-:S03]  /*e7a0*/  FMUL.FTZ R134, R2, R64 ;  /* 0x0000004002867220 */ /* 0x000fc60000410000 */
[----:B------:R-:W0:Y:S01]  /*e7b0*/  MUFU.TANH R15, R15 ;  /* 0x0000000f000f7308 */ /* 0x000e220000002400 */
[----:B------:R-:W-:Y:S01]  /*e7c0*/  QGMMA.64x64x32.F32.E4M3.E4M3 R24, R140, gdesc[UR4], R24, gsb0 ;  /* 0x00e000048c187df3 */ /* 0x000fe20008000818 */
[----:B------:R-:W-:Y:S02]  /*e7d0*/  R2UR UR6, R56 ;  /* 0x00000000380672ca */ /* 0x000fe400000e0000 */
[----:B------:R-:W-:Y:S01]  /*e7e0*/  R2UR UR7, R57 ;  /* 0x00000000390772ca */ /* 0x000fe200000e0000 */
[----:B------:R-:W5:Y:S03]  /*e7f0*/  @P3 LDC R56, c[0x0][0x44c] ;  /* 0x00011300ff383b82 */ /* 0x000f660000000800 */
[----:B------:R-:W0:Y:S05]  /*e800*/  MUFU.TANH R14, R14 ;  /* 0x0000000e000e7308 */ /* 0x000e2a0000002400 */
[----:B------:R-:W3:Y:S03]  /*e810*/  @P3 LDC R57, c[0x0][0x450] ;  /* 0x00011400ff393b82 */ /* 0x000ee60000000800 */
        /* <DEDUP_REMOVED lines=10> */
[----:B------:R-:W4:Y:S04]  /*e8c0*/  LDL R140, [R1+0x24] ;  /* 0x00002400018c7983 */ /* 0x000f280000100800 */
[----:B------:R-:W4:Y:S01]  /*e8d0*/  LDL R142, [R1+0x8] ;  /* 0x00000800018e7983 */ /* 0x000f220000100800 */
[----:B------:R-:W0:Y:S03]  /*e8e0*/  MUFU.TANH R109, R109 ;  /* 0x0000006d006d7308 */ /* 0x000e260000002400 */
[----:B------:R-:W4:Y:S01]  /*e8f0*/  LDL R141, [R1+0x4] ;  /* 0x00000400018d7983 */ /* 0x000f220000100800 */
[----:B------:R-:W-:-:S04]  /*e900*/  WARPGROUP.ARRIVE ;  /* 0x00000000000079c5 */ /* 0x000fc80000000000 */
[----:B------:R-:W0:Y:S02]  /*e910*/  MUFU.TANH R110, R110 ;  /* 0x0000006e006e7308 */ /* 0x000e240000002400 */
[----:B------:R-:W-:Y:S01]  /*e920*/  QGMMA.64x64x32.F32.E4M3.E4M3 R24, R136, gdesc[UR4], R24, gsb0 ;  /* 0x00e0000488187df3 */ /* 0x000fe20008000818 */
[----:B------:R-:W-:Y:S01]  /*e930*/  ISETP.NE.AND P2, PT, R155, RZ, PT ;  /* 0x000000ff9b00720c */ /* 0x000fe20003f45270 */
[C---:B------:R-:W-:Y:S01]  /*e940*/  FMUL.FTZ R66, R2.reuse, R70 ;  /* 0x0000004602427220 */ /* 0x040fe20000410000 */
[C---:B------:R-:W-:Y:S01]  /*e950*/  FMUL.FTZ R64, R2.reuse, R67 ;  /* 0x0000004302407220 */ /* 0x040fe20000410000 */
[----:B------:R-:W-:Y:S02]  /*e960*/  IMAD R70, R9, -0xa0, RZ ;  /* 0xffffff6009467824 */ /* 0x000fe400078e02ff */
[----:B------:R-:W-:Y:S01]  /*e970*/  FMUL.FTZ R67, R2, R71 ;  /* 0x0000004702437220 */ /* 0x000fe20000410000 */
[----:B------:R-:W0:Y:S08]  /*e980*/  MUFU.TANH R111, R111 ;  /* 0x0000006f006f7308 */ /* 0x000e300000002400 */
[----:B------:R-:W0:Y:S08]  /*e990*/  MUFU.TANH R112, R112 ;  /* 0x0000007000707308 */ /* 0x000e300000002400 */
[----:B------:R-:W0:Y:S01]  /*e9a0*/  MUFU.TANH R132, R132 ;  /* 0x0000008400847308 */ /* 0x000e220000002400 */
[----:B--2---:R-:W-:-:S07]  /*e9b0*/  IMAD.IADD R135, R154, 0x1, R153 ;  /* 0x000000019a877824 */ /* 0x004fce00078e0299 */
[----:B------:R-:W2:Y:S01]  /*e9c0*/  MUFU.TANH R113, R113 ;  /* 0x0000007100717308 */ /* 0x000ea20000002400 */
[----:B-----5:R-:W-:-:S05]  /*e9d0*/  @P3 IMAD.HI.U32 R56, R135, R56, RZ ;  /* 0x0000003887383227 */ /* 0x020fca00078e00ff */
[----:B---3--:R-:W-:Y:S02]  /*e9e0*/  @P3 SHF.R.U32.HI R135, RZ, R57, R56 ;  /* 0x00000039ff873219 */ /* 0x008fe40000011638 */
[----:B------:R-:W3:Y:S01]  /*e9f0*/  MUFU.TANH R114, R114 ;  /* 0x0000007200727308 */ /* 0x000ee20000002400 */
[----:B------:R-:W-:-:S07]  /*ea00*/  @!P2 VIADD R0, R0, 0x13240 ;  /* 0x000132400000a836 */ /* 0x000fce0000000000 */
[----:B------:R-:W0:Y:S01]  /*ea10*/  MUFU.TANH R115, R115 ;  /* 0x0000007300737308 */ /* 0x000e220000002400 */
[----:B------:R-:W-:-:S07]  /*ea20*/  @!P2 PRMT R0, RZ, 0x654, R0 ;  /* 0x00000654ff00a816 */ /* 0x000fce0000000000 */
[----:B------:R-:W0:Y:S08]  /*ea30*/  MUFU.TANH R116, R116 ;  /* 0x0000007400747308 */ /* 0x000e300000002400 */
[----:B------:R-:W0:Y:S08]  /*ea40*/  MUFU.TANH R117, R117 ;  /* 0x0000007500757308 */ /* 0x000e300000002400 */
[----:B------:R-:W0:Y:S01]  /*ea50*/  MUFU.TANH R118, R118 ;  /* 0x0000007600767308 */ /* 0x000e220000002400 */
[----:B------:R-:W-:-:S02]  /*ea60*/  WARPGROUP.DEPBAR.LE gsb0, 0x0 ;  /* 0x00008000000079c5 */ /* 0x000fc40000010000 */
[----:B------:R-:W5:Y:S01]  /*ea70*/  SHFL.IDX PT, R139, R135, RZ, 0x1c1f ;  /* 0x001c1fff878b7589 */ /* 0x000f6200000e0000 */
[----:B------:R1:W-:Y:S04]  /*ea80*/  @!P2 SYNCS.ARRIVE.TRANS64.RED.A1T0 RZ, [R0+URZ], RZ ;  /* 0x000000ff00ffa9a7 */ /* 0x0003e8000810043f */
        /* <DEDUP_REMOVED lines=26> */
[----:B----4-:R-:W-:-:S07]  /*ec30*/  IADD3 R137, -R140, 0x1, R70 ;  /* 0x000000018c897810 */ /* 0x010fce0007ffe146 */
[----:B------:R-:W4:Y:S01]  /*ec40*/  MUFU.TANH R81, R81 ;  /* 0x0000005100517308 */ /* 0x000f220000002400 */
[----:B------:R-:W-:-:S07]  /*ec50*/  IADD3 R137, -R141, R137, R142 ;  /* 0x000000898d897210 */ /* 0x000fce0007ffe18e */
[----:B------:R-:W0:Y:S01]  /*ec60*/  MUFU.TANH R82, R82 ;  /* 0x0000005200527308 */ /* 0x000e220000002400 */
[----:B------:R-:W-:-:S07]  /*ec70*/  VIADD R138, R137, UR42 ;  /* 0x0000002a898a7c36 */ /* 0x000fce0008000000 */
        /* <DEDUP_REMOVED lines=19> */
[----:B------:R-:W-:-:S02]  /*edb0*/  VIADD R137, R137, UR43 ;  /* 0x0000002b89897c36 */ /* 0x000fc40008000000 */
[----:B-1----:R-:W-:Y:S02]  /*edc0*/  IMAD.IADD R0, R70, 0x1, -R140 ;  /* 0x0000000146007824 */ /* 0x002fe400078e0a8c */
[--C-:B-----5:R-:W-:Y:S02]  /*edd0*/  IMAD.IADD R136, R138, 0x1, R139.reuse ;  /* 0x000000018a887824 */ /* 0x120fe400078e028b */
[----:B------:R-:W-:Y:S01]  /*ede0*/  IMAD.IADD R71, R137, 0x1, R139 ;  /* 0x0000000189477824 */ /* 0x000fe200078e028b */
[----:B--234-:R-:W-:Y:S06]  /*edf0*/  @!P1 BRA `(.L_x_1197) ;  /* 0x0000000000549947 */ /* 0x01cfec0003800000 */
        /* <DEDUP_REMOVED lines=12> */
.L_x_1199:
[----:B------:R-:W-:-:S05]  /*eec0*/  IMAD.U32 R140, RZ, RZ, UR40 ;  /* 0x00000028ff8c7e24 */ /* 0x000fca000f8e00ff */
[----:B------:R-:W-:-:S13]  /*eed0*/  ISETP.NE.AND P1, PT, R140, 0x1, PT ;  /* 0x000000018c00780c */ /* 0x000fda0003f25270 */
[----:B------:R-:W1:Y:S02]  /*eee0*/  @P1 LDC.64 R56, c[0x0][0x9e8] ;  /* 0x00027a00ff381b82 */ /* 0x000e640000000a00 */
[----:B-1----:R-:W-:-:S05]  /*eef0*/  @P1 IMAD.HI.U32 R56, R139, R56, RZ ;  /* 0x000000388b381227 */ /* 0x002fca00078e00ff */
[----:B------:R-:W-:-:S07]  /*ef00*/  @P1 SHF.R.U32.HI R139, RZ, R57, R56 ;  /* 0x00000039ff8b1219 */ /* 0x000fce0000011638 */
.L_x_1200:
[----:B------:R-:W-:Y:S05]  /*ef10*/  BSYNC B2 ;  /* 0x0000000000027941 */ /* 0x000fea0003800000 */
.L_x_1198:
[----:B------:R-:W-:-:S05]  /*ef20*/  IMAD R139, R139, R140, R0 ;  /* 0x0000008c8b8b7224 */ /* 0x000fca00078e0200 */
[----:B------:R-:W-:Y:S02]  /*ef30*/  VIMNMX R71, R71, R139, !PT ;  /* 0x0000008b47477248 */ /* 0x000fe40007fe0100 */
[----:B------:R-:W-:-:S07]  /*ef40*/  VIADDMNMX R136, R139, R140, R136, PT ;  /* 0x0000008c8b887246 */ /* 0x000fce0003800188 */
.L_x_1197:
[----:B------:R-:W-:Y:S02]  /*ef50*/  ISETP.GE.AND P1, PT, R70, 0x2, PT ;  /* 0x000000024600780c */ /* 0x000fe40003f26270 */
[----:B------:R-:W-:Y:S02]  /*ef60*/  LOP3.LUT R17, R17, 0xfffffffd, RZ, 0xc0, !PT ;  /* 0xfffffffd11117812 */ /* 0x000fe400078ec0ff */
[----:B------:R-:W-:Y:S02]  /*ef70*/  ISETP.GT.AND P2, PT, R71, 0x1, !P1 ;  /* 0x000000014700780c */ /* 0x000fe40004f44270 */
[----:B------:R-:W-:Y:S02]  /*ef80*/  LOP3.LUT R16, R16, 0x7fffffff, RZ, 0xc0, !PT ;  /* 0x7fffffff10107812 */ /* 0x000fe400078ec0ff */
[----:B------:R-:W-:Y:S02]  /*ef90*/  ISETP.LT.OR P3, PT, R136, 0x2, P2 ;  /* 0x000000028800780c */ /* 0x000fe40001761670 */
[----:B------:R-:W-:-:S02]  /*efa0*/  ISETP.GE.AND P2, PT, R70, 0x9, PT ;  /* 0x000000094600780c */ /* 0x000fc40003f46270 */
[----:B0-----:R-:W-:Y:S02]  /*efb0*/  FSEL R15, R15, -INF , !P3 ;  /* 0xff8000000f0f7808 */ /* 0x001fe40005800000 */
        /* <DEDUP_REMOVED lines=17> */
[----:B------:R-:W-:Y:S02]  /*f0d0*/  ISETP.GT.AND P6, PT, R71, 0x18, !P6 ;  /* 0x000000184700780c */ /* 0x000fe400077c4270 */
[----:B------:R-:W-:Y:S02]  /*f0e0*/  LOP3.LUT R17, R17, 0xfffffffe, RZ, 0xc0, !PT ;  /* 0xfffffffe11117812 */ /* 0x000fe400078ec0ff */
        /* <DEDUP_REMOVED lines=196> */
[----:B------:R-:W-:-:S04]  /*fd30*/  ISETP.GT.AND P6, PT, R71, RZ, !P6 ;  /* 0x000000ff4700720c */ /* 0x000fc800077c4270 */
[----:B------:R-:W-:-:S04]  /*fd40*/  ISETP.LT.OR P6, PT, R136, 0x1, P6 ;  /* 0x000000018800780c */ /* 0x000fc800037c1670 */
[----:B------:R-:W-:Y:S02]  /*fd50*/  FSEL R57, R13, -INF , !P6 ;  /* 0xff8000000d397808 */ /* 0x000fe40007000000 */
[----:B------:R-:W-:Y:S02]  /*fd60*/  ISETP.GE.AND P6, PT, R70, 0x9a, PT ;  /* 0x0000009a4600780c */ /* 0x000fe40003fc6270 */
[----:B------:R-:W0:Y:S11]  /*fd70*/  SHFL.IDX PT, R70, R135, 0x1, 0x1c1f ;  /* 0x003c1f0087467f89 */ /* 0x000e3600000e0000 */
[----:B------:R-:W-:-:S02]  /*fd80*/  @P6 LOP3.LUT R17, R17, 0x8, RZ, 0xfc, !PT ;  /* 0x0000000811116812 */ /* 0x000fc400078efcff */
[----:B------:R-:W-:-:S04]  /*fd90*/  ISETP.GT.AND P6, PT, R71, 0x99, !P6 ;  /* 0x000000994700780c */ /* 0x000fc800077c4270 */
[----:B------:R-:W-:-:S04]  /*fda0*/  ISETP.LT.OR P6, PT, R136, 0x9a, P6 ;  /* 0x0000009a8800780c */ /* 0x000fc800037c1670 */
[----:B------:R-:W-:Y:S02]  /*fdb0*/  FSEL R69, R69, -INF , !P6 ;  /* 0xff80000045457808 */ /* 0x000fe40007000000 */
[----:B------:R-:W-:Y:S01]  /*fdc0*/  LOP3.LUT P6, RZ, R17, 0x10, RZ, 0xc0, !PT ;  /* 0x0000001011ff7812 */ /* 0x000fe200078cc0ff */
[--C-:B0-----:R-:W-:Y:S02]  /*fdd0*/  IMAD.IADD R138, R138, 0x1, R70.reuse ;  /* 0x000000018a8a7824 */ /* 0x101fe400078e0246 */
[----:B------:R-:W-:-:S10]  /*fde0*/  IMAD.IADD R137, R137, 0x1, R70 ;  /* 0x0000000189897824 */ /* 0x000fd400078e0246 */
[----:B------:R-:W-:Y:S05]  /*fdf0*/  @!P6 BRA `(.L_x_1201) ;  /* 0x000000000054e947 */ /* 0x000fea0003800000 */
        /* <DEDUP_REMOVED lines=12> */
.L_x_1203:
[----:B------:R-:W-:-:S05]  /*fec0*/  IMAD.U32 R71, RZ, RZ, UR40 ;  /* 0x00000028ff477e24 */ /* 0x000fca000f8e00ff */
[----:B------:R-:W-:-:S13]  /*fed0*/  ISETP.NE.AND P6, PT, R71, 0x1, PT ;  /* 0x000000014700780c */ /* 0x000fda0003fc5270 */
[----:B------:R-:W0:Y:S02]  /*fee0*/  @P6 LDC.64 R12, c[0x0][0x9e8] ;  /* 0x00027a00ff0c6b82 */ /* 0x000e240000000a00 */
[----:B0-----:R-:W-:-:S05]  /*fef0*/  @P6 IMAD.HI.U32 R12, R70, R12, RZ ;  /* 0x0000000c460c6227 */ /* 0x001fca00078e00ff */
[----:B------:R-:W-:-:S07]  /*ff00*/  @P6 SHF.R.U32.HI R70, RZ, R13, R12 ;  /* 0x0000000dff466219 */ /* 0x000fce000001160c */
.L_x_1204:
[----:B------:R-:W-:Y:S05]  /*ff10*/  BSYNC B2 ;  /* 0x0000000000027941 */ /* 0x000fea0003800000 */
.L_x_1202:
[----:B------:R-:W-:-:S05]  /*ff20*/  IMAD R0, R70, R71, R0 ;  /* 0x0000004746007224 */ /* 0x000fca00078e0200 */
[----:B------:R-:W-:Y:S02]  /*ff30*/  VIMNMX R137, R137, R0, !PT ;  /* 0x0000000089897248 */ /* 0x000fe40007fe0100 */
[----:B------:R-:W-:-:S07]  /*ff40*/  VIADDMNMX R138, R0, R71, R138, PT ;  /* 0x00000047008a7246 */ /* 0x000fce000380018a */
.L_x_1201:
[----:B------:R-:W-:Y:S01]  /*ff50*/  ISETP.GT.AND P1, PT, R137, 0x1, !P1 ;  /* 0x000000018900780c */ /* 0x000fe20004f24270 */
[----:B------:R-:W2:Y:S01]  /*ff60*/  LDL.LU R135, [R1] ;  /* 0x0000000001877983 */ /* 0x000ea20000300800 */
[----:B------:R-:W-:Y:S02]  /*ff70*/  LOP3.LUT R17, R17, 0xffffffbf, RZ, 0xc0, !PT ;  /* 0xffffffbf11117812 */ /* 0x000fe400078ec0ff */
[----:B------:R-:W-:Y:S02]  /*ff80*/  ISETP.LT.OR P1, PT, R138, 0x2, P1 ;  /* 0x000000028a00780c */ /* 0x000fe40000f21670 */
[----:B------:R-:W-:Y:S02]  /*ff90*/  @P0 LOP3.LUT R17, R17, 0x40, RZ, 0xfc, !PT ;  /* 0x0000004011110812 */ /* 0x000fe400078efcff */
[----:B------:R-:W-:Y:S02]  /*ffa0*/  FSEL R19, R19, -INF , !P1 ;  /* 0xff80000013137808 */ /* 0x000fe40004800000 */
[----:B------:R-:W-:-:S02]  /*ffb0*/  LOP3.LUT P1, RZ, R17, 0x2, RZ, 0xc0, !PT ;  /* 0x0000000211ff7812 */ /* 0x000fc4000782c0ff */
[C---:B------:R-:W-:Y:S02]  /*ffc0*/  ISETP.GT.AND P5, PT, R137.reuse, 0x11, !P5 ;  /* 0x000000118900780c */ /* 0x040fe40006fa4270 */
[----:B------:R-:W-:Y:S02]  /*ffd0*/  ISETP.GT.AND P1, PT, R137, 0x18, !P1 ;  /* 0x000000188900780c */ /* 0x000fe40004f24270 */
[C---:B------:R-:W-:Y:S02]  /*ffe0*/  ISETP.LT.OR P5, PT, R138.reuse, 0x12, P5 ;  /* 0x000000128a00780c */ /* 0x040fe40002fa1670 */
[----:B------:R-:W-:Y:S02]  /*fff0*/  ISETP.LT.OR P1, PT, R138, 0x19, P1 ;  /* 0x000000198a00780c */ /* 0x000fe40000f21670 */
[----:B------:R-:W-:Y:S02]  /*10000*/  FSEL R127, R127, -INF , !P5 ;  /* 0xff8000007f7f7808 */ /* 0x000fe40006800000 */
[----:B------:R-:W-:-:S02]  /*10010*/  FSEL R130, R130, -INF , !P1 ;  /* 0xff80000082827808 */ /* 0x000fc40004800000 */
[----:B------:R-:W-:Y:S02]  /*10020*/  LOP3.LUT P1, RZ, R17, 0x1, RZ, 0xc0, !PT ;  /* 0x0000000111ff7812 */ /* 0x000fe4000782c0ff */
[C---:B------:R-:W-:Y:S02]  /*10030*/  ISETP.GT.AND P4, PT, R137.reuse, 0x10, !P4 ;  /* 0x000000108900780c */ /* 0x040fe40006784270 */
[----:B------:R-:W-:Y:S02]  /*10040*/  ISETP.GT.AND P1, PT, R137, 0x19, !P1 ;  /* 0x000000198900780c */ /* 0x000fe40004f24270 */
[----:B------:R-:W-:Y:S02]  /*10050*/  LOP3.LUT P5, RZ, R16, 0x40000000, RZ, 0xc0, !PT ;  /* 0x4000000010ff7812 */ /* 0x000fe400078ac0ff */
[C---:B------:R-:W-:Y:S02]  /*10060*/  ISETP.LT.OR P1, PT, R138.reuse, 0x1a, P1 ;  /* 0x0000001a8a00780c */ /* 0x040fe40000f21670 */
[----:B------:R-:W-:-:S02]  /*10070*/  ISETP.LT.OR P4, PT, R138, 0x11, P4 ;  /* 0x000000118a00780c */ /* 0x000fc40002781670 */
[----:B------:R-:W-:Y:S02]  /*10080*/  FSEL R131, R131, -INF , !P1 ;  /* 0xff80000083837808 */ /* 0x000fe40004800000 */
[----:B------:R-:W-:Y:S02]  /*10090*/  LOP3.LUT P1, RZ, R16, 0x80000000, RZ, 0xc0, !PT ;  /* 0x8000000010ff7812 */ /* 0x000fe4000782c0ff */
[----:B------:R-:W-:Y:S02]  /*100a0*/  FSEL R126, R126, -INF , !P4 ;  /* 0xff8000007e7e7808 */ /* 0x000fe40006000000 */
[C---:B------:R-:W-:Y:S02]  /*100b0*/  ISETP.GT.AND P1, PT, R137.reuse, 0x20, !P1 ;  /* 0x000000208900780c */ /* 0x040fe40004f24270 */
[----:B------:R-:W-:Y:S02]  /*100c0*/  ISETP.GT.AND P3, PT, R137, 0x9, !P3 ;  /* 0x000000098900780c */ /* 0x000fe40005f64270 */
[----:B------:R-:W-:-:S02]  /*100d0*/  ISETP.LT.OR P1, PT, R138, 0x21, P1 ;  /* 0x000000218a00780c */ /* 0x000fc40000f21670 */
[----:B------:R-:W-:Y:S02]  /*100e0*/  LOP3.LUT P4, RZ, R16, 0x20000000, RZ, 0xc0, !PT ;  /* 0x2000000010ff7812 */ /* 0x000fe4000788c0ff */
[----:B------:R-:W-:Y:S02]  /*100f0*/  FSEL R106, R106, -INF , !P1 ;  /* 0xff8000006a6a7808 */ /* 0x000fe40004800000 */
[----:B------:R-:W-:Y:S02]  /*10100*/  ISETP.GT.AND P1, PT, R137, 0x21, !P5 ;  /* 0x000000218900780c */ /* 0x000fe40006f24270 */
[C---:B------:R-:W-:Y:S02]  /*10110*/  ISETP.LT.OR P3, PT, R138.reuse, 0xa, P3 ;  /* 0x0000000a8a00780c */ /* 0x040fe40001f61670 */
[----:B------:R-:W-:Y:S02]  /*10120*/  ISETP.LT.OR P1, PT, R138, 0x22, P1 ;  /* 0x000000228a00780c */ /* 0x000fe40000f21670 */
[----:B------:R-:W-:-:S02]  /*10130*/  FSEL R123, R123, -INF , !P3 ;  /* 0xff8000007b7b7808 */ /* 0x000fc40005800000 */
[----:B------:R-:W-:Y:S02]  /*10140*/  FSEL R107, R107, -INF , !P1 ;  /* 0xff8000006b6b7808 */ /* 0x000fe40004800000 */
[C---:B------:R-:W-:Y:S02]  /*10150*/  ISETP.GT.AND P1, PT, R137.reuse, 0x28, !P4 ;  /* 0x000000288900780c */ /* 0x040fe40006724270 */
[----:B------:R-:W-:Y:S02]  /*10160*/  ISETP.GT.AND P2, PT, R137, 0x8, !P2 ;  /* 0x000000088900780c */ /* 0x000fe40005744270 */
[----:B------:R-:W-:Y:S02]  /*10170*/  ISETP.LT.OR P1, PT, R138, 0x29, P1 ;  /* 0x000000298a00780c */ /* 0x000fe40000f21670 */
[----:B------:R-:W-:Y:S02]  /*10180*/  LOP3.LUT P3, RZ, R16, 0x10000000, RZ, 0xc0, !PT ;  /* 0x1000000010ff7812 */ /* 0x000fe4000786c0ff */
[----:B------:R-:W-:-:S02]  /*10190*/  FSEL R110, R110, -INF , !P1 ;  /* 0xff8000006e6e7808 */ /* 0x000fc40004800000 */
[----:B------:R-:W-:Y:S02]  /*101a0*/  ISETP.LT.OR P2, PT, R138, 0x9, P2 ;  /* 0x000000098a00780c */ /* 0x000fe40001741670 */
[----:B------:R-:W-:Y:S02]  /*101b0*/  ISETP.GT.AND P1, PT, R137, 0x29, !P3 ;  /* 0x000000298900780c */ /* 0x000fe40005f24270 */
[----:B------:R-:W-:Y:S02]  /*101c0*/  FSEL R122, R122, -INF , !P2 ;  /* 0xff8000007a7a7808 */ /* 0x000fe40005000000 */
[----:B------:R-:W-:Y:S02]  /*101d0*/  ISETP.LT.OR P1, PT, R138, 0x2a, P1 ;  /* 0x0000002a8a00780c */ /* 0x000fe40000f21670 */
[----:B------:R-:W-:Y:S02]  /*101e0*/  LOP3.LUT P2, RZ, R16, 0x8000000, RZ, 0xc0, !PT ;  /* 0x0800000010ff7812 */ /* 0x000fe4000784c0ff */
[----:B------:R-:W-:-:S02]  /*101f0*/  FSEL R111, R111, -INF , !P1 ;  /* 0xff8000006f6f7808 */ /* 0x000fc40004800000 */
[C---:B------:R-:W-:Y:S02]  /*10200*/  ISETP.GT.AND P1, PT, R137.reuse, 0x30, !P2 ;  /* 0x000000308900780c */ /* 0x040fe40005724270 */
[----:B------:R-:W-:Y:S02]  /*10210*/  LOP3.LUT P0, RZ, R16, 0x4000000, RZ, 0xc0, !PT ;  /* 0x0400000010ff7812 */ /* 0x000fe4000780c0ff */
[----:B------:R-:W-:Y:S02]  /*10220*/  ISETP.LT.OR P1, PT, R138, 0x31, P1 ;  /* 0x000000318a00780c */ /* 0x000fe40000f21670 */
[----:B------:R-:W-:Y:S02]  /*10230*/  LOP3.LUT P6, RZ, R16, 0x2000000, RZ, 0xc0, !PT ;  /* 0x0200000010ff7812 */ /* 0x000fe400078cc0ff */
[----:B------:R-:W-:Y:S02]  /*10240*/  FSEL R114, R114, -INF , !P1 ;  /* 0xff80000072727808 */ /* 0x000fe40004800000 */
[----:B------:R-:W-:-:S02]  /*10250*/  ISETP.GT.AND P1, PT, R137, 0x31, !P0 ;  /* 0x000000318900780c */ /* 0x000fc40004724270 */
[----:B------:R-:W-:Y:S02]  /*10260*/  FMNMX.FTZ R0, R57, R8, !PT ;  /* 0x0000000839007209 */ /* 0x000fe40007810000 */
[----:B------:R-:W-:Y:S02]  /*10270*/  ISETP.LT.OR P1, PT, R138, 0x32, P1 ;  /* 0x000000328a00780c */ /* 0x000fe40000f21670 */
[----:B------:R-:W-:Y:S02]  /*10280*/  FMNMX.FTZ R0, R15, R0, !PT ;  /* 0x000000000f007209 */ /* 0x000fe40007810000 */
[----:B------:R-:W-:Y:S02]  /*10290*/  FSEL R115, R115, -INF , !P1 ;  /* 0xff80000073737808 */ /* 0x000fe40004800000 */
        /* <DEDUP_REMOVED lines=46> */
[----:B------:R-:W-:Y:S02]  /*10580*/  FMNMX.FTZ R0, R89, R0, !PT ;  /* 0x0000000059007209 */ /* 0x000fe40007810000 */
[----:B------:R-:W-:Y:S02]  /*10590*/  ISETP.LT.OR P1, PT, R138, 0x52, P1 ;  /* 0x000000528a00780c */ /* 0x000fe40000f21670 */
[----:B------:R-:W-:Y:S02]  /*105a0*/  LOP3.LUT P0, RZ, R16, 0x8000, RZ, 0xc0, !PT ;  /* 0x0000800010ff7812 */ /* 0x000fe4000780c0ff */
[----:B------:R-:W-:-:S02]  /*105b0*/  FSEL R99, R99, -INF , !P1 ;  /* 0xff80000063637808 */ /* 0x000fc40004800000 */
[----:B------:R-:W-:Y:S02]  /*105c0*/  ISETP.GT.AND P1, PT, R137, 0x58, !P3 ;  /* 0x000000588900780c */ /* 0x000fe40005f24270 */
[----:B------:R-:W-:Y:S02]  /*105d0*/  FMNMX.FTZ R0, R92, R0, !PT ;  /* 0x000000005c007209 */ /* 0x000fe40007810000 */
        /* <DEDUP_REMOVED lines=53> */
[C---:B------:R-:W-:Y:S01]  /*10930*/  LOP3.LUT P1, RZ, R16.reuse, 0x100, RZ, 0xc0, !PT ;  /* 0x0000010010ff7812 */ /* 0x040fe2000782c0ff */
[----:B------:R-:W0:Y:S01]  /*10940*/  SHFL.BFLY PT, R12, R0, 0x2, 0x1f ;  /* 0x0c401f00000c7f89 */ /* 0x000e2200000e0000 */
[----:B------:R-:W-:Y:S02]  /*10950*/  LOP3.LUT P0, RZ, R16, 0x1, RZ, 0xc0, !PT ;  /* 0x0000000110ff7812 */ /* 0x000fe4000780c0ff */
[C---:B------:R-:W-:Y:S02]  /*10960*/  ISETP.GT.AND P1, PT, R137.reuse, 0x79, !P1 ;  /* 0x000000798900780c */ /* 0x040fe40004f24270 */
[----:B------:R-:W-:Y:S02]  /*10970*/  ISETP.GT.AND P0, PT, R137, RZ, !P0 ;  /* 0x000000ff8900720c */ /* 0x000fe40004704270 */
[----:B------:R-:W-:-:S02]  /*10980*/  ISETP.LT.OR P1, PT, R138, 0x7a, P1 ;  /* 0x0000007a8a00780c */ /* 0x000fc40000f21670 */
[C---:B------:R-:W-:Y:S02]  /*10990*/  LOP3.LUT P3, RZ, R16.reuse, 0x20, RZ, 0xc0, !PT ;  /* 0x0000002010ff7812 */ /* 0x040fe4000786c0ff */
[----:B------:R-:W-:Y:S02]  /*109a0*/  FSEL R87, R87, -INF , !P1 ;  /* 0xff80000057577808 */ /* 0x000fe40004800000 */
[C---:B------:R-:W-:Y:S02]  /*109b0*/  LOP3.LUT P1, RZ, R16.reuse, 0x80, RZ, 0xc0, !PT ;  /* 0x0000008010ff7812 */ /* 0x040fe4000782c0ff */
[C---:B------:R-:W-:Y:S02]  /*109c0*/  LOP3.LUT P5, RZ, R16.reuse, 0x8, RZ, 0xc0, !PT ;  /* 0x0000000810ff7812 */ /* 0x040fe400078ac0ff */
[----:B------:R-:W-:Y:S02]  /*109d0*/  ISETP.GT.AND P1, PT, R137, 0x80, !P1 ;  /* 0x000000808900780c */ /* 0x000fe40004f24270 */
[----:B------:R-:W-:-:S02]  /*109e0*/  LOP3.LUT P4, RZ, R16, 0x4, RZ, 0xc0, !PT ;  /* 0x0000000410ff7812 */ /* 0x000fc4000788c0ff */
[----:B------:R-:W-:Y:S02]  /*109f0*/  ISETP.LT.OR P1, PT, R138, 0x81, P1 ;  /* 0x000000818a00780c */ /* 0x000fe40000f21670 */
[----:B------:R-:W-:Y:S02]  /*10a00*/  LOP3.LUT P2, RZ, R16, 0x2, RZ, 0xc0, !PT ;  /* 0x0000000210ff7812 */ /* 0x000fe4000784c0ff */
[----:B------:R-:W-:Y:S02]  /*10a10*/  FSEL R58, R58, -INF , !P1 ;  /* 0xff8000003a3a7808 */ /* 0x000fe40004800000 */
[----:B------:R-:W-:Y:S02]  /*10a20*/  LOP3.LUT P1, RZ, R16, 0x40, RZ, 0xc0, !PT ;  /* 0x0000004010ff7812 */ /* 0x000fe4000782c0ff */
[----:B0-----:R-:W-:Y:S02]  /*10a30*/  FMNMX.FTZ R12, R0, R12, !PT ;  /* 0x0000000c000c7209 */ /* 0x001fe40007810000 */
[----:B------:R-:W-:-:S02]  /*10a40*/  ISETP.GT.AND P1, PT, R137, 0x81, !P1 ;  /* 0x000000818900780c */ /* 0x000fc40004f24270 */
[C---:B------:R-:W-:Y:S01]  /*10a50*/  ISETP.GT.AND P3, PT, R137.reuse, 0x88, !P3 ;  /* 0x000000888900780c */ /* 0x040fe20005f64270 */
[----:B------:R-:W0:Y:S01]  /*10a60*/  SHFL.BFLY PT, R0, R12, 0x1, 0x1f ;  /* 0x0c201f000c007f89 */ /* 0x000e2200000e0000 */
[----:B------:R-:W-:Y:S02]  /*10a70*/  ISETP.LT.OR P1, PT, R138, 0x82, P1 ;  /* 0x000000828a00780c */ /* 0x000fe40000f21670 */
[----:B------:R-:W-:Y:S02]  /*10a80*/  ISETP.GT.AND P5, PT, R137, 0x90, !P5 ;  /* 0x000000908900780c */ /* 0x000fe40006fa4270 */
[----:B------:R-:W-:Y:S02]  /*10a90*/  FSEL R59, R59, -INF , !P1 ;  /* 0xff8000003b3b7808 */ /* 0x000fe40004800000 */
[C---:B------:R-:W-:Y:S02]  /*10aa0*/  LOP3.LUT P1, RZ, R16.reuse, 0x10, RZ, 0xc0, !PT ;  /* 0x0000001010ff7812 */ /* 0x040fe4000782c0ff */
[----:B------:R-:W-:-:S02]  /*10ab0*/  LOP3.LUT R16, R16, 0xfffffffe, RZ, 0xc0, !PT ;  /* 0xfffffffe10107812 */ /* 0x000fc400078ec0ff */
[C---:B------:R-:W-:Y:S02]  /*10ac0*/  ISETP.GT.AND P1, PT, R137.reuse, 0x89, !P1 ;  /* 0x000000898900780c */ /* 0x040fe40004f24270 */
[----:B------:R-:W-:Y:S02]  /*10ad0*/  @P0 LOP3.LUT R16, R16, 0x1, RZ, 0xfc, !PT ;  /* 0x0000000110100812 */ /* 0x000fe400078efcff */
[----:B------:R-:W-:Y:S02]  /*10ae0*/  ISETP.LT.OR P0, PT, R138, 0x89, P3 ;  /* 0x000000898a00780c */ /* 0x000fe40001f01670 */
[C---:B------:R-:W-:Y:S02]  /*10af0*/  LOP3.LUT P3, RZ, R16.reuse, 0x1, RZ, 0xc0, !PT ;  /* 0x0000000110ff7812 */ /* 0x040fe4000786c0ff */
[----:B------:R-:W-:Y:S02]  /*10b00*/  LOP3.LUT R16, R16, 0xfffffffb, RZ, 0xc0, !PT ;  /* 0xfffffffb10107812 */ /* 0x000fe400078ec0ff */
[----:B------:R-:W-:-:S02]  /*10b10*/  ISETP.GT.AND P4, PT, R137, 0x91, !P4 ;  /* 0x000000918900780c */ /* 0x000fc40006784270 */
[----:B------:R-:W-:Y:S02]  /*10b20*/  ISETP.LT.OR P5, PT, R138, 0x91, P5 ;  /* 0x000000918a00780c */ /* 0x000fe40002fa1670 */
[----:B0-----:R-:W-:Y:S02]  /*10b30*/  FMNMX.FTZ R12, R12, R0, !PT ;  /* 0x000000000c0c7209 */ /* 0x001fe40007810000 */
[----:B------:R-:W-:Y:S02]  /*10b40*/  LOP3.LUT P6, RZ, R17, 0x8, RZ, 0xc0, !PT ;  /* 0x0000000811ff7812 */ /* 0x000fe400078cc0ff */
[----:B------:R-:W-:Y:S02]  /*10b50*/  @P0 LOP3.LUT R16, R16, 0x4, RZ, 0xfc, !PT ;  /* 0x0000000410100812 */ /* 0x000fe400078efcff */
[C---:B------:R-:W-:Y:S02]  /*10b60*/  ISETP.LT.OR P0, PT, R138.reuse, 0x8a, P1 ;  /* 0x0000008a8a00780c */ /* 0x040fe40000f01670 */
[----:B------:R-:W-:-:S02]  /*10b70*/  ISETP.LT.OR P1, PT, R138, 0x1, P3 ;  /* 0x000000018a00780c */ /* 0x000fc40001f21670 */
[----:B------:R-:W-:Y:S02]  /*10b80*/  FSETP.NEU.FTZ.AND P3, PT, R12, -INF , PT ;  /* 0xff8000000c00780b */ /* 0x000fe40003f7d000 */
[----:B------:R-:W-:Y:S02]  /*10b90*/  FSEL R14, R14, -INF , !P1 ;  /* 0xff8000000e0e7808 */ /* 0x000fe40004800000 */
[----:B------:R-:W-:Y:S02]  /*10ba0*/  FSEL R0, R12, RZ, P3 ;  /* 0x000000ff0c007208 */ /* 0x000fe40001800000 */
[----:B------:R-:W-:Y:S02]  /*10bb0*/  FSEL R62, R62, -INF , !P0 ;  /* 0xff8000003e3e7808 */ /* 0x000fe40004000000 */
[----:B------:R-:W-:Y:S01]  /*10bc0*/  ISETP.GT.AND P2, PT, R137, 0x98, !P2 ;  /* 0x000000988900780c */ /* 0x000fe20005744270 */
[----:B------:R-:W-:-:S01]  /*10bd0*/  FADD.FTZ R8, -R0, R8 ;  /* 0x0000000800087221 */ /* 0x000fc20000010100 */
[----:B------:R-:W-:Y:S01]  /*10be0*/  IMAD.U32 R0, RZ, RZ, UR39 ;  /* 0x00000027ff007e24 */ /* 0x000fe2000f8e00ff */
[----:B------:R-:W-:-:S02]  /*10bf0*/  ISETP.LT.OR P4, PT, R138, 0x92, P4 ;  /* 0x000000928a00780c */ /* 0x000fc40002781670 */
[----:B------:R-:W-:Y:S01]  /*10c00*/  FSEL R63, R63, -INF , !P5 ;  /* 0xff8000003f3f7808 */ /* 0x000fe20006800000 */
[----:B------:R-:W-:-:S01]  /*10c10*/  FFMA.FTZ R13, R12, R0, -8 ;  /* 0xc10000000c0d7423 */ /* 0x000fc20000010000 */
[----:B------:R-:W-:Y:S01]  /*10c20*/  ISETP.GT.AND P6, PT, R137, 0x99, !P6 ;  /* 0x000000998900780c */ /* 0x000fe200077c4270 */
[-C--:B------:R-:W-:Y:S01]  /*10c30*/  FMUL.FTZ R8, R8, R0.reuse ;  /* 0x0000000008087220 */ /* 0x080fe20000410000 */
[----:B------:R-:W-:Y:S02]  /*10c40*/  ISETP.LT.OR P2, PT, R138, 0x99, P2 ;  /* 0x000000998a00780c */ /* 0x000fe40001741670 */
[----:B------:R-:W-:Y:S02]  /*10c50*/  FSEL R13, R13, RZ, P3 ;  /* 0x000000ff0d0d7208 */ /* 0x000fe40001800000 */
[----:B------:R-:W-:Y:S01]  /*10c60*/  LOP3.LUT P3, RZ, R16, 0x4, RZ, 0xc0, !PT ;  /* 0x0000000410ff7812 */ /* 0x000fe2000786c0ff */
[----:B------:R-:W-:Y:S01]  /*10c70*/  MUFU.EX2 R8, R8 ;  /* 0x0000000800087308 */ /* 0x000fe20000000800 */
[----:B------:R-:W-:Y:S01]  /*10c80*/  FSEL R64, R64, -INF , !P4 ;  /* 0xff80000040407808 */ /* 0x000fe20006000000 */
[-CC-:B------:R-:W-:Y:S01]  /*10c90*/  FFMA.FTZ R57, R57, R0.reuse, -R13.reuse ;  /* 0x0000000039397223 */ /* 0x180fe2000001080d */
[----:B------:R-:W-:-:S01]  /*10ca0*/  FFMA.FTZ R15, R15, R0, -R13 ;  /* 0x000000000f0f7223 */ /* 0x000fc2000001080d */
        /* <DEDUP_REMOVED lines=38> */
[----:B------:R-:W-:Y:S01]  /*10f10*/  FMNMX.FTZ R13, R14, R3, !PT ;  /* 0x000000030e0d7209 */ /* 0x000fe20007810000 */
[----:B------:R-:W2:Y:S01]  /*10f20*/  MUFU.EX2 R57, R57 ;  /* 0x0000003900397308 */ /* 0x000ea20000000800 */
[----:B------:R-:W-:-:S02]  /*10f30*/  FSEL R61, R61, -INF , !P3 ;  /* 0xff8000003d3d7808 */ /* 0x000fc40005800000 */
[----:B------:R-:W-:Y:S02]  /*10f40*/  FMNMX.FTZ R13, R19, R13, !PT ;  /* 0x0000000d130d7209 */ /* 0x000fe40007810000 */
[----:B------:R-:W-:Y:S02]  /*10f50*/  ISETP.LT.OR P6, PT, R138, 0x9a, P6 ;  /* 0x0000009a8a00780c */ /* 0x000fe400037c1670 */
[----:B------:R-:W-:Y:S01]  /*10f60*/  FMNMX.FTZ R13, R122, R13, !PT ;  /* 0x0000000d7a0d7209 */ /* 0x000fe20007810000 */
[----:B------:R-:W0:Y:S01]  /*10f70*/  MUFU.EX2 R15, R15 ;  /* 0x0000000f000f7308 */ /* 0x000e220000000800 */
[----:B------:R-:W-:Y:S02]  /*10f80*/  FSEL R66, R66, -INF , !P2 ;  /* 0xff80000042427808 */ /* 0x000fe40005000000 */
[----:B------:R-:W-:Y:S02]  /*10f90*/  FMNMX.FTZ R13, R123, R13, !PT ;  /* 0x0000000d7b0d7209 */ /* 0x000fe40007810000 */
[----:B------:R-:W-:-:S02]  /*10fa0*/  FSEL R67, R67, -INF , !P6 ;  /* 0xff80000043437808 */ /* 0x000fc40007000000 */
[----:B------:R-:W-:Y:S01]  /*10fb0*/  FMNMX.FTZ R13, R126, R13, !PT ;  /* 0x0000000d7e0d7209 */ /* 0x000fe20007810000 */
[----:B------:R-:W-:Y:S01]  /*10fc0*/  MUFU.EX2 R120, R120 ;  /* 0x0000007800787308 */ /* 0x000fe20000000800 */
[----:B------:R-:W-:Y:S02]  /*10fd0*/  LOP3.LUT P0, RZ, R17, 0x40, RZ, 0xc0, !PT ;  /* 0x0000004011ff7812 */ /* 0x000fe4000780c0ff */
        /* <DEDUP_REMOVED lines=51> */
[----:B------:R-:W-:-:S05]  /*11310*/  FMNMX.FTZ R13, R67, R13, !PT ;  /* 0x0000000d430d7209 */ /* 0x000fca0007810000 */
[----:B------:R-:W1:Y:S01]  /*11320*/  SHFL.BFLY PT, R70, R13, 0x2, 0x1f ;  /* 0x0c401f000d467f89 */ /* 0x000e6200000e0000 */
[----:B------:R-:W-:Y:S08]  /*11330*/  MUFU.EX2 R96, R96 ;  /* 0x0000006000607308 */ /* 0x000ff00000000800 */
[----:B------:R-:W-:Y:S08]  /*11340*/  MUFU.EX2 R97, R97 ;  /* 0x0000006100617308 */ /* 0x000ff00000000800 */
[----:B------:R-:W-:Y:S01]  /*11350*/  MUFU.EX2 R100, R100 ;  /* 0x0000006400647308 */ /* 0x000fe20000000800 */
[----:B-1----:R-:W-:-:S07]  /*11360*/  FMNMX.FTZ R13, R13, R70, !PT ;  /* 0x000000460d0d7209 */ /* 0x002fce0007810000 */
[----:B------:R-:W-:Y:S01]  /*11370*/  MUFU.EX2 R101, R101 ;  /* 0x0000006500657308 */ /* 0x000fe20000000800 */
[----:B------:R-:W1:Y:S07]  /*11380*/  SHFL.BFLY PT, R70, R13, 0x1, 0x1f ;  /* 0x0c201f000d467f89 */ /* 0x000e6e00000e0000 */
[----:B------:R-:W-:Y:S08]  /*11390*/  MUFU.EX2 R72, R72 ;  /* 0x0000004800487308 */ /* 0x000ff00000000800 */
[----:B------:R-:W-:Y:S08]  /*113a0*/  MUFU.EX2 R73, R73 ;  /* 0x0000004900497308 */ /* 0x000ff00000000800 */
[----:B------:R-:W-:Y:S01]  /*113b0*/  MUFU.EX2 R76, R76 ;  /* 0x0000004c004c7308 */ /* 0x000fe20000000800 */
[----:B-1----:R-:W-:-:S04]  /*113c0*/  FMNMX.FTZ R13, R13, R70, !PT ;  /* 0x000000460d0d7209 */ /* 0x002fc80007810000 */
[----:B------:R-:W-:-:S03]  /*113d0*/  FSETP.NEU.FTZ.AND P1, PT, R13, -INF , PT ;  /* 0xff8000000d00780b */ /* 0x000fc60003f3d000 */
[----:B------:R-:W-:Y:S01]  /*113e0*/  MUFU.EX2 R77, R77 ;  /* 0x0000004d004d7308 */ /* 0x000fe20000000800 */
[----:B------:R-:W-:-:S05]  /*113f0*/  FSEL R70, R13, RZ, P1 ;  /* 0x000000ff0d467208 */ /* 0x000fca0000800000 */
[----:B------:R-:W-:Y:S01]  /*11400*/  FADD.FTZ R3, -R70, R3 ;  /* 0x0000000346037221 */ /* 0x000fe20000010100 */
[----:B------:R-:W-:-:S01]  /*11410*/  FFMA.FTZ R70, R13, R0, -8 ;  /* 0xc10000000d467423 */ /* 0x000fc20000010000 */
[----:B------:R-:W-:Y:S02]  /*11420*/  MUFU.EX2 R80, R80 ;  /* 0x0000005000507308 */ /* 0x000fe40000000800 */
[----:B------:R-:W-:Y:S02]  /*11430*/  FMUL.FTZ R3, R3, R0 ;  /* 0x0000000003037220 */ /* 0x000fe40000410000 */
[----:B------:R-:W-:Y:S01]  /*11440*/  FSEL R71, R70, RZ, P1 ;  /* 0x000000ff46477208 */ /* 0x000fe20000800000 */
[----:B--2---:R-:W-:-:S03]  /*11450*/  FFMA.FTZ R70, R8, R135, R57 ;  /* 0x0000008708467223 */ /* 0x004fc60000010039 */
[----:B------:R-:W-:Y:S01]  /*11460*/  MUFU.EX2 R3, R3 ;  /* 0x0000000300037308 */ /* 0x000fe20000000800 */
[----:B------:R-:W-:-:S01]  /*11470*/  FFMA.FTZ R14, R14, R0, -R71 ;  /* 0x000000000e0e7223 */ /* 0x000fc20000010847 */
[----:B------:R-:W-:Y:S01]  /*11480*/  FFMA.FTZ R19, R19, R0, -R71 ;  /* 0x0000000013137223 */ /* 0x000fe20000010847 */
[----:B0-----:R-:W-:-:S01]  /*11490*/  FADD.FTZ R70, R15, R70 ;  /* 0x000000460f467221 */ /* 0x001fc20000010000 */
        /* <DEDUP_REMOVED lines=20> */
[----:B------:R-:W-:Y:S01]  /*115e0*/  FFMA.FTZ R98, R98, R0, -R71 ;  /* 0x0000000062627223 */ /* 0x000fe20000010847 */
[----:B0-----:R-:W-:-:S01]  /*115f0*/  FFMA.FTZ R21, R3, R21, R14 ;  /* 0x0000001503157223 */ /* 0x001fc2000001000e */
        /* <DEDUP_REMOVED lines=19> */
[----:B-1----:R-:W-:-:S01]  /*11730*/  FADD.FTZ R71, R19, R21 ;  /* 0x0000001513477221 */ /* 0x002fc20000010000 */
[----:B------:R-:W-:Y:S01]  /*11740*/  FADD.FTZ R21, R120, R70 ;  /* 0x0000004678157221 */ /* 0x000fe20000010000 */
[----:B------:R-:W0:Y:S03]  /*11750*/  MUFU.EX2 R122, R122 ;  /* 0x0000007a007a7308 */ /* 0x000e260000000800 */
[----:B------:R-:W-:-:S04]  /*11760*/  FADD.FTZ R21, R121, R21 ;  /* 0x0000001579157221 */ /* 0x000fc80000010000 */
[----:B------:R-:W-:Y:S01]  /*11770*/  FADD.FTZ R21, R124, R21 ;  /* 0x000000157c157221 */ /* 0x000fe20000010000 */
[----:B------:R-:W1:Y:S03]  /*11780*/  MUFU.EX2 R123, R123 ;  /* 0x0000007b007b7308 */ /* 0x000e660000000800 */
[----:B------:R-:W-:-:S04]  /*11790*/  FADD.FTZ R21, R125, R21 ;  /* 0x000000157d157221 */ /* 0x000fc80000010000 */
[----:B------:R-:W-:Y:S01]  /*117a0*/  FADD.FTZ R21, R128, R21 ;  /* 0x0000001580157221 */ /* 0x000fe20000010000 */
[----:B------:R-:W2:Y:S01]  /*117b0*/  MUFU.EX2 R126, R126 ;  /* 0x0000007e007e7308 */ /* 0x000ea20000000800 */
[----:B0-----:R-:W-:-:S02]  /*117c0*/  FADD.FTZ R70, R122, R71 ;  /* 0x000000477a467221 */ /* 0x001fc40000010000 */
[----:B------:R-:W-:-:S04]  /*117d0*/  FADD.FTZ R21, R129, R21 ;  /* 0x0000001581157221 */ /* 0x000fc80000010000 */
[----:B------:R-:W-:Y:S01]  /*117e0*/  FADD.FTZ R21, R104, R21 ;  /* 0x0000001568157221 */ /* 0x000fe20000010000 */
[----:B------:R-:W0:Y:S01]  /*117f0*/  MUFU.EX2 R127, R127 ;  /* 0x0000007f007f7308 */ /* 0x000e220000000800 */
[----:B-1----:R-:W-:-:S02]  /*11800*/  FADD.FTZ R70, R123, R70 ;  /* 0x000000467b467221 */ /* 0x002fc40000010000 */
[----:B------:R-:W-:-:S04]  /*11810*/  FADD.FTZ R21, R105, R21 ;  /* 0x0000001569157221 */ /* 0x000fc80000010000 */
[----:B------:R-:W-:Y:S01]  /*11820*/  FADD.FTZ R21, R108, R21 ;  /* 0x000000156c157221 */ /* 0x000fe20000010000 */
[----:B------:R-:W1:Y:S01]  /*11830*/  MUFU.EX2 R130, R130 ;  /* 0x0000008200827308 */ /* 0x000e620000000800 */
[----:B--2---:R-:W-:-:S02]  /*11840*/  FADD.FTZ R70, R126, R70 ;  /* 0x000000467e467221 */ /* 0x004fc40000010000 */
        /* <DEDUP_REMOVED lines=95> */
[----:B--2---:R-:W-:-:S05]  /*11e40*/  FADD.FTZ R71, R69, R21 ;  /* 0x0000001545477221 */ /* 0x004fca0000010000 */
[----:B------:R2:W-:Y:S02]  /*11e50*/  STL [R1], R71 ;  /* 0x0000004701007387 */ /* 0x0005e40000100800 */
[----:B------:R-:W3:Y:S01]  /*11e60*/  MUFU.EX2 R62, R62 ;  /* 0x0000003e003e7308 */ /* 0x000ee20000000800 */
[----:B0-----:R-:W-:-:S07]  /*11e70*/  FADD.FTZ R70, R59, R70 ;  /* 0x000000463b467221 */ /* 0x001fce0000010000 */
[----:B------:R-:W0:Y:S01]  /*11e80*/  MUFU.EX2 R63, R63 ;  /* 0x0000003f003f7308 */ /* 0x000e220000000800 */
[----:B-1----:R-:W-:-:S07]  /*11e90*/  FADD.FTZ R70, R61, R70 ;  /* 0x000000463d467221 */ /* 0x002fce0000010000 */
[----:B------:R-:W1:Y:S01]  /*11ea0*/  MUFU.EX2 R64, R64 ;  /* 0x0000004000407308 */ /* 0x000e620000000800 */
[----:B---3--:R-:W-:-:S07]  /*11eb0*/  FADD.FTZ R70, R62, R70 ;  /* 0x000000463e467221 */ /* 0x008fce0000010000 */
[----:B------:R-:W3:Y:S01]  /*11ec0*/  MUFU.EX2 R66, R66 ;  /* 0x0000004200427308 */ /* 0x000ee20000000800 */
[----:B0-----:R-:W-:-:S07]  /*11ed0*/  FADD.FTZ R70, R63, R70 ;  /* 0x000000463f467221 */ /* 0x001fce0000010000 */
[----:B------:R-:W0:Y:S01]  /*11ee0*/  MUFU.EX2 R67, R67 ;  /* 0x0000004300437308 */ /* 0x000e220000000800 */
[----:B-1----:R-:W-:-:S04]  /*11ef0*/  FADD.FTZ R70, R64, R70 ;  /* 0x0000004640467221 */ /* 0x002fc80000010000 */
[----:B---3--:R-:W-:-:S04]  /*11f00*/  FADD.FTZ R70, R66, R70 ;  /* 0x0000004642467221 */ /* 0x008fc80000010000 */
[----:B0-----:R-:W-:Y:S01]  /*11f10*/  FADD.FTZ R21, R67, R70 ;  /* 0x0000004643157221 */ /* 0x001fe20000010000 */
[----:B--2---:R-:W-:Y:S06]  /*11f20*/  @!P0 BRA `(.L_x_1205) ;  /* 0x0000000000048947 */ /* 0x004fec0003800000 */
[----:B------:R-:W-:Y:S01]  /*11f30*/  BPT.TRAP 0x1 ;  /* 0x000000040000795c */ /* 0x000fe20000300000 */
.L_x_1205:
[----:B------:R-:W2:Y:S01]  /*11f40*/  LDL R70, [R1+0x40] ;  /* 0x0000400001467983 */ /* 0x000ea20000100800 */
[----:B------:R-:W-:-:S05]  /*11f50*/  VIADD R20, R20, 0x13260 ;  /* 0x0001326014147836 */ /* 0x000fca0000000000 */
[----:B--2---:R-:W-:Y:S02]  /*11f60*/  PRMT R20, R70, 0x654, R20 ;  /* 0x0000065446147816 */ /* 0x004fe40000000014 */
        /* <DEDUP_REMOVED lines=78> */
[C---:B--2---:R-:W-:Y:S01]  /*12450*/  ISETP.GT.AND P1, PT, R9.reuse, R70, PT ;  /* 0x000000460900720c */ /* 0x044fe20003f24270 */
[----:B------:R-:W-:-:S12]  /*12460*/  VIADD R9, R9, 0xffffffff ;  /* 0xffffffff09097836 */ /* 0x000fd80000000000 */
[----:B0-----:R-:W-:Y:S05]  /*12470*/  @P1 BRA `(.L_x_1206) ;  /* 0xffffffb000f81947 */ /* 0x001fea000383ffff */
[----:B------:R-:W-:Y:S05]  /*12480*/  BSYNC B0 ;  /* 0x0000000000007941 */ /* 0x000fea0003800000 */
.L_x_1186:
[----:B------:R0:W-:Y:S01]  /*12490*/  STL [R1+0x18], R24 ;  /* 0x0000181801007387 */ /* 0x0001e20000100800 */
[----:B------:R-:W-:Y:S02]  /*124a0*/  IMAD.MOV.U32 R3, RZ, RZ, R13 ;  /* 0x000000ffff037224 */ /* 0x000fe400078e000d */
[----:B------:R-:W-:Y:S01]  /*124b0*/  IMAD.MOV.U32 R8, RZ, RZ, R12 ;  /* 0x000000ffff087224 */ /* 0x000fe200078e000c */
[----:B------:R0:W-:Y:S01]  /*124c0*/  STL [R1+0x1c], R25 ;  /* 0x00001c1901007387 */ /* 0x0001e20000100800 */
[----:B------:R-:W-:Y:S02]  /*124d0*/  IMAD.MOV.U32 R19, RZ, RZ, R10 ;  /* 0x000000ffff137224 */ /* 0x000fe400078e000a */
[----:B------:R-:W-:Y:S01]  /*124e0*/  IMAD.MOV.U32 R156, RZ, RZ, R11 ;  /* 0x000000ffff9c7224 */ /* 0x000fe200078e000b */
[----:B------:R0:W-:Y:S06]  /*124f0*/  STL [R1+0x14], R28 ;  /* 0x0000141c01007387 */ /* 0x0001ec0000100800 */
.L_x_1185:
[----:B------:R-:W-:Y:S05]  /*12500*/  BSYNC B1 ;  /* 0x0000000000017941 */ /* 0x000fea0003800000 */
.L_x_1184:
[----:B------:R-:W2:Y:S01]  /*12510*/  LDL R10, [R1+0x38] ;  /* 0x00003800010a7983 */ /* 0x000ea20000100800 */
[----:B------:R-:W1:Y:S03]  /*12520*/  LDC R11, c[0x0][0x448] ;  /* 0x00011200ff0b7b82 */ /* 0x000e660000000800 */
[----:B------:R-:W3:Y:S04]  /*12530*/  LDL R15, [R1+0x4] ;  /* 0x00000400010f7983 */ /* 0x000ee80000100800 */
[----:B------:R-:W3:Y:S01]  /*12540*/  LDL R13, [R1+0x8] ;  /* 0x00000800010d7983 */ /* 0x000ee20000100800 */
[----:B------:R-:W4:Y:S01]  /*12550*/  LDC R14, c[0x0][0x9e4] ;  /* 0x00027900ff0e7b82 */ /* 0x000f220000000800 */
[----:B------:R-:W-:Y:S01]  /*12560*/  LOP3.LUT R17, R17, 0xffffffef, RZ, 0xc0, !PT ;  /* 0xffffffef11117812 */ /* 0x000fe200078ec0ff */
[----:B------:R-:W-:Y:S01]  /*12570*/  ULDC UR4, c[0x0][0x9dc] ;  /* 0x0002770000047ab9 */ /* 0x000fe20000000800 */
[----:B-1----:R-:W-:-:S13]  /*12580*/  ISETP.NE.AND P1, PT, R11, 0x1, PT ;  /* 0x000000010b00780c */ /* 0x002fda0003f25270 */
[----:B------:R-:W1:Y:S01]  /*12590*/  @P1 LDC R11, c[0x0][0x44c] ;  /* 0x00011300ff0b1b82 */ /* 0x000e620000000800 */
[----:B------:R-:W-:-:S04]  /*125a0*/  @P1 LOP3.LUT R17, R17, 0x10, RZ, 0xfc, !PT ;  /* 0x0000001011111812 */ /* 0x000fc800078efcff */
[----:B------:R-:W-:-:S03]  /*125b0*/  LOP3.LUT R17, R17, 0xffffffdf, RZ, 0xc0, !PT ;  /* 0xffffffdf11117812 */ /* 0x000fc600078ec0ff */
[----:B------:R-:W5:Y:S01]  /*125c0*/  @P1 LDC R12, c[0x0][0x450] ;  /* 0x00011400ff0c1b82 */ /* 0x000f620000000800 */
[----:B--2---:R-:W-:-:S04]  /*125d0*/  VIADD R10, R10, 0xbf ;  /* 0x000000bf0a0a7836 */ /* 0x004fc80000000000 */
[----:B-1----:R-:W-:Y:S01]  /*125e0*/  @P1 IMAD.HI.U32 R11, R10, R11, RZ ;  /* 0x0000000b0a0b1227 */ /* 0x002fe200078e00ff */
[----:B---3--:R-:W-:-:S04]  /*125f0*/  IADD3 R13, R13, 0x1, -R15 ;  /* 0x000000010d0d7810 */ /* 0x008fc80007ffe80f */
[----:B-----5:R-:W-:Y:S02]  /*12600*/  @P1 SHF.R.U32.HI R10, RZ, R12, R11 ;  /* 0x0000000cff0a1219 */ /* 0x020fe4000001160b */
[----:B----4-:R-:W-:-:S03]  /*12610*/  ISETP.GE.AND P1, PT, R14, 0x1, PT ;  /* 0x000000010e00780c */ /* 0x010fc60003f26270 */
[----:B------:R-:W-:-:S04]  /*12620*/  IMAD.IADD R10, R10, 0x1, R13 ;  /* 0x000000010a0a7824 */ /* 0x000fc800078e020d */
[----:B------:R-:W-:-:S06]  /*12630*/  VIADD R12, R10, -UR4 ;  /* 0x800000040a0c7c36 */ /* 0x000fcc0008000000 */
[----:B------:R-:W-:Y:S01]  /*12640*/  @P1 LOP3.LUT R17, R17, 0x20, RZ, 0xfc, !PT ;  /* 0x0000002011111812 */ /* 0x000fe200078efcff */
[----:B------:R-:W-:Y:S06]  /*12650*/  @!P1 BRA `(.L_x_1207) ;  /* 0x0000000000489947 */ /* 0x000fec0003800000 */
[----:B------:R-:W-:Y:S01]  /*12660*/  IMAD.MOV.U32 R13, RZ, RZ, R10 ;  /* 0x000000ffff0d7224 */ /* 0x000fe200078e000a */
[----:B------:R-:W-:Y:S04]  /*12670*/  BSSY B0, `(.L_x_1208) ;  /* 0x000000e000007945 */ /* 0x000fe80003800000 */
        /* <DEDUP_REMOVED lines=9> */
.L_x_1209:
[----:B------:R-:W-:-:S13]  /*12710*/  ISETP.NE.AND P1, PT, R14, 0x1, PT ;  /* 0x000000010e00780c */ /* 0x000fda0003f25270 */
[----:B------:R-:W1:Y:S02]  /*12720*/  @P1 LDC.64 R10, c[0x0][0x9e8] ;  /* 0x00027a00ff0a1b82 */ /* 0x000e640000000a00 */
[----:B-1----:R-:W-:-:S05]  /*12730*/  @P1 IMAD.HI.U32 R10, R13, R10, RZ ;  /* 0x0000000a0d0a1227 */ /* 0x002fca00078e00ff */
[----:B------:R-:W-:-:S07]  /*12740*/  @P1 SHF.R.U32.HI R13, RZ, R11, R10 ;  /* 0x0000000bff0d1219 */ /* 0x000fce000001160a */
.L_x_1210:
[----:B------:R-:W-:Y:S05]  /*12750*/  BSYNC B0 ;  /* 0x0000000000007941 */ /* 0x000fea0003800000 */
.L_x_1208:
[----:B------:R-:W-:-:S05]  /*12760*/  IMAD R13, R13, R14, RZ ;  /* 0x0000000e0d0d7224 */ /* 0x000fca00078e02ff */
[----:B------:R-:W-:-:S07]  /*12770*/  VIMNMX R12, R12, R13, !PT ;  /* 0x0000000d0c0c7248 */ /* 0x000fce0007fe0100 */
.L_x_1207:
[----:B------:R-:W2:Y:S01]  /*12780*/  LDL R10, [R1+0x54] ;  /* 0x00005400010a7983 */ /* 0x000ea20000100800 */
[----:B------:R-:W-:Y:S01]  /*12790*/  VIADD R12, R12, 0x9f ;  /* 0x0000009f0c0c7836 */ /* 0x000fe20000000000 */
[----:B------:R-:W-:Y:S03]  /*127a0*/  BSSY B0, `(.L_x_1211) ;  /* 0x0000309000007945 */ /* 0x000fe60003800000 */
[----:B------:R-:W-:-:S05]  /*127b0*/  IMAD.HI R12, R12, 0x66666667, RZ ;  /* 0x666666670c0c7827 */ /* 0x000fca00078e02ff */
[----:B------:R-:W-:-:S04]  /*127c0*/  SHF.R.U32.HI R11, RZ, 0x1f, R12 ;  /* 0x0000001fff0b7819 */ /* 0x000fc8000001160c */
[----:B------:R-:W-:-:S04]  /*127d0*/  LEA.HI.SX32 R11, R12, R11, 0x1a ;  /* 0x0000000b0c0b7211 */ /* 0x000fc800078fd2ff */
[----:B--2---:R-:W-:-:S04]  /*127e0*/  VIMNMX R10, R10, R11, !PT ;  /* 0x0000000b0a0a7248 */ /* 0x004fc80007fe0100 */
[----:B------:R-:W-:Y:S01]  /*127f0*/  ISETP.GE.AND P1, PT, R9, R10, PT ;  /* 0x0000000a0900720c */ /* 0x000fe20003f26270 */
[----:B------:R1:W-:-:S12]  /*12800*/  STL [R1+0x48], R10 ;  /* 0x0000480a01007387 */ /* 0x0003d80000100800 */
[----:B-1----:R-:W-:Y:S05]  /*12810*/  @!P1 BRA `(.L_x_1212) ;  /* 0x0000003000049947 */ /* 0x002fea0003800000 */
[----:B------:R-:W-:Y:S01]  /*12820*/  BSSY B1, `(.L_x_1212) ;  /* 0x0000300000017945 */ /* 0x000fe20003800000 */
[----:B------:R-:W-:Y:S02]  /*12830*/  IMAD.MOV.U32 R13, RZ, RZ, R3 ;  /* 0x000000ffff0d7224 */ /* 0x000fe400078e0003 */
[----:B------:R-:W-:Y:S02]  /*12840*/  IMAD.MOV.U32 R12, RZ, RZ, R8 ;  /* 0x000000ffff0c7224 */ /* 0x000fe400078e0008 */
[----:B------:R-:W-:Y:S02]  /*12850*/  IMAD.MOV.U32 R20, RZ, RZ, R156 ;  /* 0x000000ffff147224 */ /* 0x000fe400078e009c */
[----:B0-----:R-:W-:-:S07]  /*12860*/  IMAD.MOV.U32 R28, RZ, RZ, R19 ;  /* 0x000000ffff1c7224 */ /* 0x001fce00078e0013 */
.L_x_1224:
[----:B------:R-:W-:-:S05]  /*12870*/  VIADD R19, R28, 0x1 ;  /* 0x000000011c137836 */ /* 0x000fca0000000000 */
[----:B------:R-:W-:-:S04]  /*12880*/  ISETP.NE.AND P1, PT, R19, 0x2, PT ;  /* 0x000000021300780c */ /* 0x000fc80003f25270 */
[----:B------:R-:W-:Y:S02]  /*12890*/  SEL R3, RZ, 0x1, P1 ;  /* 0x00000001ff037807 */ /* 0x000fe40000800000 */
[----:B------:R-:W-:Y:S02]  /*128a0*/  SEL R19, R19, RZ, P1 ;  /* 0x000000ff13137207 */ /* 0x000fe40000800000 */
[----:B------:R-:W-:Y:S01]  /*128b0*/  LOP3.LUT R156, R20, R3, RZ, 0x3c, !PT ;  /* 0x00000003149c7212 */ /* 0x000fe200078e3cff */
[----:B------:R-:W-:Y:S06]  /*128c0*/  @!P0 BRA `(.L_x_1213) ;  /* 0x0000000000048947 */ /* 0x000fec0003800000 */
[----:B------:R-:W-:Y:S01]  /*128d0*/  BPT.TRAP 0x1 ;  /* 0x000000040000795c */ /* 0x000fe20000300000 */
.L_x_1213:
[----:B------:R-:W-:Y:S01]  /*128e0*/  IMAD R0, R19, 0x8, R18 ;  /* 0x0000000813007824 */ /* 0x000fe200078e0212 */
[----:B------:R-:W-:-:S04]  /*128f0*/  SHF.L.U32 R3, R156, 0x1f, RZ ;  /* 0x0000001f9c037819 */ /* 0x000fc800000006ff */
[----:B------:R0:W1:Y:S01]  /*12900*/  SYNCS.PHASECHK.TRANS64.TRYWAIT P1, [R0+URZ+0x13230], R3 ;  /* 0x01323003000075a7 */ /* 0x000062000802017f */
[----:B------:R-:W-:Y:S05]  /*12910*/  @!P0 BRA `(.L_x_1214) ;  /* 0x0000000000048947 */ /* 0x000fea0003800000 */
[----:B------:R-:W-:Y:S01]  /*12920*/  BPT.TRAP 0x1 ;  /* 0x000000040000795c */ /* 0x000fe20000300000 */
.L_x_1214:
        /* <DEDUP_REMOVED lines=8> */
.L_x_1216:
[----:B------:R-:W-:Y:S05]  /*129b0*/  BSYNC B2 ;  /* 0x0000000000027941 */ /* 0x000fea0003800000 */
.L_x_1215:
[----:B------:R-:W-:Y:S01]  /*129c0*/  IMAD.MOV.U32 R10, RZ, RZ, R8 ;  /* 0x000000ffff0a7224 */ /* 0x000fe200078e0008 */
[----:B------:R-:W-:Y:S01]  /*129d0*/  R2UR UR12, R4 ;  /* 0x00000000040c72ca */ /* 0x000fe200000e0000 */
[----:B------:R-:W-:Y:S01]  /*129e0*/  IMAD.MOV.U32 R11, RZ, RZ, -0x7fffffe0 ;  /* 0x80000020ff0b7424 */ /* 0x000fe200078e00ff */
        /* <DEDUP_REMOVED lines=84> */
.L_x_1218:
[----:B01----:R-:W-:Y:S01]  /*12f30*/  SHF.L.U32 R0, R20, 0x1f, RZ ;  /* 0x0000001f14007819 */ /* 0x003fe200000006ff */
[----:B------:R-:W-:-:S04]  /*12f40*/  IMAD R20, R28, 0x8, R18 ;  /* 0x000000081c147824 */ /* 0x000fc800078e0212 */
[----:B------:R0:W1:Y:S01]  /*12f50*/  SYNCS.PHASECHK.TRANS64.TRYWAIT P1, [R20+URZ+0x13250], R0 ;  /* 0x01325000140075a7 */ /* 0x000062000802017f */
[----:B------:R-:W-:Y:S05]  /*12f60*/  @!P0 BRA `(.L_x_1219) ;  /* 0x0000000000048947 */ /* 0x000fea0003800000 */
[----:B------:R-:W-:Y:S01]  /*12f70*/  BPT.TRAP 0x1 ;  /* 0x000000040000795c */ /* 0x000fe20000300000 */
.L_x_1219:
[----:B------:R-:W-:Y:S04]  /*12f80*/  BSSY B2, `(.L_x_1220) ;  /* 0x0000004000027945 */ /* 0x000fe80003800000 */
[----:B-1----:R-:W-:Y:S05]  /*12f90*/  @P1 BRA `(.L_x_1221) ;  /* 0x0000000000081947 */ /* 0x002fea0003800000 */
[----:B------:R-:W1:Y:S02]  /*12fa0*/  SYNCS.PHASECHK.TRANS64.TRYWAIT P1, [R20+URZ+0x13250], R0 ;  /* 0x01325000140075a7 */ /* 0x000e64000802017f */
[----:B-1----:R-:W-:Y:S05]  /*12fb0*/  @!P1 BRA `(.L_x_1222) ;  /* 0x0000012000989947 */ /* 0x002fea0003800000 */
.L_x_1221:
[----:B------:R-:W-:Y:S05]  /*12fc0*/  BSYNC B2 ;  /* 0x0000000000027941 */ /* 0x000fea0003800000 */
.L_x_1220:
[----:B01----:R-:W-:Y:S01]  /*12fd0*/  VIADD R0, R18, 0x1000 ;  /* 0x0000100012007836 */ /* 0x003fe20000000000 */
[----:B------:R-:W2:Y:S01]  /*12fe0*/  LDL.LU R24, [R1+0x18] ;  /* 0x0000180001187983 */ /* 0x000ea20000300800 */
[----:B------:R-:W-:-:S03]  /*12ff0*/  IMAD.MOV.U32 R11, RZ, RZ, -0x3ffffff0 ;  /* 0xc0000010ff0b7424 */ /* 0x000fc600078e00ff */
[----:B------:R-:W-:Y:S01]  /*13000*/  SHF.R.U32.HI R0, RZ, 0x4, R0 ;  /* 0x00000004ff007819 */ /* 0x000fe20000011600 */
[----:B------:R-:W2:Y:S01]  /*13010*/  LDL.LU R25, [R1+0x1c] ;  /* 0x00001c0001197983 */ /* 0x000ea20000300800 */
[----:B------:R-:W-:Y:S02]  /*13020*/  R2UR UR7, R11 ;  /* 0x000000000b0772ca */ /* 0x000fe400000e0000 */
[----:B------:R-:W-:-:S04]  /*13030*/  LOP3.LUT R0, R0, 0x3fff, RZ, 0xc0, !PT ;  /* 0x00003fff00007812 */ /* 0x000fc800078ec0ff */
[----:B------:R-:W-:-:S05]  /*13040*/  LOP3.LUT R0, R0, 0x10000, RZ, 0xfc, !PT ;  /* 0x0001000000007812 */ /* 0x000fca00078efcff */
[----:B------:R-:W-:Y:S02]  /*13050*/  IMAD R10, R28, 0x280, R0 ;  /* 0x000002801c0a7824 */ /* 0x000fe400078e0200 */
[----:B------:R-:W2:Y:S03]  /*13060*/  LDL.LU R28, [R1+0x14] ;  /* 0x00001400011c7983 */ /* 0x000ea60000300800 */
[C---:B------:R-:W-:Y:S01]  /*13070*/  R2UR UR6, R10.reuse ;  /* 0x000000000a0672ca */ /* 0x040fe200000e0000 */
[----:B------:R-:W-:Y:S02]  /*13080*/  VIADD R14, R10, 0x80 ;  /* 0x000000800a0e7836 */ /* 0x000fe40000000000 */
[----:B------:R-:W-:Y:S02]  /*13090*/  IMAD.MOV.U32 R15, RZ, RZ, -0x3ffffff0 ;  /* 0xc0000010ff0f7424 */ /* 0x000fe400078e00ff */
[C---:B------:R-:W-:Y:S01]  /*130a0*/  FMUL.FTZ R126, R2.reuse, R126 ;  /* 0x0000007e027e7220 */ /* 0x040fe20000410000 */
[C---:B------:R-:W-:Y:S01]  /*130b0*/  FMUL.FTZ R11, R2.reuse, R120 ;  /* 0x00000078020b7220 */ /* 0x040fe20000410000 */
[----:B------:R-:W-:-:S04]  /*130c0*/  FMUL.FTZ R123, R2, R123 ;  /* 0x0000007b027b7220 */ /* 0x000fc80000410000 */
[----:B------:R0:W-:Y:S01]  /*130d0*/  MUFU.TANH R3, R123 ;  /* 0x0000007b00037308 */ /* 0x0001e20000002400 */
[----:B------:R-:W-:-:S07]  /*130e0*/  FMUL.FTZ R120, R2, R125 ;  /* 0x0000007d02787220 */ /* 0x000fce0000410000 */
[----:B------:R-:W-:Y:S01]  /*130f0*/  MUFU.TANH R11, R11 ;  /* 0x0000000b000b7308 */ /* 0x000fe20000002400 */
[C---:B------:R-:W-:Y:S01]  /*13100*/  FMUL.FTZ R122, R2.reuse, R122 ;  /* 0x0000007a027a7220 */ /* 0x040fe20000410000 */
[----:B------:R-:W-:-:S06]  /*13110*/  FMUL.FTZ R127, R2, R127 ;  /* 0x0000007f027f7220 */ /* 0x000fcc0000410000 */
[----:B------:R-:W-:Y:S01]  /*13120*/  MUFU.TANH R120, R120 ;  /* 0x0000007800787308 */ /* 0x000fe20000002400 */
[----:B0-----:R-:W-:-:S07]  /*13130*/  FMUL.FTZ R123, R2, R132 ;  /* 0x00000084027b7220 */ /* 0x001fce0000410000 */
[----:B------:R0:W-:Y:S02]  /*13140*/  MUFU.TANH R8, R122 ;  /* 0x0000007a00087308 */ /* 0x0001e40000002400 */
[----:B0-----:R-:W-:-:S06]  /*13150*/  FMUL.FTZ R122, R2, R129 ;  /* 0x00000081027a7220 */ /* 0x001fcc0000410000 */
[----:B------:R-:W-:Y:S01]  /*13160*/  MUFU.TANH R123, R123 ;  /* 0x0000007b007b7308 */ /* 0x000fe20000002400 */
[----:B------:R-:W-:-:S07]  /*13170*/  FMUL.FTZ R104, R2, R104 ;  /* 0x0000006802687220 */ /* 0x000fce0000410000 */
[----:B------:R-:W-:Y:S01]  /*13180*/  MUFU.TANH R122, R122 ;  /* 0x0000007a007a7308 */ /* 0x000fe20000002400 */
[----:B------:R-:W-:-:S07]  /*13190*/  FMUL.FTZ R105, R2, R105 ;  /* 0x0000006902697220 */ /* 0x000fce0000410000 */
[----:B------:R-:W-:Y:S08]  /*131a0*/  MUFU.TANH R104, R104 ;  /* 0x0000006800687308 */ /* 0x000ff00000002400 */
[----:B------:R-:W-:Y:S01]  /*131b0*/  MUFU.TANH R105, R105 ;  /* 0x0000006900697308 */ /* 0x000fe20000002400 */
[C---:B------:R-:W-:Y:S01]  /*131c0*/  FMUL.FTZ R129, R2.reuse, R110 ;  /* 0x0000006e02817220 */ /* 0x040fe20000410000 */
[C---:B------:R-:W-:Y:S01]  /*131d0*/  FMUL.FTZ R110, R2.reuse, R116 ;  /* 0x00000074026e7220 */ /* 0x040fe20000410000 */
[C---:B------:R-:W-:Y:S01]  /*131e0*/  FMUL.FTZ R130, R2.reuse, R130 ;  /* 0x0000008202827220 */ /* 0x040fe20000410000 */
[----:B------:R-:W-:-:S04]  /*131f0*/  FMUL.FTZ R88, R2, R88 ;  /* 0x0000005802587220 */ /* 0x000fc80000410000 */
[----:B------:R-:W-:Y:S01]  /*13200*/  MUFU.TANH R0, R130 ;  /* 0x0000008200007308 */ /* 0x000fe20000002400 */
[----:B------:R-:W-:-:S07]  /*13210*/  FMUL.FTZ R89, R2, R89 ;  /* 0x0000005902597220 */ /* 0x000fce0000410000 */
[----:B------:R-:W-:Y:S08]  /*13220*/  MUFU.TANH R110, R110 ;  /* 0x0000006e006e7308 */ /* 0x000ff00000002400 */
[----:B------:R-:W-:Y:S01]  /*13230*/  MUFU.TANH R88, R88 ;  /* 0x0000005800587308 */ /* 0x000fe20000002400 */
[----:B--2---:R-:W-:-:S06]  /*13240*/  WARPGROUP.ARRIVE ;  /* 0x00000000000079c5 */ /* 0x004fcc0000000000 */
[----:B------:R-:W-:Y:S01]  /*13250*/  QGMMA.64x64x32.F32.E4M3.E4M3 R24, R152, gdesc[UR4], R24, gsb0 ;  /* 0x00e0000498187df3 */ /* 0x000fe20008000818 */
[----:B------:R-:W-:Y:S02]  /*13260*/  R2UR UR6, R14 ;  /* 0x000000000e0672ca */ /* 0x000fe400000e0000 */
[----:B------:R-:W-:Y:S01]  /*13270*/  R2UR UR7, R15 ;  /* 0x000000000f0772ca */ /* 0x000fe200000e0000 */
[----:B------:R-:W-:Y:S02]  /*13280*/  VIADD R14, R10, 0x100 ;  /* 0x000001000a0e7836 */ /* 0x000fe40000000000 */
[----:B------:R-:W-:Y:S01]  /*13290*/  IMAD.MOV.U32 R15, RZ, RZ, -0x3ffffff0 ;  /* 0xc0000010ff0f7424 */ /* 0x000fe200078e00ff */
[----:B------:R-:W-:Y:S02]  /*132a0*/  WARPGROUP.DEPBAR.LE gsb0, 0x0 ;  /* 0x00008000000079c5 */ /* 0x000fe40000010000 */
[----:B------:R-:W-:-:S07]  /*132b0*/  WARPGROUP.ARRIVE ;  /* 0x00000000000079c5 */ /* 0x000fce0000000000 */
[----:B------:R-:W-:Y:S01]  /*132c0*/  QGMMA.64x64x32.F32.E4M3.E4M3 R24, R148, gdesc[UR4], R24, gsb0 ;  /* 0x00e0000494187df3 */ /* 0x000fe20008000818 */
[----:B------:R-:W0:Y:S01]  /*132d0*/  MUFU.TANH R154, R126 ;  /* 0x0000007e009a7308 */ /* 0x000e220000002400 */
[----:B------:R-:W-:Y:S01]  /*132e0*/  R2UR UR6, R14 ;  /* 0x000000000e0672ca */ /* 0x000fe200000e0000 */
[C---:B------:R-:W-:Y:S01]  /*132f0*/  FMUL.FTZ R14, R2.reuse, R121 ;  /* 0x00000079020e7220 */ /* 0x040fe20000410000 */
[----:B------:R-:W-:Y:S01]  /*13300*/  R2UR UR7, R15 ;  /* 0x000000000f0772ca */ /* 0x000fe200000e0000 */
[----:B------:R-:W-:-:S04]  /*13310*/  FMUL.FTZ R15, R2, R124 ;  /* 0x0000007c020f7220 */ /* 0x000fc80000410000 */
[----:B------:R-:W1:Y:S01]  /*13320*/  MUFU.TANH R14, R14 ;  /* 0x0000000e000e7308 */ /* 0x000e620000002400 */
[C---:B------:R-:W-:Y:S01]  /*13330*/  FMUL.FTZ R121, R2.reuse, R128 ;  /* 0x0000008002797220 */ /* 0x040fe20000410000 */
[----:B------:R-:W-:-:S06]  /*13340*/  FMUL.FTZ R124, R2, R133 ;  /* 0x00000085027c7220 */ /* 0x000fcc0000410000 */
[----:B------:R-:W2:Y:S01]  /*13350*/  MUFU.TANH R15, R15 ;  /* 0x0000000f000f7308 */ /* 0x000ea20000002400 */
[----:B0-----:R-:W-:Y:S02]  /*13360*/  IMAD.MOV.U32 R133, RZ, RZ, R154 ;  /* 0x000000ffff857224 */ /* 0x001fe400078e009a */
[C---:B------:R-:W-:Y:S01]  /*13370*/  FMUL.FTZ R154, R2.reuse, R106 ;  /* 0x0000006a029a7220 */ /* 0x040fe20000410000 */
[C---:B------:R-:W-:Y:S01]  /*13380*/  FMUL.FTZ R106, R2.reuse, R108 ;  /* 0x0000006c026a7220 */ /* 0x040fe20000410000 */
[----:B------:R-:W-:Y:S01]  /*13390*/  FMUL.FTZ R108, R2, R112 ;  /* 0x00000070026c7220 */ /* 0x000fe20000410000 */
[----:B------:R-:W-:Y:S01]  /*133a0*/  IMAD.MOV.U32 R112, RZ, RZ, R3 ;  /* 0x000000ffff707224 */ /* 0x000fe200078e0003 */
[----:B------:R-:W-:Y:S01]  /*133b0*/  FMNMX.FTZ R3, R11, R12, !PT ;  /* 0x0000000c0b037209 */ /* 0x000fe20007810000 */
[----:B------:R-:W0:Y:S03]  /*133c0*/  MUFU.TANH R121, R121 ;  /* 0x0000007900797308 */ /* 0x000e260000002400 */
[----:B-1----:R-:W-:-:S05]  /*133d0*/  FMNMX.FTZ R3, R14, R3, !PT ;  /* 0x000000030e037209 */ /* 0x002fca0007810000 */
[----:B------:R-:W1:Y:S01]  /*133e0*/  MUFU.TANH R153, R127 ;  /* 0x0000007f00997308 */ /* 0x000e620000002400 */
[----:B--2---:R-:W-:-:S04]  /*133f0*/  FMNMX.FTZ R3, R15, R3, !PT ;  /* 0x000000030f037209 */ /* 0x004fc80007810000 */
[----:B------:R-:W-:-:S03]  /*13400*/  FMNMX.FTZ R3, R120, R3, !PT ;  /* 0x0000000378037209 */ /* 0x000fc60007810000 */
[----:B------:R-:W2:Y:S01]  /*13410*/  MUFU.TANH R124, R124 ;  /* 0x0000007c007c7308 */ /* 0x000ea20000002400 */
[----:B0-----:R-:W-:-:S04]  /*13420*/  FMNMX.FTZ R3, R121, R3, !PT ;  /* 0x0000000379037209 */ /* 0x001fc80007810000 */
[----:B------:R-:W-:Y:S01]  /*13430*/  FMNMX.FTZ R3, R122, R3, !PT ;  /* 0x000000037a037209 */ /* 0x000fe20007810000 */
[----:B------:R-:W-:Y:S02]  /*13440*/  WARPGROUP.DEPBAR.LE gsb0, 0x0 ;  /* 0x00008000000079c5 */ /* 0x000fe40000010000 */
[----:B------:R-:W-:-:S06]  /*13450*/  WARPGROUP.ARRIVE ;  /* 0x00000000000079c5 */ /* 0x000fcc0000000000 */
[----:B------:R-:W-:Y:S01]  /*13460*/  QGMMA.64x64x32.F32.E4M3.E4M3 R24, R144, gdesc[UR4], R24, gsb0 ;  /* 0x00e0000490187df3 */ /* 0x000fe20008000818 */
[----:B-1----:R-:W-:Y:S02]  /*13470*/  IMAD.MOV.U32 R132, RZ, RZ, R153 ;  /* 0x000000ffff847224 */ /* 0x002fe400078e0099 */
[C---:B------:R-:W-:Y:S01]  /*13480*/  FMUL.FTZ R153, R2.reuse, R107 ;  /* 0x0000006b02997220 */ /* 0x040fe20000410000 */
[C---:B------:R-:W-:Y:S01]  /*13490*/  FMUL.FTZ R107, R2.reuse, R109 ;  /* 0x0000006d026b7220 */ /* 0x040fe20000410000 */
[----:B------:R-:W0:Y:S01]  /*134a0*/  MUFU.TANH R106, R106 ;  /* 0x0000006a006a7308 */ /* 0x000e220000002400 */
[----:B------:R-:W-:Y:S01]  /*134b0*/  FMNMX.FTZ R3, R123, R3, !PT ;  /* 0x000000037b037209 */ /* 0x000fe20007810000 */
[----:B------:R-:W-:-:S03]  /*134c0*/  FMUL.FTZ R109, R2, R113 ;  /* 0x00000071026d7220 */ /* 0x000fc60000410000 */
[----:B--2---:R-:W-:-:S03]  /*134d0*/  FMNMX.FTZ R3, R124, R3, !PT ;  /* 0x000000037c037209 */ /* 0x004fc60007810000 */
[----:B------:R-:W1:Y:S01]  /*134e0*/  MUFU.TANH R107, R107 ;  /* 0x0000006b006b7308 */ /* 0x000e620000002400 */
[----:B------:R-:W-:Y:S01]  /*134f0*/  FMNMX.FTZ R3, R104, R3, !PT ;  /* 0x0000000368037209 */ /* 0x000fe20007810000 */
[----:B------:R-:W-:-:S06]  /*13500*/  FMUL.FTZ R128, R2, R111 ;  /* 0x0000006f02807220 */ /* 0x000fcc0000410000 */
[----:B------:R-:W2:Y:S01]  /*13510*/  MUFU.TANH R108, R108 ;  /* 0x0000006c006c7308 */ /* 0x000ea20000002400 */
[----:B------:R-:W-:Y:S01]  /*13520*/  FMNMX.FTZ R3, R105, R3, !PT ;  /* 0x0000000369037209 */ /* 0x000fe20007810000 */
[----:B------:R-:W-:-:S06]  /*13530*/  FMUL.FTZ R111, R2, R117 ;  /* 0x00000075026f7220 */ /* 0x000fcc0000410000 */
[----:B------:R-:W3:Y:S01]  /*13540*/  MUFU.TANH R109, R109 ;  /* 0x0000006d006d7308 */ /* 0x000ee20000002400 */
[----:B0-----:R-:W-:-:S04]  /*13550*/  FMNMX.FTZ R3, R106, R3, !PT ;  /* 0x000000036a037209 */ /* 0x001fc80007810000 */
[----:B-1----:R-:W-:-:S03]  /*13560*/  FMNMX.FTZ R3, R107, R3, !PT ;  /* 0x000000036b037209 */ /* 0x002fc60007810000 */
[----:B------:R-:W0:Y:S01]  /*13570*/  MUFU.TANH R111, R111 ;  /* 0x0000006f006f7308 */ /* 0x000e220000002400 */
[----:B------:R-:W-:Y:S01]  /*13580*/  FMUL.FTZ R149, R2, R90 ;  /* 0x0000005a02957220 */ /* 0x000fe20000410000 */
[----:B--2---:R-:W-:Y:S01]  /*13590*/  FMNMX.FTZ R3, R108, R3, !PT ;  /* 0x000000036c037209 */ /* 0x004fe20007810000 */
[C---:B------:R-:W-:Y:S01]  /*135a0*/  FMUL.FTZ R90, R2.reuse, R92 ;  /* 0x0000005c025a7220 */ /* 0x040fe20000410000 */
[C---:B------:R-:W-:Y:S01]  /*135b0*/  FMUL.FTZ R155, R2.reuse, R131 ;  /* 0x00000083029b7220 */ /* 0x040fe20000410000 */
[C---:B------:R-:W-:Y:S01]  /*135c0*/  FMUL.FTZ R131, R2.reuse, R135 ;  /* 0x0000008702837220 */ /* 0x040fe20000410000 */
[----:B------:R-:W-:Y:S02]  /*135d0*/  IMAD.MOV.U32 R135, RZ, RZ, R8 ;  /* 0x000000ffff877224 */ /* 0x000fe400078e0008 */
[C---:B------:R-:W-:Y:S01]  /*135e0*/  FMUL.FTZ R148, R2.reuse, R91 ;  /* 0x0000005b02947220 */ /* 0x040fe20000410000 */
[----:B------:R-:W1:Y:S01]  /*135f0*/  MUFU.TANH R89, R89 ;  /* 0x0000005900597308 */ /* 0x000e620000002400 */
[----:B---3--:R-:W-:Y:S01]  /*13600*/  FMNMX.FTZ R3, R109, R3, !PT ;  /* 0x000000036d037209 */ /* 0x008fe20007810000 */
[----:B------:R-:W-:Y:S01]  /*13610*/  FMUL.FTZ R91, R2, R93 ;  /* 0x0000005d025b7220 */ /* 0x000fe20000410000 */
[----:B------:R-:W-:-:S02]  /*13620*/  IMAD.MOV.U32 R113, RZ, RZ, R0 ;  /* 0x000000ffff717224 */ /* 0x000fc400078e0000 */
[----:B------:R-:W-:Y:S01]  /*13630*/  FMUL.FTZ R92, R2, R96 ;  /* 0x00000060025c7220 */ /* 0x000fe20000410000 */
[----:B------:R-:W-:Y:S02]  /*13640*/  FMNMX.FTZ R3, R110, R3, !PT ;  /* 0x000000036e037209 */ /* 0x000fe40007810000 */
[----:B------:R-:W2:Y:S01]  /*13650*/  MUFU.TANH R90, R90 ;  /* 0x0000005a005a7308 */ /* 0x000ea20000002400 */
[----:B------:R-:W-:Y:S01]  /*13660*/  FMNMX.FTZ R0, R135, R13, !PT ;  /* 0x0000000d87007209 */ /* 0x000fe20007810000 */
[C---:B------:R-:W-:Y:S01]  /*13670*/  FMUL.FTZ R130, R2.reuse, R134 ;  /* 0x0000008602827220 */ /* 0x040fe20000410000 */
[----:B0-----:R-:W-:Y:S01]  /*13680*/  FMNMX.FTZ R3, R111, R3, !PT ;  /* 0x000000036f037209 */ /* 0x001fe20007810000 */
[----:B------:R-:W-:Y:S01]  /*13690*/  FMUL.FTZ R93, R2, R97 ;  /* 0x00000061025d7220 */ /* 0x000fe20000410000 */
[----:B------:R-:W-:-:S03]  /*136a0*/  FMNMX.FTZ R0, R112, R0, !PT ;  /* 0x0000000070007209 */ /* 0x000fc60007810000 */
[----:B------:R-:W0:Y:S01]  /*136b0*/  MUFU.TANH R91, R91 ;  /* 0x0000005b005b7308 */ /* 0x000e220000002400 */
[----:B------:R-:W-:Y:S02]  /*136c0*/  FMNMX.FTZ R3, R88, R3, !PT ;  /* 0x0000000358037209 */ /* 0x000fe40007810000 */
[----:B------:R-:W-:-:S05]  /*136d0*/  FMNMX.FTZ R0, R133, R0, !PT ;  /* 0x0000000085007209 */ /* 0x000fca0007810000 */
[----:B------:R-:W3:Y:S01]  /*136e0*/  MUFU.TANH R155, R155 ;  /* 0x0000009b009b7308 */ /* 0x000ee20000002400 */
[----:B-1----:R-:W-:-:S07]  /*136f0*/  FMNMX.FTZ R3, R89, R3, !PT ;  /* 0x0000000359037209 */ /* 0x002fce0007810000 */
[----:B------:R-:W1:Y:S01]  /*13700*/  MUFU.TANH R92, R92 ;  /* 0x0000005c005c7308 */ /* 0x000e620000002400 */
[----:B------:R-:W-:Y:S02]  /*13710*/  WARPGROUP.DEPBAR.LE gsb0, 0x0 ;  /* 0x00008000000079c5 */ /* 0x000fe40000010000 */
[C---:B------:R-:W-:Y:S01]  /*13720*/  FMUL.FTZ R147, R2.reuse, R94 ;  /* 0x0000005e02937220 */ /* 0x040fe20000410000 */
[----:B------:R-:W-:-:S04]  /*13730*/  FMUL.FTZ R94, R2, R100 ;  /* 0x00000064025e7220 */ /* 0x000fc80000410000 */
[----:B------:R-:W4:Y:S01]  /*13740*/  MUFU.TANH R130, R130 ;  /* 0x0000008200827308 */ /* 0x000f220000002400 */
[C---:B------:R-:W-:Y:S01]  /*13750*/  FMUL.FTZ R146, R2.reuse, R95 ;  /* 0x0000005f02927220 */ /* 0x040fe20000410000 */
[----:B------:R-:W-:Y:S01]  /*13760*/  FMUL.FTZ R95, R2, R101 ;  /* 0x00000065025f7220 */ /* 0x000fe20000410000 */
[----:B------:R-:W-:-:S05]  /*13770*/  FMNMX.FTZ R0, R132, R0, !PT ;  /* 0x0000000084007209 */ /* 0x000fca0007810000 */
[----:B------:R-:W5:Y:S01]  /*13780*/  MUFU.TANH R93, R93 ;  /* 0x0000005d005d7308 */ /* 0x000f620000002400 */
[----:B--2---:R-:W-:Y:S01]  /*13790*/  FMNMX.FTZ R3, R90, R3, !PT ;  /* 0x000000035a037209 */ /* 0x004fe20007810000 */
[----:B------:R-:W-:Y:S01]  /*137a0*/  FMUL.FTZ R72, R2, R72 ;  /* 0x0000004802487220 */ /* 0x000fe20000410000 */
[----:B------:R-:W-:-:S05]  /*137b0*/  FMNMX.FTZ R0, R113, R0, !PT ;  /* 0x0000000071007209 */ /* 0x000fca0007810000 */
[----:B------:R-:W2:Y:S01]  /*137c0*/  MUFU.TANH R131, R131 ;  /* 0x0000008300837308 */ /* 0x000ea20000002400 */
[----:B0-----:R-:W-:Y:S01]  /*137d0*/  FMNMX.FTZ R3, R91, R3, !PT ;  /* 0x000000035b037209 */ /* 0x001fe20007810000 */
[----:B------:R-:W-:-:S06]  /*137e0*/  FMUL.FTZ R73, R2, R73 ;  /* 0x0000004902497220 */ /* 0x000fcc0000410000 */
[----:B------:R-:W0:Y:S01]  /*137f0*/  MUFU.TANH R94, R94 ;  /* 0x0000005e005e7308 */ /* 0x000e220000002400 */
[----:B---3--:R-:W-:-:S07]  /*13800*/  FMNMX.FTZ R0, R155, R0, !PT ;  /* 0x000000009b007209 */ /* 0x008fce0007810000 */
[----:B------:R-:W3:Y:S01]  /*13810*/  MUFU.TANH R154, R154 ;  /* 0x0000009a009a7308 */ /* 0x000ee20000002400 */
[C---:B------:R-:W-:Y:S01]  /*13820*/  FMUL.FTZ R126, R2.reuse, R74 ;  /* 0x0000004a027e7220 */ /* 0x040fe20000410000 */
[----:B------:R-:W-:Y:S01]  /*13830*/  FMUL.FTZ R74, R2, R75 ;  /* 0x0000004b024a7220 */ /* 0x000fe20000410000 */
[----:B-1----:R-:W-:-:S05]  /*13840*/  FMNMX.FTZ R3, R92, R3, !PT ;  /* 0x000000035c037209 */ /* 0x002fca0007810000 */
[----:B------:R-:W1:Y:S01]  /*13850*/  MUFU.TANH R95, R95 ;  /* 0x0000005f005f7308 */ /* 0x000e620000002400 */
[----:B------:R-:W-:Y:S01]  /*13860*/  FMUL.FTZ R75, R2, R76 ;  /* 0x0000004c024b7220 */ /* 0x000fe20000410000 */
[----:B----4-:R-:W-:-:S06]  /*13870*/  FMNMX.FTZ R0, R130, R0, !PT ;  /* 0x0000000082007209 */ /* 0x010fcc0007810000 */
[----:B------:R-:W4:Y:S01]  /*13880*/  MUFU.TANH R153, R153 ;  /* 0x0000009900997308 */ /* 0x000f220000002400 */
[----:B------:R-:W-:Y:S01]  /*13890*/  FMUL.FTZ R152, R2, R114 ;  /* 0x0000007202987220 */ /* 0x000fe20000410000 */
[----:B-----5:R-:W-:-:S06]  /*138a0*/  FMNMX.FTZ R3, R93, R3, !PT ;  /* 0x000000035d037209 */ /* 0x020fcc0007810000 */
[----:B------:R-:W5:Y:S01]  /*138b0*/  MUFU.TANH R72, R72 ;  /* 0x0000004800487308 */ /* 0x000f620000002400 */
[----:B------:R-:W-:Y:S01]  /*138c0*/  FMUL.FTZ R76, R2, R77 ;  /* 0x0000004d024c7220 */ /* 0x000fe20000410000 */
[----:B--2---:R-:W-:-:S06]  /*138d0*/  FMNMX.FTZ R0, R131, R0, !PT ;  /* 0x0000000083007209 */ /* 0x004fcc0007810000 */
[----:B------:R-:W2:Y:S01]  /*138e0*/  MUFU.TANH R129, R129 ;  /* 0x0000008100817308 */ /* 0x000ea20000002400 */
[C---:B------:R-:W-:Y:S01]  /*138f0*/  FMUL.FTZ R151, R2.reuse, R115 ;  /* 0x0000007302977220 */ /* 0x040fe20000410000 */
[C---:B------:R-:W-:Y:S01]  /*13900*/  FMUL.FTZ R77, R2.reuse, R78 ;  /* 0x0000004e024d7220 */ /* 0x040fe20000410000 */
[----:B------:R-:W-:-:S05]  /*13910*/  FMUL.FTZ R78, R2, R79 ;  /* 0x0000004f024e7220 */ /* 0x000fca0000410000 */
[----:B------:R-:W2:Y:S01]  /*13920*/  MUFU.TANH R73, R73 ;  /* 0x0000004900497308 */ /* 0x000ea20000002400 */
[----:B0-----:R-:W-:Y:S01]  /*13930*/  FMNMX.FTZ R3, R94, R3, !PT ;  /* 0x000000035e037209 */ /* 0x001fe20007810000 */
[----:B------:R-:W-:Y:S01]  /*13940*/  FMUL.FTZ R79, R2, R80 ;  /* 0x00000050024f7220 */ /* 0x000fe20000410000 */
[----:B---3--:R-:W-:-:S05]  /*13950*/  FMNMX.FTZ R0, R154, R0, !PT ;  /* 0x000000009a007209 */ /* 0x008fca0007810000 */
[----:B------:R-:W0:Y:S01]  /*13960*/  MUFU.TANH R128, R128 ;  /* 0x0000008000807308 */ /* 0x000e220000002400 */
[----:B------:R-:W-:Y:S01]  /*13970*/  FMUL.FTZ R150, R2, R118 ;  /* 0x0000007602967220 */ /* 0x000fe20000410000 */
[----:B-1----:R-:W-:-:S06]  /*13980*/  FMNMX.FTZ R3, R95, R3, !PT ;  /* 0x000000035f037209 */ /* 0x002fcc0007810000 */
[----:B------:R-:W1:Y:S01]  /*13990*/  MUFU.TANH R75, R75 ;  /* 0x0000004b004b7308 */ /* 0x000e620000002400 */
[----:B------:R-:W-:Y:S01]  /*139a0*/  FMUL.FTZ R80, R2, R81 ;  /* 0x0000005102507220 */ /* 0x000fe20000410000 */
[----:B----4-:R-:W-:-:S06]  /*139b0*/  FMNMX.FTZ R0, R153, R0, !PT ;  /* 0x0000000099007209 */ /* 0x010fcc0007810000 */
[----:B------:R-:W3:Y:S01]  /*139c0*/  MUFU.TANH R152, R152 ;  /* 0x0000009800987308 */ /* 0x000ee20000002400 */
[C---:B------:R-:W-:Y:S01]  /*139d0*/  FMUL.FTZ R125, R2.reuse, R119 ;  /* 0x00000077027d7220 */ /* 0x040fe20000410000 */
[C---:B------:R-:W-:Y:S01]  /*139e0*/  FMUL.FTZ R81, R2.reuse, R82 ;  /* 0x0000005202517220 */ /* 0x040fe20000410000 */
[----:B------:R-:W-:-:S05]  /*139f0*/  FMUL.FTZ R82, R2, R83 ;  /* 0x0000005302527220 */ /* 0x000fca0000410000 */
[----:B------:R-:W4:Y:S01]  /*13a00*/  MUFU.TANH R76, R76 ;  /* 0x0000004c004c7308 */ /* 0x000f220000002400 */
[----:B-----5:R-:W-:Y:S01]  /*13a10*/  FMNMX.FTZ R3, R72, R3, !PT ;  /* 0x0000000348037209 */ /* 0x020fe20007810000 */
[----:B------:R-:W-:Y:S01]  /*13a20*/  FMUL.FTZ R83, R2, R84 ;  /* 0x0000005402537220 */ /* 0x000fe20000410000 */
[----:B--2---:R-:W-:-:S05]  /*13a30*/  FMNMX.FTZ R0, R129, R0, !PT ;  /* 0x0000000081007209 */ /* 0x004fca0007810000 */
[----:B------:R-:W2:Y:S01]  /*13a40*/  MUFU.TANH R151, R151 ;  /* 0x0000009700977308 */ /* 0x000ea20000002400 */
[----:B------:R-:W-:Y:S01]  /*13a50*/  FMNMX.FTZ R3, R73, R3, !PT ;  /* 0x0000000349037209 */ /* 0x000fe20007810000 */
[----:B------:R-:W-:-:S06]  /*13a60*/  FMUL.FTZ R84, R2, R85 ;  /* 0x0000005502547220 */ /* 0x000fcc0000410000 */
[----:B------:R-:W5:Y:S01]  /*13a70*/  MUFU.TANH R79, R79 ;  /* 0x0000004f004f7308 */ /* 0x000f620000002400 */
[----:B0-----:R-:W-:-:S07]  /*13a80*/  FMNMX.FTZ R0, R128, R0, !PT ;  /* 0x0000000080007209 */ /* 0x001fce0007810000 */
[----:B------:R-:W0:Y:S01]  /*13a90*/  MUFU.TANH R150, R150 ;  /* 0x0000009600967308 */ /* 0x000e220000002400 */
[C---:B------:R-:W-:Y:S01]  /*13aa0*/  FMUL.FTZ R85, R2.reuse, R86 ;  /* 0x0000005602557220 */ /* 0x040fe20000410000 */
[----:B------:R-:W-:Y:S01]  /*13ab0*/  FMUL.FTZ R86, R2, R87 ;  /* 0x0000005702567220 */ /* 0x000fe20000410000 */
[----:B-1----:R-:W-:-:S05]  /*13ac0*/  FMNMX.FTZ R3, R75, R3, !PT ;  /* 0x000000034b037209 */ /* 0x002fca0007810000 */
[----:B------:R-:W1:Y:S01]  /*13ad0*/  MUFU.TANH R80, R80 ;  /* 0x0000005000507308 */ /* 0x000e620000002400 */
[----:B------:R-:W-:Y:S01]  /*13ae0*/  FMUL.FTZ R87, R2, R56 ;  /* 0x0000003802577220 */ /* 0x000fe20000410000 */
[----:B---3--:R-:W-:-:S06]  /*13af0*/  FMNMX.FTZ R0, R152, R0, !PT ;  /* 0x0000000098007209 */ /* 0x008fcc0007810000 */
[----:B------:R-:W3:Y:S01]  /*13b00*/  MUFU.TANH R125, R125 ;  /* 0x0000007d007d7308 */ /* 0x000ee20000002400 */
[----:B----4-:R-:W-:Y:S01]  /*13b10*/  FMNMX.FTZ R3, R76, R3, !PT ;  /* 0x000000034c037209 */ /* 0x010fe20007810000 */
[----:B------:R-:W-:-:S06]  /*13b20*/  FMUL.FTZ R96, R2, R57 ;  /* 0x0000003902607220 */ /* 0x000fcc0000410000 */
[----:B------:R-:W4:Y:S01]  /*13b30*/  MUFU.TANH R83, R83 ;  /* 0x0000005300537308 */ /* 0x000f220000002400 */
[----:B--2---:R-:W-:-:S07]  /*13b40*/  FMNMX.FTZ R0, R151, R0, !PT ;  /* 0x0000000097007209 */ /* 0x004fce0007810000 */
[----:B------:R-:W2:Y:S01]  /*13b50*/  MUFU.TANH R149, R149 ;  /* 0x0000009500957308 */ /* 0x000ea20000002400 */
[----:B-----5:R-:W-:Y:S01]  /*13b60*/  FMNMX.FTZ R3, R79, R3, !PT ;  /* 0x000000034f037209 */ /* 0x020fe20007810000 */
[----:B------:R-:W-:-:S06]  /*13b70*/  FMUL.FTZ R60, R2, R60 ;  /* 0x0000003c023c7220 */ /* 0x000fcc0000410000 */
[----:B------:R-:W5:Y:S01]  /*13b80*/  MUFU.TANH R84, R84 ;  /* 0x0000005400547308 */ /* 0x000f620000002400 */
[----:B0-----:R-:W-:Y:S01]  /*13b90*/  FMNMX.FTZ R0, R150, R0, !PT ;  /* 0x0000000096007209 */ /* 0x001fe20007810000 */
[----:B------:R-:W-:-:S06]  /*13ba0*/  FMUL.FTZ R145, R2, R98 ;  /* 0x0000006202917220 */ /* 0x000fcc0000410000 */
[----:B------:R-:W0:Y:S01]  /*13bb0*/  MUFU.TANH R148, R148 ;  /* 0x0000009400947308 */ /* 0x000e220000002400 */
[----:B-1----:R-:W-:Y:S01]  /*13bc0*/  FMNMX.FTZ R3, R80, R3, !PT ;  /* 0x0000000350037209 */ /* 0x002fe20007810000 */
[----:B------:R-:W-:-:S06]  /*13bd0*/  FMUL.FTZ R61, R2, R61 ;  /* 0x0000003d023d7220 */ /* 0x000fcc0000410000 */
[----:B------:R-:W1:Y:S01]  /*13be0*/  MUFU.TANH R87, R87 ;  /* 0x0000005700577308 */ /* 0x000e620000002400 */
[----:B---3--:R-:W-:Y:S01]  /*13bf0*/  FMNMX.FTZ R0, R125, R0, !PT ;  /* 0x000000007d007209 */ /* 0x008fe20007810000 */
[----:B------:R-:W-:-:S06]  /*13c00*/  FMUL.FTZ R144, R2, R99 ;  /* 0x0000006302907220 */ /* 0x000fcc0000410000 */
[----:B------:R-:W3:Y:S01]  /*13c10*/  MUFU.TANH R147, R147 ;  /* 0x0000009300937308 */ /* 0x000ee20000002400 */
[----:B----4-:R-:W-:Y:S01]  /*13c20*/  FMNMX.FTZ R3, R83, R3, !PT ;  /* 0x0000000353037209 */ /* 0x010fe20007810000 */
[----:B------:R-:W-:-:S06]  /*13c30*/  FMUL.FTZ R64, R2, R64 ;  /* 0x0000004002407220 */ /* 0x000fcc0000410000 */
[----:B------:R-:W4:Y:S01]  /*13c40*/  MUFU.TANH R96, R96 ;  /* 0x0000006000607308 */ /* 0x000f220000002400 */
[----:B--2---:R-:W-:Y:S01]  /*13c50*/  FMNMX.FTZ R0, R149, R0, !PT ;  /* 0x0000000095007209 */ /* 0x004fe20007810000 */
[----:B------:R-:W-:-:S06]  /*13c60*/  FMUL.FTZ R134, R2, R102 ;  /* 0x0000006602867220 */ /* 0x000fcc0000410000 */
        /* <DEDUP_REMOVED lines=10> */
[----:B---3--:R-:W-:-:S07]  /*13d10*/  FMNMX.FTZ R0, R147, R0, !PT ;  /* 0x0000000093007209 */ /* 0x008fce0007810000 */
[----:B------:R-:W3:Y:S01]  /*13d20*/  MUFU.TANH R144, R144 ;  /* 0x0000009000907308 */ /* 0x000ee20000002400 */
[----:B----4-:R-:W-:Y:S01]  /*13d30*/  FMNMX.FTZ R3, R96, R3, !PT ;  /* 0x0000000360037209 */ /* 0x010fe20007810000 */
[----:B------:R-:W-:-:S06]  /*13d40*/  FMUL.FTZ R100, R2, R69 ;  /* 0x0000004502647220 */ /* 0x000fcc0000410000 */
[----:B------:R-:W4:Y:S01]  /*13d50*/  MUFU.TANH R64, R64 ;  /* 0x0000004000407308 */ /* 0x000f220000002400 */
[----:B--2---:R-:W-:-:S07]  /*13d60*/  FMNMX.FTZ R0, R146, R0, !PT ;  /* 0x0000000092007209 */ /* 0x004fce0007810000 */
[----:B------:R-:W2:Y:S01]  /*13d70*/  MUFU.TANH R134, R134 ;  /* 0x0000008600867308 */ /* 0x000ea20000002400 */
[----:B-----5:R-:W-:-:S07]  /*13d80*/  FMNMX.FTZ R3, R60, R3, !PT ;  /* 0x000000033c037209 */ /* 0x020fce0007810000 */
[----:B------:R-:W5:Y:S01]  /*13d90*/  MUFU.TANH R97, R97 ;  /* 0x0000006100617308 */ /* 0x000f620000002400 */
[----:B0-----:R-:W-:-:S07]  /*13da0*/  FMNMX.FTZ R0, R145, R0, !PT ;  /* 0x0000000091007209 */ /* 0x001fce0007810000 */
[----:B------:R-:W0:Y:S01]  /*13db0*/  MUFU.TANH R127, R127 ;  /* 0x0000007f007f7308 */ /* 0x000e220000002400 */
[----:B-1----:R-:W-:-:S07]  /*13dc0*/  FMNMX.FTZ R3, R61, R3, !PT ;  /* 0x000000033d037209 */ /* 0x002fce0007810000 */
[----:B------:R-:W1:Y:S01]  /*13dd0*/  MUFU.TANH R99, R99 ;  /* 0x0000006300637308 */ /* 0x000e620000002400 */
[----:B---3--:R-:W-:-:S07]  /*13de0*/  FMNMX.FTZ R0, R144, R0, !PT ;  /* 0x0000000090007209 */ /* 0x008fce0007810000 */
[----:B------:R-:W3:Y:S01]  /*13df0*/  MUFU.TANH R126, R126 ;  /* 0x0000007e007e7308 */ /* 0x000ee20000002400 */
[----:B----4-:R-:W-:-:S07]  /*13e00*/  FMNMX.FTZ R3, R64, R3, !PT ;  /* 0x0000000340037209 */ /* 0x010fce0007810000 */
[----:B------:R-:W4:Y:S01]  /*13e10*/  MUFU.TANH R100, R100 ;  /* 0x0000006400647308 */ /* 0x000f220000002400 */
[----:B--2---:R-:W-:-:S07]  /*13e20*/  FMNMX.FTZ R0, R134, R0, !PT ;  /* 0x0000000086007209 */ /* 0x004fce0007810000 */
[----:B------:R-:W2:Y:S01]  /*13e30*/  MUFU.TANH R74, R74 ;  /* 0x0000004a004a7308 */ /* 0x000ea20000002400 */
[----:B-----5:R-:W-:Y:S02]  /*13e40*/  FMNMX.FTZ R3, R97, R3, !PT ;  /* 0x0000000361037209 */ /* 0x020fe40007810000 */
[----:B0-----:R-:W-:-:S05]  /*13e50*/  FMNMX.FTZ R0, R127, R0, !PT ;  /* 0x000000007f007209 */ /* 0x001fca0007810000 */
[----:B------:R-:W0:Y:S01]  /*13e60*/  MUFU.TANH R77, R77 ;  /* 0x0000004d004d7308 */ /* 0x000e220000002400 */
[----:B-1----:R-:W-:Y:S02]  /*13e70*/  FMNMX.FTZ R3, R99, R3, !PT ;  /* 0x0000000363037209 */ /* 0x002fe40007810000 */
[----:B---3--:R-:W-:-:S05]  /*13e80*/  FMNMX.FTZ R0, R126, R0, !PT ;  /* 0x000000007e007209 */ /* 0x008fca0007810000 */
[----:B------:R-:W1:Y:S01]  /*13e90*/  MUFU.TANH R78, R78 ;  /* 0x0000004e004e7308 */ /* 0x000e620000002400 */
[----:B----4-:R-:W-:Y:S02]  /*13ea0*/  FMNMX.FTZ R8, R100, R3, !PT ;  /* 0x0000000364087209 */ /* 0x010fe40007810000 */
[----:B--2---:R-:W-:-:S05]  /*13eb0*/  FMNMX.FTZ R0, R74, R0, !PT ;  /* 0x000000004a007209 */ /* 0x004fca0007810000 */
[----:B------:R-:W2:Y:S01]  /*13ec0*/  MUFU.TANH R81, R81 ;  /* 0x0000005100517308 */ /* 0x000ea20000002400 */
[----:B0-----:R-:W-:Y:S01]  /*13ed0*/  FMNMX.FTZ R0, R77, R0, !PT ;  /* 0x000000004d007209 */ /* 0x001fe20007810000 */
[----:B------:R-:W0:Y:S06]  /*13ee0*/  SHFL.BFLY PT, R56, R8, 0x2, 0x1f ;  /* 0x0c401f0008387f89 */ /* 0x000e2c00000e0000 */
[----:B------:R-:W3:Y:S01]  /*13ef0*/  MUFU.TANH R82, R82 ;  /* 0x0000005200527308 */ /* 0x000ee20000002400 */
[----:B------:R-:W-:Y:S01]  /*13f00*/  FMUL.FTZ R58, R2, R58 ;  /* 0x0000003a023a7220 */ /* 0x000fe20000410000 */
[----:B-1----:R-:W-:-:S06]  /*13f10*/  FMNMX.FTZ R0, R78, R0, !PT ;  /* 0x000000004e007209 */ /* 0x002fcc0007810000 */
[----:B------:R-:W1:Y:S01]  /*13f20*/  MUFU.TANH R85, R85 ;  /* 0x0000005500557308 */ /* 0x000e620000002400 */
[----:B------:R-:W-:Y:S01]  /*13f30*/  FMUL.FTZ R59, R2, R59 ;  /* 0x0000003b023b7220 */ /* 0x000fe20000410000 */
[----:B--2---:R-:W-:-:S06]  /*13f40*/  FMNMX.FTZ R0, R81, R0, !PT ;  /* 0x0000000051007209 */ /* 0x004fcc0007810000 */
[----:B------:R-:W2:Y:S01]  /*13f50*/  MUFU.TANH R86, R86 ;  /* 0x0000005600567308 */ /* 0x000ea20000002400 */
[----:B------:R-:W-:Y:S01]  /*13f60*/  FMUL.FTZ R62, R2, R62 ;  /* 0x0000003e023e7220 */ /* 0x000fe20000410000 */
[----:B---3--:R-:W-:-:S06]  /*13f70*/  FMNMX.FTZ R0, R82, R0, !PT ;  /* 0x0000000052007209 */ /* 0x008fcc0007810000 */
        /* <DEDUP_REMOVED lines=10> */
[----:B0-----:R-:W-:Y:S01]  /*14020*/  FMNMX.FTZ R8, R8, R56, !PT ;  /* 0x0000003808087209 */ /* 0x001fe20007810000 */
[----:B------:R-:W-:Y:S01]  /*14030*/  FMUL.FTZ R70, R2, R70 ;  /* 0x0000004602467220 */ /* 0x000fe20000410000 */
[----:B------:R-:W-:Y:S02]  /*14040*/  VIADD R56, R10, 0x180 ;  /* 0x000001800a387836 */ /* 0x000fe40000000000 */
[----:B------:R-:W-:-:S03]  /*14050*/  IMAD.MOV.U32 R57, RZ, RZ, -0x3ffffff0 ;  /* 0xc0000010ff397424 */ /* 0x000fc600078e00ff */
[----:B------:R-:W0:Y:S01]  /*14060*/  MUFU.TANH R98, R98 ;  /* 0x0000006200627308 */ /* 0x000e220000002400 */
[----:B-1----:R-:W-:Y:S01]  /*14070*/  FMNMX.FTZ R0, R59, R0, !PT ;  /* 0x000000003b007209 */ /* 0x002fe20007810000 */
[----:B------:R-:W-:Y:S01]  /*14080*/  FMUL.FTZ R71, R2, R71 ;  /* 0x0000004702477220 */ /* 0x000fe20000410000 */
[----:B------:R-:W-:Y:S02]  /*14090*/  R2UR UR6, R56 ;  /* 0x00000000380672ca */ /* 0x000fe400000e0000 */
[----:B------:R-:W-:-:S03]  /*140a0*/  R2UR UR7, R57 ;  /* 0x00000000390772ca */ /* 0x000fc600000e0000 */
[----:B------:R-:W1:Y:S01]  /*140b0*/  MUFU.TANH R67, R67 ;  /* 0x0000004300437308 */ /* 0x000e620000002400 */
[----:B--2---:R-:W-:Y:S01]  /*140c0*/  FMNMX.FTZ R0, R62, R0, !PT ;  /* 0x000000003e007209 */ /* 0x004fe20007810000 */
[----:B------:R-:W-:-:S06]  /*140d0*/  WARPGROUP.ARRIVE ;  /* 0x00000000000079c5 */ /* 0x000fcc0000000000 */
[----:B------:R-:W2:Y:S01]  /*140e0*/  MUFU.TANH R70, R70 ;  /* 0x0000004600467308 */ /* 0x000ea20000002400 */
[----:B---3--:R-:W-:Y:S01]  /*140f0*/  FMNMX.FTZ R0, R63, R0, !PT ;  /* 0x000000003f007209 */ /* 0x008fe20007810000 */
[----:B------:R-:W-:Y:S06]  /*14100*/  QGMMA.64x64x32.F32.E4M3.E4M3 R24, R140, gdesc[UR4], R24, gsb0 ;  /* 0x00e000048c187df3 */ /* 0x000fec0008000818 */
[----:B------:R-:W3:Y:S01]  /*14110*/  MUFU.TANH R71, R71 ;  /* 0x0000004700477308 */ /* 0x000ee20000002400 */
[----:B0-----:R-:W-:-:S04]  /*14120*/  FMNMX.FTZ R0, R98, R0, !PT ;  /* 0x0000000062007209 */ /* 0x001fc80007810000 */
[----:B-1----:R-:W-:-:S04]  /*14130*/  FMNMX.FTZ R0, R67, R0, !PT ;  /* 0x0000000043007209 */ /* 0x002fc80007810000 */
[----:B--2---:R-:W-:-:S04]  /*14140*/  FMNMX.FTZ R0, R70, R0, !PT ;  /* 0x0000000046007209 */ /* 0x004fc80007810000 */
[----:B---3--:R-:W-:-:S05]  /*14150*/  FMNMX.FTZ R0, R71, R0, !PT ;  /* 0x0000000047007209 */ /* 0x008fca0007810000 */
[----:B------:R-:W0:Y:S02]  /*14160*/  SHFL.BFLY PT, R3, R0, 0x2, 0x1f ;  /* 0x0c401f0000037f89 */ /* 0x000e2400000e0000 */
[----:B0-----:R-:W-:Y:S02]  /*14170*/  FMNMX.FTZ R3, R0, R3, !PT ;  /* 0x0000000300037209 */ /* 0x001fe40007810000 */
[----:B------:R-:W0:Y:S02]  /*14180*/  SHFL.BFLY PT, R0, R8, 0x1, 0x1f ;  /* 0x0c201f0008007f89 */ /* 0x000e2400000e0000 */
[----:B0-----:R-:W-:Y:S01]  /*14190*/  FMNMX.FTZ R8, R8, R0, !PT ;  /* 0x0000000008087209 */ /* 0x001fe20007810000 */
[----:B------:R-:W-:Y:S01]  /*141a0*/  IMAD.U32 R0, RZ, RZ, UR38 ;  /* 0x00000026ff007e24 */ /* 0x000fe2000f8e00ff */
[----:B------:R-:W-:Y:S02]  /*141b0*/  WARPGROUP.DEPBAR.LE gsb0, 0x0 ;  /* 0x00008000000079c5 */ /* 0x000fe40000010000 */
[----:B------:R-:W-:-:S02]  /*141c0*/  IMAD.MOV.U32 R143, RZ, RZ, R113 ;  /* 0x000000ffff8f7224 */ /* 0x000fc400078e0071 */
[----:B------:R-:W-:-:S04]  /*141d0*/  FFMA.FTZ R113, R8, R0, -8 ;  /* 0xc100000008717423 */ /* 0x000fc80000010000 */
[-CC-:B------:R-:W-:Y:S01]  /*141e0*/  FFMA.FTZ R118, R60, R0.reuse, -R113.reuse ;  /* 0x000000003c767223 */ /* 0x180fe20000010871 */
[----:B------:R-:W-:-:S02]  /*141f0*/  FFMA.FTZ R60, R64, R0, -R113 ;  /* 0x00000000403c7223 */ /* 0x000fc40000010871 */
[----:B------:R-:W2:Y:S04]  /*14200*/  LDL.LU R64, [R1] ;  /* 0x0000000001407983 */ /* 0x000ea80000300800 */
[----:B------:R-:W0:Y:S01]  /*14210*/  SHFL.BFLY PT, R56, R3, 0x1, 0x1f ;  /* 0x0c201f0003387f89 */ /* 0x000e2200000e0000 */
[----:B------:R-:W-:-:S01]  /*14220*/  FADD.FTZ R57, -R8, R12 ;  /* 0x0000000c08397221 */ /* 0x000fc20000010100 */
[----:B------:R-:W-:-:S05]  /*14230*/  VIADD R12, R10, 0x200 ;  /* 0x000002000a0c7836 */ /* 0x000fca0000000000 */
[----:B------:R-:W-:Y:S01]  /*14240*/  R2UR UR6, R12 ;  /* 0x000000000c0672ca */ /* 0x000fe200000e0000 */
[----:B------:R-:W-:Y:S01]  /*14250*/  FMUL.FTZ R57, R57, R0 ;  /* 0x0000000039397220 */ /* 0x000fe20000410000 */
[----:B0-----:R-:W-:-:S05]  /*14260*/  FMNMX.FTZ R3, R3, R56, !PT ;  /* 0x0000003803037209 */ /* 0x001fca0007810000 */
[----:B------:R-:W-:-:S04]  /*14270*/  FADD.FTZ R10, -R3, R13 ;  /* 0x0000000d030a7221 */ /* 0x000fc80000010100 */
[----:B------:R-:W-:-:S04]  /*14280*/  FMUL.FTZ R10, R10, R0 ;  /* 0x000000000a0a7220 */ /* 0x000fc80000410000 */
[----:B------:R0:W-:Y:S01]  /*14290*/  MUFU.EX2 R12, R10 ;  /* 0x0000000a000c7308 */ /* 0x0001e20000000800 */
[----:B------:R-:W-:-:S01]  /*142a0*/  FFMA.FTZ R101, R15, R0, -R113 ;  /* 0x000000000f657223 */ /* 0x000fc20000010871 */
[-CC-:B0-----:R-:W-:Y:S01]  /*142b0*/  FFMA.FTZ R10, R11, R0.reuse, -R113.reuse ;  /* 0x000000000b0a7223 */ /* 0x181fe20000010871 */
[----:B------:R-:W-:-:S05]  /*142c0*/  FFMA.FTZ R11, R14, R0, -R113 ;  /* 0x000000000e0b7223 */ /* 0x000fca0000010871 */
[----:B------:R0:W-:Y:S01]  /*142d0*/  MUFU.EX2 R66, R57 ;  /* 0x0000003900427308 */ /* 0x0001e20000000800 */
[----:B------:R-:W-:Y:S02]  /*142e0*/  IMAD.MOV.U32 R13, RZ, RZ, -0x3ffffff0 ;  /* 0xc0000010ff0d7424 */ /* 0x000fe400078e00ff */
[----:B------:R-:W-:-:S05]  /*142f0*/  FFMA.FTZ R102, R120, R0, -R113 ;  /* 0x0000000078667223 */ /* 0x000fca0000010871 */
[----:B------:R-:W-:Y:S01]  /*14300*/  MUFU.EX2 R10, R10 ;  /* 0x0000000a000a7308 */ /* 0x000fe20000000800 */
[----:B------:R-:W-:Y:S01]  /*14310*/  R2UR UR7, R13 ;  /* 0x000000000d0772ca */ /* 0x000fe200000e0000 */
[----:B------:R-:W-:-:S06]  /*14320*/  FFMA.FTZ R13, R121, R0, -R113 ;  /* 0x00000000790d7223 */ /* 0x000fcc0000010871 */
[----:B------:R-:W-:Y:S01]  /*14330*/  MUFU.EX2 R11, R11 ;  /* 0x0000000b000b7308 */ /* 0x000fe20000000800 */
[----:B------:R-:W-:Y:S02]  /*14340*/  IMAD.MOV.U32 R141, RZ, RZ, R135 ;  /* 0x000000ffff8d7224 */ /* 0x000fe400078e0087 */
[----:B------:R-:W-:-:S05]  /*14350*/  FFMA.FTZ R14, R122, R0, -R113 ;  /* 0x000000007a0e7223 */ /* 0x000fca0000010871 */
[----:B------:R-:W-:Y:S01]  /*14360*/  MUFU.EX2 R101, R101 ;  /* 0x0000006500657308 */ /* 0x000fe20000000800 */
[----:B------:R-:W-:-:S01]  /*14370*/  FFMA.FTZ R135, R3, R0, -8 ;  /* 0xc100000003877423 */ /* 0x000fc20000010000 */
[----:B------:R-:W-:-:S06]  /*14380*/  FFMA.FTZ R103, R123, R0, -R113 ;  /* 0x000000007b677223 */ /* 0x000fcc0000010871 */
[----:B------:R-:W-:Y:S01]  /*14390*/  MUFU.EX2 R102, R102 ;  /* 0x0000006600667308 */ /* 0x000fe20000000800 */
[----:B------:R-:W-:-:S01]  /*143a0*/  FFMA.FTZ R120, R99, R0, -R113 ;  /* 0x0000000063787223 */ /* 0x000fc20000010871 */
[----:B------:R-:W-:Y:S02]  /*143b0*/  IMAD.MOV.U32 R142, RZ, RZ, R112 ;  /* 0x000000ffff8e7224 */ /* 0x000fe400078e0070 */
[----:B------:R-:W-:-:S04]  /*143c0*/  FFMA.FTZ R99, R141, R0, -R135 ;  /* 0x000000008d637223 */ /* 0x000fc80000010887 */
[----:B------:R-:W-:Y:S01]  /*143d0*/  MUFU.EX2 R13, R13 ;  /* 0x0000000d000d7308 */ /* 0x000fe20000000800 */
[----:B------:R-:W-:-:S01]  /*143e0*/  FFMA.FTZ R119, R61, R0, -R113 ;  /* 0x000000003d777223 */ /* 0x000fc20000010871 */
[-CC-:B------:R-:W-:Y:S01]  /*143f0*/  FFMA.FTZ R112, R124, R0.reuse, -R113.reuse ;  /* 0x000000007c707223 */ /* 0x180fe20000010871 */
[----:B------:R-:W-:-:S01]  /*14400*/  FFMA.FTZ R61, R97, R0, -R113 ;  /* 0x00000000613d7223 */ /* 0x000fc20000010871 */
[----:B------:R-:W-:-:S04]  /*14410*/  FFMA.FTZ R97, R142, R0, -R135 ;  /* 0x000000008e617223 */ /* 0x000fc80000010887 */
[----:B------:R-:W-:Y:S01]  /*14420*/  MUFU.EX2 R14, R14 ;  /* 0x0000000e000e7308 */ /* 0x000fe20000000800 */
[----:B------:R-:W-:-:S01]  /*14430*/  FFMA.FTZ R15, R104, R0, -R113 ;  /* 0x00000000680f7223 */ /* 0x000fc20000010871 */
[----:B------:R-:W-:-:S06]  /*14440*/  FFMA.FTZ R133, R133, R0, -R135 ;  /* 0x0000000085857223 */ /* 0x000fcc0000010887 */
[----:B------:R-:W-:Y:S01]  /*14450*/  MUFU.EX2 R103, R103 ;  /* 0x0000006700677308 */ /* 0x000fe20000000800 */
[----:B------:R-:W-:-:S01]  /*14460*/  FFMA.FTZ R56, R105, R0, -R113 ;  /* 0x0000000069387223 */ /* 0x000fc20000010871 */
[----:B------:R-:W-:-:S06]  /*14470*/  FFMA.FTZ R132, R132, R0, -R135 ;  /* 0x0000000084847223 */ /* 0x000fcc0000010887 */
[----:B------:R-:W1:Y:S01]  /*14480*/  MUFU.EX2 R99, R99 ;  /* 0x0000006300637308 */ /* 0x000e620000000800 */
[----:B------:R-:W-:-:S01]  /*14490*/  FFMA.FTZ R123, R127, R0, -R135 ;  /* 0x000000007f7b7223 */ /* 0x000fc20000010887 */
[-C--:B------:R-:W-:Y:S01]  /*144a0*/  FFMA.FTZ R115, R76, R0.reuse, -R113 ;  /* 0x000000004c737223 */ /* 0x080fe20000010871 */
[----:B------:R-:W-:-:S05]  /*144b0*/  FFMA.FTZ R127, R126, R0, -R135 ;  /* 0x000000007e7f7223 */ /* 0x000fca0000010887 */
[----:B------:R-:W-:Y:S01]  /*144c0*/  MUFU.EX2 R112, R112 ;  /* 0x0000007000707308 */ /* 0x000fe20000000800 */
[----:B------:R-:W-:-:S01]  /*144d0*/  FFMA.FTZ R76, R80, R0, -R113 ;  /* 0x00000000504c7223 */ /* 0x000fc20000010871 */
[-CC-:B------:R-:W-:Y:S01]  /*144e0*/  FFMA.FTZ R104, R106, R0.reuse, -R113.reuse ;  /* 0x000000006a687223 */ /* 0x180fe20000010871 */
[----:B------:R-:W-:-:S05]  /*144f0*/  FFMA.FTZ R80, R96, R0, -R113 ;  /* 0x0000000060507223 */ /* 0x000fca0000010871 */
[----:B------:R-:W3:Y:S01]  /*14500*/  MUFU.EX2 R97, R97 ;  /* 0x0000006100617308 */ /* 0x000ee20000000800 */
[----:B------:R-:W-:-:S01]  /*14510*/  FFMA.FTZ R96, R143, R0, -R135 ;  /* 0x000000008f607223 */ /* 0x000fc20000010887 */
[-CC-:B------:R-:W-:Y:S01]  /*14520*/  FFMA.FTZ R105, R107, R0.reuse, -R113.reuse ;  /* 0x000000006b697223 */ /* 0x180fe20000010871 */
[----:B------:R-:W-:-:S05]  /*14530*/  FFMA.FTZ R107, R111, R0, -R113 ;  /* 0x000000006f6b7223 */ /* 0x000fca0000010871 */
[----:B------:R-:W-:Y:S01]  /*14540*/  MUFU.EX2 R15, R15 ;  /* 0x0000000f000f7308 */ /* 0x000fe20000000800 */
[----:B------:R-:W-:-:S01]  /*14550*/  FFMA.FTZ R111, R95, R0, -R113 ;  /* 0x000000005f6f7223 */ /* 0x000fc20000010871 */
[----:B------:R-:W-:-:S06]  /*14560*/  FFMA.FTZ R95, R155, R0, -R135 ;  /* 0x000000009b5f7223 */ /* 0x000fcc0000010887 */
[----:B------:R-:W4:Y:S01]  /*14570*/  MUFU.EX2 R133, R133 ;  /* 0x0000008500857308 */ /* 0x000f220000000800 */
[----:B0-----:R-:W-:-:S01]  /*14580*/  FFMA.FTZ R57, R108, R0, -R113 ;  /* 0x000000006c397223 */ /* 0x001fc20000010871 */
[----:B-1----:R-:W-:-:S06]  /*14590*/  FFMA.FTZ R21, R12, R21, R99 ;  /* 0x000000150c157223 */ /* 0x002fcc0000010063 */
[----:B------:R-:W-:Y:S01]  /*145a0*/  MUFU.EX2 R56, R56 ;  /* 0x0000003800387308 */ /* 0x000fe20000000800 */
[----:B------:R-:W-:-:S07]  /*145b0*/  FFMA.FTZ R130, R130, R0, -R135 ;  /* 0x0000000082827223 */ /* 0x000fce0000010887 */
[----:B------:R-:W0:Y:S01]  /*145c0*/  MUFU.EX2 R132, R132 ;  /* 0x0000008400847308 */ /* 0x000e220000000800 */
[----:B------:R-:W-:-:S01]  /*145d0*/  FFMA.FTZ R65, R109, R0, -R113 ;  /* 0x000000006d417223 */ /* 0x000fc20000010871 */
[----:B---3--:R-:W-:-:S06]  /*145e0*/  FADD.FTZ R21, R97, R21 ;  /* 0x0000001561157221 */ /* 0x008fcc0000010000 */
[----:B------:R-:W-:Y:S01]  /*145f0*/  MUFU.EX2 R104, R104 ;  /* 0x0000006800687308 */ /* 0x000fe20000000800 */
[----:B------:R-:W-:-:S07]  /*14600*/  FFMA.FTZ R131, R131, R0, -R135 ;  /* 0x0000000083837223 */ /* 0x000fce0000010887 */
[----:B------:R-:W1:Y:S01]  /*14610*/  MUFU.EX2 R96, R96 ;  /* 0x0000006000607308 */ /* 0x000e620000000800 */
[----:B------:R-:W-:-:S01]  /*14620*/  FFMA.FTZ R106, R110, R0, -R113 ;  /* 0x000000006e6a7223 */ /* 0x000fc20000010871 */
[----:B------:R-:W-:-:S06]  /*14630*/  FFMA.FTZ R110, R94, R0, -R113 ;  /* 0x000000005e6e7223 */ /* 0x000fcc0000010871 */
[----:B------:R-:W-:Y:S01]  /*14640*/  MUFU.EX2 R105, R105 ;  /* 0x0000006900697308 */ /* 0x000fe20000000800 */
[----:B----4-:R-:W-:-:S01]  /*14650*/  FADD.FTZ R21, R133, R21 ;  /* 0x0000001585157221 */ /* 0x010fc20000010000 */
[----:B------:R-:W-:-:S06]  /*14660*/  FFMA.FTZ R94, R154, R0, -R135 ;  /* 0x000000009a5e7223 */ /* 0x000fcc0000010887 */
[----:B------:R-:W3:Y:S01]  /*14670*/  MUFU.EX2 R95, R95 ;  /* 0x0000005f005f7308 */ /* 0x000ee20000000800 */
[----:B------:R-:W-:-:S01]  /*14680*/  FFMA.FTZ R69, R89, R0, -R113 ;  /* 0x0000000059457223 */ /* 0x000fc20000010871 */
[----:B------:R-:W-:-:S06]  /*14690*/  FFMA.FTZ R89, R93, R0, -R113 ;  /* 0x000000005d597223 */ /* 0x000fcc0000010871 */
[----:B------:R-:W-:Y:S01]  /*146a0*/  MUFU.EX2 R57, R57 ;  /* 0x0000003900397308 */ /* 0x000fe20000000800 */
[----:B0-----:R-:W-:-:S01]  /*146b0*/  FADD.FTZ R21, R132, R21 ;  /* 0x0000001584157221 */ /* 0x001fc20000010000 */
[----:B------:R-:W-:-:S06]  /*146c0*/  FFMA.FTZ R93, R153, R0, -R135 ;  /* 0x00000000995d7223 */ /* 0x000fcc0000010887 */
[----:B------:R-:W0:Y:S01]  /*146d0*/  MUFU.EX2 R130, R130 ;  /* 0x0000008200827308 */ /* 0x000e220000000800 */
[----:B------:R-:W-:-:S01]  /*146e0*/  FFMA.FTZ R68, R88, R0, -R113 ;  /* 0x0000000058447223 */ /* 0x000fc20000010871 */
[----:B-1----:R-:W-:-:S06]  /*146f0*/  FADD.FTZ R21, R96, R21 ;  /* 0x0000001560157221 */ /* 0x002fcc0000010000 */
[----:B------:R-:W1:Y:S01]  /*14700*/  MUFU.EX2 R65, R65 ;  /* 0x0000004100417308 */ /* 0x000e620000000800 */
[----:B------:R-:W-:-:S07]  /*14710*/  FFMA.FTZ R129, R129, R0, -R135 ;  /* 0x0000000081817223 */ /* 0x000fce0000010887 */
[----:B------:R-:W4:Y:S01]  /*14720*/  MUFU.EX2 R131, R131 ;  /* 0x0000008300837308 */ /* 0x000f220000000800 */
[----:B---3--:R-:W-:-:S07]  /*14730*/  FADD.FTZ R21, R95, R21 ;  /* 0x000000155f157221 */ /* 0x008fce0000010000 */
[----:B------:R-:W-:Y:S01]  /*14740*/  MUFU.EX2 R106, R106 ;  /* 0x0000006a006a7308 */ /* 0x000fe20000000800 */
[----:B------:R-:W-:-:S07]  /*14750*/  FFMA.FTZ R128, R128, R0, -R135 ;  /* 0x0000000080807223 */ /* 0x000fce0000010887 */
[----:B------:R-:W3:Y:S01]  /*14760*/  MUFU.EX2 R94, R94 ;  /* 0x0000005e005e7308 */ /* 0x000ee20000000800 */
[----:B------:R-:W-:-:S01]  /*14770*/  FFMA.FTZ R108, R90, R0, -R113 ;  /* 0x000000005a6c7223 */ /* 0x000fc20000010871 */
[----:B------:R-:W-:-:S06]  /*14780*/  FFMA.FTZ R88, R92, R0, -R113 ;  /* 0x000000005c587223 */ /* 0x000fcc0000010871 */
[----:B------:R-:W-:Y:S01]  /*14790*/  MUFU.EX2 R107, R107 ;  /* 0x0000006b006b7308 */ /* 0x000fe20000000800 */
[----:B--2---:R-:W-:-:S04]  /*147a0*/  FFMA.FTZ R64, R66, R64, R10 ;  /* 0x0000004042407223 */ /* 0x004fc8000001000a */
[----:B------:R-:W-:-:S04]  /*147b0*/  FADD.FTZ R64, R11, R64 ;  /* 0x000000400b407221 */ /* 0x000fc80000010000 */
[----:B------:R-:W-:-:S04]  /*147c0*/  FADD.FTZ R64, R101, R64 ;  /* 0x0000004065407221 */ /* 0x000fc80000010000 */
[----:B------:R-:W-:-:S04]  /*147d0*/  FADD.FTZ R64, R102, R64 ;  /* 0x0000004066407221 */ /* 0x000fc80000010000 */
[----:B------:R-:W-:-:S04]  /*147e0*/  FADD.FTZ R126, R13, R64 ;  /* 0x000000400d7e7221 */ /* 0x000fc80000010000 */
[----:B------:R-:W-:-:S04]  /*147f0*/  FADD.FTZ R126, R14, R126 ;  /* 0x0000007e0e7e7221 */ /* 0x000fc80000010000 */
[----:B------:R-:W-:Y:S01]  /*14800*/  FADD.FTZ R126, R103, R126 ;  /* 0x0000007e677e7221 */ /* 0x000fe20000010000 */
[----:B------:R2:W-:Y:S03]  /*14810*/  MUFU.EX2 R64, R127 ;  /* 0x0000007f00407308 */ /* 0x0005e60000000800 */
[----:B------:R-:W-:-:S01]  /*14820*/  FADD.FTZ R126, R112, R126 ;  /* 0x0000007e707e7221 */ /* 0x000fc20000010000 */
[----:B--2---:R-:W-:-:S03]  /*14830*/  FFMA.FTZ R127, R77, R0, -R135 ;  /* 0x000000004d7f7223 */ /* 0x004fc60000010887 */
[----:B------:R-:W-:-:S04]  /*14840*/  FADD.FTZ R77, R15, R126 ;  /* 0x0000007e0f4d7221 */ /* 0x000fc80000010000 */
[----:B------:R-:W-:-:S04]  /*14850*/  FADD.FTZ R77, R56, R77 ;  /* 0x0000004d384d7221 */ /* 0x000fc80000010000 */
[----:B------:R-:W-:Y:S01]  /*14860*/  FADD.FTZ R77, R104, R77 ;  /* 0x0000004d684d7221 */ /* 0x000fe20000010000 */
[----:B------:R-:W2:Y:S03]  /*14870*/  MUFU.EX2 R93, R93 ;  /* 0x0000005d005d7308 */ /* 0x000ea60000000800 */
[----:B------:R-:W-:-:S01]  /*14880*/  FADD.FTZ R77, R105, R77 ;  /* 0x0000004d694d7221 */ /* 0x000fc20000010000 */
[----:B0-----:R-:W-:-:S04]  /*14890*/  FADD.FTZ R21, R130, R21 ;  /* 0x0000001582157221 */ /* 0x001fc80000010000 */
[----:B------:R0:W-:Y:S01]  /*148a0*/  MUFU.EX2 R126, R127 ;  /* 0x0000007f007e7308 */ /* 0x0001e20000000800 */
[----:B------:R-:W-:-:S01]  /*148b0*/  FFMA.FTZ R92, R152, R0, -R135 ;  /* 0x00000000985c7223 */ /* 0x000fc20000010887 */
[----:B------:R-:W-:-:S06]  /*148c0*/  FFMA.FTZ R81, R81, R0, -R135 ;  /* 0x0000000051517223 */ /* 0x000fcc0000010887 */
[----:B------:R-:W-:Y:S01]  /*148d0*/  MUFU.EX2 R68, R68 ;  /* 0x0000004400447308 */ /* 0x000fe20000000800 */
[----:B0-----:R-:W-:-:S01]  /*148e0*/  FFMA.FTZ R127, R78, R0, -R135 ;  /* 0x000000004e7f7223 */ /* 0x001fc20000010887 */
[----:B------:R-:W-:Y:S01]  /*148f0*/  FADD.FTZ R78, R57, R77 ;  /* 0x0000004d394e7221 */ /* 0x000fe20000010000 */
[----:B------:R-:W-:-:S05]  /*14900*/  FFMA.FTZ R109, R91, R0, -R113 ;  /* 0x000000005b6d7223 */ /* 0x000fca0000010871 */
[----:B------:R-:W0:Y:S01]  /*14910*/  MUFU.EX2 R129, R129 ;  /* 0x0000008100817308 */ /* 0x000e220000000800 */
[----:B-1----:R-:W-:-:S01]  /*14920*/  FADD.FTZ R78, R65, R78 ;  /* 0x0000004e414e7221 */ /* 0x002fc20000010000 */
[----:B----4-:R-:W-:Y:S01]  /*14930*/  FADD.FTZ R21, R131, R21 ;  /* 0x0000001583157221 */ /* 0x010fe20000010000 */
[----:B------:R-:W-:-:S05]  /*14940*/  FFMA.FTZ R91, R151, R0, -R135 ;  /* 0x00000000975b7223 */ /* 0x000fca0000010887 */
[----:B------:R-:W-:Y:S01]  /*14950*/  MUFU.EX2 R69, R69 ;  /* 0x0000004500457308 */ /* 0x000fe20000000800 */
[----:B---3--:R-:W-:-:S01]  /*14960*/  FADD.FTZ R21, R94, R21 ;  /* 0x000000155e157221 */ /* 0x008fc20000010000 */
[----:B------:R-:W-:-:S06]  /*14970*/  FFMA.FTZ R124, R150, R0, -R135 ;  /* 0x00000000967c7223 */ /* 0x000fcc0000010887 */
[----:B------:R-:W1:Y:S01]  /*14980*/  MUFU.EX2 R128, R128 ;  /* 0x0000008000807308 */ /* 0x000e620000000800 */
[----:B------:R-:W-:-:S01]  /*14990*/  FFMA.FTZ R82, R82, R0, -R135 ;  /* 0x0000000052527223 */ /* 0x000fc20000010887 */
[----:B--2---:R-:W-:-:S06]  /*149a0*/  FADD.FTZ R21, R93, R21 ;  /* 0x000000155d157221 */ /* 0x004fcc0000010000 */
[----:B------:R-:W-:Y:S01]  /*149b0*/  MUFU.EX2 R108, R108 ;  /* 0x0000006c006c7308 */ /* 0x000fe20000000800 */
[----:B------:R-:W-:-:S07]  /*149c0*/  FFMA.FTZ R125, R125, R0, -R135 ;  /* 0x000000007d7d7223 */ /* 0x000fce0000010887 */
[----:B------:R2:W-:Y:S08]  /*149d0*/  MUFU.EX2 R77, R81 ;  /* 0x00000051004d7308 */ /* 0x0005f00000000800 */
[----:B------:R-:W3:Y:S01]  /*149e0*/  MUFU.EX2 R92, R92 ;  /* 0x0000005c005c7308 */ /* 0x000ee20000000800 */
[----:B--2---:R-:W-:-:S04]  /*149f0*/  FADD.FTZ R81, R106, R78 ;  /* 0x0000004e6a517221 */ /* 0x004fc80000010000 */
[----:B------:R-:W-:-:S03]  /*14a00*/  FADD.FTZ R81, R107, R81 ;  /* 0x000000516b517221 */ /* 0x000fc60000010000 */
[----:B------:R-:W-:Y:S01]  /*14a10*/  MUFU.EX2 R109, R109 ;  /* 0x0000006d006d7308 */ /* 0x000fe20000000800 */
[----:B0-----:R-:W-:-:S01]  /*14a20*/  FADD.FTZ R21, R129, R21 ;  /* 0x0000001581157221 */ /* 0x001fc20000010000 */
[----:B------:R-:W-:-:S06]  /*14a30*/  FFMA.FTZ R90, R149, R0, -R135 ;  /* 0x00000000955a7223 */ /* 0x000fcc0000010887 */
[----:B------:R-:W0:Y:S01]  /*14a40*/  MUFU.EX2 R91, R91 ;  /* 0x0000005b005b7308 */ /* 0x000e220000000800 */
[----:B------:R-:W-:-:S01]  /*14a50*/  FFMA.FTZ R114, R75, R0, -R113 ;  /* 0x000000004b727223 */ /* 0x000fc20000010871 */
[-C--:B------:R-:W-:Y:S01]  /*14a60*/  FFMA.FTZ R85, R85, R0.reuse, -R135 ;  /* 0x0000000055557223 */ /* 0x080fe20000010887 */
[----:B------:R-:W-:-:S05]  /*14a70*/  FFMA.FTZ R75, R79, R0, -R113 ;  /* 0x000000004f4b7223 */ /* 0x000fca0000010871 */
[----:B------:R-:W2:Y:S01]  /*14a80*/  MUFU.EX2 R88, R88 ;  /* 0x0000005800587308 */ /* 0x000ea20000000800 */
[----:B------:R-:W-:-:S01]  /*14a90*/  FFMA.FTZ R79, R87, R0, -R113 ;  /* 0x00000000574f7223 */ /* 0x000fc20000010871 */
[----:B-1----:R-:W-:-:S06]  /*14aa0*/  FADD.FTZ R21, R128, R21 ;  /* 0x0000001580157221 */ /* 0x002fcc0000010000 */
[----:B------:R1:W-:Y:S01]  /*14ab0*/  MUFU.EX2 R78, R82 ;  /* 0x00000052004e7308 */ /* 0x0003e20000000800 */
[----:B------:R-:W-:-:S07]  /*14ac0*/  FFMA.FTZ R87, R148, R0, -R135 ;  /* 0x0000000094577223 */ /* 0x000fce0000010887 */
[----:B------:R-:W4:Y:S01]  /*14ad0*/  MUFU.EX2 R124, R124 ;  /* 0x0000007c007c7308 */ /* 0x000f220000000800 */
[----:B-1----:R-:W-:-:S04]  /*14ae0*/  FADD.FTZ R82, R68, R81 ;  /* 0x0000005144527221 */ /* 0x002fc80000010000 */
[----:B------:R-:W-:-:S03]  /*14af0*/  FADD.FTZ R82, R69, R82 ;  /* 0x0000005245527221 */ /* 0x000fc60000010000 */
[----:B------:R-:W1:Y:S01]  /*14b00*/  MUFU.EX2 R89, R89 ;  /* 0x0000005900597308 */ /* 0x000e620000000800 */
[----:B------:R-:W-:-:S01]  /*14b10*/  FFMA.FTZ R72, R72, R0, -R113 ;  /* 0x0000000048487223 */ /* 0x000fc20000010871 */
[-CC-:B------:R-:W-:Y:S01]  /*14b20*/  FFMA.FTZ R73, R73, R0.reuse, -R113.reuse ;  /* 0x0000000049497223 */ /* 0x180fe20000010871 */
[----:B------:R-:W-:-:S05]  /*14b30*/  FFMA.FTZ R116, R83, R0, -R113 ;  /* 0x0000000053747223 */ /* 0x000fca0000010871 */
[----:B------:R-:W5:Y:S01]  /*14b40*/  MUFU.EX2 R125, R125 ;  /* 0x0000007d007d7308 */ /* 0x000f620000000800 */
[----:B------:R-:W-:-:S01]  /*14b50*/  FFMA.FTZ R117, R84, R0, -R113 ;  /* 0x0000000054757223 */ /* 0x000fc20000010871 */
[----:B------:R-:W-:Y:S01]  /*14b60*/  FFMA.FTZ R100, R100, R0, -R113 ;  /* 0x0000000064647223 */ /* 0x000fe20000010871 */
[----:B---3--:R-:W-:-:S01]  /*14b70*/  FADD.FTZ R21, R92, R21 ;  /* 0x000000155c157221 */ /* 0x008fc20000010000 */
[----:B------:R-:W-:-:S04]  /*14b80*/  FFMA.FTZ R113, R147, R0, -R135 ;  /* 0x0000000093717223 */ /* 0x000fc80000010887 */
[----:B------:R-:W3:Y:S01]  /*14b90*/  MUFU.EX2 R110, R110 ;  /* 0x0000006e006e7308 */ /* 0x000ee20000000800 */
[----:B0-----:R-:W-:-:S07]  /*14ba0*/  FADD.FTZ R21, R91, R21 ;  /* 0x000000155b157221 */ /* 0x001fce0000010000 */
[----:B------:R0:W-:Y:S01]  /*14bb0*/  MUFU.EX2 R81, R85 ;  /* 0x0000005500517308 */ /* 0x0001e20000000800 */
[----:B------:R-:W-:-:S07]  /*14bc0*/  FFMA.FTZ R121, R146, R0, -R135 ;  /* 0x0000000092797223 */ /* 0x000fce0000010887 */
[----:B------:R-:W3:Y:S01]  /*14bd0*/  MUFU.EX2 R90, R90 ;  /* 0x0000005a005a7308 */ /* 0x000ee20000000800 */
[----:B0-----:R-:W-:-:S04]  /*14be0*/  FADD.FTZ R85, R108, R82 ;  /* 0x000000526c557221 */ /* 0x001fc80000010000 */
[----:B------:R-:W-:-:S03]  /*14bf0*/  FADD.FTZ R85, R109, R85 ;  /* 0x000000556d557221 */ /* 0x000fc60000010000 */
[----:B------:R-:W0:Y:S01]  /*14c00*/  MUFU.EX2 R111, R111 ;  /* 0x0000006f006f7308 */ /* 0x000e220000000800 */
[----:B--2---:R-:W-:-:S01]  /*14c10*/  FADD.FTZ R85, R88, R85 ;  /* 0x0000005558557221 */ /* 0x004fc20000010000 */
[----:B----4-:R-:W-:-:S06]  /*14c20*/  FADD.FTZ R21, R124, R21 ;  /* 0x000000157c157221 */ /* 0x010fcc0000010000 */
[----:B------:R-:W2:Y:S01]  /*14c30*/  MUFU.EX2 R87, R87 ;  /* 0x0000005700577308 */ /* 0x000ea20000000800 */
[----:B------:R-:W-:-:S01]  /*14c40*/  FFMA.FTZ R84, R145, R0, -R135 ;  /* 0x0000000091547223 */ /* 0x000fc20000010887 */
[----:B-1----:R-:W-:-:S06]  /*14c50*/  FADD.FTZ R85, R89, R85 ;  /* 0x0000005559557221 */ /* 0x002fcc0000010000 */
[----:B------:R-:W-:Y:S01]  /*14c60*/  MUFU.EX2 R72, R72 ;  /* 0x0000004800487308 */ /* 0x000fe20000000800 */
[----:B-----5:R-:W-:-:S01]  /*14c70*/  FADD.FTZ R21, R125, R21 ;  /* 0x000000157d157221 */ /* 0x020fc20000010000 */
[----:B------:R-:W-:-:S06]  /*14c80*/  FFMA.FTZ R83, R144, R0, -R135 ;  /* 0x0000000090537223 */ /* 0x000fcc0000010887 */
[----:B------:R-:W1:Y:S01]  /*14c90*/  MUFU.EX2 R113, R113 ;  /* 0x0000007100717308 */ /* 0x000e620000000800 */
[----:B---3--:R-:W-:-:S01]  /*14ca0*/  FADD.FTZ R85, R110, R85 ;  /* 0x000000556e557221 */ /* 0x008fc20000010000 */
[----:B------:R-:W-:-:S06]  /*14cb0*/  FADD.FTZ R21, R90, R21 ;  /* 0x000000155a157221 */ /* 0x000fcc0000010000 */
[----:B------:R-:W-:Y:S01]  /*14cc0*/  MUFU.EX2 R73, R73 ;  /* 0x0000004900497308 */ /* 0x000fe20000000800 */
[----:B------:R-:W-:-:S01]  /*14cd0*/  FFMA.FTZ R122, R134, R0, -R135 ;  /* 0x00000000867a7223 */ /* 0x000fc20000010887 */
[----:B------:R-:W-:-:S06]  /*14ce0*/  WARPGROUP.ARRIVE ;  /* 0x00000000000079c5 */ /* 0x000fcc0000000000 */
[----:B------:R-:W3:Y:S01]  /*14cf0*/  MUFU.EX2 R121, R121 ;  /* 0x0000007900797308 */ /* 0x000ee20000000800 */
[----:B------:R-:W-:-:S01]  /*14d00*/  FFMA.FTZ R86, R86, R0, -R135 ;  /* 0x0000000056567223 */ /* 0x000fc20000010887 */
[----:B0-----:R-:W-:-:S06]  /*14d10*/  FADD.FTZ R85, R111, R85 ;  /* 0x000000556f557221 */ /* 0x001fcc0000010000 */
[----:B------:R-:W-:Y:S01]  /*14d20*/  MUFU.EX2 R114, R114 ;  /* 0x0000007200727308 */ /* 0x000fe20000000800 */
[----:B--2---:R-:W-:-:S01]  /*14d30*/  FADD.FTZ R21, R87, R21 ;  /* 0x0000001557157221 */ /* 0x004fc20000010000 */
[----:B------:R-:W-:Y:S06]  /*14d40*/  QGMMA.64x64x32.F32.E4M3.E4M3 R24, R136, gdesc[UR4], R24, gsb0 ;  /* 0x00e0000488187df3 */ /* 0x000fec0008000818 */
[----:B------:R-:W0:Y:S01]  /*14d50*/  MUFU.EX2 R84, R84 ;  /* 0x0000005400547308 */ /* 0x000e220000000800 */
[----:B-1----:R-:W-:-:S07]  /*14d60*/  FADD.FTZ R21, R113, R21 ;  /* 0x0000001571157221 */ /* 0x002fce0000010000 */
[----:B------:R-:W-:Y:S01]  /*14d70*/  MUFU.EX2 R115, R115 ;  /* 0x0000007300737308 */ /* 0x000fe20000000800 */
[----:B------:R-:W-:-:S07]  /*14d80*/  FFMA.FTZ R62, R62, R0, -R135 ;  /* 0x000000003e3e7223 */ /* 0x000fce0000010887 */
[----:B------:R-:W1:Y:S01]  /*14d90*/  MUFU.EX2 R83, R83 ;  /* 0x0000005300537308 */ /* 0x000e620000000800 */
[----:B------:R-:W2:Y:S01]  /*14da0*/  S2R R143, SR_TID.X ;  /* 0x00000000008f7919 */ /* 0x000ea20000002100 */
[----:B---3--:R-:W-:-:S06]  /*14db0*/  FADD.FTZ R21, R121, R21 ;  /* 0x0000001579157221 */ /* 0x008fcc0000010000 */
[----:B------:R-:W-:Y:S01]  /*14dc0*/  MUFU.EX2 R75, R75 ;  /* 0x0000004b004b7308 */ /* 0x000fe20000000800 */
[----:B------:R-:W-:-:S07]  /*14dd0*/  FFMA.FTZ R74, R74, R0, -R135 ;  /* 0x000000004a4a7223 */ /* 0x000fce0000010887 */
[----:B------:R3:W-:Y:S08]  /*14de0*/  MUFU.EX2 R82, R86 ;  /* 0x0000005600527308 */ /* 0x0007f00000000800 */
[----:B------:R-:W4:Y:S01]  /*14df0*/  MUFU.EX2 R122, R122 ;  /* 0x0000007a007a7308 */ /* 0x000f220000000800 */
[----:B---3--:R-:W-:-:S04]  /*14e00*/  FADD.FTZ R86, R72, R85 ;  /* 0x0000005548567221 */ /* 0x008fc80000010000 */
[----:B------:R-:W-:-:S03]  /*14e10*/  FADD.FTZ R86, R73, R86 ;  /* 0x0000005649567221 */ /* 0x000fc60000010000 */
[----:B------:R-:W-:Y:S01]  /*14e20*/  MUFU.EX2 R76, R76 ;  /* 0x0000004c004c7308 */ /* 0x000fe20000000800 */
[----:B0-----:R-:W-:-:S07]  /*14e30*/  FADD.FTZ R21, R84, R21 ;  /* 0x0000001554157221 */ /* 0x001fce0000010000 */
[----:B------:R-:W0:Y:S01]  /*14e40*/  MUFU.EX2 R123, R123 ;  /* 0x0000007b007b7308 */ /* 0x000e220000000800 */
[----:B------:R-:W-:-:S01]  /*14e50*/  FFMA.FTZ R63, R63, R0, -R135 ;  /* 0x000000003f3f7223 */ /* 0x000fc20000010887 */
[----:B-1----:R-:W-:-:S06]  /*14e60*/  FADD.FTZ R21, R83, R21 ;  /* 0x0000001553157221 */ /* 0x002fcc0000010000 */
[----:B------:R-:W-:Y:S08]  /*14e70*/  MUFU.EX2 R116, R116 ;  /* 0x0000007400747308 */ /* 0x000ff00000000800 */
[----:B------:R1:W-:Y:S02]  /*14e80*/  MUFU.EX2 R85, R62 ;  /* 0x0000003e00557308 */ /* 0x0003e40000000800 */
[----:B-1----:R-:W-:-:S06]  /*14e90*/  FADD.FTZ R62, R114, R86 ;  /* 0x00000056723e7221 */ /* 0x002fcc0000010000 */
[----:B------:R-:W-:Y:S01]  /*14ea0*/  MUFU.EX2 R117, R117 ;  /* 0x0000007500757308 */ /* 0x000fe20000000800 */
[----:B------:R-:W-:-:S07]  /*14eb0*/  FADD.FTZ R62, R115, R62 ;  /* 0x0000003e733e7221 */ /* 0x000fce0000010000 */
[----:B------:R-:W1:Y:S01]  /*14ec0*/  MUFU.EX2 R74, R74 ;  /* 0x0000004a004a7308 */ /* 0x000e620000000800 */
[----:B----4-:R-:W-:-:S01]  /*14ed0*/  FADD.FTZ R21, R122, R21 ;  /* 0x000000157a157221 */ /* 0x010fc20000010000 */
[----:B------:R-:W-:-:S06]  /*14ee0*/  FFMA.FTZ R98, R98, R0, -R135 ;  /* 0x0000000062627223 */ /* 0x000fcc0000010887 */
[----:B------:R-:W3:Y:S01]  /*14ef0*/  MUFU.EX2 R79, R79 ;  /* 0x0000004f004f7308 */ /* 0x000ee20000000800 */
[----:B0-----:R-:W-:-:S07]  /*14f00*/  FADD.FTZ R21, R123, R21 ;  /* 0x000000157b157221 */ /* 0x001fce0000010000 */
[----:B------:R0:W-:Y:S02]  /*14f10*/  MUFU.EX2 R86, R63 ;  /* 0x0000003f00567308 */ /* 0x0001e40000000800 */
[----:B0-----:R-:W-:-:S06]  /*14f20*/  FADD.FTZ R63, R75, R62 ;  /* 0x0000003e4b3f7221 */ /* 0x001fcc0000010000 */
[----:B------:R-:W0:Y:S01]  /*14f30*/  MUFU.EX2 R80, R80 ;  /* 0x0000005000507308 */ /* 0x000e220000000800 */
[----:B------:R-:W-:-:S07]  /*14f40*/  FADD.FTZ R63, R76, R63 ;  /* 0x0000003f4c3f7221 */ /* 0x000fce0000010000 */
[----:B------:R-:W4:Y:S01]  /*14f50*/  MUFU.EX2 R127, R127 ;  /* 0x0000007f007f7308 */ /* 0x000f220000000800 */
[----:B------:R-:W-:-:S07]  /*14f60*/  FADD.FTZ R21, R64, R21 ;  /* 0x0000001540157221 */ /* 0x000fce0000010000 */
[----:B------:R5:W-:Y:S01]  /*14f70*/  MUFU.EX2 R62, R98 ;  /* 0x00000062003e7308 */ /* 0x000be20000000800 */
[----:B-1----:R-:W-:-:S07]  /*14f80*/  FADD.FTZ R21, R74, R21 ;  /* 0x000000154a157221 */ /* 0x002fce0000010000 */
[----:B------:R-:W1:Y:S01]  /*14f90*/  MUFU.EX2 R118, R118 ;  /* 0x0000007600767308 */ /* 0x000e620000000800 */
[----:B-----5:R-:W-:-:S01]  /*14fa0*/  FFMA.FTZ R98, R67, R0, -R135 ;  /* 0x0000000043627223 */ /* 0x020fc20000010887 */
[----:B------:R-:W-:-:S04]  /*14fb0*/  FADD.FTZ R67, R116, R63 ;  /* 0x0000003f74437221 */ /* 0x000fc80000010000 */
[----:B------:R-:W-:Y:S02]  /*14fc0*/  FADD.FTZ R67, R117, R67 ;  /* 0x0000004375437221 */ /* 0x000fe40000010000 */
[----:B------:R-:W5:Y:S01]  /*14fd0*/  MUFU.EX2 R119, R119 ;  /* 0x0000007700777308 */ /* 0x000f620000000800 */
[----:B------:R-:W-:-:S01]  /*14fe0*/  FADD.FTZ R21, R126, R21 ;  /* 0x000000157e157221 */ /* 0x000fc20000010000 */
[----:B---3--:R-:W-:Y:S01]  /*14ff0*/  FADD.FTZ R67, R79, R67 ;  /* 0x000000434f437221 */ /* 0x008fe20000010000 */
[----:B------:R-:W-:-:S05]  /*15000*/  FFMA.FTZ R58, R58, R0, -R135 ;  /* 0x000000003a3a7223 */ /* 0x000fca0000010887 */
[----:B------:R-:W3:Y:S01]  /*15010*/  MUFU.EX2 R60, R60 ;  /* 0x0000003c003c7308 */ /* 0x000ee20000000800 */
[----:B--2---:R-:W-:Y:S01]  /*15020*/  LOP3.LUT R134, R143, 0x7f, RZ, 0xc0, !PT ;  /* 0x0000007f8f867812 */ /* 0x004fe200078ec0ff */
[----:B0-----:R-:W-:Y:S01]  /*15030*/  FADD.FTZ R67, R80, R67 ;  /* 0x0000004350437221 */ /* 0x001fe20000010000 */
[----:B----4-:R-:W-:-:S01]  /*15040*/  FADD.FTZ R21, R127, R21 ;  /* 0x000000157f157221 */ /* 0x010fc20000010000 */
[----:B------:R-:W-:-:S04]  /*15050*/  FFMA.FTZ R59, R59, R0, -R135 ;  /* 0x000000003b3b7223 */ /* 0x000fc80000010887 */
[----:B------:R-:W0:Y:S01]  /*15060*/  MUFU.EX2 R61, R61 ;  /* 0x0000003d003d7308 */ /* 0x000e220000000800 */
[----:B------:R-:W-:Y:S01]  /*15070*/  ISETP.NE.AND P1, PT, R134, RZ, PT ;  /* 0x000000ff8600720c */ /* 0x000fe20003f25270 */
[----:B-1----:R-:W-:Y:S01]  /*15080*/  FADD.FTZ R67, R118, R67 ;  /* 0x0000004376437221 */ /* 0x002fe20000010000 */
[----:B------:R-:W-:-:S05]  /*15090*/  FADD.FTZ R21, R77, R21 ;  /* 0x000000154d157221 */ /* 0x000fca0000010000 */
[----:B------:R-:W1:Y:S01]  /*150a0*/  MUFU.EX2 R120, R120 ;  /* 0x0000007800787308 */ /* 0x000e620000000800 */
[----:B-----5:R-:W-:-:S01]  /*150b0*/  FADD.FTZ R67, R119, R67 ;  /* 0x0000004377437221 */ /* 0x020fc20000010000 */
[----:B------:R-:W-:-:S06]  /*150c0*/  FADD.FTZ R21, R78, R21 ;  /* 0x000000154e157221 */ /* 0x000fcc0000010000 */
[----:B------:R-:W2:Y:S01]  /*150d0*/  MUFU.EX2 R58, R58 ;  /* 0x0000003a003a7308 */ /* 0x000ea20000000800 */
[----:B---3--:R-:W-:-:S01]  /*150e0*/  FADD.FTZ R67, R60, R67 ;  /* 0x000000433c437221 */ /* 0x008fc20000010000 */
[----:B------:R-:W-:-:S06]  /*150f0*/  FADD.FTZ R21, R81, R21 ;  /* 0x0000001551157221 */ /* 0x000fcc0000010000 */
[----:B------:R-:W3:Y:S08]  /*15100*/  MUFU.EX2 R100, R100 ;  /* 0x0000006400647308 */ /* 0x000ef00000000800 */
[----:B------:R-:W4:Y:S01]  /*15110*/  MUFU.EX2 R59, R59 ;  /* 0x0000003b003b7308 */ /* 0x000f220000000800 */
[----:B0-----:R-:W-:-:S01]  /*15120*/  FADD.FTZ R67, R61, R67 ;  /* 0x000000433d437221 */ /* 0x001fc20000010000 */
[----:B------:R-:W-:-:S06]  /*15130*/  FADD.FTZ R21, R82, R21 ;  /* 0x0000001552157221 */ /* 0x000fcc0000010000 */
[----:B------:R0:W5:Y:S01]  /*15140*/  MUFU.EX2 R63, R98 ;  /* 0x00000062003f7308 */ /* 0x0001620000000800 */
[----:B-1----:R-:W-:-:S01]  /*15150*/  FADD.FTZ R67, R120, R67 ;  /* 0x0000004378437221 */ /* 0x002fc20000010000 */
[----:B--2---:R-:W-:Y:S01]  /*15160*/  FADD.FTZ R21, R58, R21 ;  /* 0x000000153a157221 */ /* 0x004fe20000010000 */
[----:B0-----:R-:W-:Y:S02]  /*15170*/  @!P1 IMAD R98, R19, 0x8, R18 ;  /* 0x0000000813629824 */ /* 0x001fe400078e0212 */
[----:B------:R-:W-:Y:S02]  /*15180*/  FFMA.FTZ R70, R70, R0, -R135 ;  /* 0x0000000046467223 */ /* 0x000fe40000010887 */
[----:B------:R-:W-:Y:S02]  /*15190*/  @!P1 VIADD R134, R98, 0x13240 ;  /* 0x0001324062869836 */ /* 0x000fe40000000000 */
[----:B---3--:R-:W-:-:S01]  /*151a0*/  FADD.FTZ R67, R100, R67 ;  /* 0x0000004364437221 */ /* 0x008fc20000010000 */
[----:B----4-:R-:W-:Y:S01]  /*151b0*/  FADD.FTZ R21, R59, R21 ;  /* 0x000000153b157221 */ /* 0x010fe20000010000 */
[----:B------:R-:W0:Y:S01]  /*151c0*/  MUFU.EX2 R98, R70 ;  /* 0x0000004600627308 */ /* 0x000e220000000800 */
[----:B------:R-:W-:Y:S01]  /*151d0*/  @!P1 PRMT R134, RZ, 0x654, R134 ;  /* 0x00000654ff869816 */ /* 0x000fe20000000086 */
[----:B------:R-:W-:Y:S01]  /*151e0*/  FFMA.FTZ R71, R71, R0, -R135 ;  /* 0x0000000047477223 */ /* 0x000fe20000010887 */
[----:B------:R-:W-:-:S01]  /*151f0*/  FADD.FTZ R21, R85, R21 ;  /* 0x0000001555157221 */ /* 0x000fc20000010000 */
[----:B------:R1:W-:Y:S01]  /*15200*/  STL [R1], R67 ;  /* 0x0000004301007387 */ /* 0x0003e20000100800 */
[----:B------:R-:W-:-:S02]  /*15210*/  WARPGROUP.DEPBAR.LE gsb0, 0x0 ;  /* 0x00008000000079c5 */ /* 0x000fc40000010000 */
[----:B------:R2:W-:Y:S01]  /*15220*/  @!P1 SYNCS.ARRIVE.TRANS64.RED.A1T0 RZ, [R134+URZ], RZ ;  /* 0x000000ff86ff99a7 */ /* 0x0005e2000810043f */
[----:B------:R-:W-:-:S01]  /*15230*/  FADD.FTZ R21, R86, R21 ;  /* 0x0000001556157221 */ /* 0x000fc20000010000 */
[----:B--2---:R-:W2:Y:S03]  /*15240*/  MUFU.EX2 R134, R71 ;  /* 0x0000004700867308 */ /* 0x004ea60000000800 */
[----:B------:R-:W-:-:S04]  /*15250*/  FADD.FTZ R21, R62, R21 ;  /* 0x000000153e157221 */ /* 0x000fc80000010000 */
[----:B-----5:R-:W-:-:S04]  /*15260*/  FADD.FTZ R21, R63, R21 ;  /* 0x000000153f157221 */ /* 0x020fc80000010000 */
[----:B0-----:R-:W-:-:S04]  /*15270*/  FADD.FTZ R21, R98, R21 ;  /* 0x0000001562157221 */ /* 0x001fc80000010000 */
[----:B--2---:R-:W-:Y:S01]  /*15280*/  FADD.FTZ R21, R134, R21 ;  /* 0x0000001586157221 */ /* 0x004fe20000010000 */
[----:B-1----:R-:W-:Y:S06]  /*15290*/  @!P0 BRA `(.L_x_1223) ;  /* 0x0000000000048947 */ /* 0x002fec0003800000 */
[----:B------:R-:W-:Y:S01]  /*152a0*/  BPT.TRAP 0x1 ;  /* 0x000000040000795c */ /* 0x000fe20000300000 */
.L_x_1223:
[-C--:B------:R-:W-:Y:S01]  /*152b0*/  FMUL.FTZ R24, R24, R66.reuse ;  /* 0x0000004218187220 */ /* 0x080fe20000410000 */
[----:B------:R-:W2:Y:S01]  /*152c0*/  LDL R67, [R1+0x40] ;  /* 0x0000400001437983 */ /* 0x000ea20000100800 */
[----:B------:R-:W-:Y:S01]  /*152d0*/  F2FP.SATFINITE.E4M3.F32.PACK_AB_MERGE_C R81, R82, R81, RZ ;  /* 0x000000515251723e */ /* 0x000fe200048070ff */
[-C--:B------:R-:W-:Y:S01]  /*152e0*/  FMUL.FTZ R82, R25, R66.reuse ;  /* 0x0000004219527220 */ /* 0x080fe20000410000 */
[----:B------:R-:W-:Y:S01]  /*152f0*/  FMUL.FTZ R25, R28, R66 ;  /* 0x000000421c197220 */ /* 0x000fe20000410000 */
[----:B------:R0:W-:Y:S01]  /*15300*/  STL [R1+0x18], R24 ;  /* 0x0000181801007387 */ /* 0x0001e20000100800 */
[----:B------:R-:W-:Y:S01]  /*15310*/  VIADD R20, R20, 0x13260 ;  /* 0x0001326014147836 */ /* 0x000fe20000000000 */
[----:B------:R-:W-:Y:S02]  /*15320*/  F2FP.SATFINITE.E4M3.F32.PACK_AB_MERGE_C R103, R112, R103, RZ ;  /* 0x000000677067723e */ /* 0x000fe400048070ff */
[----:B------:R-:W-:Y:S02]  /*15330*/  F2FP.SATFINITE.E4M3.F32.PACK_AB_MERGE_C R101, R102, R101, RZ ;  /* 0x000000656665723e */ /* 0x000fe400048070ff */
[----:B------:R-:W-:-:S02]  /*15340*/  F2FP.SATFINITE.E4M3.F32.PACK_AB_MERGE_C R104, R105, R104, RZ ;  /* 0x000000686968723e */ /* 0x000fc400048070ff */
[----:B------:R-:W-:Y:S01]  /*15350*/  F2FP.SATFINITE.E4M3.F32.PACK_AB_MERGE_C R70, R128, R129, RZ ;  /* 0x000000818046723e */ /* 0x000fe200048070ff */
[----:B0-----:R-:W3:Y:S01]  /*15360*/  LDL R24, [R1+0x48] ;  /* 0x0000480001187983 */ /* 0x001ee20000100800 */
[----:B------:R-:W-:Y:S02]  /*15370*/  F2FP.SATFINITE.E4M3.F32.PACK_AB_MERGE_C R106, R107, R106, RZ ;  /* 0x0000006a6b6a723e */ /* 0x000fe400048070ff */
[----:B------:R-:W-:Y:S01]  /*15380*/  F2FP.SATFINITE.E4M3.F32.PACK_AB_MERGE_C R71, R125, R124, RZ ;  /* 0x0000007c7d47723e */ /* 0x000fe200048070ff */
[----:B------:R0:W-:Y:S01]  /*15390*/  STL [R1+0x1c], R82 ;  /* 0x00001c5201007387 */ /* 0x0001e20000100800 */
[----:B------:R-:W-:Y:S02]  /*153a0*/  F2FP.SATFINITE.E4M3.F32.PACK_AB_MERGE_C R108, R109, R108, RZ ;  /* 0x0000006c6d6c723e */ /* 0x000fe400048070ff */
[----:B------:R-:W-:Y:S01]  /*153b0*/  F2FP.SATFINITE.E4M3.F32.PACK_AB_MERGE_C R113, R121, R113, RZ ;  /* 0x000000717971723e */ /* 0x000fe200048070ff */
[----:B------:R0:W-:Y:S01]  /*153c0*/  STL [R1+0x14], R25 ;  /* 0x0000141901007387 */ /* 0x0001e20000100800 */
[----:B------:R-:W-:-:S02]  /*153d0*/  F2FP.SATFINITE.E4M3.F32.PACK_AB_MERGE_C R110, R111, R110, RZ ;  /* 0x0000006e6f6e723e */ /* 0x000fc400048070ff */
[----:B------:R-:W-:Y:S02]  /*153e0*/  F2FP.SATFINITE.E4M3.F32.PACK_AB_MERGE_C R122, R123, R122, RZ ;  /* 0x0000007a7b7a723e */ /* 0x000fe400048070ff */
[----:B------:R-:W-:Y:S02]  /*153f0*/  F2FP.SATFINITE.E4M3.F32.PACK_AB_MERGE_C R114, R115, R114, RZ ;  /* 0x000000727372723e */ /* 0x000fe400048070ff */
[----:B------:R-:W-:Y:S02]  /*15400*/  F2FP.SATFINITE.E4M3.F32.PACK_AB_MERGE_C R126, R127, R126, RZ ;  /* 0x0000007e7f7e723e */ /* 0x000fe400048070ff */
[----:B------:R-:W-:Y:S02]  /*15410*/  F2FP.SATFINITE.E4M3.F32.PACK_AB_MERGE_C R116, R117, R116, RZ ;  /* 0x000000747574723e */ /* 0x000fe400048070ff */
[----:B------:R-:W-:Y:S02]  /*15420*/  F2FP.SATFINITE.E4M3.F32.PACK_AB_MERGE_C R118, R119, R118, RZ ;  /* 0x000000767776723e */ /* 0x000fe400048070ff */
[----:B------:R-:W-:-:S02]  /*15430*/  F2FP.SATFINITE.E4M3.F32.PACK_AB_MERGE_C R85, R86, R85, RZ ;  /* 0x000000555655723e */ /* 0x000fc400048070ff */
[----:B------:R-:W-:Y:S02]  /*15440*/  F2FP.SATFINITE.E4M3.F32.PACK_AB_MERGE_C R100, R100, R120, RZ ;  /* 0x000000786464723e */ /* 0x000fe400048070ff */
[----:B------:R-:W-:Y:S01]  /*15450*/  F2FP.SATFINITE.E4M3.F32.PACK_AB_MERGE_C R98, R134, R98, RZ ;  /* 0x000000628662723e */ /* 0x000fe200048070ff */
        /* <DEDUP_REMOVED lines=50> */
[----:B--2---:R-:W-:Y:S02]  /*15780*/  PRMT R20, R67, 0x654, R20 ;  /* 0x0000065443147816 */ /* 0x004fe40000000014 */
[----:B------:R-:W-:Y:S02]  /*15790*/  F2FP.SATFINITE.E4M3.F32.PACK_AB_MERGE_C R67, R131, R130, RZ ;  /* 0x000000828343723e */ /* 0x000fe400048070ff */
[----:B------:R1:W-:Y:S01]  /*157a0*/  SYNCS.ARRIVE.TRANS64.RED.A1T0 RZ, [R20+URZ], RZ ;  /* 0x000000ff14ff79a7 */ /* 0x0003e2000810043f */
[C---:B---3--:R-:W-:Y:S02]  /*157b0*/  ISETP.GT.AND P1, PT, R9.reuse, R24, PT ;  /* 0x000000180900720c */ /* 0x048fe40003f24270 */
[----:B-1----:R-:W-:Y:S01]  /*157c0*/  F2FP.SATFINITE.E4M3.F32.PACK_AB_MERGE_C R20, R132, R133, RZ ;  /* 0x000000858414723e */ /* 0x002fe200048070ff */
[----:B------:R-:W-:Y:S01]  /*157d0*/  VIADD R9, R9, 0xffffffff ;  /* 0xffffffff09097836 */ /* 0x000fe20000000000 */
[----:B------:R-:W-:-:S02]  /*157e0*/  F2FP.SATFINITE.E4M3.F32.PACK_AB_MERGE_C R155, R95, R96, R67 ;  /* 0x000000605f9b723e */ /* 0x000fc40004807043 */
[----:B------:R-:W-:Y:S01]  /*157f0*/  F2FP.SATFINITE.E4M3.F32.PACK_AB_MERGE_C R153, R97, R99, R20 ;  /* 0x000000636199723e */ /* 0x000fe20004807014 */
[----:B------:R-:W-:-:S06]  /*15800*/  IMAD.MOV.U32 R20, RZ, RZ, R156 ;  /* 0x000000ffff147224 */ /* 0x000fcc00078e009c */
[----:B0-----:R-:W-:Y:S05]  /*15810*/  @P1 BRA `(.L_x_1224) ;  /* 0xffffffd000141947 */ /* 0x001fea000383ffff */
[----:B------:R-:W-:Y:S05]  /*15820*/  BSYNC B1 ;  /* 0x0000000000017941 */ /* 0x000fea0003800000 */
.L_x_1212:
[----:B------:R-:W-:Y:S05]  /*15830*/  BSYNC B0 ;  /* 0x0000000000007941 */ /* 0x000fea0003800000 */
.L_x_1211:
[----:B------:R-:W2:Y:S01]  /*15840*/  LDL R10, [R1+0x54] ;  /* 0x00005400010a7983 */ /* 0x000ea20000100800 */
[----:B------:R-:W-:Y:S01]  /*15850*/  BSSY B1, `(.L_x_1225) ;  /* 0x00004d2000017945 */ /* 0x000fe20003800000 */
[----:B--2---:R-:W-:-:S13]  /*15860*/  ISETP.GE.AND P1, PT, R9, R10, PT ;  /* 0x0000000a0900720c */ /* 0x004fda0003f26270 */
[----:B------:R-:W-:Y:S05]  /*15870*/  @!P1 BRA `(.L_x_1226) ;  /* 0x0000004c003c9947 */ /* 0x000fea0003800000 */
[----:B0-----:R0:W5:Y:S04]  /*15880*/  LDL.LU R24, [R1+0x18] ;  /* 0x0000180001187983 */ /* 0x0011680000300800 */
[----:B------:R0:W5:Y:S04]  /*15890*/  LDL.LU R25, [R1+0x1c] ;  /* 0x00001c0001197983 */ /* 0x0001680000300800 */
[----:B------:R0:W5:Y:S01]  /*158a0*/  LDL.LU R28, [R1+0x14] ;  /* 0x00001400011c7983 */ /* 0x0001620000300800 */
[----:B------:R-:W-:Y:S01]  /*158b0*/  BSSY B0, `(.L_x_1227) ;  /* 0x00004c4000007945 */ /* 0x000fe20003800000 */
.L_x_1247:
[----:B------:R-:W-:-:S05]  /*158c0*/  VIADD R10, R19, 0x1 ;  /* 0x00000001130a7836 */ /* 0x000fca0000000000 */
[----:B------:R-:W-:-:S04]  /*158d0*/  ISETP.NE.AND P1, PT, R10, 0x2, PT ;  /* 0x000000020a00780c */ /* 0x000fc80003f25270 */
[----:B------:R-:W-:Y:S02]  /*158e0*/  SEL R11, RZ, 0x1, P1 ;  /* 0x00000001ff0b7807 */ /* 0x000fe40000800000 */
[----:B------:R-:W-:Y:S02]  /*158f0*/  SEL R10, R10, RZ, P1 ;  /* 0x000000ff0a0a7207 */ /* 0x000fe40000800000 */
[----:B------:R-:W-:Y:S01]  /*15900*/  LOP3.LUT R11, R156, R11, RZ, 0x3c, !PT ;  /* 0x0000000b9c0b7212 */ /* 0x000fe200078e3cff */
[----:B------:R-:W-:Y:S06]  /*15910*/  @!P0 BRA `(.L_x_1228) ;  /* 0x0000000000048947 */ /* 0x000fec0003800000 */
[----:B------:R-:W-:Y:S01]  /*15920*/  BPT.TRAP 0x1 ;  /* 0x000000040000795c */ /* 0x000fe20000300000 */
.L_x_1228:
[----:B------:R-:W-:Y:S01]  /*15930*/  IMAD R0, R10, 0x8, R18 ;  /* 0x000000080a007824 */ /* 0x000fe200078e0212 */
[----:B------:R-:W-:-:S04]  /*15940*/  SHF.L.U32 R13, R11, 0x1f, RZ ;  /* 0x0000001f0b0d7819 */ /* 0x000fc800000006ff */
[----:B------:R1:W2:Y:S01]  /*15950*/  SYNCS.PHASECHK.TRANS64.TRYWAIT P1, [R0+URZ+0x13230], R13 ;  /* 0x0132300d000075a7 */ /* 0x0002a2000802017f */
[----:B------:R-:W-:Y:S05]  /*15960*/  @!P0 BRA `(.L_x_1229) ;  /* 0x0000000000048947 */ /* 0x000fea0003800000 */
[----:B------:R-:W-:Y:S01]  /*15970*/  BPT.TRAP 0x1 ;  /* 0x000000040000795c */ /* 0x000fe20000300000 */
.L_x_1229:
[----:B------:R-:W3:Y:S01]  /*15980*/  LDL R12, [R1+0x3c] ;  /* 0x00003c00010c7983 */ /* 0x000ee20000100800 */
[----:B------:R-:W-:Y:S01]  /*15990*/  BSSY B2, `(.L_x_1230) ;  /* 0x0000007000027945 */ /* 0x000fe20003800000 */
[----:B---3--:R-:W-:-:S04]  /*159a0*/  IMAD R20, R10, 0x280, R12 ;  /* 0x000002800a147824 */ /* 0x008fc800078e020c */
[C---:B------:R-:W-:Y:S02]  /*159b0*/  VIADD R14, R20.reuse, 0x80 ;  /* 0x00000080140e7836 */ /* 0x040fe40000000000 */
[----:B------:R-:W-:Y:S01]  /*159c0*/  VIADD R56, R20, 0x100 ;  /* 0x0000010014387836 */ /* 0x000fe20000000000 */
[----:B--2---:R-:W-:Y:S06]  /*159d0*/  @P1 BRA `(.L_x_1231) ;  /* 0x0000000000081947 */ /* 0x004fec0003800000 */
[----:B------:R-:W2:Y:S02]  /*159e0*/  SYNCS.PHASECHK.TRANS64.TRYWAIT P1, [R0+URZ+0x13230], R13 ;  /* 0x0132300d000075a7 */ /* 0x000ea4000802017f */
[----:B--2---:R-:W-:Y:S05]  /*159f0*/  @!P1 BRA `(.L_x_1232) ;  /* 0x000000f8001c9947 */ /* 0x004fea0003800000 */
.L_x_1231:
[----:B------:R-:W-:Y:S05]  /*15a00*/  BSYNC B2 ;  /* 0x0000000000027941 */ /* 0x000fea0003800000 */
.L_x_1230:
[----:B------:R-:W-:Y:S01]  /*15a10*/  IMAD.MOV.U32 R12, RZ, RZ, R20 ;  /* 0x000000ffff0c7224 */ /* 0x000fe200078e0014 */
[----:B------:R-:W-:Y:S01]  /*15a20*/  R2UR UR12, R4 ;  /* 0x00000000040c72ca */ /* 0x000fe200000e0000 */
[----:B-12---:R-:W-:Y:S01]  /*15a30*/  IMAD.MOV.U32 R13, RZ, RZ, -0x7fffffe0 ;  /* 0x80000020ff0d7424 */ /* 0x006fe200078e00ff */
        /* <DEDUP_REMOVED lines=84> */
.L_x_1233:
[----:B------:R-:W-:Y:S01]  /*15f80*/  SHF.L.U32 R12, R156, 0x1f, RZ ;  /* 0x0000001f9c0c7819 */ /* 0x000fe200000006ff */
[----:B------:R-:W-:-:S04]  /*15f90*/  IMAD R20, R19, 0x8, R18 ;  /* 0x0000000813147824 */ /* 0x000fc800078e0212 */
[----:B------:R1:W2:Y:S01]  /*15fa0*/  SYNCS.PHASECHK.TRANS64.TRYWAIT P1, [R20+URZ+0x13250], R12 ;  /* 0x0132500c140075a7 */ /* 0x0002a2000802017f */
[----:B------:R-:W-:Y:S05]  /*15fb0*/  @!P0 BRA `(.L_x_1234) ;  /* 0x0000000000048947 */ /* 0x000fea0003800000 */
[----:B------:R-:W-:Y:S01]  /*15fc0*/  BPT.TRAP 0x1 ;  /* 0x000000040000795c */ /* 0x000fe20000300000 */
.L_x_1234:
[----:B------:R-:W-:Y:S04]  /*15fd0*/  BSSY B2, `(.L_x_1235) ;  /* 0x0000004000027945 */ /* 0x000fe80003800000 */
[----:B--2---:R-:W-:Y:S05]  /*15fe0*/  @P1 BRA `(.L_x_1236) ;  /* 0x0000000000081947 */ /* 0x004fea0003800000 */
[----:B------:R-:W2:Y:S02]  /*15ff0*/  SYNCS.PHASECHK.TRANS64.TRYWAIT P1, [R20+URZ+0x13250], R12 ;  /* 0x0132500c140075a7 */ /* 0x000ea4000802017f */
[----:B--2---:R-:W-:Y:S05]  /*16000*/  @!P1 BRA `(.L_x_1237) ;  /* 0x000000f000ac9947 */ /* 0x004fea0003800000 */
.L_x_1236:
[----:B------:R-:W-:Y:S05]  /*16010*/  BSYNC B2 ;  /* 0x0000000000027941 */ /* 0x000fea0003800000 */
.L_x_1235:
[----:B-12---:R-:W-:Y:S01]  /*16020*/  VIADD R12, R18, 0x1000 ;  /* 0x00001000120c7836 */ /* 0x006fe20000000000 */
[----:B-----5:R-:W-:Y:S01]  /*16030*/  WARPGROUP.ARRIVE ;  /* 0x00000000000079c5 */ /* 0x020fe20000000000 */
[----:B------:R-:W-:-:S03]  /*16040*/  IMAD.MOV.U32 R13, RZ, RZ, -0x3ffffff0 ;  /* 0xc0000010ff0d7424 */ /* 0x000fc600078e00ff */
        /* <DEDUP_REMOVED lines=17> */
[----:B------:R-:W1:Y:S02]  /*16160*/  LDC R155, c[0x0][0x448] ;  /* 0x00011200ff9b7b82 */ /* 0x000e640000000800 */
        /* <DEDUP_REMOVED lines=19> */
[----:B------:R3:W4:Y:S01]  /*162a0*/  MUFU.TANH R12, R61 ;  /* 0x0000003d000c7308 */ /* 0x0007220000002400 */
[C---:B------:R-:W-:Y:S01]  /*162b0*/  FMUL.FTZ R107, R2.reuse, R107 ;  /* 0x0000006b026b7220 */ /* 0x040fe20000410000 */
[C---:B------:R-:W-:Y:S01]  /*162c0*/  FMUL.FTZ R108, R2.reuse, R108 ;  /* 0x0000006c026c7220 */ /* 0x040fe20000410000 */
[----:B-1----:R-:W-:Y:S01]  /*162d0*/  ISETP.NE.AND P2, PT, R155, 0x1, PT ;  /* 0x000000019b00780c */ /* 0x002fe20003f45270 */
        /* <DEDUP_REMOVED lines=49> */
[----:B------:R-:W1:Y:S01]  /*165f0*/  MUFU.TANH R13, R13 ;  /* 0x0000000d000d7308 */ /* 0x000e620000002400 */
[----:B------:R-:W-:-:S02]  /*16600*/  WARPGROUP.DEPBAR.LE gsb0, 0x0 ;  /* 0x00008000000079c5 */ /* 0x000fc40000010000 */
[----:B------:R-:W-:-:S06]  /*16610*/  WARPGROUP.ARRIVE ;  /* 0x00000000000079c5 */ /* 0x000fcc0000000000 */
[----:B------:R-:W0:Y:S01]  /*16620*/  S2R R155, SR_TID.X ;  /* 0x00000000009b7919 */ /* 0x000e220000002100 */
[----:B---3--:R-:W-:Y:S01]  /*16630*/  FMUL.FTZ R61, R2, R62 ;  /* 0x0000003e023d7220 */ /* 0x008fe20000410000 */
[----:B------:R-:W3:Y:S01]  /*16640*/  MUFU.TANH R19, R19 ;  /* 0x0000001300137308 */ /* 0x000ee20000002400 */
        /* <DEDUP_REMOVED lines=12> */
[----:B------:R-:W1:Y:S08]  /*16710*/  MUFU.TANH R120, R120 ;  /* 0x0000007800787308 */ /* 0x000e700000002400 */
[----:B------:R-:W1:Y:S01]  /*16720*/  MUFU.TANH R123, R123 ;  /* 0x0000007b007b7308 */ /* 0x000e620000002400 */
[----:B0-----:R-:W-:Y:S01]  /*16730*/  LOP3.LUT R155, R155, 0x7f, RZ, 0xc0, !PT ;  /* 0x0000007f9b9b7812 */ /* 0x001fe200078ec0ff */
[C---:B------:R-:W-:Y:S01]  /*16740*/  FMUL.FTZ R62, R2.reuse, R63 ;  /* 0x0000003f023e7220 */ /* 0x040fe20000410000 */
[----:B------:R-:W-:-:S05]  /*16750*/  FMUL.FTZ R130, R2, R134 ;  /* 0x0000008602827220 */ /* 0x000fca0000410000 */
        /* <DEDUP_REMOVED lines=8> */
[----:B------:R-:W-:Y:S01]  /*167e0*/  ISETP.NE.AND P1, PT, R155, RZ, PT ;  /* 0x000000ff9b00720c */ /* 0x000fe20003f25270 */
[C---:B------:R-:W-:Y:S01]  /*167f0*/  FMUL.FTZ R63, R2.reuse, R66 ;  /* 0x00000042023f7220 */ /* 0x040fe20000410000 */
[----:B------:R-:W-:Y:S02]  /*16800*/  FMUL.FTZ R134, R2, R64 ;  /* 0x0000004002867220 */ /* 0x000fe40000410000 */
[----:B------:R-:W0:Y:S01]  /*16810*/  MUFU.TANH R14, R14 ;  /* 0x0000000e000e7308 */ /* 0x000e220000002400 */
[----:B------:R-:W-:Y:S01]  /*16820*/  QGMMA.64x64x32.F32.E4M3.E4M3 R24, R140, gdesc[UR4], R24, gsb0 ;  /* 0x00e000048c187df3 */ /* 0x000fe20008000818 */
[----:B------:R-:W-:Y:S02]  /*16830*/  R2UR UR6, R56 ;  /* 0x00000000380672ca */ /* 0x000fe400000e0000 */
[----:B------:R-:W-:Y:S01]  /*16840*/  R2UR UR7, R57 ;  /* 0x00000000390772ca */ /* 0x000fe200000e0000 */
[----:B------:R-:W4:Y:S03]  /*16850*/  @P2 LDC R56, c[0x0][0x44c] ;  /* 0x00011300ff382b82 */ /* 0x000f260000000800 */
        /* <DEDUP_REMOVED lines=11> */
[----:B------:R-:W3:Y:S05]  /*16910*/  LDL R140, [R1+0x24] ;  /* 0x00002400018c7983 */ /* 0x000eea0000100800 */
[----:B------:R-:W0:Y:S01]  /*16920*/  MUFU.TANH R108, R108 ;  /* 0x0000006c006c7308 */ /* 0x000e220000002400 */
[----:B------:R-:W3:Y:S04]  /*16930*/  LDL R142, [R1+0x8] ;  /* 0x00000800018e7983 */ /* 0x000ee80000100800 */
[----:B------:R-:W3:Y:S01]  /*16940*/  LDL R141, [R1+0x4] ;  /* 0x00000400018d7983 */ /* 0x000ee20000100800 */
[----:B------:R-:W-:Y:S01]  /*16950*/  WARPGROUP.ARRIVE ;  /* 0x00000000000079c5 */ /* 0x000fe20000000000 */
[----:B------:R-:W1:Y:S01]  /*16960*/  LDC R143, c[0x0][0x9e4] ;  /* 0x00027900ff8f7b82 */ /* 0x000e620000000800 */
[----:B------:R-:W0:Y:S04]  /*16970*/  MUFU.TANH R109, R109 ;  /* 0x0000006d006d7308 */ /* 0x000e280000002400 */
[----:B------:R-:W-:Y:S01]  /*16980*/  QGMMA.64x64x32.F32.E4M3.E4M3 R24, R136, gdesc[UR4], R24, gsb0 ;  /* 0x00e0000488187df3 */ /* 0x000fe20008000818 */
[----:B------:R-:W-:-:S02]  /*16990*/  @!P1 VIADD R0, R0, 0x13240 ;  /* 0x0001324000009836 */ /* 0x000fc40000000000 */
[C---:B------:R-:W-:Y:S01]  /*169a0*/  FMUL.FTZ R66, R2.reuse, R70 ;  /* 0x0000004602427220 */ /* 0x040fe20000410000 */
[C---:B------:R-:W-:Y:S01]  /*169b0*/  FMUL.FTZ R64, R2.reuse, R67 ;  /* 0x0000004302407220 */ /* 0x040fe20000410000 */
[----:B------:R-:W-:Y:S01]  /*169c0*/  IMAD R70, R9, -0xa0, RZ ;  /* 0xffffff6009467824 */ /* 0x000fe200078e02ff */
[----:B------:R-:W0:Y:S01]  /*169d0*/  MUFU.TANH R110, R110 ;  /* 0x0000006e006e7308 */ /* 0x000e220000002400 */
[----:B------:R-:W-:Y:S01]  /*169e0*/  @!P1 PRMT R0, RZ, 0x654, R0 ;  /* 0x00000654ff009816 */ /* 0x000fe20000000000 */
[----:B------:R-:W-:-:S06]  /*169f0*/  FMUL.FTZ R67, R2, R71 ;  /* 0x0000004702437220 */ /* 0x000fcc0000410000 */
[----:B------:R-:W0:Y:S08]  /*16a00*/  MUFU.TANH R111, R111 ;  /* 0x0000006f006f7308 */ /* 0x000e300000002400 */
[----:B------:R-:W0:Y:S08]  /*16a10*/  MUFU.TANH R112, R112 ;  /* 0x0000007000707308 */ /* 0x000e300000002400 */
[----:B------:R-:W0:Y:S01]  /*16a20*/  MUFU.TANH R113, R113 ;  /* 0x0000007100717308 */ /* 0x000e220000002400 */
[----:B--2---:R-:W-:-:S04]  /*16a30*/  IMAD.IADD R135, R154, 0x1, R153 ;  /* 0x000000019a877824 */ /* 0x004fc800078e0299 */
[----:B----4-:R-:W-:-:S03]  /*16a40*/  @P2 IMAD.HI.U32 R56, R135, R56, RZ ;  /* 0x0000003887382227 */ /* 0x010fc600078e00ff */
[----:B------:R-:W2:Y:S02]  /*16a50*/  MUFU.TANH R114, R114 ;  /* 0x0000007200727308 */ /* 0x000ea40000002400 */
[----:B---3--:R-:W-:-:S06]  /*16a60*/  @P2 SHF.R.U32.HI R135, RZ, R57, R56 ;  /* 0x00000039ff872219 */ /* 0x008fcc0000011638 */
[----:B------:R-:W3:Y:S08]  /*16a70*/  MUFU.TANH R115, R115 ;  /* 0x0000007300737308 */ /* 0x000ef00000002400 */
[----:B------:R-:W4:Y:S08]  /*16a80*/  MUFU.TANH R116, R116 ;  /* 0x0000007400747308 */ /* 0x000f300000002400 */
[----:B------:R-:W0:Y:S08]  /*16a90*/  MUFU.TANH R117, R117 ;  /* 0x0000007500757308 */ /* 0x000e300000002400 */
[----:B------:R-:W0:Y:S08]  /*16aa0*/  MUFU.TANH R118, R118 ;  /* 0x0000007600767308 */ /* 0x000e300000002400 */
[----:B------:R-:W0:Y:S01]  /*16ab0*/  MUFU.TANH R119, R119 ;  /* 0x0000007700777308 */ /* 0x000e220000002400 */
[----:B------:R-:W-:-:S02]  /*16ac0*/  WARPGROUP.DEPBAR.LE gsb0, 0x0 ;  /* 0x00008000000079c5 */ /* 0x000fc40000010000 */
[----:B------:R-:W2:Y:S01]  /*16ad0*/  SHFL.IDX PT, R139, R135, RZ, 0x1c1f ;  /* 0x001c1fff878b7589 */ /* 0x000ea200000e0000 */
[----:B------:R4:W-:Y:S01]  /*16ae0*/  @!P1 SYNCS.ARRIVE.TRANS64.RED.A1T0 RZ, [R0+URZ], RZ ;  /* 0x000000ff00ff99a7 */ /* 0x0009e2000810043f */
[----:B-1----:R-:W-:-:S03]  /*16af0*/  ISETP.GE.AND P1, PT, R143, 0x1, PT ;  /* 0x000000018f00780c */ /* 0x002fc60003f26270 */
        /* <DEDUP_REMOVED lines=25> */
[----:B------:R-:W-:-:S07]  /*16c90*/  IADD3 R137, -R140, 0x1, R70 ;  /* 0x000000018c897810 */ /* 0x000fce0007ffe146 */
[----:B------:R-:W0:Y:S08]  /*16ca0*/  MUFU.TANH R81, R81 ;  /* 0x0000005100517308 */ /* 0x000e300000002400 */
[----:B------:R-:W0:Y:S01]  /*16cb0*/  MUFU.TANH R82, R82 ;  /* 0x0000005200527308 */ /* 0x000e220000002400 */
        /* <DEDUP_REMOVED lines=23> */
[----:B----4-:R-:W-:Y:S02]  /*16e30*/  IMAD.IADD R0, R70, 0x1, -R140 ;  /* 0x0000000146007824 */ /* 0x010fe400078e0a8c */
[--C-:B--2---:R-:W-:Y:S02]  /*16e40*/  IMAD.IADD R136, R138, 0x1, R139.reuse ;  /* 0x000000018a887824 */ /* 0x104fe400078e028b */
[----:B------:R-:W-:Y:S01]  /*16e50*/  IMAD.IADD R71, R137, 0x1, R139 ;  /* 0x0000000189477824 */ /* 0x000fe200078e028b */
[----:B-1-3--:R-:W-:Y:S06]  /*16e60*/  @!P1 BRA `(.L_x_1238) ;  /* 0x0000000000549947 */ /* 0x00afec0003800000 */
        /* <DEDUP_REMOVED lines=12> */
.L_x_1240:
[----:B------:R-:W-:-:S05]  /*16f30*/  IMAD.U32 R140, RZ, RZ, UR37 ;  /* 0x00000025ff8c7e24 */ /* 0x000fca000f8e00ff */
[----:B------:R-:W-:-:S13]  /*16f40*/  ISETP.NE.AND P1, PT, R140, 0x1, PT ;  /* 0x000000018c00780c */ /* 0x000fda0003f25270 */
[----:B------:R-:W1:Y:S02]  /*16f50*/  @P1 LDC.64 R56, c[0x0][0x9e8] ;  /* 0x00027a00ff381b82 */ /* 0x000e640000000a00 */
[----:B-1----:R-:W-:-:S05]  /*16f60*/  @P1 IMAD.HI.U32 R56, R139, R56, RZ ;  /* 0x000000388b381227 */ /* 0x002fca00078e00ff */
[----:B------:R-:W-:-:S07]  /*16f70*/  @P1 SHF.R.U32.HI R139, RZ, R57, R56 ;  /* 0x00000039ff8b1219 */ /* 0x000fce0000011638 */
.L_x_1241:
[----:B------:R-:W-:Y:S05]  /*16f80*/  BSYNC B2 ;  /* 0x0000000000027941 */ /* 0x000fea0003800000 */
.L_x_1239:
[----:B------:R-:W-:-:S05]  /*16f90*/  IMAD R139, R139, R140, R0 ;  /* 0x0000008c8b8b7224 */ /* 0x000fca00078e0200 */
[----:B------:R-:W-:Y:S02]  /*16fa0*/  VIMNMX R71, R71, R139, !PT ;  /* 0x0000008b47477248 */ /* 0x000fe40007fe0100 */
[----:B------:R-:W-:-:S07]  /*16fb0*/  VIADDMNMX R136, R139, R140, R136, PT ;  /* 0x0000008c8b887246 */ /* 0x000fce0003800188 */
.L_x_1238:
        /* <DEDUP_REMOVED lines=231> */
[----:B------:R-:W-:Y:S01]  /*17e30*/  ISETP.GE.AND P6, PT, R143, 0x1, PT ;  /* 0x000000018f00780c */ /* 0x000fe20003fc6270 */
        /* <DEDUP_REMOVED lines=15> */
.L_x_1244:
[----:B------:R-:W-:-:S05]  /*17f30*/  IMAD.U32 R71, RZ, RZ, UR37 ;  /* 0x00000025ff477e24 */ /* 0x000fca000f8e00ff */
[----:B------:R-:W-:-:S13]  /*17f40*/  ISETP.NE.AND P6, PT, R71, 0x1, PT ;  /* 0x000000014700780c */ /* 0x000fda0003fc5270 */
[----:B------:R-:W0:Y:S02]  /*17f50*/  @P6 LDC.64 R12, c[0x0][0x9e8] ;  /* 0x00027a00ff0c6b82 */ /* 0x000e240000000a00 */
[----:B0-----:R-:W-:-:S05]  /*17f60*/  @P6 IMAD.HI.U32 R12, R70, R12, RZ ;  /* 0x0000000c460c6227 */ /* 0x001fca00078e00ff */
[----:B------:R-:W-:-:S07]  /*17f70*/  @P6 SHF.R.U32.HI R70, RZ, R13, R12 ;  /* 0x0000000dff466219 */ /* 0x000fce000001160c */
.L_x_1245:
[----:B------:R-:W-:Y:S05]  /*17f80*/  BSYNC B2 ;  /* 0x0000000000027941 */ /* 0x000fea0003800000 */
.L_x_1243:
[----:B------:R-:W-:-:S05]  /*17f90*/  IMAD R0, R70, R71, R0 ;  /* 0x0000004746007224 */ /* 0x000fca00078e0200 */
[----:B------:R-:W-:Y:S02]  /*17fa0*/  VIMNMX R137, R137, R0, !PT ;  /* 0x0000000089897248 */ /* 0x000fe40007fe0100 */
[----:B------:R-:W-:-:S07]  /*17fb0*/  VIADDMNMX R138, R0, R71, R138, PT ;  /* 0x00000047008a7246 */ /* 0x000fce000380018a */
.L_x_1242:
        /* <DEDUP_REMOVED lines=511> */
.L_x_1246:
        /* <DEDUP_REMOVED lines=83> */
[----:B-1----:R-:W-:Y:S05]  /*1a4e0*/  @P1 BRA `(.L_x_1247) ;  /* 0xffffffb000f41947 */ /* 0x002fea000383ffff */
[----:B------:R-:W-:Y:S05]  /*1a4f0*/  BSYNC B0 ;  /* 0x0000000000007941 */ /* 0x000fea0003800000 */
.L_x_1227:
[----:B------:R1:W-:Y:S01]  /*1a500*/  STL [R1+0x18], R24 ;  /* 0x0000181801007387 */ /* 0x0003e20000100800 */
[----:B------:R-:W-:Y:S02]  /*1a510*/  IMAD.MOV.U32 R3, RZ, RZ, R13 ;  /* 0x000000ffff037224 */ /* 0x000fe400078e000d */
[----:B------:R-:W-:Y:S01]  /*1a520*/  IMAD.MOV.U32 R8, RZ, RZ, R12 ;  /* 0x000000ffff087224 */ /* 0x000fe200078e000c */
[----:B------:R1:W-:Y:S01]  /*1a530*/  STL [R1+0x1c], R25 ;  /* 0x00001c1901007387 */ /* 0x0003e20000100800 */
[----:B------:R-:W-:Y:S02]  /*1a540*/  IMAD.MOV.U32 R19, RZ, RZ, R10 ;  /* 0x000000ffff137224 */ /* 0x000fe400078e000a */
[----:B------:R-:W-:Y:S01]  /*1a550*/  IMAD.MOV.U32 R156, RZ, RZ, R11 ;  /* 0x000000ffff9c7224 */ /* 0x000fe200078e000b */
[----:B------:R1:W-:Y:S06]  /*1a560*/  STL [R1+0x14], R28 ;  /* 0x0000141c01007387 */ /* 0x0003ec0000100800 */
.L_x_1226:
[----:B------:R-:W-:Y:S05]  /*1a570*/  BSYNC B1 ;  /* 0x0000000000017941 */ /* 0x000fea0003800000 */
.L_x_1225:
[----:B------:R-:W-:Y:S06]  /*1a580*/  BAR.ARV 0x8, 0x200 ;  /* 0x0208000000007b1d */ /* 0x000fec0000002000 */
[----:B------:R-:W-:Y:S05]  /*1a590*/  @!P0 BRA `(.L_x_1248) ;  /* 0x0000000000048947 */ /* 0x000fea0003800000 */
[----:B------:R-:W-:Y:S01]  /*1a5a0*/  BPT.TRAP 0x1 ;  /* 0x000000040000795c */ /* 0x000fe20000300000 */
.L_x_1248:
[----:B------:R-:W-:Y:S01]  /*1a5b0*/  IMAD R9, R19, 0x8, R18 ;  /* 0x0000000813097824 */ /* 0x000fe200078e0212 */
[----:B------:R-:W-:-:S04]  /*1a5c0*/  SHF.L.U32 R2, R156, 0x1f, RZ ;  /* 0x0000001f9c027819 */ /* 0x000fc800000006ff */
[----:B------:R2:W3:Y:S01]  /*1a5d0*/  SYNCS.PHASECHK.TRANS64.TRYWAIT P1, [R9+URZ+0x13250], R2 ;  /* 0x01325002090075a7 */ /* 0x0004e2000802017f */
[----:B------:R-:W-:Y:S05]  /*1a5e0*/  @!P0 BRA `(.L_x_1249) ;  /* 0x0000000000048947 */ /* 0x000fea0003800000 */
[----:B------:R-:W-:Y:S01]  /*1a5f0*/  BPT.TRAP 0x1 ;  /* 0x000000040000795c */ /* 0x000fe20000300000 */
.L_x_1249:
[----:B------:R-:W-:Y:S04]  /*1a600*/  BSSY B0, `(.L_x_1250) ;  /* 0x0000004000007945 */ /* 0x000fe80003800000 */
[----:B---3--:R-:W-:Y:S05]  /*1a610*/  @P1 BRA `(.L_x_1251) ;  /* 0x0000000000081947 */ /* 0x008fea0003800000 */
[----:B------:R-:W3:Y:S02]  /*1a620*/  SYNCS.PHASECHK.TRANS64.TRYWAIT P1, [R9+URZ+0x13250], R2 ;  /* 0x01325002090075a7 */ /* 0x000ee4000802017f */
[----:B---3--:R-:W-:Y:S05]  /*1a630*/  @!P1 BRA `(.L_x_1252) ;  /* 0x000000ac00349947 */ /* 0x008fea0003800000 */
.L_x_1251:
[----:B------:R-:W-:Y:S05]  /*1a640*/  BSYNC B0 ;  /* 0x0000000000007941 */ /* 0x000fea0003800000 */
.L_x_1250:
[----:B------:R-:W4:Y:S01]  /*1a650*/  LDL.LU R12, [R1+0x6c] ;  /* 0x00006c00010c7983 */ /* 0x000f220000300800 */
[----:B------:R-:W-:Y:S01]  /*1a660*/  ULDC.64 UR4, c[0x0][0x9a0] ;  /* 0x0002680000047ab9 */ /* 0x000fe20000000a00 */
[----:B------:R-:W-:Y:S01]  /*1a670*/  VIADD R18, R18, 0x1000 ;  /* 0x0000100012127836 */ /* 0x000fe20000000000 */
[----:B------:R-:W-:Y:S01]  /*1a680*/  ISETP.NE.U32.AND P1, PT, RZ, UR4, PT ;  /* 0x00000004ff007c0c */ /* 0x000fe2000bf25070 */
[----:B01----:R-:W5:Y:S03]  /*1a690*/  LDL.LU R24, [R1+0x18] ;  /* 0x0000180001187983 */ /* 0x003f660000300800 */
[----:B------:R-:W-:Y:S01]  /*1a6a0*/  ISETP.NE.AND.EX P1, PT, RZ, UR5, PT, P1 ;  /* 0x00000005ff007c0c */ /* 0x000fe2000bf25310 */
[----:B------:R-:W5:Y:S01]  /*1a6b0*/  LDL.LU R25, [R1+0x1c] ;  /* 0x00001c0001197983 */ /* 0x000f620000300800 */
[----:B------:R-:W-:-:S03]  /*1a6c0*/  SHF.R.U32.HI R18, RZ, 0x4, R18 ;  /* 0x00000004ff127819 */ /* 0x000fc60000011612 */
[----:B------:R-:W5:Y:S01]  /*1a6d0*/  LDL.LU R28, [R1+0x14] ;  /* 0x00001400011c7983 */ /* 0x000f620000300800 */
[----:B------:R-:W-:-:S04]  /*1a6e0*/  LOP3.LUT R18, R18, 0x3fff, RZ, 0xc0, !PT ;  /* 0x00003fff12127812 */ /* 0x000fc800078ec0ff */
[----:B------:R-:W-:-:S03]  /*1a6f0*/  LOP3.LUT R18, R18, 0x10000, RZ, 0xfc, !PT ;  /* 0x0001000012127812 */ /* 0x000fc600078efcff */
[----:B------:R-:W0:Y:S02]  /*1a700*/  @P1 LDC.64 R10, c[0x0][0x9c8] ;  /* 0x00027200ff0a1b82 */ /* 0x000e240000000a00 */
[----:B------:R-:W-:-:S05]  /*1a710*/  IMAD R4, R19, 0x280, R18 ;  /* 0x0000028013047824 */ /* 0x000fca00078e0212 */
[----:B------:R-:W-:Y:S02]  /*1a720*/  R2UR UR6, R4 ;  /* 0x00000000040672ca */ /* 0x000fe400000e0000 */
[----:B----4-:R-:W-:Y:S01]  /*1a730*/  @P1 SHF.R.S32.HI R5, RZ, 0x1f, R12 ;  /* 0x0000001fff051819 */ /* 0x010fe2000001140c */
[----:B0-----:R-:W-:-:S04]  /*1a740*/  @P1 IMAD.WIDE.U32 R6, R12, R10, RZ ;  /* 0x0000000a0c061225 */ /* 0x001fc800078e00ff */
[----:B--23--:R-:W-:Y:S02]  /*1a750*/  @P1 IMAD R2, R5, R10, RZ ;  /* 0x0000000a05021224 */ /* 0x00cfe400078e02ff */
[----:B------:R-:W-:-:S05]  /*1a760*/  IMAD.MOV.U32 R5, RZ, RZ, -0x3ffffff0 ;  /* 0xc0000010ff057424 */ /* 0x000fca00078e00ff */
[----:B------:R-:W-:Y:S01]  /*1a770*/  R2UR UR7, R5 ;  /* 0x00000000050772ca */ /* 0x000fe200000e0000 */
[----:B------:R-:W-:Y:S02]  /*1a780*/  @P1 IMAD R5, R12, R11, R2 ;  /* 0x0000000b0c051224 */ /* 0x000fe400078e0202 */
[----:B------:R-:W2:Y:S01]  /*1a790*/  LDL R2, [R1+0x58] ;  /* 0x0000580001027983 */ /* 0x000ea20000100800 */
[----:B-----5:R-:W-:Y:S01]  /*1a7a0*/  WARPGROUP.ARRIVE ;  /* 0x00000000000079c5 */ /* 0x020fe20000000000 */
[----:B------:R-:W2:Y:S02]  /*1a7b0*/  @P1 LDC.64 R10, c[0x0][0x9d0] ;  /* 0x00027400ff0a1b82 */ /* 0x000ea40000000a00 */
[----:B------:R-:W3:Y:S06]  /*1a7c0*/  LDL.LU R13, [R1] ;  /* 0x00000000010d7983 */ /* 0x000eec0000300800 */
[----:B------:R-:W-:Y:S01]  /*1a7d0*/  QGMMA.64x64x32.F32.E4M3.E4M3 R24, R152, gdesc[UR4], R24, gsb0 ;  /* 0x00e0000498187df3 */ /* 0x000fe20008000818 */
[----:B------:R-:W-:-:S02]  /*1a7e0*/  @P1 IMAD.IADD R7, R7, 0x1, R5 ;  /* 0x0000000107071824 */ /* 0x000fc400078e0205 */
[----:B------:R-:W-:Y:S01]  /*1a7f0*/  IMAD.MOV.U32 R12, RZ, RZ, 0x3f800000 ;  /* 0x3f800000ff0c7424 */ /* 0x000fe200078e00ff */
[----:B------:R-:W-:Y:S02]  /*1a800*/  WARPGROUP.DEPBAR.LE gsb0, 0x0 ;  /* 0x00008000000079c5 */ /* 0x000fe40000010000 */
[----:B------:R-:W-:Y:S01]  /*1a810*/  WARPGROUP.ARRIVE ;  /* 0x00000000000079c5 */ /* 0x000fe20000000000 */
[----:B--2---:R-:W-:-:S04]  /*1a820*/  @P1 IMAD.WIDE.U32 R6, R2, R10, R6 ;  /* 0x0000000a02061225 */ /* 0x004fc800078e0006 */
[----:B------:R-:W-:Y:S01]  /*1a830*/  @P1 IMAD R11, R2, R11, R7 ;  /* 0x0000000b020b1224 */ /* 0x000fe200078e0207 */
[----:B------:R-:W-:Y:S01]  /*1a840*/  @P1 LEA R10, P2, R6, UR4, 0x2 ;  /* 0x00000004060a1c11 */ /* 0x000fe2000f8410ff */
[----:B------:R-:W-:-:S03]  /*1a850*/  IMAD.MOV.U32 R7, RZ, RZ, -0x3ffffff0 ;  /* 0xc0000010ff077424 */ /* 0x000fc600078e00ff */
[----:B------:R-:W-:Y:S01]  /*1a860*/  @P1 LEA.HI.X R11, R6, UR5, R11, 0x2, P2 ;  /* 0x00000005060b1c11 */ /* 0x000fe200090f140b */
[----:B------:R-:W-:Y:S01]  /*1a870*/  VIADD R6, R4, 0x80 ;  /* 0x0000008004067836 */ /* 0x000fe20000000000 */
[----:B------:R-:W-:-:S03]  /*1a880*/  R2UR UR7, R7 ;  /* 0x00000000070772ca */ /* 0x000fc600000e0000 */
[----:B------:R0:W2:Y:S01]  /*1a890*/  @P1 LDG.E R12, desc[UR44][R10.64] ;  /* 0x0000002c0a0c1981 */ /* 0x0000a2000c1e1900 */
        /* <DEDUP_REMOVED lines=13> */
[----:B---3--:R-:W1:Y:S04]  /*1a970*/  SHFL.BFLY PT, R2, R13, 0x2, 0x1f ;  /* 0x0c401f000d027f89 */ /* 0x008e6800000e0000 */
[----:B------:R-:W3:Y:S01]  /*1a980*/  SHFL.BFLY PT, R6, R21, 0x2, 0x1f ;  /* 0x0c401f0015067f89 */ /* 0x000ee200000e0000 */
[----:B------:R-:W-:Y:S02]  /*1a990*/  VIADD R4, R4, 0x200 ;  /* 0x0000020004047836 */ /* 0x000fe40000000000 */
[----:B------:R-:W-:Y:S01]  /*1a9a0*/  IMAD.MOV.U32 R5, RZ, RZ, -0x3ffffff0 ;  /* 0xc0000010ff057424 */ /* 0x000fe200078e00ff */
[----:B------:R-:W-:-:S02]  /*1a9b0*/  WARPGROUP.DEPBAR.LE gsb0, 0x0 ;  /* 0x00008000000079c5 */ /* 0x000fc40000010000 */
[----:B------:R-:W-:-:S06]  /*1a9c0*/  WARPGROUP.ARRIVE ;  /* 0x00000000000079c5 */ /* 0x000fcc0000000000 */
[----:B------:R-:W-:Y:S01]  /*1a9d0*/  QGMMA.64x64x32.F32.E4M3.E4M3 R24, R140, gdesc[UR4], R24, gsb0 ;  /* 0x00e000048c187df3 */ /* 0x000fe20008000818 */
[----:B------:R-:W-:Y:S02]  /*1a9e0*/  R2UR UR6, R4 ;  /* 0x00000000040672ca */ /* 0x000fe400000e0000 */
[----:B------:R-:W-:Y:S01]  /*1a9f0*/  R2UR UR7, R5 ;  /* 0x00000000050772ca */ /* 0x000fe200000e0000 */
[----:B-1----:R-:W-:-:S01]  /*1aa00*/  FADD.FTZ R2, R2, R13 ;  /* 0x0000000d02027221 */ /* 0x002fc20000010000 */
[----:B---3--:R-:W-:-:S04]  /*1aa10*/  FADD.FTZ R6, R6, R21 ;  /* 0x0000001506067221 */ /* 0x008fc80000010000 */
[----:B------:R-:W0:Y:S04]  /*1aa20*/  SHFL.BFLY PT, R7, R2, 0x1, 0x1f ;  /* 0x0c201f0002077f89 */ /* 0x000e2800000e0000 */
[----:B------:R-:W1:Y:S01]  /*1aa30*/  SHFL.BFLY PT, R5, R6, 0x1, 0x1f ;  /* 0x0c201f0006057f89 */ /* 0x000e6200000e0000 */
[----:B0-----:R-:W-:-:S01]  /*1aa40*/  FADD.FTZ R10, R2, R7 ;  /* 0x00000007020a7221 */ /* 0x001fc20000010000 */
[----:B-1----:R-:W-:-:S04]  /*1aa50*/  FADD.FTZ R13, R6, R5 ;  /* 0x00000005060d7221 */ /* 0x002fc80000010000 */
[C---:B------:R-:W-:Y:S01]  /*1aa60*/  FSETP.NE.FTZ.AND P1, PT, R10.reuse, RZ, PT ;  /* 0x000000ff0a00720b */ /* 0x040fe20003f35000 */
[----:B------:R-:W-:Y:S01]  /*1aa70*/  FMUL.FTZ R14, R10, 0.00390625 ;  /* 0x3b8000000a0e7820 */ /* 0x000fe20000410000 */
[----:B------:R-:W-:Y:S01]  /*1aa80*/  FMUL.FTZ R15, R13, 0.00390625 ;  /* 0x3b8000000d0f7820 */ /* 0x000fe20000410000 */
[----:B------:R-:W-:Y:S02]  /*1aa90*/  WARPGROUP.DEPBAR.LE gsb0, 0x0 ;  /* 0x00008000000079c5 */ /* 0x000fe40000010000 */
[----:B------:R-:W-:-:S06]  /*1aaa0*/  WARPGROUP.ARRIVE ;  /* 0x00000000000079c5 */ /* 0x000fcc0000000000 */
[----:B------:R-:W-:Y:S01]  /*1aab0*/  QGMMA.64x64x32.F32.E4M3.E4M3 R24, R136, gdesc[UR4], R24, gsb0 ;  /* 0x00e0000488187df3 */ /* 0x000fe20008000818 */
[----:B------:R-:W-:Y:S01]  /*1aac0*/  IMAD.MOV.U32 R5, RZ, RZ, RZ ;  /* 0x000000ffff057224 */ /* 0x000fe200078e00ff */
[----:B------:R-:W-:Y:S02]  /*1aad0*/  FSETP.NE.FTZ.AND P2, PT, R14, RZ, PT ;  /* 0x000000ff0e00720b */ /* 0x000fe40003f55000 */
[----:B------:R-:W-:-:S03]  /*1aae0*/  FSETP.NE.FTZ.AND P3, PT, R15, RZ, PT ;  /* 0x000000ff0f00720b */ /* 0x000fc60003f75000 */
[----:B------:R-:W-:Y:S01]  /*1aaf0*/  @P1 MUFU.RCP R5, R10 ;  /* 0x0000000a00051308 */ /* 0x000fe20000001000 */
[----:B------:R-:W-:Y:S01]  /*1ab00*/  FSETP.NE.FTZ.AND P1, PT, R13, RZ, PT ;  /* 0x000000ff0d00720b */ /* 0x000fe20003f35000 */
[----:B------:R-:W-:-:S06]  /*1ab10*/  IMAD.MOV.U32 R11, RZ, RZ, RZ ;  /* 0x000000ffff0b7224 */ /* 0x000fcc00078e00ff */
[----:B------:R-:W0:Y:S08]  /*1ab20*/  @P2 MUFU.LG2 R4, R14 ;  /* 0x0000000e00042308 */ /* 0x000e300000000c00 */
[----:B------:R-:W1:Y:S08]  /*1ab30*/  @P3 MUFU.LG2 R6, R15 ;  /* 0x0000000f00063308 */ /* 0x000e700000000c00 */
[----:B------:R-:W3:Y:S01]  /*1ab40*/  @P1 MUFU.RCP R11, R13 ;  /* 0x0000000d000b1308 */ /* 0x000ee20000001000 */
[C---:B------:R-:W-:Y:S01]  /*1ab50*/  @P2 FMUL.FTZ R7, R0.reuse, 0.69314718246459960938 ;  /* 0x3f31721800072820 */ /* 0x040fe20000410000 */
[----:B------:R-:W-:Y:S01]  /*1ab60*/  @P3 FMUL.FTZ R21, R0, 0.69314718246459960938 ;  /* 0x3f31721800153820 */ /* 0x000fe20000410000 */
[----:B0-----:R-:W-:Y:S01]  /*1ab70*/  @P2 FMUL.FTZ R4, R4, 0.69314718246459960938 ;  /* 0x3f31721804042820 */ /* 0x001fe20000410000 */
[----:B------:R-:W-:-:S02]  /*1ab80*/  IMAD.MOV.U32 R20, RZ, RZ, -0x800000 ;  /* 0xff800000ff147424 */ /* 0x000fc400078e00ff */
[----:B--2---:R-:W-:Y:S01]  /*1ab90*/  FMUL.FTZ R0, R5, R12 ;  /* 0x0000000c05007220 */ /* 0x004fe20000410000 */
[----:B------:R-:W-:Y:S02]  /*1aba0*/  IMAD.MOV.U32 R2, RZ, RZ, -0x800000 ;  /* 0xff800000ff027424 */ /* 0x000fe400078e00ff */
[----:B-1----:R-:W-:Y:S01]  /*1abb0*/  @P3 FMUL.FTZ R6, R6, 0.69314718246459960938 ;  /* 0x3f31721806063820 */ /* 0x002fe20000410000 */
[----:B------:R-:W-:-:S03]  /*1abc0*/  @P2 FFMA.FTZ R20, R7, R8, R4 ;  /* 0x0000000807142223 */ /* 0x000fc60000010004 */
[----:B------:R-:W-:Y:S01]  /*1abd0*/  @P3 FFMA.FTZ R2, R21, R3, R6 ;  /* 0x0000000315023223 */ /* 0x000fe20000010006 */
[----:B---3--:R-:W-:Y:S01]  /*1abe0*/  FMUL.FTZ R11, R11, R12 ;  /* 0x0000000c0b0b7220 */ /* 0x008fe20000410000 */
[----:B------:R-:W-:Y:S02]  /*1abf0*/  WARPGROUP.DEPBAR.LE gsb0, 0x0 ;  /* 0x00008000000079c5 */ /* 0x000fe40000010000 */
[----:B------:R-:W-:Y:S05]  /*1ac00*/  @!P0 BRA `(.L_x_1253) ;  /* 0x0000000000048947 */ /* 0x000fea0003800000 */
[----:B------:R-:W-:Y:S01]  /*1ac10*/  BPT.TRAP 0x1 ;  /* 0x000000040000795c */ /* 0x000fe20000300000 */
.L_x_1253:
[----:B------:R-:W2:Y:S01]  /*1ac20*/  LDL.LU R3, [R1+0x40] ;  /* 0x0000400001037983 */ /* 0x000ea20000300800 */
[----:B------:R-:W-:Y:S02]  /*1ac30*/  VIADD R9, R9, 0x13260 ;  /* 0x0001326009097836 */ /* 0x000fe40000000000 */
[-C--:B------:R-:W-:Y:S01]  /*1ac40*/  FMUL.FTZ R24, R24, R0.reuse ;  /* 0x0000000018187220 */ /* 0x080fe20000410000 */
[----:B------:R-:W-:Y:S01]  /*1ac50*/  FMUL.FTZ R29, R29, R0 ;  /* 0x000000001d1d7220 */ /* 0x000fe20000410000 */
[----:B------:R-:W3:Y:S01]  /*1ac60*/  LDL.LU R4, [R1+0x7c] ;  /* 0x00007c0001047983 */ /* 0x000ee20000300800 */
[----:B------:R-:W-:-:S05]  /*1ac70*/  VIADD R19, R19, 0x1 ;  /* 0x0000000113137836 */ /* 0x000fca0000000000 */
[----:B------:R-:W-:Y:S01]  /*1ac80*/  ISETP.NE.AND P1, PT, R19, 0x2, PT ;  /* 0x000000021300780c */ /* 0x000fe20003f25270 */
        /* <DEDUP_REMOVED lines=31> */
[----:B------:R-:W-:-:S02]  /*1ae80*/  SEL R19, R19, RZ, P1 ;  /* 0x000000ff13137207 */ /* 0x000fc40000800000 */
[----:B--2---:R-:W-:Y:S01]  /*1ae90*/  PRMT R9, R3, 0x654, R9 ;  /* 0x0000065403097816 */ /* 0x004fe20000000009 */
[----:B---3--:R-:W-:-:S03]  /*1aea0*/  VIADD R4, R4, 0x1 ;  /* 0x0000000104047836 */ /* 0x008fc60000000000 */
[----:B------:R0:W-:Y:S02]  /*1aeb0*/  SYNCS.ARRIVE.TRANS64.RED.A1T0 RZ, [R9+URZ], RZ ;  /* 0x000000ff09ff79a7 */ /* 0x0001e4000810043f */
[----:B------:R0:W-:Y:S01]  /*1aec0*/  STL [R1+0x7c], R4 ;  /* 0x00007c0401007387 */ /* 0x0001e20000100800 */
[----:B------:R-:W-:-:S04]  /*1aed0*/  SEL R3, RZ, 0x1, P1 ;  /* 0x00000001ff037807 */ /* 0x000fc80000800000 */
[----:B------:R-:W-:-:S07]  /*1aee0*/  LOP3.LUT R156, R156, R3, RZ, 0x3c, !PT ;  /* 0x000000039c9c7212 */ /* 0x000fce00078e3cff */
.L_x_1143:
[----:B------:R-:W2:Y:S01]  /*1aef0*/  LDL R77, [R1+0x74] ;  /* 0x00007400014d7983 */ /* 0x000ea20000100800 */
[----:B------:R-:W1:Y:S01]  /*1af00*/  S2UR UR4, SR_CgaCtaId ;  /* 0x00000000000479c3 */ /* 0x000e620000008800 */
[----:B------:R-:W-:Y:S01]  /*1af10*/  MOV R18, 0x400 ;  /* 0x0000040000127802 */ /* 0x000fe20000000f00 */
[----:B------:R-:W-:Y:S01]  /*1af20*/  BSSY B0, `(.L_x_1254) ;  /* 0x00002ab000007945 */ /* 0x000fe20003800000 */
[----:B------:R-:W3:Y:S01]  /*1af30*/  S2R R79, SR_TID.X ;  /* 0x00000000004f7919 */ /* 0x000ee20000002100 */
[----:B-1----:R-:W-:-:S05]  /*1af40*/  IMAD.U32 R0, RZ, RZ, UR4 ;  /* 0x00000004ff007e24 */ /* 0x002fca000f8e00ff */
[----:B------:R-:W-:Y:S01]  /*1af50*/  LEA R18, R0, R18, 0x18 ;  /* 0x0000001200127211 */ /* 0x000fe200078ec0ff */
[----:B------:R-:W-:Y:S01]  /*1af60*/  BAR.SYNC.DEFER_BLOCKING 0x5, 0x200 ;  /* 0x0148000000007b1d */ /* 0x000fe20000010000 */
[----:B---3--:R-:W-:-:S05]  /*1af70*/  VIADD R63, R79, 0xffffff80 ;  /* 0xffffff804f3f7836 */ /* 0x008fca0000000000 */
[----:B------:R1:W-:Y:S01]  /*1af80*/  STL [R1+0x40], R0 ;  /* 0x0000400001007387 */ /* 0x0003e20000100800 */
[----:B------:R-:W-:-:S04]  /*1af90*/  SHF.R.S32.HI R66, RZ, 0x1f, R63 ;  /* 0x0000001fff427819 */ /* 0x000fc8000001143f */
[----:B------:R-:W-:-:S04]  /*1afa0*/  LEA.HI R21, R66, R63, RZ, 0x3 ;  /* 0x0000003f42157211 */ /* 0x000fc800078f18ff */
[----:B------:R-:W-:Y:S02]  /*1afb0*/  LOP3.LUT R62, R21, 0xfffffff8, RZ, 0xc0, !PT ;  /* 0xfffffff8153e7812 */ /* 0x000fe400078ec0ff */
[----:B------:R-:W-:-:S03]  /*1afc0*/  SHF.R.S32.HI R21, RZ, 0x3, R21 ;  /* 0x00000003ff157819 */ /* 0x000fc60000011415 */
[----:B------:R-:W-:Y:S01]  /*1afd0*/  IMAD.IADD R62, R63, 0x1, -R62 ;  /* 0x000000013f3e7824 */ /* 0x000fe200078e0a3e */
[----:B0-----:R-:W0:Y:S03]  /*1afe0*/  LDS.128 R8, [R18+0x132d0] ;  /* 0x0132d00012087984 */ /* 0x001e260000000c00 */
[----:B-1----:R-:W-:-:S05]  /*1aff0*/  IMAD.SHL.U32 R0, R62, 0x8, RZ ;  /* 0x000000083e007824 */ /* 0x002fca00078e00ff */
[----:B------:R-:W-:Y:S01]  /*1b000*/  SHF.R.S32.HI R3, RZ, 0x1f, R0 ;  /* 0x0000001fff037819 */ /* 0x000fe20000011400 */
[----:B0-----:R0:W-:Y:S04]  /*1b010*/  STL.64 [R1+0x60], R8 ;  /* 0x0000600801007387 */ /* 0x0011e80000100a00 */
[----:B------:R0:W-:Y:S01]  /*1b020*/  STL.64 [R1+0x68], R10 ;  /* 0x0000680a01007387 */ /* 0x0001e20000100a00 */
[----:B------:R-:W-:Y:S06]  /*1b030*/  BAR.ARV 0x4, 0x200 ;  /* 0x0108000000007b1d */ /* 0x000fec0000002000 */
[----:B--2---:R-:W-:-:S13]  /*1b040*/  ISETP.NE.AND P1, PT, R77, RZ, PT ;  /* 0x000000ff4d00720c */ /* 0x004fda0003f25270 */
[----:B------:R-:W1:Y:S02]  /*1b050*/  @!P1 LDC R77, c[0x0][0xad4] ;  /* 0x0002b500ff4d9b82 */ /* 0x000e640000000800 */
[----:B-1----:R0:W-:Y:S01]  /*1b060*/  @!P1 STL [R1+0x74], R77 ;  /* 0x0000744d01009387 */ /* 0x0021e20000100800 */
[----:B------:R-:W-:Y:S05]  /*1b070*/  @P0 BRA `(.L_x_1255) ;  /* 0x0000001c00ec0947 */ /* 0x000fea0003800000 */
[----:B------:R-:W-:Y:S01]  /*1b080*/  IMAD.SHL.U32 R4, R79, 0x4, RZ ;  /* 0x000000044f047824 */ /* 0x000fe200078e00ff */
[----:B------:R-:W-:Y:S01]  /*1b090*/  ULDC.64 UR4, c[0x4][0x38] ;  /* 0x01000e0000047ab9 */ /* 0x000fe20000000a00 */
[----:B------:R-:W2:Y:S01]  /*1b0a0*/  LDL R83, [R1+0x58] ;  /* 0x0000580001537983 */ /* 0x000ea20000100800 */
[----:B------:R-:W1:Y:S02]  /*1b0b0*/  S2R R7, SR_SWINHI ;  /* 0x0000000000077919 */ /* 0x000e640000002f00 */
[----:B------:R-:W-:Y:S01]  /*1b0c0*/  LOP3.LUT R4, R4, 0xc, RZ, 0xc0, !PT ;  /* 0x0000000c04047812 */ /* 0x000fe200078ec0ff */
[----:B------:R-:W-:Y:S01]  /*1b0d0*/  ULDC.64 UR6, c[0x0][0xc08] ;  /* 0x0003020000067ab9 */ /* 0x000fe20000000a00 */
[----:B------:R-:W3:Y:S01]  /*1b0e0*/  LDL.LU R89, [R1+0x78] ;  /* 0x0000780001597983 */ /* 0x000ee20000300800 */
[----:B------:R-:W-:Y:S01]  /*1b0f0*/  BAR.SYNC.DEFER_BLOCKING 0x1, 0x180 ;  /* 0x0046000000007b1d */ /* 0x000fe20000010000 */
[----:B0-----:R-:W-:-:S05]  /*1b100*/  IADD3 R8, P0, R4, UR4, RZ ;  /* 0x0000000404087c10 */ /* 0x001fca000ff1e0ff */
[----:B------:R-:W-:Y:S01]  /*1b110*/  IMAD.X R9, RZ, RZ, UR5, P0 ;  /* 0x00000005ff097e24 */ /* 0x000fe200080e06ff */
[----:B------:R-:W-:Y:S01]  /*1b120*/  LEA.HI R6, R66, R63, RZ, 0x5 ;  /* 0x0000003f42067211 */ /* 0x000fe200078f28ff */
[----:B------:R-:W-:Y:S01]  /*1b130*/  ULDC.64 UR4, c[0x0][0xc00] ;  /* 0x0003000000047ab9 */ /* 0x000fe20000000a00 */
[----:B------:R-:W4:Y:S04]  /*1b140*/  LDL R87, [R1+0x50] ;  /* 0x0000500001577983 */ /* 0x000f280000100800 */
[----:B------:R0:W2:Y:S01]  /*1b150*/  LDG.E.CONSTANT R8, desc[UR44][R8.64] ;  /* 0x0000002c08087981 */ /* 0x0000a2000c1e9900 */
[----:B------:R-:W-:-:S03]  /*1b160*/  LOP3.LUT P0, R4, R79, 0x3, RZ, 0xc0, !PT ;  /* 0x000000034f047812 */ /* 0x000fc6000780c0ff */
[----:B------:R-:W4:Y:S01]  /*1b170*/  LDL R85, [R1+0x38] ;  /* 0x0000380001557983 */ /* 0x000f220000100800 */
[----:B------:R-:W-:Y:S02]  /*1b180*/  ISETP.EQ.OR P0, PT, R4, 0x3, !P0 ;  /* 0x000000030400780c */ /* 0x000fe40004702670 */
[----:B------:R-:W-:Y:S01]  /*1b190*/  LEA.HI R4, R66, R63, RZ, 0x4 ;  /* 0x0000003f42047211 */ /* 0x000fe200078f20ff */
[----:B------:R-:W-:Y:S01]  /*1b1a0*/  IMAD.SHL.U32 R10, R6, 0x20, RZ ;  /* 0x00000020060a7824 */ /* 0x000fe200078e00ff */
[----:B------:R-:W4:Y:S02]  /*1b1b0*/  LDL R81, [R1+0x80] ;  /* 0x0000800001517983 */ /* 0x000f240000100800 */
[----:B------:R-:W-:Y:S02]  /*1b1c0*/  SHF.R.S32.HI R13, RZ, 0x4, R4 ;  /* 0x00000004ff0d7819 */ /* 0x000fe40000011404 */
[C---:B------:R-:W-:Y:S02]  /*1b1d0*/  LOP3.LUT R6, R4.reuse, 0x3fffff0, RZ, 0xc0, !PT ;  /* 0x03fffff004067812 */ /* 0x040fe400078ec0ff */
[----:B------:R-:W-:-:S02]  /*1b1e0*/  LEA.HI R4, R4, R13, RZ, 0x1 ;  /* 0x0000000d04047211 */ /* 0x000fc400078f08ff */
[----:B------:R-:W-:Y:S02]  /*1b1f0*/  SEL R57, R40, R41, P0 ;  /* 0x0000002928397207 */ /* 0x000fe40000000000 */
[----:B------:R-:W-:Y:S02]  /*1b200*/  SEL R80, R41, R40, P0 ;  /* 0x0000002829507207 */ /* 0x000fe40000000000 */
[----:B------:R-:W-:Y:S02]  /*1b210*/  SEL R41, R44, R5, P0 ;  /* 0x000000052c297207 */ /* 0x000fe40000000000 */
[----:B------:R-:W-:Y:S01]  /*1b220*/  SEL R82, R5, R44, P0 ;  /* 0x0000002c05527207 */ /* 0x000fe20000000000 */
[----:B------:R-:W-:Y:S01]  /*1b230*/  IMAD.IADD R6, R63, 0x1, -R6 ;  /* 0x000000013f067824 */ /* 0x000fe200078e0a06 */
[----:B------:R-:W-:Y:S02]  /*1b240*/  LOP3.LUT R5, R10, 0xfffffc00, RZ, 0xc0, !PT ;  /* 0xfffffc000a057812 */ /* 0x000fe400078ec0ff */
[----:B------:R-:W-:-:S03]  /*1b250*/  LOP3.LUT R4, R4, 0x1ffffffe, RZ, 0xc0, !PT ;  /* 0x1ffffffe04047812 */ /* 0x000fc600078ec0ff */
[----:B------:R-:W-:Y:S02]  /*1b260*/  IMAD R5, R6, 0x40, R5 ;  /* 0x0000004006057824 */ /* 0x000fe400078e0205 */
[----:B------:R-:W-:Y:S01]  /*1b270*/  IMAD.IADD R4, R13, 0x1, -R4 ;  /* 0x000000010d047824 */ /* 0x000fe200078e0a04 */
[----:B------:R-:W-:Y:S02]  /*1b280*/  SEL R75, R28, R29, P0 ;  /* 0x0000001d1c4b7207 */ /* 0x000fe40000000000 */
[----:B------:R-:W-:Y:S01]  /*1b290*/  SEL R88, R29, R28, P0 ;  /* 0x0000001c1d587207 */ /* 0x000fe20000000000 */
[----:B------:R-:W-:Y:S01]  /*1b2a0*/  IMAD R5, R4, 0x8, R5 ;  /* 0x0000000804057824 */ /* 0x000fe200078e0205 */
[----:B------:R-:W-:Y:S02]  /*1b2b0*/  MOV R28, R18 ;  /* 0x00000012001c7202 */ /* 0x000fe40000000f00 */
[----:B-1----:R-:W-:-:S03]  /*1b2c0*/  MOV R29, R7 ;  /* 0x00000007001d7202 */ /* 0x002fc60000000f00 */
[----:B------:R-:W-:Y:S01]  /*1b2d0*/  IMAD.WIDE R4, R5, 0x2, R28 ;  /* 0x0000000205047825 */ /* 0x000fe200078e021c */
[----:B------:R-:W-:Y:S02]  /*1b2e0*/  SEL R59, R32, R33, P0 ;  /* 0x00000021203b7207 */ /* 0x000fe40000000000 */
[----:B------:R-:W-:Y:S02]  /*1b2f0*/  SEL R60, R33, R32, P0 ;  /* 0x00000020213c7207 */ /* 0x000fe40000000000 */
[C---:B------:R-:W-:Y:S02]  /*1b300*/  IADD3 R65, P3, R4.reuse, 0x20, RZ ;  /* 0x0000002004417810 */ /* 0x040fe40007f7e0ff */
[C---:B------:R-:W-:Y:S02]  /*1b310*/  LOP3.LUT R7, R4.reuse, 0x380, RZ, 0xc0, !PT ;  /* 0x0000038004077812 */ /* 0x040fe400078ec0ff */
[----:B------:R-:W-:Y:S02]  /*1b320*/  IADD3 R33, P2, R4, 0x40, RZ ;  /* 0x0000004004217810 */ /* 0x000fe40007f5e0ff */
[----:B------:R-:W-:-:S02]  /*1b330*/  LOP3.LUT R64, R65, 0x380, RZ, 0xc0, !PT ;  /* 0x0000038041407812 */ /* 0x000fc400078ec0ff */
[----:B0-----:R-:W-:Y:S02]  /*1b340*/  SEL R9, R36, R37, P0 ;  /* 0x0000002524097207 */ /* 0x001fe40000000000 */
[----:B------:R-:W-:Y:S02]  /*1b350*/  SEL R84, R37, R36, P0 ;  /* 0x0000002425547207 */ /* 0x000fe40000000000 */
[----:B------:R-:W-:Y:S02]  /*1b360*/  SHF.R.U64 R7, R7, 0x3, RZ ;  /* 0x0000000307077819 */ /* 0x000fe400000012ff */
[----:B------:R-:W-:Y:S02]  /*1b370*/  IADD3 R37, P1, R4, 0x60, RZ ;  /* 0x0000006004257810 */ /* 0x000fe40007f3e0ff */
[----:B------:R-:W-:Y:S02]  /*1b380*/  LOP3.LUT R6, R33, 0x380, RZ, 0xc0, !PT ;  /* 0x0000038021067812 */ /* 0x000fe400078ec0ff */
[----:B------:R-:W-:-:S02]  /*1b390*/  SHF.R.U64 R64, R64, 0x3, RZ ;  /* 0x0000000340407819 */ /* 0x000fc400000012ff */
[----:B------:R-:W-:Y:S02]  /*1b3a0*/  LOP3.LUT R4, R7, R4, RZ, 0x3c, !PT ;  /* 0x0000000407047212 */ /* 0x000fe400078e3cff */
[----:B------:R-:W-:Y:S02]  /*1b3b0*/  LOP3.LUT R10, R37, 0x380, RZ, 0xc0, !PT ;  /* 0x00000380250a7812 */ /* 0x000fe400078ec0ff */
[----:B------:R-:W-:Y:S01]  /*1b3c0*/  SHF.R.U64 R6, R6, 0x3, RZ ;  /* 0x0000000306067819 */ /* 0x000fe200000012ff */
[--C-:B------:R-:W-:Y:S01]  /*1b3d0*/  IMAD.X R69, RZ, RZ, R5.reuse, P1 ;  /* 0x000000ffff457224 */ /* 0x100fe200008e0605 */
[----:B------:R-:W-:Y:S01]  /*1b3e0*/  SEL R11, R48, R49, P0 ;  /* 0x00000031300b7207 */ /* 0x000fe20000000000 */
[--C-:B------:R-:W-:Y:S01]  /*1b3f0*/  IMAD.X R7, RZ, RZ, R5.reuse, P2 ;  /* 0x000000ffff077224 */ /* 0x100fe200010e0605 */
[----:B------:R-:W-:Y:S02]  /*1b400*/  SEL R76, R49, R48, P0 ;  /* 0x00000030314c7207 */ /* 0x000fe40000000000 */
[----:B------:R-:W-:Y:S01]  /*1b410*/  LOP3.LUT R64, R64, R65, RZ, 0x3c, !PT ;  /* 0x0000004140407212 */ /* 0x000fe200078e3cff */
[----:B------:R-:W-:Y:S01]  /*1b420*/  IMAD.X R65, RZ, RZ, R5, P3 ;  /* 0x000000ffff417224 */ /* 0x000fe200018e0605 */
[----:B------:R-:W-:-:S02]  /*1b430*/  SEL R49, R30, R31, P0 ;  /* 0x0000001f1e317207 */ /* 0x000fc40000000000 */
[----:B------:R-:W-:Y:S02]  /*1b440*/  MOV R73, R4 ;  /* 0x0000000400497202 */ /* 0x000fe40000000f00 */
[----:B------:R-:W-:Y:S02]  /*1b450*/  SEL R71, R24, R25, P0 ;  /* 0x0000001918477207 */ /* 0x000fe40000000000 */
[----:B------:R-:W-:Y:S02]  /*1b460*/  SEL R86, R25, R24, P0 ;  /* 0x0000001819567207 */ /* 0x000fe40000000000 */
[----:B------:R-:W-:Y:S02]  /*1b470*/  SEL R13, R26, R27, P0 ;  /* 0x0000001b1a0d7207 */ /* 0x000fe40000000000 */
[----:B------:R-:W-:Y:S02]  /*1b480*/  SEL R70, R27, R26, P0 ;  /* 0x0000001a1b467207 */ /* 0x000fe40000000000 */
[----:B------:R-:W-:-:S02]  /*1b490*/  SEL R15, R34, R35, P0 ;  /* 0x00000023220f7207 */ /* 0x000fc40000000000 */
[----:B------:R-:W-:Y:S02]  /*1b4a0*/  SEL R58, R35, R34, P0 ;  /* 0x00000022233a7207 */ /* 0x000fe40000000000 */
[----:B------:R-:W-:Y:S02]  /*1b4b0*/  SHF.R.U64 R10, R10, 0x3, RZ ;  /* 0x000000030a0a7819 */ /* 0x000fe400000012ff */
[----:B------:R-:W-:Y:S02]  /*1b4c0*/  SEL R27, R42, R43, P0 ;  /* 0x0000002b2a1b7207 */ /* 0x000fe40000000000 */
[----:B------:R-:W-:Y:S02]  /*1b4d0*/  SEL R35, R50, R51, P0 ;  /* 0x0000003332237207 */ /* 0x000fe40000000000 */
[----:B------:R-:W-:Y:S02]  /*1b4e0*/  LOP3.LUT R6, R6, R33, RZ, 0x3c, !PT ;  /* 0x0000002106067212 */ /* 0x000fe400078e3cff */
[----:B-----5:R-:W-:-:S02]  /*1b4f0*/  SEL R45, R52, R53, P0 ;  /* 0x00000035342d7207 */ /* 0x020fc40000000000 */
        /* <DEDUP_REMOVED lines=10> */
[----:B------:R-:W-:Y:S02]  /*1b5a0*/  LOP3.LUT R68, R10, R37, RZ, 0x3c, !PT ;  /* 0x000000250a447212 */ /* 0x000fe400078e3cff */
[----:B------:R-:W-:-:S02]  /*1b5b0*/  MOV R67, R6 ;  /* 0x0000000600437202 */ /* 0x000fc40000000f00 */
[----:B------:R-:W-:Y:S02]  /*1b5c0*/  MOV R64, R64 ;  /* 0x0000004000407202 */ /* 0x000fe40000000f00 */
[----:B------:R-:W-:Y:S02]  /*1b5d0*/  MOV R68, R68 ;  /* 0x0000004400447202 */ /* 0x000fe40000000f00 */
[----:B------:R-:W-:Y:S01]  /*1b5e0*/  ISETP.NE.U32.AND P1, PT, RZ, UR4, PT ;  /* 0x00000004ff007c0c */ /* 0x000fe2000bf25070 */
[----:B------:R-:W-:Y:S01]  /*1b5f0*/  IMAD.MOV.U32 R65, RZ, RZ, RZ ;  /* 0x000000ffff417224 */ /* 0x000fe200078e00ff */
[----:B--2---:R-:W-:Y:S01]  /*1b600*/  LOP3.LUT R5, R8, 0x2, RZ, 0x3c, !PT ;  /* 0x0000000208057812 */ /* 0x004fe200078e3cff */
[----:B------:R-:W-:Y:S04]  /*1b610*/  SHFL.IDX PT, R14, R49, R8, 0x1c1f ;  /* 0x001c1f08310e7589 */ /* 0x000fe800000e0000 */
[----:B------:R-:W-:Y:S04]  /*1b620*/  SHFL.IDX PT, R32, R71, R8, 0x1c1f ;  /* 0x001c1f0847207589 */ /* 0x000fe800000e0000 */
[----:B------:R-:W0:Y:S04]  /*1b630*/  SHFL.IDX PT, R33, R86, R5, 0x1c1f ;  /* 0x001c1f0556217589 */ /* 0x000e2800000e0000 */
[----:B------:R-:W-:Y:S04]  /*1b640*/  SHFL.IDX PT, R48, R13, R8, 0x1c1f ;  /* 0x001c1f080d307589 */ /* 0x000fe800000e0000 */
[----:B------:R1:W2:Y:S04]  /*1b650*/  SHFL.IDX PT, R49, R70, R5, 0x1c1f ;  /* 0x001c1f0546317589 */ /* 0x0002a800000e0000 */
[----:B------:R-:W-:Y:S04]  /*1b660*/  SHFL.IDX PT, R36, R59, R8, 0x1c1f ;  /* 0x001c1f083b247589 */ /* 0x000fe800000e0000 */
[----:B------:R-:W-:Y:S01]  /*1b670*/  SHFL.IDX PT, R40, R57, R8, 0x1c1f ;  /* 0x001c1f0839287589 */ /* 0x000fe200000e0000 */
[----:B-1----:R-:W3:Y:S03]  /*1b680*/  LDC.64 R70, c[0x0][0xc00] ;  /* 0x00030000ff467b82 */ /* 0x002ee60000000a00 */
[----:B------:R-:W-:Y:S04]  /*1b690*/  SHFL.IDX PT, R10, R41, R8, 0x1c1f ;  /* 0x001c1f08290a7589 */ /* 0x000fe800000e0000 */
[----:B------:R-:W1:Y:S04]  /*1b6a0*/  SHFL.IDX PT, R37, R60, R5, 0x1c1f ;  /* 0x001c1f053c257589 */ /* 0x000e6800000e0000 */
[----:B------:R-:W-:Y:S04]  /*1b6b0*/  SHFL.IDX PT, R52, R15, R8, 0x1c1f ;  /* 0x001c1f080f347589 */ /* 0x000fe800000e0000 */
[----:B------:R-:W4:Y:S04]  /*1b6c0*/  SHFL.IDX PT, R53, R58, R5, 0x1c1f ;  /* 0x001c1f053a357589 */ /* 0x000f2800000e0000 */
[----:B------:R-:W-:Y:S04]  /*1b6d0*/  SHFL.IDX PT, R4, R75, R8, 0x1c1f ;  /* 0x001c1f084b047589 */ /* 0x000fe800000e0000 */
[----:B------:R-:W-:Y:S04]  /*1b6e0*/  SHFL.IDX PT, R6, R9, R8, 0x1c1f ;  /* 0x001c1f0809067589 */ /* 0x000fe800000e0000 */
[----:B------:R-:W-:Y:S04]  /*1b6f0*/  SHFL.IDX PT, R12, R45, R8, 0x1c1f ;  /* 0x001c1f082d0c7589 */ /* 0x000fe800000e0000 */
[----:B------:R-:W3:Y:S04]  /*1b700*/  SHFL.IDX PT, R7, R88, R5, 0x1c1f ;  /* 0x001c1f0558077589 */ /* 0x000ee800000e0000 */
[----:B------:R-:W-:Y:S04]  /*1b710*/  SHFL.IDX PT, R24, R25, R8, 0x1c1f ;  /* 0x001c1f0819187589 */ /* 0x000fe800000e0000 */
[----:B------:R-:W3:Y:S04]  /*1b720*/  SHFL.IDX PT, R41, R80, R5, 0x1c1f ;  /* 0x001c1f0550297589 */ /* 0x000ee800000e0000 */
[----:B------:R-:W-:Y:S04]  /*1b730*/  SHFL.IDX PT, R56, R27, R8, 0x1c1f ;  /* 0x001c1f081b387589 */ /* 0x000fe800000e0000 */
[----:B------:R-:W-:Y:S04]  /*1b740*/  SHFL.IDX PT, R60, R35, R8, 0x1c1f ;  /* 0x001c1f08233c7589 */ /* 0x000fe800000e0000 */
[----:B------:R-:W3:Y:S04]  /*1b750*/  SHFL.IDX PT, R15, R74, R5, 0x1c1f ;  /* 0x001c1f054a0f7589 */ /* 0x000ee800000e0000 */
[----:B------:R-:W3:Y:S04]  /*1b760*/  SHFL.IDX PT, R57, R42, R5, 0x1c1f ;  /* 0x001c1f052a397589 */ /* 0x000ee800000e0000 */
[----:B------:R-:W3:Y:S04]  /*1b770*/  SHFL.IDX PT, R59, R50, R5, 0x1c1f ;  /* 0x001c1f05323b7589 */ /* 0x000ee800000e0000 */
[----:B------:R-:W-:Y:S04]  /*1b780*/  SHFL.IDX PT, R44, R11, R8, 0x1c1f ;  /* 0x001c1f080b2c7589 */ /* 0x000fe800000e0000 */
[----:B------:R-:W3:Y:S04]  /*1b790*/  SHFL.IDX PT, R9, R84, R5, 0x1c1f ;  /* 0x001c1f0554097589 */ /* 0x000ee800000e0000 */
[----:B------:R-:W3:Y:S04]  /*1b7a0*/  SHFL.IDX PT, R45, R76, R5, 0x1c1f ;  /* 0x001c1f054c2d7589 */ /* 0x000ee800000e0000 */
[----:B------:R-:W3:Y:S04]  /*1b7b0*/  SHFL.IDX PT, R25, R38, R5, 0x1c1f ;  /* 0x001c1f0526197589 */ /* 0x000ee800000e0000 */
[----:B------:R-:W3:Y:S04]  /*1b7c0*/  SHFL.IDX PT, R11, R82, R5, 0x1c1f ;  /* 0x001c1f05520b7589 */ /* 0x000ee800000e0000 */
[----:B------:R-:W-:Y:S04]  /*1b7d0*/  SHFL.IDX PT, R26, R31, R8, 0x1c1f ;  /* 0x001c1f081f1a7589 */ /* 0x000fe800000e0000 */
[----:B------:R-:W-:Y:S04]  /*1b7e0*/  SHFL.IDX PT, R61, R61, R8, 0x1c1f ;  /* 0x001c1f083d3d7589 */ /* 0x000fe800000e0000 */
[----:B------:R2:W3:Y:S04]  /*1b7f0*/  SHFL.IDX PT, R27, R46, R5, 0x1c1f ;  /* 0x001c1f052e1b7589 */ /* 0x0004e800000e0000 */
[----:B------:R-:W3:Y:S04]  /*1b800*/  SHFL.IDX PT, R72, R72, R5, 0x1c1f ;  /* 0x001c1f0548487589 */ /* 0x000ee800000e0000 */
[----:B------:R-:W3:Y:S01]  /*1b810*/  SHFL.IDX PT, R13, R78, R5, 0x1c1f ;  /* 0x001c1f054e0d7589 */ /* 0x000ee200000e0000 */
[----:B0-----:R-:W-:-:S02]  /*1b820*/  SEL R30, R32, R33, P0 ;  /* 0x00000021201e7207 */ /* 0x001fc40000000000 */
[----:B--2---:R-:W-:Y:S02]  /*1b830*/  SEL R46, R48, R49, P0 ;  /* 0x00000031302e7207 */ /* 0x004fe40000000000 */
[----:B------:R-:W-:Y:S02]  /*1b840*/  SEL R32, R33, R32, P0 ;  /* 0x0000002021207207 */ /* 0x000fe40000000000 */
[----:B-1----:R-:W-:Y:S02]  /*1b850*/  SEL R34, R36, R37, P0 ;  /* 0x0000002524227207 */ /* 0x002fe40000000000 */
        /* <DEDUP_REMOVED lines=44> */
[----:B------:R0:W-:Y:S04]  /*1bb20*/  STSM.16.M88.4 [R73], R24 ;  /* 0x0000001849007844 */ /* 0x0001e80000000200 */
[----:B------:R1:W-:Y:S04]  /*1bb30*/  STSM.16.M88.4 [R64], R4 ;  /* 0x0000000440007844 */ /* 0x0003e80000000200 */
[----:B------:R-:W-:Y:S04]  /*1bb40*/  STSM.16.M88.4 [R67], R8 ;  /* 0x0000000843007844 */ /* 0x000fe80000000200 */
[----:B------:R2:W-:Y:S01]  /*1bb50*/  STSM.16.M88.4 [R68], R12 ;  /* 0x0000000c44007844 */ /* 0x0005e20000000200 */
[----:B------:R-:W-:Y:S01]  /*1bb60*/  BAR.SYNC.DEFER_BLOCKING 0x1, 0x180 ;  /* 0x0046000000007b1d */ /* 0x000fe20000010000 */
[----:B------:R-:W-:Y:S01]  /*1bb70*/  ISETP.NE.AND.EX P0, PT, RZ, UR5, PT, P1 ;  /* 0x00000005ff007c0c */ /* 0x000fe2000bf05310 */
[----:B0-----:R-:W-:Y:S01]  /*1bb80*/  IMAD.WIDE R24, R89, 0x4, R70 ;  /* 0x0000000459187825 */ /* 0x001fe200078e0246 */
[----:B------:R-:W-:-:S05]  /*1bb90*/  ISETP.GT.AND P3, PT, R77, 0x1, PT ;  /* 0x000000014d00780c */ /* 0x000fca0003f64270 */
[----:B-1----:R-:W0:Y:S06]  /*1bba0*/  LDC R64, c[0x0][0xbe8] ;  /* 0x0002fa00ff407b82 */ /* 0x002e2c0000000800 */
[----:B------:R-:W3:Y:S01]  /*1bbb0*/  @P0 LDG.E R65, desc[UR44][R24.64] ;  /* 0x0000002c18410981 */ /* 0x000ee2000c1e1900 */
[----:B------:R-:W-:-:S04]  /*1bbc0*/  ISETP.NE.U32.AND P1, PT, RZ, UR6, PT ;  /* 0x00000006ff007c0c */ /* 0x000fc8000bf25070 */
[----:B------:R-:W-:-:S13]  /*1bbd0*/  ISETP.NE.AND.EX P1, PT, RZ, UR7, PT, P1 ;  /* 0x00000007ff007c0c */ /* 0x000fda000bf25310 */
[----:B------:R-:W1:Y:S02]  /*1bbe0*/  @P1 LDC.64 R26, c[0x0][0xc08] ;  /* 0x00030200ff1a1b82 */ /* 0x000e640000000a00 */
[----:B-1----:R-:W-:-:S04]  /*1bbf0*/  @P1 IMAD.WIDE R4, R89, 0x4, R26 ;  /* 0x0000000459041825 */ /* 0x002fc800078e021a */
[----:B------:R-:W-:-:S05]  /*1bc00*/  IMAD.MOV.U32 R26, RZ, RZ, 0x9b8 ;  /* 0x000009b8ff1a7424 */ /* 0x000fca00078e00ff */
[----:B------:R-:W-:-:S04]  /*1bc10*/  SEL R26, R26, 0x978, P3 ;  /* 0x000009781a1a7807 */ /* 0x000fc80001800000 */
[----:B--2---:R-:W1:Y:S08]  /*1bc20*/  LDC.64 R12, c[0x0][R26+0x220] ;  /* 0x000088001a0c7b82 */ /* 0x004e700000000a00 */
[----:B------:R-:W2:Y:S01]  /*1bc30*/  LDC.64 R10, c[0x0][R26+0x218] ;  /* 0x000086001a0a7b82 */ /* 0x000ea20000000a00 */
[----:B0-----:R-:W-:-:S07]  /*1bc40*/  ISETP.NE.AND P4, PT, R64, 0x1, PT ;  /* 0x000000014000780c */ /* 0x001fce0003f85270 */
[----:B------:R-:W0:Y:S01]  /*1bc50*/  LDC.64 R8, c[0x0][R26+0x228] ;  /* 0x00008a001a087b82 */ /* 0x000e220000000a00 */
[----:B------:R-:W-:Y:S02]  /*1bc60*/  ULDC UR6, c[0x0][0xa88] ;  /* 0x0002a20000067ab9 */ /* 0x000fe40000000800 */
[----:B------:R-:W-:-:S05]  /*1bc70*/  IMAD.U32 R69, RZ, RZ, UR6 ;  /* 0x00000006ff457e24 */ /* 0x000fca000f8e00ff */
[----:B------:R4:W4:Y:S01]  /*1bc80*/  LDC.64 R6, c[0x0][R26+0x210] ;  /* 0x000084001a067b82 */ /* 0x0009220000000a00 */
[----:B------:R1:W5:Y:S01]  /*1bc90*/  @P1 LDG.E R69, desc[UR44][R4.64] ;  /* 0x0000002c04451981 */ /* 0x000362000c1e1900 */
[----:B------:R-:W-:-:S06]  /*1bca0*/  ISETP.NE.U32.AND P2, PT, RZ, UR4, PT ;  /* 0x00000004ff007c0c */ /* 0x000fcc000bf45070 */
[----:B------:R-:W0:Y:S01]  /*1bcb0*/  @P4 LDC R68, c[0x0][0xbec] ;  /* 0x0002fb00ff444b82 */ /* 0x000e220000000800 */
[----:B------:R-:W-:-:S07]  /*1bcc0*/  ISETP.NE.AND.EX P2, PT, RZ, UR5, PT, P2 ;  /* 0x00000005ff007c0c */ /* 0x000fce000bf45320 */
[----:B------:R-:W4:Y:S08]  /*1bcd0*/  @P4 LDC R75, c[0x0][0xbf0] ;  /* 0x0002fc00ff4b4b82 */ /* 0x000f300000000800 */
[----:B-1----:R-:W1:Y:S01]  /*1bce0*/  LDC.64 R4, c[0x0][0xba8] ;  /* 0x0002ea00ff047b82 */ /* 0x002e620000000a00 */
[----:B------:R-:W-:Y:S02]  /*1bcf0*/  SHF.R.S32.HI R15, RZ, 0x1f, R89 ;  /* 0x0000001fff0f7819 */ /* 0x000fe40000011459 */
[----:B------:R-:W-:-:S02]  /*1bd00*/  SEL R67, R89, RZ, !P2 ;  /* 0x000000ff59437207 */ /* 0x000fc40005000000 */
[----:B------:R-:W-:Y:S02]  /*1bd10*/  SEL R15, R15, RZ, !P2 ;  /* 0x000000ff0f0f7207 */ /* 0x000fe40005000000 */
[----:B------:R-:W-:Y:S01]  /*1bd20*/  LEA.HI R70, R66, R63, RZ, 0x7 ;  /* 0x0000003f42467211 */ /* 0x000fe200078f38ff */
[----:B------:R-:W-:Y:S02]  /*1bd30*/  IMAD R13, R13, R67, RZ ;  /* 0x000000430d0d7224 */ /* 0x000fe400078e02ff */
[----:B--2---:R-:W-:Y:S02]  /*1bd40*/  IMAD R71, R11, R83, RZ ;  /* 0x000000530b477224 */ /* 0x004fe400078e02ff */
[----:B------:R-:W-:Y:S01]  /*1bd50*/  IMAD.IADD R11, R87, 0x1, R85 ;  /* 0x00000001570b7824 */ /* 0x000fe200078e0255 */
[----:B------:R-:W-:Y:S01]  /*1bd60*/  LOP3.LUT R66, R70, 0xffffff80, RZ, 0xc0, !PT ;  /* 0xffffff8046427812 */ /* 0x000fe200078ec0ff */
[----:B------:R-:W-:Y:S01]  /*1bd70*/  IMAD R73, R12, R15, R13 ;  /* 0x0000000f0c497224 */ /* 0x000fe200078e020d */
[----:B------:R-:W-:Y:S01]  /*1bd80*/  SEL R27, R81, RZ, P3 ;  /* 0x000000ff511b7207 */ /* 0x000fe20001800000 */
[----:B------:R-:W-:-:S04]  /*1bd90*/  IMAD.WIDE.U32 R14, R10, R83, RZ ;  /* 0x000000530a0e7225 */ /* 0x000fc800078e00ff */
[----:B------:R-:W-:-:S04]  /*1bda0*/  IMAD.WIDE.U32 R12, R12, R67, RZ ;  /* 0x000000430c0c7225 */ /* 0x000fc800078e00ff */
[----:B0-----:R-:W-:Y:S01]  /*1bdb0*/  @P4 IMAD.HI.U32 R10, R11, R68, RZ ;  /* 0x000000440b0a4227 */ /* 0x001fe200078e00ff */
[----:B-1----:R-:W0:Y:S03]  /*1bdc0*/  @!P3 LDC R4, c[0x0][0xb50] ;  /* 0x0002d400ff04bb82 */ /* 0x002e260000000800 */
[----:B------:R-:W-:Y:S02]  /*1bdd0*/  IMAD.IADD R72, R63, 0x1, -R66 ;  /* 0x000000013f487824 */ /* 0x000fe400078e0a42 */
[----:B------:R-:W-:Y:S02]  /*1bde0*/  IMAD.IADD R71, R15, 0x1, R71 ;  /* 0x000000010f477824 */ /* 0x000fe400078e0247 */
[----:B------:R-:W-:Y:S01]  /*1bdf0*/  IMAD.IADD R73, R13, 0x1, R73 ;  /* 0x000000010d497824 */ /* 0x000fe200078e0249 */
[----:B------:R-:W1:Y:S01]  /*1be00*/  @!P3 LDC R5, c[0x0][0xb54] ;  /* 0x0002d500ff05bb82 */ /* 0x000e620000000800 */
[----:B------:R-:W-:Y:S01]  /*1be10*/  IMAD.MOV.U32 R13, RZ, RZ, R11 ;  /* 0x000000ffff0d7224 */ /* 0x000fe200078e000b */
[----:B----4-:R-:W-:Y:S01]  /*1be20*/  @P4 SHF.R.U32.HI R13, RZ, R75, R10 ;  /* 0x0000004bff0d4219 */ /* 0x010fe2000001160a */
[----:B------:R-:W-:-:S02]  /*1be30*/  IMAD R15, R9, R27, RZ ;  /* 0x0000001b090f7224 */ /* 0x000fc400078e02ff */
[----:B------:R-:W-:Y:S01]  /*1be40*/  IMAD.WIDE.U32 R8, R8, R27, RZ ;  /* 0x0000001b08087225 */ /* 0x000fe200078e00ff */
[----:B------:R-:W-:Y:S02]  /*1be50*/  SHF.R.S32.HI R27, RZ, 0x1f, R72 ;  /* 0x0000001fff1b7819 */ /* 0x000fe40000011448 */
[----:B------:R-:W-:Y:S02]  /*1be60*/  SHF.R.S32.HI R70, RZ, 0x7, R70 ;  /* 0x00000007ff467819 */ /* 0x000fe40000011446 */
[--C-:B---3--:R-:W-:Y:S02]  /*1be70*/  IADD3 R12, P2, P5, R12, R14, R65.reuse ;  /* 0x0000000e0c0c7210 */ /* 0x108fe40007d5e041 */
[----:B------:R-:W-:Y:S01]  /*1be80*/  SHF.R.S32.HI R66, RZ, 0x1f, R65 ;  /* 0x0000001fff427819 */ /* 0x000fe20000011441 */
[----:B------:R-:W-:Y:S02]  /*1be90*/  IMAD.IADD R14, R9, 0x1, R15 ;  /* 0x00000001090e7824 */ /* 0x000fe400078e020f */
[----:B------:R-:W-:Y:S01]  /*1bea0*/  IMAD.MOV R15, RZ, RZ, -R13 ;  /* 0x000000ffff0f7224 */ /* 0x000fe200078e0a0d */
[----:B------:R-:W-:-:S02]  /*1beb0*/  IADD3.X R10, R73, R71, R66, P2, P5 ;  /* 0x00000047490a7210 */ /* 0x000fc400017ea442 */
[----:B------:R-:W-:Y:S02]  /*1bec0*/  IADD3 R8, P2, P5, R13, R12, R8 ;  /* 0x0000000c0d087210 */ /* 0x000fe40007d5e008 */
[----:B------:R-:W-:Y:S01]  /*1bed0*/  LEA.HI R12, R27, R72, RZ, 0x2 ;  /* 0x000000481b0c7211 */ /* 0x000fe200078f10ff */
[----:B------:R-:W-:Y:S01]  /*1bee0*/  IMAD R15, R64, R15, R11 ;  /* 0x0000000f400f7224 */ /* 0x000fe200078e020b */
[----:B------:R-:W-:Y:S02]  /*1bef0*/  SHF.R.S32.HI R9, RZ, 0x1f, R13 ;  /* 0x0000001fff097819 */ /* 0x000fe4000001140d */
[--C-:B------:R-:W-:Y:S02]  /*1bf00*/  SHF.R.S32.HI R26, RZ, 0x2, R12.reuse ;  /* 0x00000002ff1a7819 */ /* 0x100fe4000001140c */
[----:B------:R-:W-:Y:S01]  /*1bf10*/  SHF.R.S32.HI R63, RZ, 0x1f, R12 ;  /* 0x0000001fff3f7819 */ /* 0x000fe2000001140c */
[----:B------:R-:W-:Y:S01]  /*1bf20*/  IMAD R7, R7, R15, RZ ;  /* 0x0000000f07077224 */ /* 0x000fe200078e02ff */
[----:B------:R-:W-:-:S02]  /*1bf30*/  SHF.R.S32.HI R13, RZ, 0x1f, R15 ;  /* 0x0000001fff0d7819 */ /* 0x000fc4000001140f */
[----:B------:R-:W-:Y:S02]  /*1bf40*/  IADD3.X R9, R9, R10, R14, P2, P5 ;  /* 0x0000000a09097210 */ /* 0x000fe400017ea40e */
[----:B------:R-:W-:Y:S01]  /*1bf50*/  LEA.HI R63, R63, R26, RZ, 0x3 ;  /* 0x0000001a3f3f7211 */ /* 0x000fe200078f18ff */
[----:B------:R-:W-:Y:S01]  /*1bf60*/  IMAD.HI R10, R70, 0x55555556, RZ ;  /* 0x55555556460a7827 */ /* 0x000fe200078e02ff */
[----:B------:R-:W-:Y:S02]  /*1bf70*/  LEA.HI R27, R27, R72, RZ, 0x5 ;  /* 0x000000481b1b7211 */ /* 0x000fe400078f28ff */
[----:B------:R-:W-:Y:S01]  /*1bf80*/  LOP3.LUT R63, R63, 0xfffffff8, RZ, 0xc0, !PT ;  /* 0xfffffff83f3f7812 */ /* 0x000fe200078ec0ff */
[C---:B------:R-:W-:Y:S02]  /*1bf90*/  IMAD R7, R6.reuse, R13, R7 ;  /* 0x0000000d06077224 */ /* 0x040fe400078e0207 */
[----:B------:R-:W-:Y:S01]  /*1bfa0*/  IMAD.WIDE.U32 R8, R6, R15, R8 ;  /* 0x0000000f06087225 */ /* 0x000fe200078e0008 */
[----:B------:R-:W-:-:S02]  /*1bfb0*/  LEA.HI R13, R10, R10, RZ, 0x1 ;  /* 0x0000000a0a0d7211 */ /* 0x000fc400078f08ff */
[----:B------:R-:W-:Y:S01]  /*1bfc0*/  SHF.R.S32.HI R27, RZ, 0x5, R27 ;  /* 0x00000005ff1b7819 */ /* 0x000fe2000001141b */
[----:B------:R-:W-:Y:S01]  /*1bfd0*/  IMAD.IADD R6, R9, 0x1, R7 ;  /* 0x0000000109067824 */ /* 0x000fe200078e0207 */
[----:B0-----:R-:W-:Y:S01]  /*1bfe0*/  LEA R10, P2, R8, R4, 0x2 ;  /* 0x00000004080a7211 */ /* 0x001fe200078410ff */
[----:B------:R-:W-:Y:S02]  /*1bff0*/  IMAD.IADD R26, R26, 0x1, -R63 ;  /* 0x000000011a1a7824 */ /* 0x000fe400078e0a3f */
[----:B------:R-:W-:Y:S01]  /*1c000*/  IMAD R13, R13, -0x3, R70 ;  /* 0xfffffffd0d0d7824 */ /* 0x000fe200078e0246 */
[----:B-1----:R-:W-:Y:S01]  /*1c010*/  LEA.HI.X R5, R8, R5, R6, 0x2, P2 ;  /* 0x0000000508057211 */ /* 0x002fe200010f1406 */
[----:B------:R-:W-:Y:S01]  /*1c020*/  IMAD R26, R27, 0x10, R26 ;  /* 0x000000101b1a7824 */ /* 0x000fe200078e021a */
[----:B------:R-:W-:Y:S07]  /*1c030*/  @P1 BRA `(.L_x_1256) ;  /* 0x0000000000101947 */ /* 0x000fee0003800000 */
[----:B------:R-:W-:Y:S05]  /*1c040*/  @!P0 BRA `(.L_x_1256) ;  /* 0x00000000000c8947 */ /* 0x000fea0003800000 */
[----:B------:R-:W2:Y:S04]  /*1c050*/  LDG.E R4, desc[UR44][R24.64] ;  /* 0x0000002c18047981 */ /* 0x000ea8000c1e1900 */
[----:B-----5:R-:W2:Y:S02]  /*1c060*/  LDG.E R69, desc[UR44][R24.64+0x4] ;  /* 0x0000042c18457981 */ /* 0x020ea4000c1e1900 */
[----:B--2---:R-:W-:-:S07]  /*1c070*/  IMAD.IADD R69, R69, 0x1, -R4 ;  /* 0x0000000145457824 */ /* 0x004fce00078e0a04 */
.L_x_1256:
[----:B------:R-:W-:Y:S01]  /*1c080*/  IMAD R12, R13, 0x40, R26 ;  /* 0x000000400d0c7824 */ /* 0x000fe200078e021a */
[----:B------:R-:W-:Y:S01]  /*1c090*/  SHFL.IDX PT, R6, R10, RZ, 0x1c1f ;  /* 0x001c1fff0a067589 */ /* 0x000fe200000e0000 */
[----:B-----5:R-:W-:Y:S01]  /*1c0a0*/  IMAD R63, R69, R64, RZ ;  /* 0x00000040453f7224 */ /* 0x020fe200078e02ff */
[----:B------:R-:W-:Y:S01]  /*1c0b0*/  LOP3.LUT P0, RZ, R72, 0x3, RZ, 0xc0, !PT ;  /* 0x0000000348ff7812 */ /* 0x000fe2000780c0ff */
[----:B------:R-:W-:Y:S01]  /*1c0c0*/  IMAD.IADD R12, R12, 0x1, R85 ;  /* 0x000000010c0c7824 */ /* 0x000fe200078e0255 */
        /* <DEDUP_REMOVED lines=8> */
[----:B------:R-:W-:Y:S05]  /*1c150*/  @P3 BRA `(.L_x_1257) ;  /* 0x0000000400a03947 */ /* 0x000fea0003800000 */
[----:B------:R-:W-:Y:S01]  /*1c160*/  IMAD R5, R21, 0x40, R0 ;  /* 0x0000004015057824 */ /* 0x000fe200078e0200 */
[----:B------:R-:W1:Y:S01]  /*1c170*/  @P4 LDC R33, c[0x0][0xbec] ;  /* 0x0002fb00ff214b82 */ /* 0x000e620000000800 */
[----:B------:R-:W-:Y:S02]  /*1c180*/  ULDC.64 UR4, c[0x0][0xaa0] ;  /* 0x0002a80000047ab9 */ /* 0x000fe40000000a00 */
[----:B------:R-:W-:-:S03]  /*1c190*/  IMAD.WIDE R28, R5, 0x2, R28 ;  /* 0x00000002051c7825 */ /* 0x000fc600078e021c */
[C---:B0-----:R-:W-:Y:S02]  /*1c1a0*/  IADD3 R9, P0, R28.reuse, 0x1800, RZ ;  /* 0x000018001c097810 */ /* 0x041fe40007f1e0ff */
[----:B------:R-:W0:Y:S01]  /*1c1b0*/  @P4 LDC R35, c[0x0][0xbf0] ;  /* 0x0002fc00ff234b82 */ /* 0x000e220000000800 */
        /* <DEDUP_REMOVED lines=16> */
[----:B------:R-:W-:Y:S01]  /*1c2c0*/  IADD3 R27, P0, R28, 0x4800, RZ ;  /* 0x000048001c1b7810 */ /* 0x000fe20007f1e0ff */
[----:B------:R-:W-:-:S02]  /*1c2d0*/  IMAD R66, R66, UR4, RZ ;  /* 0x0000000442427c24 */ /* 0x000fc4000f8e02ff */
[----:B------:R-:W-:Y:S01]  /*1c2e0*/  IMAD R62, R62, 0x30, R21 ;  /* 0x000000303e3e7824 */ /* 0x000fe200078e0215 */
[----:B------:R-:W-:Y:S01]  /*1c2f0*/  LOP3.LUT R2, R27, 0x380, RZ, 0xc0, !PT ;  /* 0x000003801b027812 */ /* 0x000fe200078ec0ff */
[----:B------:R-:W-:Y:S02]  /*1c300*/  IMAD.X R25, RZ, RZ, R29, P0 ;  /* 0x000000ffff197224 */ /* 0x000fe400000e061d */
[C---:B------:R-:W-:Y:S01]  /*1c310*/  IMAD R31, R65.reuse, UR5, R66 ;  /* 0x00000005411f7c24 */ /* 0x040fe2000f8e0242 */
[----:B------:R-:W-:Y:S01]  /*1c320*/  SHF.R.U64 R2, R2, 0x3, RZ ;  /* 0x0000000302027819 */ /* 0x000fe200000012ff */
[----:B------:R-:W-:Y:S01]  /*1c330*/  IMAD.WIDE.U32 R28, R65, UR4, RZ ;  /* 0x00000004411c7c25 */ /* 0x000fe2000f8e00ff */
[----:B------:R-:W-:Y:S01]  /*1c340*/  ULDC.64 UR4, c[0x0][0xae8] ;  /* 0x0002ba0000047ab9 */ /* 0x000fe20000000a00 */
[----:B------:R-:W-:Y:S02]  /*1c350*/  SHF.R.S32.HI R20, RZ, 0x1f, R67 ;  /* 0x0000001fff147819 */ /* 0x000fe40000011443 */
[----:B------:R-:W-:Y:S01]  /*1c360*/  IMAD.IADD R29, R29, 0x1, R31 ;  /* 0x000000011d1d7824 */ /* 0x000fe200078e021f */
[----:B------:R-:W-:Y:S01]  /*1c370*/  LOP3.LUT R24, R2, R27, RZ, 0x3c, !PT ;  /* 0x0000001b02187212 */ /* 0x000fe200078e3cff */
[----:B------:R-:W-:-:S02]  /*1c380*/  IMAD.IADD R62, R85, 0x1, R62 ;  /* 0x00000001553e7824 */ /* 0x000fc400078e023e */
[----:B------:R-:W-:-:S03]  /*1c390*/  IMAD.WIDE.U32 R28, R83, UR4, R28 ;  /* 0x00000004531c7c25 */ /* 0x000fc6000f8e001c */
[----:B------:R-:W5:Y:S01]  /*1c3a0*/  LD.E.128 R24, desc[UR44][R24.64] ;  /* 0x0000002c18187980 */ /* 0x000f62000c101d00 */
[----:B-1----:R-:W-:Y:S01]  /*1c3b0*/  @P4 IMAD.HI.U32 R2, R62, R33, RZ ;  /* 0x000000213e024227 */ /* 0x002fe200078e00ff */
[----:B------:R-:W-:Y:S01]  /*1c3c0*/  @!PT LDS RZ, [RZ] ;  /* 0x00000000fffff984 */ /* 0x000fe20000000800 */
[----:B------:R-:W-:Y:S01]  /*1c3d0*/  @!PT LDS RZ, [RZ] ;  /* 0x00000000fffff984 */ /* 0x000fe20000000800 */
[----:B------:R-:W-:Y:S01]  /*1c3e0*/  @!PT LDS RZ, [RZ] ;  /* 0x00000000fffff984 */ /* 0x000fe20000000800 */
[----:B------:R-:W-:Y:S01]  /*1c3f0*/  @!PT LDS RZ, [RZ] ;  /* 0x00000000fffff984 */ /* 0x000fe20000000800 */
[----:B------:R1:W-:Y:S06]  /*1c400*/  MEMBAR.ALL.CTA ;  /* 0x0000000000007992 */ /* 0x0003ec0000008000 */
[----:B-1----:R-:W1:Y:S01]  /*1c410*/  FENCE.VIEW.ASYNC.S ;  /* 0x00000000000073c6 */ /* 0x002e620000000000 */
[----:B------:R-:W-:Y:S01]  /*1c420*/  IMAD R29, R83, UR5, R29 ;  /* 0x00000005531d7c24 */ /* 0x000fe2000f8e021d */
[----:B------:R-:W-:Y:S01]  /*1c430*/  ULDC.64 UR4, c[0x0][0xaf0] ;  /* 0x0002bc0000047ab9 */ /* 0x000fe20000000a00 */
[----:B------:R-:W-:Y:S01]  /*1c440*/  IMAD.MOV.U32 R31, RZ, RZ, R62 ;  /* 0x000000ffff1f7224 */ /* 0x000fe200078e003e */
[----:B0-----:R-:W-:Y:S01]  /*1c450*/  @P4 SHF.R.U32.HI R31, RZ, R35, R2 ;  /* 0x00000023ff1f4219 */ /* 0x001fe20000011602 */
[----:B------:R-:W-:-:S02]  /*1c460*/  IMAD R20, R20, UR4, RZ ;  /* 0x0000000414147c24 */ /* 0x000fc4000f8e02ff */
        /* <DEDUP_REMOVED lines=12> */
[----:B------:R-:W-:Y:S02]  /*1c530*/  IMAD.IADD R29, R29, 0x1, R35 ;  /* 0x000000011d1d7824 */ /* 0x000fe400078e0223 */
[----:B------:R-:W-:Y:S02]  /*1c540*/  IMAD R2, R2, UR4, RZ ;  /* 0x0000000402027c24 */ /* 0x000fe4000f8e02ff */
[----:B------:R-:W-:-:S04]  /*1c550*/  IMAD.WIDE.U32 R28, R33, UR4, R28 ;  /* 0x00000004211c7c25 */ /* 0x000fc8000f8e001c */
[----:B------:R-:W-:Y:S01]  /*1c560*/  IMAD R31, R33, UR5, R2 ;  /* 0x00000005211f7c24 */ /* 0x000fe2000f8e0202 */
[----:B------:R-:W-:Y:S01]  /*1c570*/  ULDC.64 UR4, c[0x0][0xa80] ;  /* 0x0002a00000047ab9 */ /* 0x000fe20000000a00 */
[----:B------:R-:W-:Y:S01]  /*1c580*/  IMAD.IADD R34, R21, 0x1, R85 ;  /* 0x0000000115227824 */ /* 0x000fe200078e0255 */
[----:B------:R-:W-:Y:S01]  /*1c590*/  LEA R32, P0, R28, UR4, 0x1 ;  /* 0x000000041c207c11 */ /* 0x000fe2000f8008ff */
[----:B------:R-:W-:Y:S01]  /*1c5a0*/  IMAD.IADD R29, R29, 0x1, R31 ;  /* 0x000000011d1d7824 */ /* 0x000fe200078e021f */
[----:B------:R-:W-:Y:S01]  /*1c5b0*/  ULDC UR4, c[0x0][0xac8] ;  /* 0x0002b20000047ab9 */ /* 0x000fe20000000800 */
[----:B------:R-:W-:Y:S02]  /*1c5c0*/  VIADD R2, R34, 0x30 ;  /* 0x0000003022027836 */ /* 0x000fe40000000000 */
[----:B-1----:R-:W0:Y:S01]  /*1c5d0*/  SHFL.IDX PT, R31, R32, RZ, 0x181f ;  /* 0x00181fff201f7589 */ /* 0x002e2200000e0000 */
[----:B------:R-:W-:Y:S01]  /*1c5e0*/  LEA.HI.X R33, R28, UR5, R29, 0x1, P0 ;  /* 0x000000051c217c11 */ /* 0x000fe200080f0c1d */
[----:B------:R-:W-:Y:S01]  /*1c5f0*/  VIADD R20, R34, 0x60 ;  /* 0x0000006022147836 */ /* 0x000fe20000000000 */
[----:B------:R-:W-:Y:S01]  /*1c600*/  ISETP.GE.AND P0, PT, R0, UR4, PT ;  /* 0x0000000400007c0c */ /* 0x000fe2000bf06270 */
[----:B------:R-:W1:Y:S03]  /*1c610*/  SHFL.IDX PT, R37, R32, 0x1, 0x181f ;  /* 0x00381f0020257f89 */ /* 0x000e6600000e0000 */
[-C--:B------:R-:W-:Y:S01]  /*1c620*/  ISETP.GE.OR P1, PT, R34, R63.reuse, P0 ;  /* 0x0000003f2200720c */ /* 0x080fe20000726670 */
[----:B------:R-:W1:Y:S01]  /*1c630*/  SHFL.IDX PT, R39, R32, 0x2, 0x181f ;  /* 0x00581f0020277f89 */ /* 0x000e6200000e0000 */
[-C--:B------:R-:W-:Y:S01]  /*1c640*/  ISETP.GE.OR P2, PT, R2, R63.reuse, P0 ;  /* 0x0000003f0200720c */ /* 0x080fe20000746670 */
[----:B------:R-:W-:Y:S01]  /*1c650*/  VIADD R2, R18, 0x13220 ;  /* 0x0001322012027836 */ /* 0x000fe20000000000 */
[----:B------:R-:W-:Y:S01]  /*1c660*/  ISETP.GE.OR P3, PT, R20, R63, P0 ;  /* 0x0000003f1400720c */ /* 0x000fe20000766670 */
[----:B------:R-:W1:Y:S03]  /*1c670*/  SHFL.IDX PT, R29, R33, RZ, 0x181f ;  /* 0x00181fff211d7589 */ /* 0x000e6600000e0000 */
[----:B------:R-:W-:Y:S01]  /*1c680*/  PRMT R2, RZ, 0x654, R2 ;  /* 0x00000654ff027816 */ /* 0x000fe20000000002 */
[----:B------:R-:W1:Y:S03]  /*1c690*/  SHFL.IDX PT, R35, R33, 0x1, 0x181f ;  /* 0x00381f0021237f89 */ /* 0x000e6600000e0000 */
[----:B------:R1:W-:Y:S01]  /*1c6a0*/  SYNCS.ARRIVE.TRANS64.RED.A1T0 RZ, [R2+URZ], RZ ;  /* 0x000000ff02ff79a7 */ /* 0x0003e2000810043f */
[----:B------:R-:W1:Y:S01]  /*1c6b0*/  SHFL.IDX PT, R36, R33, 0x2, 0x181f ;  /* 0x00581f0021247f89 */ /* 0x000e6200000e0000 */
[----:B0-----:R-:W-:-:S03]  /*1c6c0*/  @!P1 LEA R20, P4, R0, R31, 0x1 ;  /* 0x0000001f00149211 */ /* 0x001fc600078808ff */
[----:B------:R-:W0:Y:S01]  /*1c6d0*/  SHFL.IDX PT, R33, R33, 0x3, 0x181f ;  /* 0x00781f0021217f89 */ /* 0x000e2200000e0000 */
[----:B-1----:R-:W-:Y:S01]  /*1c6e0*/  VIADD R2, R34, 0x90 ;  /* 0x0000009022027836 */ /* 0x002fe20000000000 */
[C---:B------:R-:W-:Y:S02]  /*1c6f0*/  @!P2 LEA R28, P5, R0.reuse, R37, 0x1 ;  /* 0x00000025001ca211 */ /* 0x040fe400078a08ff */
[----:B------:R-:W-:Y:S02]  /*1c700*/  @!P3 LEA R30, P6, R0, R39, 0x1 ;  /* 0x00000027001eb211 */ /* 0x000fe400078c08ff */
[----:B------:R-:W-:Y:S02]  /*1c710*/  ISETP.GE.OR P0, PT, R2, R63, P0 ;  /* 0x0000003f0200720c */ /* 0x000fe40000706670 */
[C-C-:B------:R-:W-:Y:S02]  /*1c720*/  @!P1 LEA.HI.X R21, R0.reuse, R29, R3.reuse, 0x1, P4 ;  /* 0x0000001d00159211 */ /* 0x140fe400020f0c03 */
[----:B------:R-:W-:-:S02]  /*1c730*/  @!P2 LEA.HI.X R29, R0, R35, R3, 0x1, P5 ;  /* 0x00000023001da211 */ /* 0x000fc400028f0c03 */
[----:B------:R1:W0:Y:S01]  /*1c740*/  SHFL.IDX PT, R35, R32, 0x3, 0x181f ;  /* 0x00781f0020237f89 */ /* 0x00022200000e0000 */
[----:B------:R-:W-:-:S03]  /*1c750*/  @!P3 LEA.HI.X R31, R0, R36, R3, 0x1, P6 ;  /* 0x00000024001fb211 */ /* 0x000fc600030f0c03 */
[----:B--2---:R1:W-:Y:S04]  /*1c760*/  @!P1 ST.E.128 desc[UR44][R20.64], R4 ;  /* 0x0000000414009985 */ /* 0x0043e8000c101d2c */
[----:B---3--:R1:W-:Y:S04]  /*1c770*/  @!P2 ST.E.128 desc[UR44][R28.64], R8 ;  /* 0x000000081c00a985 */ /* 0x0083e8000c101d2c */
[----:B----4-:R1:W-:Y:S01]  /*1c780*/  @!P3 ST.E.128 desc[UR44][R30.64], R12 ;  /* 0x0000000c1e00b985 */ /* 0x0103e2000c101d2c */
[----:B0-----:R-:W-:Y:S05]  /*1c790*/  @P0 BRA `(.L_x_1258) ;  /* 0x00000010008c0947 */ /* 0x001fea0003800000 */
[----:B------:R-:W-:-:S04]  /*1c7a0*/  LEA R2, P0, R0, R35, 0x1 ;  /* 0x0000002300027211 */ /* 0x000fc800078008ff */
[----:B------:R-:W-:-:S05]  /*1c7b0*/  LEA.HI.X R3, R0, R33, R3, 0x1, P0 ;  /* 0x0000002100037211 */ /* 0x000fca00000f0c03 */
[----:B-----5:R4:W-:Y:S01]  /*1c7c0*/  ST.E.128 desc[UR44][R2.64], R24 ;  /* 0x0000001802007985 */ /* 0x0209e2000c101d2c */
[----:B------:R-:W-:Y:S05]  /*1c7d0*/  BRA `(.L_x_1258) ;  /* 0x00000010007c7947 */ /* 0x000fea0003800000 */
.L_x_1257:
[----:B------:R-:W2:Y:S01]  /*1c7e0*/  LDL R68, [R1+0x24] ;  /* 0x0000240001447983 */ /* 0x000ea20000100800 */
[----:B0-----:R-:W0:Y:S01]  /*1c7f0*/  @P4 LDC R6, c[0x0][0xbec] ;  /* 0x0002fb00ff064b82 */ /* 0x001e220000000800 */
[----:B------:R-:W-:Y:S01]  /*1c800*/  ULDC.64 UR4, c[0x0][0xb08] ;  /* 0x0002c20000047ab9 */ /* 0x000fe20000000a00 */
[----:B------:R-:W-:Y:S01]  /*1c810*/  SHF.R.S32.HI R0, RZ, 0x1f, R67 ;  /* 0x0000001fff007819 */ /* 0x000fe20000011443 */
[----:B------:R-:W-:Y:S01]  /*1c820*/  IMAD R66, R66, UR4, RZ ;  /* 0x0000000442427c24 */ /* 0x000fe2000f8e02ff */
[----:B------:R-:W-:Y:S01]  /*1c830*/  ULDC.64 UR6, c[0x0][0xb30] ;  /* 0x0002cc0000067ab9 */ /* 0x000fe20000000a00 */
[----:B------:R-:W-:-:S03]  /*1c840*/  IMAD.WIDE.U32 R2, R65, UR4, RZ ;  /* 0x0000000441027c25 */ /* 0x000fc6000f8e00ff */
[----:B------:R-:W1:Y:S01]  /*1c850*/  @P4 LDC R9, c[0x0][0xbf0] ;  /* 0x0002fc00ff094b82 */ /* 0x000e620000000800 */
[----:B------:R-:W-:Y:S01]  /*1c860*/  IMAD R65, R65, UR5, R66 ;  /* 0x0000000541417c24 */ /* 0x000fe2000f8e0242 */
[----:B------:R-:W-:-:S03]  /*1c870*/  ULDC.64 UR4, c[0x0][0xb38] ;  /* 0x0002ce0000047ab9 */ /* 0x000fc60000000a00 */
[----:B------:R-:W-:Y:S02]  /*1c880*/  IMAD.IADD R3, R3, 0x1, R65 ;  /* 0x0000000103037824 */ /* 0x000fe400078e0241 */
[----:B------:R-:W-:-:S04]  /*1c890*/  IMAD.WIDE.U32 R2, R83, UR4, R2 ;  /* 0x0000000453027c25 */ /* 0x000fc8000f8e0002 */
[----:B------:R-:W-:Y:S01]  /*1c8a0*/  IMAD R3, R83, UR5, R3 ;  /* 0x0000000553037c24 */ /* 0x000fe2000f8e0203 */
[----:B------:R-:W-:Y:S02]  /*1c8b0*/  ULDC.64 UR4, c[0x0][0xb40] ;  /* 0x0002d00000047ab9 */ /* 0x000fe40000000a00 */
[----:B------:R-:W-:Y:S02]  /*1c8c0*/  IMAD R0, R0, UR4, RZ ;  /* 0x0000000400007c24 */ /* 0x000fe4000f8e02ff */
[----:B0-----:R-:W-:-:S04]  /*1c8d0*/  @P4 IMAD.HI.U32 R6, R11, R6, RZ ;  /* 0x000000060b064227 */ /* 0x001fc800078e00ff */
[C---:B------:R-:W-:Y:S02]  /*1c8e0*/  IMAD R7, R67.reuse, UR5, R0 ;  /* 0x0000000543077c24 */ /* 0x040fe4000f8e0200 */
[----:B------:R-:W-:Y:S01]  /*1c8f0*/  IMAD.WIDE.U32 R2, R67, UR4, R2 ;  /* 0x0000000443027c25 */ /* 0x000fe2000f8e0002 */
[----:B------:R-:W-:-:S03]  /*1c900*/  ULDC.64 UR4, c[0x0][0xb48] ;  /* 0x0002d20000047ab9 */ /* 0x000fc60000000a00 */
[----:B------:R-:W-:Y:S01]  /*1c910*/  IMAD.MOV.U32 R5, RZ, RZ, R11 ;  /* 0x000000ffff057224 */ /* 0x000fe200078e000b */
[----:B-1----:R-:W-:Y:S01]  /*1c920*/  @P4 SHF.R.U32.HI R5, RZ, R9, R6 ;  /* 0x00000009ff054219 */ /* 0x002fe20000011606 */
        /* <DEDUP_REMOVED lines=24> */
[----:B------:R1:W3:Y:S04]  /*1cab0*/  SHFL.IDX PT, R7, R5, RZ, 0x1c1f ;  /* 0x001c1fff05077589 */ /* 0x0002e800000e0000 */
[----:B0-----:R1:W0:Y:S01]  /*1cac0*/  SHFL.IDX PT, R6, R0, RZ, 0x1c1f ;  /* 0x001c1fff00067589 */ /* 0x00122200000e0000 */
[----:B--2---:R-:W-:-:S02]  /*1cad0*/  VIADD R21, R68, 0x8 ;  /* 0x0000000844157836 */ /* 0x004fc40000000000 */
[C---:B------:R-:W-:Y:S02]  /*1cae0*/  VIADD R25, R68.reuse, 0x10 ;  /* 0x0000001044197836 */ /* 0x040fe40000000000 */
[C---:B------:R-:W-:Y:S02]  /*1caf0*/  VIADD R27, R68.reuse, 0x18 ;  /* 0x00000018441b7836 */ /* 0x040fe40000000000 */
[C---:B------:R-:W-:Y:S02]  /*1cb00*/  VIADD R29, R68.reuse, 0x20 ;  /* 0x00000020441d7836 */ /* 0x040fe40000000000 */
[C---:B------:R-:W-:Y:S02]  /*1cb10*/  VIADD R65, R68.reuse, 0x28 ;  /* 0x0000002844417836 */ /* 0x040fe40000000000 */
[C---:B------:R-:W-:Y:S02]  /*1cb20*/  VIADD R67, R68.reuse, 0x30 ;  /* 0x0000003044437836 */ /* 0x040fe40000000000 */
[----:B------:R-:W-:Y:S01]  /*1cb30*/  VIADD R69, R68, 0x38 ;  /* 0x0000003844457836 */ /* 0x000fe20000000000 */
[----:B------:R-:W-:-:S02]  /*1cb40*/  SHF.R.S32.HI R20, RZ, 0x1f, R25 ;  /* 0x0000001fff147819 */ /* 0x000fc40000011419 */
[----:B------:R-:W-:Y:S02]  /*1cb50*/  SHF.R.S32.HI R24, RZ, 0x1f, R27 ;  /* 0x0000001fff187819 */ /* 0x000fe4000001141b */
[----:B------:R-:W-:Y:S02]  /*1cb60*/  SHF.R.S32.HI R26, RZ, 0x1f, R29 ;  /* 0x0000001fff1a7819 */ /* 0x000fe4000001141d */
[----:B------:R-:W-:Y:S02]  /*1cb70*/  SHF.R.S32.HI R28, RZ, 0x1f, R65 ;  /* 0x0000001fff1c7819 */ /* 0x000fe40000011441 */
[----:B------:R-:W-:Y:S02]  /*1cb80*/  SHF.R.S32.HI R62, RZ, 0x1f, R67 ;  /* 0x0000001fff3e7819 */ /* 0x000fe40000011443 */
[----:B------:R-:W-:Y:S02]  /*1cb90*/  SHF.R.S32.HI R64, RZ, 0x1f, R69 ;  /* 0x0000001fff407819 */ /* 0x000fe40000011445 */
[----:B------:R-:W-:Y:S01]  /*1cba0*/  SHF.R.S32.HI R66, RZ, 0x1f, R21 ;  /* 0x0000001fff427819 */ /* 0x000fe20000011415 */
[----:B01-3--:R-:W-:Y:S06]  /*1cbb0*/  @P0 BRA `(.L_x_1260) ;  /* 0x0000000000800947 */ /* 0x00bfec0003800000 */
[----:B------:R-:W-:Y:S02]  /*1cbc0*/  ULDC UR4, c[0x0][0xac8] ;  /* 0x0002b20000047ab9 */ /* 0x000fe40000000800 */
[----:B------:R-:W-:Y:S02]  /*1cbd0*/  ISETP.GE.AND P1, PT, R21, UR4, PT ;  /* 0x0000000415007c0c */ /* 0x000fe4000bf26270 */
[----:B------:R-:W-:Y:S02]  /*1cbe0*/  ISETP.GE.AND P0, PT, R68, UR4, PT ;  /* 0x0000000444007c0c */ /* 0x000fe4000bf06270 */
[----:B------:R-:W-:Y:S02]  /*1cbf0*/  ISETP.GE.AND P4, PT, R25, UR4, PT ;  /* 0x0000000419007c0c */ /* 0x000fe4000bf86270 */
[----:B------:R-:W-:Y:S02]  /*1cc00*/  ISETP.GE.AND P5, PT, R27, UR4, PT ;  /* 0x000000041b007c0c */ /* 0x000fe4000bfa6270 */
[----:B------:R-:W-:-:S05]  /*1cc10*/  ISETP.GE.AND P3, PT, R29, UR4, PT ;  /* 0x000000041d007c0c */ /* 0x000fca000bf66270 */
        /* <DEDUP_REMOVED lines=18> */
[-C--:B-1----:R-:W-:Y:S02]  /*1cd40*/  @!P1 LEA R8, P5, R67, R6.reuse, 0x2 ;  /* 0x0000000643089211 */ /* 0x082fe400078a10ff */
[----:B------:R-:W-:Y:S01]  /*1cd50*/  @!P0 LEA R6, P6, R69, R6, 0x2 ;  /* 0x0000000645068211 */ /* 0x000fe200078c10ff */
[----:B------:R2:W-:Y:S01]  /*1cd60*/  @!P3 ST.E.64 desc[UR44][R2.64], R38 ;  /* 0x000000260200b985 */ /* 0x0005e2000c101b2c */
[-C--:B------:R-:W-:Y:S02]  /*1cd70*/  @!P1 LEA.HI.X R9, R67, R7.reuse, R62, 0x2, P5 ;  /* 0x0000000743099211 */ /* 0x080fe400028f143e */
[----:B------:R-:W-:Y:S01]  /*1cd80*/  @!P0 LEA.HI.X R7, R69, R7, R64, 0x2, P6 ;  /* 0x0000000745078211 */ /* 0x000fe200030f1440 */
[----:B------:R2:W-:Y:S04]  /*1cd90*/  @!P2 ST.E.64 desc[UR44][R14.64], R40 ;  /* 0x000000280e00a985 */ /* 0x0005e8000c101b2c */
[----:B------:R2:W-:Y:S04]  /*1cda0*/  @!P1 ST.E.64 desc[UR44][R8.64], R42 ;  /* 0x0000002a08009985 */ /* 0x0005e8000c101b2c */
[----:B------:R2:W-:Y:S02]  /*1cdb0*/  @!P0 ST.E.64 desc[UR44][R6.64], R44 ;  /* 0x0000002c06008985 */ /* 0x0005e4000c101b2c */
.L_x_1260:
[----:B------:R-:W-:Y:S05]  /*1cdc0*/  BSYNC B1 ;  /* 0x0000000000017941 */ /* 0x000fea0003800000 */
.L_x_1259:
[----:B------:R-:W-:Y:S01]  /*1cdd0*/  ISETP.GE.AND P0, PT, R4, R63, PT ;  /* 0x0000003f0400720c */ /* 0x000fe20003f06270 */
[----:B--2---:R0:W1:Y:S04]  /*1cde0*/  SHFL.IDX PT, R7, R5, 0x1, 0x1c1f ;  /* 0x003c1f0005077f89 */ /* 0x00406800000e0000 */
[----:B------:R0:W2:Y:S08]  /*1cdf0*/  SHFL.IDX PT, R6, R0, 0x1, 0x1c1f ;  /* 0x003c1f0000067f89 */ /* 0x0000b000000e0000 */
[----:B0-----:R-:W-:Y:S05]  /*1ce00*/  @P0 BRA `(.L_x_1258) ;  /* 0x0000000800f00947 */ /* 0x001fea0003800000 */
[----:B------:R-:W-:Y:S02]  /*1ce10*/  ULDC UR4, c[0x0][0xac8] ;  /* 0x0002b20000047ab9 */ /* 0x000fe40000000800 */
[----:B------:R-:W-:Y:S02]  /*1ce20*/  ISETP.GE.AND P0, PT, R68, UR4, PT ;  /* 0x0000000444007c0c */ /* 0x000fe4000bf06270 */
[----:B------:R-:W-:Y:S02]  /*1ce30*/  ISETP.GE.AND P4, PT, R21, UR4, PT ;  /* 0x0000000415007c0c */ /* 0x000fe4000bf86270 */
[----:B------:R-:W-:Y:S02]  /*1ce40*/  ISETP.GE.AND P3, PT, R25, UR4, PT ;  /* 0x0000000419007c0c */ /* 0x000fe4000bf66270 */
[----:B------:R-:W-:Y:S02]  /*1ce50*/  ISETP.GE.AND P2, PT, R27, UR4, PT ;  /* 0x000000041b007c0c */ /* 0x000fe4000bf46270 */
[----:B------:R-:W-:-:S05]  /*1ce60*/  ISETP.GE.AND P1, PT, R29, UR4, PT ;  /* 0x000000041d007c0c */ /* 0x000fca000bf26270 */
[----:B-12---:R-:W-:Y:S02]  /*1ce70*/  @!P0 IMAD.WIDE R2, R68, 0x4, R6 ;  /* 0x0000000444028825 */ /* 0x006fe400078e0206 */
[-C--:B------:R-:W-:Y:S02]  /*1ce80*/  @!P4 LEA R4, P5, R21, R6.reuse, 0x2 ;  /* 0x000000061504c211 */ /* 0x080fe400078a10ff */
        /* <DEDUP_REMOVED lines=26> */
.L_x_1255:
[----:B0-----:R-:W2:Y:S01]  /*1d030*/  LDL R8, [R1+0x78] ;  /* 0x0000780001087983 */ /* 0x001ea20000100800 */
[----:B------:R-:W-:Y:S01]  /*1d040*/  ULDC.64 UR4, c[0x0][0xc08] ;  /* 0x0003020000047ab9 */ /* 0x000fe20000000a00 */
[----:B------:R-:W2:Y:S01]  /*1d050*/  LDC.64 R4, c[0x0][0xc00] ;  /* 0x00030000ff047b82 */ /* 0x000ea20000000a00 */
[----:B------:R-:W-:Y:S01]  /*1d060*/  ISETP.NE.U32.AND P0, PT, RZ, UR4, PT ;  /* 0x00000004ff007c0c */ /* 0x000fe2000bf05070 */
[----:B------:R-:W-:-:S03]  /*1d070*/  IMAD.MOV.U32 R15, RZ, RZ, RZ ;  /* 0x000000ffff0f7224 */ /* 0x000fc600078e00ff */
[----:B------:R-:W-:Y:S01]  /*1d080*/  ISETP.NE.AND.EX P1, PT, RZ, UR5, PT, P0 ;  /* 0x00000005ff007c0c */ /* 0x000fe2000bf25300 */
[----:B------:R-:W-:Y:S02]  /*1d090*/  ULDC.64 UR4, c[0x0][0xc00] ;  /* 0x0003000000047ab9 */ /* 0x000fe40000000a00 */
[----:B------:R-:W-:-:S04]  /*1d0a0*/  ISETP.NE.U32.AND P0, PT, RZ, UR4, PT ;  /* 0x00000004ff007c0c */ /* 0x000fc8000bf05070 */
[----:B------:R-:W-:-:S06]  /*1d0b0*/  ISETP.NE.AND.EX P0, PT, RZ, UR5, PT, P0 ;  /* 0x00000005ff007c0c */ /* 0x000fcc000bf05300 */
[----:B------:R-:W0:Y:S01]  /*1d0c0*/  @P1 LDC.64 R6, c[0x0][0xc08] ;  /* 0x00030200ff061b82 */ /* 0x000e220000000a00 */
[----:B------:R-:W-:Y:S02]  /*1d0d0*/  ULDC UR4, c[0x0][0xa88] ;  /* 0x0002a20000047ab9 */ /* 0x000fe40000000800 */
[----:B------:R-:W-:Y:S02]  /*1d0e0*/  IMAD.U32 R2, RZ, RZ, UR4 ;  /* 0x00000004ff027e24 */ /* 0x000fe4000f8e00ff */
[----:B--2---:R-:W-:-:S04]  /*1d0f0*/  IMAD.WIDE R4, R8, 0x4, R4 ;  /* 0x0000000408047825 */ /* 0x004fc800078e0204 */
[----:B0-----:R-:W-:Y:S01]  /*1d100*/  @P1 IMAD.WIDE R6, R8, 0x4, R6 ;  /* 0x0000000408061825 */ /* 0x001fe200078e0206 */
[----:B------:R0:W5:Y:S04]  /*1d110*/  @P0 LDG.E R15, desc[UR44][R4.64] ;  /* 0x0000002c040f0981 */ /* 0x000168000c1e1900 */
[----:B------:R0:W5:Y:S01]  /*1d120*/  @P1 LDG.E R2, desc[UR44][R6.64] ;  /* 0x0000002c06021981 */ /* 0x000162000c1e1900 */
[----:B------:R-:W-:Y:S02]  /*1d130*/  ISETP.GT.AND P3, PT, R63, 0xbf, PT ;  /* 0x000000bf3f00780c */ /* 0x000fe40003f64270 */
[----:B------:R-:W-:Y:S02]  /*1d140*/  ISETP.GT.AND P2, PT, R77, 0x1, PT ;  /* 0x000000014d00780c */ /* 0x000fe40003f44270 */
[----:B------:R-:W-:Y:S01]  /*1d150*/  SHF.R.S32.HI R24, RZ, 0x1f, R8 ;  /* 0x0000001fff187819 */ /* 0x000fe20000011408 */
[----:B------:R-:W-:Y:S10]  /*1d160*/  @P1 BRA `(.L_x_1261) ;  /* 0x0000000000101947 */ /* 0x000ff40003800000 */
[----:B------:R-:W-:Y:S05]  /*1d170*/  @!P0 BRA `(.L_x_1261) ;  /* 0x00000000000c8947 */ /* 0x000fea0003800000 */
[----:B0-----:R-:W2:Y:S04]  /*1d180*/  LDG.E R7, desc[UR44][R4.64] ;  /* 0x0000002c04077981 */ /* 0x001ea8000c1e1900 */
[----:B-----5:R-:W2:Y:S02]  /*1d190*/  LDG.E R2, desc[UR44][R4.64+0x4] ;  /* 0x0000042c04027981 */ /* 0x020ea4000c1e1900 */
[----:B--2---:R-:W-:-:S07]  /*1d1a0*/  IMAD.IADD R2, R2, 0x1, -R7 ;  /* 0x0000000102027824 */ /* 0x004fce00078e0a07 */
.L_x_1261:
[----:B------:R-:W-:Y:S01]  /*1d1b0*/  BSSY B1, `(.L_x_1262) ;  /* 0x0000038000017945 */ /* 0x000fe20003800000 */
[----:B------:R-:W-:Y:S02]  /*1d1c0*/  SEL R27, R8, RZ, !P0 ;  /* 0x000000ff081b7207 */ /* 0x000fe40004000000 */
[----:B------:R-:W-:Y:S02]  /*1d1d0*/  SEL R24, R24, RZ, !P0 ;  /* 0x000000ff18187207 */ /* 0x000fe40004000000 */
[----:B-----5:R-:W-:Y:S01]  /*1d1e0*/  SHF.R.S32.HI R20, RZ, 0x1f, R15 ;  /* 0x0000001fff147819 */ /* 0x020fe2000001140f */
[----:B------:R-:W-:Y:S06]  /*1d1f0*/  @P3 BRA `(.L_x_1263) ;  /* 0x0000000000cc3947 */ /* 0x000fec0003800000 */
[----:B0-----:R-:W2:Y:S01]  /*1d200*/  LDL R5, [R1+0x38] ;  /* 0x0000380001057983 */ /* 0x001ea20000100800 */
[----:B------:R-:W0:Y:S02]  /*1d210*/  LDC R31, c[0x0][0xbe8] ;  /* 0x0002fa00ff1f7b82 */ /* 0x000e240000000800 */
[----:B0-----:R-:W-:Y:S01]  /*1d220*/  IMAD R4, R2, R31, RZ ;  /* 0x0000001f02047224 */ /* 0x001fe200078e02ff */
[----:B--2---:R-:W-:-:S04]  /*1d230*/  IADD3 R29, R5, -0x80, R79 ;  /* 0xffffff80051d7810 */ /* 0x004fc80007ffe04f */
[----:B------:R-:W-:-:S13]  /*1d240*/  ISETP.GE.AND P0, PT, R29, R4, PT ;  /* 0x000000041d00720c */ /* 0x000fda0003f06270 */
[----:B------:R-:W-:Y:S05]  /*1d250*/  @P0 BRA `(.L_x_1263) ;  /* 0x0000000000b40947 */ /* 0x000fea0003800000 */
[----:B------:R-:W2:Y:S01]  /*1d260*/  LDL R12, [R1+0x58] ;  /* 0x00005800010c7983 */ /* 0x000ea20000100800 */
[----:B------:R-:W-:Y:S01]  /*1d270*/  IMAD.MOV.U32 R4, RZ, RZ, 0x9b8 ;  /* 0x000009b8ff047424 */ /* 0x000fe200078e00ff */
[----:B------:R-:W-:Y:S01]  /*1d280*/  ISETP.GT.AND P3, PT, R77, 0x1, PT ;  /* 0x000000014d00780c */ /* 0x000fe20003f64270 */
[----:B------:R-:W0:Y:S01]  /*1d290*/  LDC.64 R32, c[0x0][0xba8] ;  /* 0x0002ea00ff207b82 */ /* 0x000e220000000a00 */
[----:B------:R-:W3:Y:S01]  /*1d2a0*/  LDL.LU R28, [R1+0x80] ;  /* 0x00008000011c7983 */ /* 0x000ee20000300800 */
[----:B------:R-:W-:Y:S01]  /*1d2b0*/  ISETP.NE.AND P0, PT, R31, 0x1, PT ;  /* 0x000000011f00780c */ /* 0x000fe20003f05270 */
[----:B------:R-:W-:Y:S01]  /*1d2c0*/  IMAD.MOV.U32 R25, RZ, RZ, R29 ;  /* 0x000000ffff197224 */ /* 0x000fe200078e001d */
[----:B------:R-:W-:-:S04]  /*1d2d0*/  SEL R26, R4, 0x978, P3 ;  /* 0x00000978041a7807 */ /* 0x000fc80001800000 */
        /* <DEDUP_REMOVED lines=37> */
.L_x_1263:
[----:B------:R-:W-:Y:S05]  /*1d530*/  BSYNC B1 ;  /* 0x0000000000017941 */ /* 0x000fea0003800000 */
.L_x_1262:
[----:B------:R-:W-:Y:S05]  /*1d540*/  @P2 BRA `(.L_x_1258) ;  /* 0x0000000400202947 */ /* 0x000fea0003800000 */
[----:B------:R-:W2:Y:S01]  /*1d550*/  LDL.LU R12, [R1+0x58] ;  /* 0x00005800010c7983 */ /* 0x000ea20000300800 */
[----:B------:R-:W3:Y:S01]  /*1d560*/  LDC R13, c[0x0][0xbe8] ;  /* 0x0002fa00ff0d7b82 */ /* 0x000ee20000000800 */
[----:B------:R-:W-:Y:S01]  /*1d570*/  ULDC.64 UR4, c[0x0][0xaa0] ;  /* 0x0002a80000047ab9 */ /* 0x000fe20000000a00 */
[----:B------:R-:W-:Y:S01]  /*1d580*/  IMAD R62, R62, 0x30, R21 ;  /* 0x000000303e3e7824 */ /* 0x000fe200078e0215 */
[----:B------:R-:W4:Y:S01]  /*1d590*/  LDL.LU R10, [R1+0x38] ;  /* 0x00003800010a7983 */ /* 0x000f220000300800 */
[----:B0-----:R-:W-:Y:S01]  /*1d5a0*/  IMAD R4, R20, UR4, RZ ;  /* 0x0000000414047c24 */ /* 0x001fe2000f8e02ff */
[----:B------:R-:W-:Y:S02]  /*1d5b0*/  ULDC.64 UR6, c[0x0][0xaf0] ;  /* 0x0002bc0000067ab9 */ /* 0x000fe40000000a00 */
[----:B------:R-:W-:Y:S02]  /*1d5c0*/  IMAD R8, R24, UR6, RZ ;  /* 0x0000000618087c24 */ /* 0x000fe4000f8e02ff */
[----:B-1----:R-:W-:-:S02]  /*1d5d0*/  IMAD R7, R15, UR5, R4 ;  /* 0x000000050f077c24 */ /* 0x002fc4000f8e0204 */
[----:B------:R-:W-:Y:S01]  /*1d5e0*/  IMAD.WIDE.U32 R4, R15, UR4, RZ ;  /* 0x000000040f047c25 */ /* 0x000fe2000f8e00ff */
[----:B------:R-:W-:-:S03]  /*1d5f0*/  ULDC.64 UR4, c[0x0][0xae8] ;  /* 0x0002ba0000047ab9 */ /* 0x000fc60000000a00 */
[----:B------:R-:W-:Y:S01]  /*1d600*/  IMAD.IADD R5, R5, 0x1, R7 ;  /* 0x0000000105057824 */ /* 0x000fe200078e0207 */
[----:B---3--:R-:W-:Y:S01]  /*1d610*/  ISETP.NE.AND P0, PT, R13, 0x1, PT ;  /* 0x000000010d00780c */ /* 0x008fe20003f05270 */
[----:B------:R-:W-:-:S12]  /*1d620*/  IMAD R25, R2, R13, RZ ;  /* 0x0000000d02197224 */ /* 0x000fd800078e02ff */
[----:B------:R-:W0:Y:S08]  /*1d630*/  @P0 LDC R9, c[0x0][0xbec] ;  /* 0x0002fb00ff090b82 */ /* 0x000e300000000800 */
[----:B------:R-:W1:Y:S01]  /*1d640*/  @P0 LDC R11, c[0x0][0xbf0] ;  /* 0x0002fc00ff0b0b82 */ /* 0x000e620000000800 */
[----:B--2---:R-:W-:-:S04]  /*1d650*/  IMAD.WIDE.U32 R4, R12, UR4, R4 ;  /* 0x000000040c047c25 */ /* 0x004fc8000f8e0004 */
[----:B----4-:R-:W-:Y:S02]  /*1d660*/  IMAD.IADD R62, R10, 0x1, R62 ;  /* 0x000000010a3e7824 */ /* 0x010fe400078e023e */
[----:B------:R-:W-:Y:S01]  /*1d670*/  IMAD R5, R12, UR5, R5 ;  /* 0x000000050c057c24 */ /* 0x000fe2000f8e0205 */
[----:B------:R-:W-:Y:S01]  /*1d680*/  ULDC.64 UR4, c[0x0][0xae0] ;  /* 0x0002b80000047ab9 */ /* 0x000fe20000000a00 */
[----:B0-----:R-:W-:-:S04]  /*1d690*/  @P0 IMAD.HI.U32 R6, R62, R9, RZ ;  /* 0x000000093e060227 */ /* 0x001fc800078e00ff */
[----:B------:R-:W-:Y:S01]  /*1d6a0*/  IMAD.MOV.U32 R7, RZ, RZ, R62 ;  /* 0x000000ffff077224 */ /* 0x000fe200078e003e */
[----:B-1----:R-:W-:Y:S01]  /*1d6b0*/  @P0 SHF.R.U32.HI R7, RZ, R11, R6 ;  /* 0x0000000bff070219 */ /* 0x002fe20000011606 */
[C---:B------:R-:W-:Y:S02]  /*1d6c0*/  IMAD R11, R27.reuse, UR7, R8 ;  /* 0x000000071b0b7c24 */ /* 0x040fe4000f8e0208 */
[----:B------:R-:W-:Y:S01]  /*1d6d0*/  IMAD.WIDE.U32 R4, R27, UR6, R4 ;  /* 0x000000061b047c25 */ /* 0x000fe2000f8e0004 */
[----:B------:R-:W-:-:S03]  /*1d6e0*/  SHF.R.S32.HI R6, RZ, 0x1f, R7 ;  /* 0x0000001fff067819 */ /* 0x000fc60000011407 */
[----:B------:R-:W-:Y:S02]  /*1d6f0*/  IMAD.MOV R9, RZ, RZ, -R7 ;  /* 0x000000ffff097224 */ /* 0x000fe400078e0a07 */
[----:B------:R-:W-:Y:S02]  /*1d700*/  IMAD R6, R6, UR4, RZ ;  /* 0x0000000406067c24 */ /* 0x000fe4000f8e02ff */
[----:B------:R-:W-:Y:S02]  /*1d710*/  IMAD R9, R13, R9, R62 ;  /* 0x000000090d097224 */ /* 0x000fe400078e023e */
[----:B------:R-:W-:Y:S02]  /*1d720*/  IMAD.IADD R5, R5, 0x1, R11 ;  /* 0x0000000105057824 */ /* 0x000fe400078e020b */
[C---:B------:R-:W-:Y:S01]  /*1d730*/  IMAD R11, R7.reuse, UR5, R6 ;  /* 0x00000005070b7c24 */ /* 0x040fe2000f8e0206 */
[----:B------:R-:W-:Y:S01]  /*1d740*/  SHF.R.S32.HI R6, RZ, 0x1f, R9 ;  /* 0x0000001fff067819 */ /* 0x000fe20000011409 */
[----:B------:R-:W-:Y:S01]  /*1d750*/  IMAD.WIDE.U32 R4, R7, UR4, R4 ;  /* 0x0000000407047c25 */ /* 0x000fe2000f8e0004 */
[----:B------:R-:W-:-:S03]  /*1d760*/  ULDC.64 UR4, c[0x0][0xad8] ;  /* 0x0002b60000047ab9 */ /* 0x000fc60000000a00 */
[----:B------:R-:W-:Y:S02]  /*1d770*/  IMAD R6, R6, UR4, RZ ;  /* 0x0000000406067c24 */ /* 0x000fe4000f8e02ff */
[----:B------:R-:W-:Y:S02]  /*1d780*/  IMAD.IADD R5, R5, 0x1, R11 ;  /* 0x0000000105057824 */ /* 0x000fe400078e020b */
[C---:B------:R-:W-:Y:S02]  /*1d790*/  IMAD R7, R9.reuse, UR5, R6 ;  /* 0x0000000509077c24 */ /* 0x040fe4000f8e0206 */
[----:B------:R-:W-:Y:S01]  /*1d7a0*/  IMAD.WIDE.U32 R4, R9, UR4, R4 ;  /* 0x0000000409047c25 */ /* 0x000fe2000f8e0004 */
[----:B------:R-:W-:-:S03]  /*1d7b0*/  ULDC.64 UR4, c[0x0][0xa80] ;  /* 0x0002a00000047ab9 */ /* 0x000fc60000000a00 */
[----:B------:R-:W-:Y:S01]  /*1d7c0*/  IMAD.IADD R5, R5, 0x1, R7 ;  /* 0x0000000105057824 */ /* 0x000fe200078e0207 */
[C---:B------:R-:W-:Y:S01]  /*1d7d0*/  LEA R6, P0, R4.reuse, UR4, 0x1 ;  /* 0x0000000404067c11 */ /* 0x040fe2000f8008ff */
[----:B------:R-:W-:Y:S01]  /*1d7e0*/  IMAD.IADD R8, R21, 0x1, R10 ;  /* 0x0000000115087824 */ /* 0x000fe200078e020a */
[----:B------:R-:W-:Y:S02]  /*1d7f0*/  ULDC UR4, c[0x0][0xac8] ;  /* 0x0002b20000047ab9 */ /* 0x000fe40000000800 */
[----:B------:R-:W-:Y:S01]  /*1d800*/  LEA.HI.X R10, R4, UR5, R5, 0x1, P0 ;  /* 0x00000005040a7c11 */ /* 0x000fe200080f0c05 */
[----:B------:R-:W0:Y:S01]  /*1d810*/  SHFL.IDX PT, R9, R6, RZ, 0x181f ;  /* 0x00181fff06097589 */ /* 0x000e2200000e0000 */
[----:B------:R-:W-:Y:S01]  /*1d820*/  ISETP.GE.AND P0, PT, R0, UR4, PT ;  /* 0x0000000400007c0c */ /* 0x000fe2000bf06270 */
[C---:B------:R-:W-:Y:S02]  /*1d830*/  VIADD R2, R8.reuse, 0x30 ;  /* 0x0000003008027836 */ /* 0x040fe40000000000 */
[----:B------:R-:W1:Y:S01]  /*1d840*/  SHFL.IDX PT, R13, R6, 0x1, 0x181f ;  /* 0x00381f00060d7f89 */ /* 0x000e6200000e0000 */
[C---:B------:R-:W-:Y:S01]  /*1d850*/  VIADD R4, R8.reuse, 0x60 ;  /* 0x0000006008047836 */ /* 0x040fe20000000000 */
[CC--:B------:R-:W-:Y:S01]  /*1d860*/  ISETP.GE.OR P3, PT, R8.reuse, R25.reuse, P0 ;  /* 0x000000190800720c */ /* 0x0c0fe20000766670 */
[----:B------:R-:W-:Y:S01]  /*1d870*/  VIADD R5, R8, 0x90 ;  /* 0x0000009008057836 */ /* 0x000fe20000000000 */
[----:B------:R-:W2:Y:S01]  /*1d880*/  SHFL.IDX PT, R15, R6, 0x2, 0x181f ;  /* 0x00581f00060f7f89 */ /* 0x000ea200000e0000 */
[----:B------:R-:W-:-:S02]  /*1d890*/  ISETP.GE.OR P2, PT, R2, R25, P0 ;  /* 0x000000190200720c */ /* 0x000fc40000746670 */
[-C--:B------:R-:W-:Y:S01]  /*1d8a0*/  ISETP.GE.OR P1, PT, R4, R25.reuse, P0 ;  /* 0x000000190400720c */ /* 0x080fe20000726670 */
[----:B------:R-:W3:Y:S01]  /*1d8b0*/  SHFL.IDX PT, R7, R10, RZ, 0x181f ;  /* 0x00181fff0a077589 */ /* 0x000ee200000e0000 */
[----:B------:R-:W-:-:S03]  /*1d8c0*/  ISETP.GE.OR P0, PT, R5, R25, P0 ;  /* 0x000000190500720c */ /* 0x000fc60000706670 */
[----:B------:R1:W4:Y:S04]  /*1d8d0*/  SHFL.IDX PT, R21, R6, 0x3, 0x181f ;  /* 0x00781f0006157f89 */ /* 0x00032800000e0000 */
[----:B------:R-:W5:Y:S04]  /*1d8e0*/  SHFL.IDX PT, R11, R10, 0x1, 0x181f ;  /* 0x00381f000a0b7f89 */ /* 0x000f6800000e0000 */
[----:B------:R-:W5:Y:S01]  /*1d8f0*/  SHFL.IDX PT, R12, R10, 0x2, 0x181f ;  /* 0x00581f000a0c7f89 */ /* 0x000f6200000e0000 */
[----:B0-----:R-:W-:-:S03]  /*1d900*/  @!P3 LEA R4, P6, R0, R9, 0x1 ;  /* 0x000000090004b211 */ /* 0x001fc600078c08ff */
[----:B------:R-:W0:Y:S01]  /*1d910*/  SHFL.IDX PT, R14, R10, 0x3, 0x181f ;  /* 0x00781f000a0e7f89 */ /* 0x000e2200000e0000 */
        /* <DEDUP_REMOVED lines=11> */
.L_x_1258:
[----:B------:R-:W-:Y:S05]  /*1d9d0*/  BSYNC B0 ;  /* 0x0000000000007941 */ /* 0x000fea0003800000 */
.L_x_1254:
[----:B------:R-:W3:Y:S01]  /*1d9e0*/  LDL R0, [R1+0x6c] ;  /* 0x00006c0001007983 */ /* 0x000ee20000100800 */
[----:B------:R-:W-:Y:S02]  /*1d9f0*/  ULDC UR4, c[0x0][0xc3c] ;  /* 0x00030f0000047ab9 */ /* 0x000fe40000000800 */
[----:B---3--:R-:W-:-:S13]  /*1da00*/  ISETP.GE.AND P0, PT, R0, UR4, PT ;  /* 0x0000000400007c0c */ /* 0x008fda000bf06270 */
[----:B------:R-:W-:Y:S05]  /*1da10*/  @!P0 BRA `(.L_x_1264) ;  /* 0xfffffe3400608947 */ /* 0x000fea000383ffff */
[----:B------:R-:W-:Y:S05]  /*1da20*/  BRA `(.L_x_1082) ;  /* 0x0000007000547947 */ /* 0x000fea0003800000 */
.L_x_1080:
[----:B------:R-:W-:-:S08]  /*1da30*/  NOP ;  /* 0x0000000000007918 */ /* 0x000fd00000000000 */
[----:B0-----:R-:W0:-:S00]  /*1da40*/  USETMAXREG.DEALLOC.CTAPOOL 0x20 ;  /* 0x00000020000079c8 */ /* 0x001e0000080e0500 */
        /* <DEDUP_REMOVED lines=11> */
[----:B------:R-:W1:Y:S01]  /*1db00*/  LDS.128 R24, [UR4+0x132d0] ;  /* 0x0132d004ff187984 */ /* 0x000e620008000c00 */
[----:B------:R-:W-:Y:S06]  /*1db10*/  BAR.ARV 0x4, 0x200 ;  /* 0x0108000000007b1d */ /* 0x000fec0000002000 */
[----:B------:R-:W-:Y:S05]  /*1db20*/  BRA `(.L_x_1266) ;  /* 0x0000000c008c7947 */ /* 0x000fea0003800000 */
.L_x_1265:
        /* <DEDUP_REMOVED lines=44> */
.L_x_1269:
[----:B------:R-:W0:Y:S01]  /*1ddf0*/  LDC R2, c[0x0][0xc3c] ;  /* 0x00030f00ff027b82 */ /* 0x000e220000000800 */
[----:B------:R-:W-:Y:S01]  /*1de00*/  UIADD3 UR4, UR4, 0x1f, URZ ;  /* 0x0000001f04047890 */ /* 0x000fe2000fffe03f */
[----:B------:R-:W-:Y:S02]  /*1de10*/  ULDC UR7, c[0x0][0xc3c] ;  /* 0x00030f0000077ab9 */ /* 0x000fe40000000800 */
[----:B------:R-:W-:-:S03]  /*1de20*/  IMAD.U32 R27, RZ, RZ, UR7 ;  /* 0x00000007ff1b7e24 */ /* 0x000fc6000f8e00ff */
[----:B0-----:R-:W-:-:S13]  /*1de30*/  ISETP.LE.AND P6, PT, R2, UR4, PT ;  /* 0x0000000402007c0c */ /* 0x001fda000bfc3270 */
[----:B------:R-:W-:Y:S05]  /*1de40*/  @P6 BRA `(.L_x_1268) ;  /* 0x0000000800a06947 */ /* 0x000fea0003800000 */
[----:B------:R-:W-:Y:S02]  /*1de50*/  VIADD R9, R0, UR4 ;  /* 0x0000000400097c36 */ /* 0x000fe40008000000 */
[----:B------:R-:W-:Y:S02]  /*1de60*/  IMAD.MOV.U32 R25, RZ, RZ, RZ ;  /* 0x000000ffff197224 */ /* 0x000fe400078e00ff */
[----:B------:R-:W-:Y:S01]  /*1de70*/  IMAD.MOV.U32 R6, RZ, RZ, RZ ;  /* 0x000000ffff067224 */ /* 0x000fe200078e00ff */
[----:B------:R-:W-:-:S13]  /*1de80*/  ISETP.GE.OR P6, PT, R9, R2, !P0 ;  /* 0x000000020900720c */ /* 0x000fda00047c6670 */
[----:B------:R-:W0:Y:S08]  /*1de90*/  @!P6 LDC.64 R4, c[0x0][0xc80] ;  /* 0x00032000ff04eb82 */ /* 0x000e300000000a00 */
[----:B------:R-:W1:Y:S01]  /*1dea0*/  @!P6 LDC.64 R2, c[0x0][0xc78] ;  /* 0x00031e00ff02eb82 */ /* 0x000e620000000a00 */
[----:B0-----:R-:W-:-:S05]  /*1deb0*/  @!P6 IMAD.WIDE R4, R9, 0x4, R4 ;  /* 0x000000040904e825 */ /* 0x001fca00078e0204 */
[----:B------:R-:W2:Y:S01]  /*1dec0*/  @!P6 LDG.E R25, desc[UR44][R4.64] ;  /* 0x0000002c0419e981 */ /* 0x000ea2000c1e1900 */
[----:B-1----:R-:W-:-:S05]  /*1ded0*/  @!P6 IMAD.WIDE R2, R9, 0x4, R2 ;  /* 0x000000040902e825 */ /* 0x002fca00078e0202 */
        /* <DEDUP_REMOVED lines=22> */
.L_x_1267:
        /* <DEDUP_REMOVED lines=8> */
[----:B------:R1:W2:Y:S01]  /*1e0c0*/  SHFL.IDX PT, R25, R25, R27, 0x1f ;  /* 0x00001f1b19197589 */ /* 0x0002a200000e0000 */
[----:B0-----:R-:W-:-:S07]  /*1e0d0*/  ISETP.NE.AND P1, PT, R6, 0x1, PT ;  /* 0x000000010600780c */ /* 0x001fce0003f25270 */
[----:B-1----:R-:W-:Y:S06]  /*1e0e0*/  @!P0 BRA `(.L_x_1270) ;  /* 0x0000000000088947 */ /* 0x002fec0003800000 */
[----:B------:R-:W-:-:S05]  /*1e0f0*/  VIADD R3, R27, 0xffffffff ;  /* 0xffffffff1b037836 */ /* 0x000fca0000000000 */
[----:B------:R0:W1:Y:S02]  /*1e100*/  SHFL.IDX PT, R24, R2, R3, 0x1f ;  /* 0x00001f0302187589 */ /* 0x00006400000e0000 */
.L_x_1270:
[----:B-1----:R-:W-:Y:S02]  /*1e110*/  IMAD R24, R24, UR5, R5 ;  /* 0x0000000518187c24 */ /* 0x002fe4000f8e0205 */
[----:B------:R-:W-:-:S03]  /*1e120*/  VIADD R27, R27, UR4 ;  /* 0x000000041b1b7c36 */ /* 0x000fc60008000000 */
[----:B------:R-:W-:Y:S01]  /*1e130*/  IADD3 R4, -R24, UR6, RZ ;  /* 0x0000000618047c10 */ /* 0x000fe2000fffe1ff */
[----:B------:R-:W-:Y:S06]  /*1e140*/  @!P1 BRA `(.L_x_1271) ;  /* 0x0000000000e49947 */ /* 0x000fec0003800000 */
[----:B--2---:R-:W-:Y:S02]  /*1e150*/  IABS R7, R25 ;  /* 0x0000001900077213 */ /* 0x004fe40000000000 */
[----:B------:R-:W-:Y:S02]  /*1e160*/  IABS R5, R6 ;  /* 0x0000000600057213 */ /* 0x000fe40000000000 */
[----:B------:R-:W1:Y:S08]  /*1e170*/  I2F.RP R8, R7 ;  /* 0x0000000700087306 */ /* 0x000e700000209400 */
[----:B-1----:R-:W0:Y:S02]  /*1e180*/  MUFU.RCP R8, R8 ;  /* 0x0000000800087308 */ /* 0x002e240000001000 */
[----:B0-----:R-:W-:Y:S01]  /*1e190*/  VIADD R2, R8, 0xffffffe ;  /* 0x0ffffffe08027836 */ /* 0x001fe20000000000 */
[----:B------:R-:W-:-:S05]  /*1e1a0*/  IABS R8, R4 ;  /* 0x0000000400087213 */ /* 0x000fca0000000000 */
[----:B------:R0:W1:Y:S02]  /*1e1b0*/  F2I.FTZ.U32.TRUNC.NTZ R3, R2 ;  /* 0x0000000200037305 */ /* 0x000064000021f000 */
[----:B0-----:R-:W-:Y:S02]  /*1e1c0*/  IMAD.MOV.U32 R2, RZ, RZ, RZ ;  /* 0x000000ffff027224 */ /* 0x001fe400078e00ff */
[----:B-1----:R-:W-:-:S04]  /*1e1d0*/  IMAD.MOV R10, RZ, RZ, -R3 ;  /* 0x000000ffff0a7224 */ /* 0x002fc800078e0a03 */
[----:B------:R-:W-:Y:S01]  /*1e1e0*/  IMAD R9, R10, R7, RZ ;  /* 0x000000070a097224 */ /* 0x000fe200078e02ff */
[----:B------:R-:W-:-:S03]  /*1e1f0*/  IABS R10, R25 ;  /* 0x00000019000a7213 */ /* 0x000fc60000000000 */
[----:B------:R-:W-:Y:S02]  /*1e200*/  IMAD.HI.U32 R3, R3, R9, R2 ;  /* 0x0000000903037227 */ /* 0x000fe400078e0002 */
[----:B------:R-:W0:Y:S02]  /*1e210*/  I2F.RP R9, R5 ;  /* 0x0000000500097306 */ /* 0x000e240000209400 */
[----:B------:R-:W-:Y:S02]  /*1e220*/  IMAD.MOV R11, RZ, RZ, -R10 ;  /* 0x000000ffff0b7224 */ /* 0x000fe400078e0a0a */
[----:B------:R-:W-:-:S04]  /*1e230*/  IMAD.HI.U32 R2, R3, R8, RZ ;  /* 0x0000000803027227 */ /* 0x000fc800078e00ff */
[----:B------:R-:W-:-:S05]  /*1e240*/  IMAD R8, R2, R11, R8 ;  /* 0x0000000b02087224 */ /* 0x000fca00078e0208 */
[----:B------:R-:W-:Y:S01]  /*1e250*/  ISETP.GT.U32.AND P1, PT, R7, R8, PT ;  /* 0x000000080700720c */ /* 0x000fe20003f24070 */
[----:B0-----:R-:W0:-:S12]  /*1e260*/  MUFU.RCP R9, R9 ;  /* 0x0000000900097308 */ /* 0x001e180000001000 */
[----:B------:R-:W-:Y:S02]  /*1e270*/  @!P1 IMAD.IADD R8, R8, 0x1, -R7 ;  /* 0x0000000108089824 */ /* 0x000fe400078e0a07 */
[----:B------:R-:W-:Y:S01]  /*1e280*/  @!P1 VIADD R2, R2, 0x1 ;  /* 0x0000000102029836 */ /* 0x000fe20000000000 */
[----:B------:R-:W-:Y:S02]  /*1e290*/  ISETP.NE.AND P1, PT, R25, RZ, PT ;  /* 0x000000ff1900720c */ /* 0x000fe40003f25270 */
[----:B------:R-:W-:Y:S01]  /*1e2a0*/  ISETP.GE.U32.AND P0, PT, R8, R7, PT ;  /* 0x000000070800720c */ /* 0x000fe20003f06070 */
[----:B0-----:R-:W-:Y:S01]  /*1e2b0*/  VIADD R3, R9, 0xffffffe ;  /* 0x0ffffffe09037836 */ /* 0x001fe20000000000 */
[----:B------:R-:W-:-:S04]  /*1e2c0*/  LOP3.LUT R7, R4, R25, RZ, 0x3c, !PT ;  /* 0x0000001904077212 */ /* 0x000fc800078e3cff */
[----:B------:R-:W-:Y:S01]  /*1e2d0*/  ISETP.GE.AND P2, PT, R7, RZ, PT ;  /* 0x000000ff0700720c */ /* 0x000fe20003f46270 */
[----:B------:R-:W0:Y:S06]  /*1e2e0*/  F2I.FTZ.U32.TRUNC.NTZ R3, R3 ;  /* 0x0000000300037305 */ /* 0x000e2c000021f000 */
[----:B------:R-:W-:-:S04]  /*1e2f0*/  @P0 VIADD R2, R2, 0x1 ;  /* 0x0000000102020836 */ /* 0x000fc80000000000 */
[----:B------:R-:W-:-:S04]  /*1e300*/  IMAD.MOV.U32 R7, RZ, RZ, R2 ;  /* 0x000000ffff077224 */ /* 0x000fc800078e0002 */
[----:B------:R-:W-:Y:S01]  /*1e310*/  @!P2 IMAD.MOV R7, RZ, RZ, -R7 ;  /* 0x000000ffff07a224 */ /* 0x000fe200078e0a07 */
[----:B------:R-:W-:Y:S01]  /*1e320*/  @!P1 LOP3.LUT R7, RZ, R25, RZ, 0x33, !PT ;  /* 0x00000019ff079212 */ /* 0x000fe200078e33ff */
[----:B0-----:R-:W-:-:S04]  /*1e330*/  IMAD.MOV R8, RZ, RZ, -R3 ;  /* 0x000000ffff087224 */ /* 0x001fc800078e0a03 */
[----:B------:R-:W-:Y:S01]  /*1e340*/  IMAD.MOV.U32 R2, RZ, RZ, R8 ;  /* 0x000000ffff027224 */ /* 0x000fe200078e0008 */
[----:B------:R-:W-:-:S03]  /*1e350*/  IABS R8, R6 ;  /* 0x0000000600087213 */ /* 0x000fc60000000000 */
[----:B------:R-:W-:Y:S02]  /*1e360*/  IMAD R9, R2, R5, RZ ;  /* 0x0000000502097224 */ /* 0x000fe400078e02ff */
[----:B------:R-:W-:Y:S02]  /*1e370*/  IMAD.MOV.U32 R2, RZ, RZ, RZ ;  /* 0x000000ffff027224 */ /* 0x000fe400078e00ff */
[----:B------:R-:W-:Y:S02]  /*1e380*/  IMAD.MOV R8, RZ, RZ, -R8 ;  /* 0x000000ffff087224 */ /* 0x000fe400078e0a08 */
[----:B------:R-:W-:Y:S01]  /*1e390*/  IMAD.HI.U32 R2, R3, R9, R2 ;  /* 0x0000000903027227 */ /* 0x000fe200078e0002 */
[----:B------:R-:W-:-:S05]  /*1e3a0*/  IABS R3, R7 ;  /* 0x0000000700037213 */ /* 0x000fca0000000000 */
[----:B------:R-:W-:-:S04]  /*1e3b0*/  IMAD.HI.U32 R2, R2, R3, RZ ;  /* 0x0000000302027227 */ /* 0x000fc800078e00ff */
[----:B------:R-:W-:Y:S01]  /*1e3c0*/  IMAD R8, R2, R8, R3 ;  /* 0x0000000802087224 */ /* 0x000fe200078e0203 */
[----:B------:R-:W-:-:S04]  /*1e3d0*/  LOP3.LUT R3, R7, R6, RZ, 0x3c, !PT ;  /* 0x0000000607037212 */ /* 0x000fc800078e3cff */
[----:B------:R-:W-:Y:S02]  /*1e3e0*/  ISETP.GT.U32.AND P1, PT, R5, R8, PT ;  /* 0x000000080500720c */ /* 0x000fe40003f24070 */
[----:B------:R-:W-:Y:S01]  /*1e3f0*/  ISETP.GE.AND P2, PT, R3, RZ, PT ;  /* 0x000000ff0300720c */ /* 0x000fe20003f46270 */
[----:B------:R-:W-:-:S10]  /*1e400*/  IMAD.MOV R3, RZ, RZ, -R7 ;  /* 0x000000ffff037224 */ /* 0x000fd400078e0a07 */
        /* <DEDUP_REMOVED lines=13> */
.L_x_1271:
[----:B0-----:R-:W0:Y:S02]  /*1e4e0*/  LDC.64 R2, c[0x0][0xc90] ;  /* 0x00032400ff027b82 */ /* 0x001e240000000a00 */
[----:B0-----:R-:W-:-:S05]  /*1e4f0*/  IMAD.WIDE R2, R27, 0x4, R2 ;  /* 0x000000041b027825 */ /* 0x001fca00078e0202 */
[----:B------:R0:W2:Y:S02]  /*1e500*/  LDG.E R8, desc[UR44][R2.64] ;  /* 0x0000002c02087981 */ /* 0x0000a4000c1e1900 */
[----:B0-----:R-:W-:Y:S02]  /*1e510*/  IMAD.MOV.U32 R2, RZ, RZ, RZ ;  /* 0x000000ffff027224 */ /* 0x001fe400078e00ff */
[----:B--2---:R-:W-:-:S05]  /*1e520*/  IMAD R5, R25, R8, RZ ;  /* 0x0000000819057224 */ /* 0x004fca00078e02ff */
[----:B------:R-:W-:-:S04]  /*1e530*/  IABS R10, R5 ;  /* 0x00000005000a7213 */ /* 0x000fc80000000000 */
[----:B------:R-:W0:Y:S08]  /*1e540*/  I2F.RP R6, R10 ;  /* 0x0000000a00067306 */ /* 0x000e300000209400 */
[----:B0-----:R-:W0:Y:S02]  /*1e550*/  MUFU.RCP R6, R6 ;  /* 0x0000000600067308 */ /* 0x001e240000001000 */
[----:B0-----:R-:W-:-:S06]  /*1e560*/  VIADD R7, R6, 0xffffffe ;  /* 0x0ffffffe06077836 */ /* 0x001fcc0000000000 */
[----:B------:R-:W0:Y:S02]  /*1e570*/  F2I.FTZ.U32.TRUNC.NTZ R3, R7 ;  /* 0x0000000700037305 */ /* 0x000e24000021f000 */
[----:B0-----:R-:W-:-:S04]  /*1e580*/  IMAD.MOV R9, RZ, RZ, -R3 ;  /* 0x000000ffff097224 */ /* 0x001fc800078e0a03 */
[----:B------:R-:W-:-:S04]  /*1e590*/  IMAD R9, R9, R10, RZ ;  /* 0x0000000a09097224 */ /* 0x000fc800078e02ff */
[----:B------:R-:W-:Y:S01]  /*1e5a0*/  IMAD.HI.U32 R2, R3, R9, R2 ;  /* 0x0000000903027227 */ /* 0x000fe200078e0002 */
[----:B------:R-:W-:Y:S02]  /*1e5b0*/  IABS R9, R4 ;  /* 0x0000000400097213 */ /* 0x000fe40000000000 */
[----:B------:R-:W-:-:S03]  /*1e5c0*/  IABS R3, R5 ;  /* 0x0000000500037213 */ /* 0x000fc60000000000 */
[----:B------:R-:W-:-:S04]  /*1e5d0*/  IMAD.HI.U32 R2, R2, R9, RZ ;  /* 0x0000000902027227 */ /* 0x000fc800078e00ff */
[----:B------:R-:W-:-:S04]  /*1e5e0*/  IMAD.MOV R3, RZ, RZ, -R3 ;  /* 0x000000ffff037224 */ /* 0x000fc800078e0a03 */
        /* <DEDUP_REMOVED lines=14> */
[----:B------:R-:W-:Y:S02]  /*1e6d0*/  IMAD R4, R5, R2, R4 ;  /* 0x0000000205047224 */ /* 0x000fe400078e0204 */
[----:B------:R-:W-:Y:S01]  /*1e6e0*/  IMAD.MOV.U32 R2, RZ, RZ, RZ ;  /* 0x000000ffff027224 */ /* 0x000fe200078e00ff */
[----:B------:R-:W-:-:S04]  /*1e6f0*/  VIADDMNMX R7, R7, UR5, R8, PT ;  /* 0x0000000507077c46 */ /* 0x000fc8000b800108 */
[----:B------:R-:W-:Y:S01]  /*1e700*/  IABS R8, R7 ;  /* 0x0000000700087213 */ /* 0x000fe20000000000 */
[----:B------:R-:W-:-:S03]  /*1e710*/  IMAD.MOV R26, RZ, RZ, -R7 ;  /* 0x000000ffff1a7224 */ /* 0x000fc600078e0a07 */
[----:B------:R-:W0:Y:S08]  /*1e720*/  I2F.RP R9, R8 ;  /* 0x0000000800097306 */ /* 0x000e300000209400 */
[----:B0-----:R-:W0:Y:S02]  /*1e730*/  MUFU.RCP R9, R9 ;  /* 0x0000000900097308 */ /* 0x001e240000001000 */
[----:B0-----:R-:W-:Y:S01]  /*1e740*/  VIADD R3, R9, 0xffffffe ;  /* 0x0ffffffe09037836 */ /* 0x001fe20000000000 */
[----:B------:R-:W-:-:S05]  /*1e750*/  IABS R9, R7 ;  /* 0x0000000700097213 */ /* 0x000fca0000000000 */
[----:B------:R-:W0:Y:S02]  /*1e760*/  F2I.FTZ.U32.TRUNC.NTZ R3, R3 ;  /* 0x0000000300037305 */ /* 0x000e24000021f000 */
[----:B0-----:R-:W-:-:S04]  /*1e770*/  IMAD.MOV R11, RZ, RZ, -R3 ;  /* 0x000000ffff0b7224 */ /* 0x001fc800078e0a03 */
        /* <DEDUP_REMOVED lines=12> */
[----:B------:R-:W-:Y:S02]  /*1e840*/  ISETP.GE.AND P2, PT, R3, RZ, PT ;  /* 0x000000ff0300720c */ /* 0x000fe40003f46270 */
[----:B------:R-:W-:-:S05]  /*1e850*/  IADD3 R3, R6, 0x1000000, R4 ;  /* 0x0100000006037810 */ /* 0x000fca0007ffe004 */
[----:B------:R-:W-:-:S06]  /*1e860*/  @P0 VIADD R2, R2, 0x1 ;  /* 0x0000000102020836 */ /* 0x000fcc0000000000 */
[----:B------:R-:W-:Y:S01]  /*1e870*/  @!P2 IMAD.MOV R2, RZ, RZ, -R2 ;  /* 0x000000ffff02a224 */ /* 0x000fe200078e0a02 */
[----:B------:R-:W-:-:S05]  /*1e880*/  @!P1 LOP3.LUT R2, RZ, R7, RZ, 0x33, !PT ;  /* 0x00000007ff029212 */ /* 0x000fca00078e33ff */
[----:B------:R-:W-:-:S07]  /*1e890*/  IMAD R26, R2, R26, R3 ;  /* 0x0000001a021a7224 */ /* 0x000fce00078e0203 */
.L_x_1272:
[----:B------:R-:W-:-:S05]  /*1e8a0*/  LOP3.LUT R2, RZ, R2, RZ, 0x33, !PT ;  /* 0x00000002ff027212 */ /* 0x000fca00078e33ff */
[----:B------:R-:W-:Y:S01]  /*1e8b0*/  IMAD.IADD R25, R25, 0x1, R2 ;  /* 0x0000000119197824 */ /* 0x000fe200078e0202 */
[----:B------:R-:W-:Y:S06]  /*1e8c0*/  BRA `(.L_x_1273) ;  /* 0x00000000000c7947 */ /* 0x000fec0003800000 */
.L_x_1268:
[----:B------:R-:W-:Y:S02]  /*1e8d0*/  IMAD.MOV.U32 R25, RZ, RZ, RZ ;  /* 0x000000ffff197224 */ /* 0x000fe400078e00ff */
[----:B------:R-:W-:Y:S02]  /*1e8e0*/  IMAD.U32 R24, RZ, RZ, UR6 ;  /* 0x00000006ff187e24 */ /* 0x000fe4000f8e00ff */
[----:B------:R-:W-:-:S07]  /*1e8f0*/  IMAD.MOV.U32 R26, RZ, RZ, RZ ;  /* 0x000000ffff1a7224 */ /* 0x000fce00078e00ff */
.L_x_1273:
[----:B------:R-:W-:-:S13]  /*1e900*/  ISETP.NE.AND P0, PT, R0, RZ, PT ;  /* 0x000000ff0000720c */ /* 0x000fda0003f05270 */
[----:B------:R-:W0:Y:S01]  /*1e910*/  @!P0 S2R R3, SR_CgaCtaId ;  /* 0x0000000000038919 */ /* 0x000e220000008800 */
[----:B------:R-:W-:-:S04]  /*1e920*/  @!P0 MOV R0, 0x400 ;  /* 0x0000040000008802 */ /* 0x000fc80000000f00 */
[----:B0-----:R-:W-:-:S05]  /*1e930*/  @!P0 LEA R0, R3, R0, 0x18 ;  /* 0x0000000003008211 */ /* 0x001fca00078ec0ff */
[----:B------:R0:W-:Y:S01]  /*1e940*/  @!P0 STS.128 [R0+0x132d0], R24 ;  /* 0x0132d01800008388 */ /* 0x0001e20000000c00 */
[----:B------:R-:W-:Y:S06]  /*1e950*/  BAR.ARV 0x5, 0x200 ;  /* 0x0148000000007b1d */ /* 0x000fec0000002000 */
.L_x_1266:
[----:B------:R2:W-:Y:S01]  /*1e960*/  STL [R1+0x40], RZ ;  /* 0x000040ff01007387 */ /* 0x0005e20000100800 */
[----:B------:R-:W-:Y:S01]  /*1e970*/  ULDC UR4, c[0x0][0xc3c] ;  /* 0x00030f0000047ab9 */ /* 0x000fe20000000800 */
[----:B------:R-:W-:Y:S01]  /*1e980*/  IMAD.MOV.U32 R28, RZ, RZ, 0x1 ;  /* 0x00000001ff1c7424 */ /* 0x000fe200078e00ff */
[----:B-1----:R-:W-:Y:S01]  /*1e990*/  ISETP.GE.AND P0, PT, R27, UR4, PT ;  /* 0x000000041b007c0c */ /* 0x002fe2000bf06270 */
[----:B------:R-:W-:-:S12]  /*1e9a0*/  IMAD.MOV.U32 R22, RZ, RZ, RZ ;  /* 0x000000ffff167224 */ /* 0x000fd800078e00ff */
[----:B--2---:R-:W-:Y:S05]  /*1e9b0*/  @P0 BRA `(.L_x_1274) ;  /* 0x0000005c00780947 */ /* 0x004fea0003800000 */
[----:B------:R-:W2:Y:S01]  /*1e9c0*/  LDL R10, [R1+0x38] ;  /* 0x00003800010a7983 */ /* 0x000ea20000100800 */
[----:B------:R-:W1:Y:S01]  /*1e9d0*/  S2R R12, SR_TID.X ;  /* 0x00000000000c7919 */ /* 0x000e620000002100 */
[----:B------:R-:W3:Y:S01]  /*1e9e0*/  S2UR UR5, SR_CgaCtaId ;  /* 0x00000000000579c3 */ /* 0x000ee20000008800 */
[----:B------:R-:W-:Y:S01]  /*1e9f0*/  UMOV UR4, 0x400 ;  /* 0x0000040000047882 */ /* 0x000fe20000000000 */
[C---:B-1----:R-:W-:Y:S01]  /*1ea00*/  IMAD.SHL.U32 R3, R12.reuse, 0x40, RZ ;  /* 0x000000400c037824 */ /* 0x042fe200078e00ff */
[C---:B------:R-:W-:Y:S01]  /*1ea10*/  LOP3.LUT R11, R12.reuse, 0x7f, RZ, 0xc0, !PT ;  /* 0x0000007f0c0b7812 */ /* 0x040fe200078ec0ff */
[C---:B------:R-:W-:Y:S01]  /*1ea20*/  IMAD.SHL.U32 R2, R12.reuse, 0x10, RZ ;  /* 0x000000100c027824 */ /* 0x040fe200078e00ff */
[----:B------:R-:W-:Y:S02]  /*1ea30*/  SHF.R.U32.HI R5, RZ, 0x1, R12 ;  /* 0x00000001ff057819 */ /* 0x000fe4000001160c */
[----:B------:R-:W-:Y:S01]  /*1ea40*/  LOP3.LUT R4, R3, 0x180, RZ, 0xc0, !PT ;  /* 0x0000018003047812 */ /* 0x000fe200078ec0ff */
[----:B0-----:R-:W-:-:S02]  /*1ea50*/  IMAD.SHL.U32 R0, R12, 0x20, RZ ;  /* 0x000000200c007824 */ /* 0x001fc400078e00ff */
[----:B------:R-:W-:Y:S01]  /*1ea60*/  IMAD.SHL.U32 R7, R11, 0x10, RZ ;  /* 0x000000100b077824 */ /* 0x000fe200078e00ff */
[----:B------:R-:W-:Y:S01]  /*1ea70*/  LOP3.LUT R4, R4, 0x30, R5, 0xf8, !PT ;  /* 0x0000003004047812 */ /* 0x000fe200078ef805 */
[----:B------:R-:W-:Y:S01]  /*1ea80*/  IMAD.SHL.U32 R9, R12, 0x2, RZ ;  /* 0x000000020c097824 */ /* 0x000fe200078e00ff */
[----:B------:R-:W-:Y:S01]  /*1ea90*/  LOP3.LUT R8, R2, 0x1b0, RZ, 0xc0, !PT ;  /* 0x000001b002087812 */ /* 0x000fe200078ec0ff */
[----:B------:R-:W-:Y:S01]  /*1eaa0*/  IMAD.SHL.U32 R5, R12, 0x8, RZ ;  /* 0x000000080c057824 */ /* 0x000fe200078e00ff */
[----:B------:R-:W-:Y:S02]  /*1eab0*/  LOP3.LUT R6, R0, 0x80, RZ, 0xc0, !PT ;  /* 0x0000008000067812 */ /* 0x000fe400078ec0ff */
[----:B------:R-:W-:Y:S02]  /*1eac0*/  LOP3.LUT R7, R7, 0x600, RZ, 0xc0, !PT ;  /* 0x0000060007077812 */ /* 0x000fe400078ec0ff */
[----:B------:R-:W-:Y:S01]  /*1ead0*/  LOP3.LUT R8, R8, 0x30, R9, 0x78, !PT ;  /* 0x0000003008087812 */ /* 0x000fe200078e7809 */
[----:B------:R-:W-:Y:S01]  /*1eae0*/  IMAD.SHL.U32 R9, R12, 0x4, RZ ;  /* 0x000000040c097824 */ /* 0x000fe200078e00ff */
[----:B------:R-:W-:-:S02]  /*1eaf0*/  LOP3.LUT R4, R4, 0x30, R5, 0x78, !PT ;  /* 0x0000003004047812 */ /* 0x000fc400078e7805 */
[----:B------:R-:W-:Y:S02]  /*1eb00*/  LOP3.LUT R6, R6, 0x10, R12, 0xf8, !PT ;  /* 0x0000001006067812 */ /* 0x000fe400078ef80c */
[--C-:B------:R-:W-:Y:S01]  /*1eb10*/  LOP3.LUT R5, R7, 0x60, R0.reuse, 0xf8, !PT ;  /* 0x0000006007057812 */ /* 0x100fe200078ef800 */
[----:B---3--:R-:W-:Y:S01]  /*1eb20*/  ULEA UR4, UR5, UR4, 0x18 ;  /* 0x0000000405047291 */ /* 0x008fe2000f8ec03f */
[----:B------:R-:W-:Y:S02]  /*1eb30*/  LOP3.LUT R6, R6, 0x10, R9, 0x78, !PT ;  /* 0x0000001006067812 */ /* 0x000fe400078e7809 */
[----:B------:R-:W-:Y:S02]  /*1eb40*/  LOP3.LUT R5, R5, 0x100, R0, 0xf8, !PT ;  /* 0x0000010005057812 */ /* 0x000fe400078ef800 */
[----:B------:R-:W-:Y:S02]  /*1eb50*/  LOP3.LUT R3, R4, 0x640, R3, 0xf8, !PT ;  /* 0x0000064004037812 */ /* 0x000fe400078ef803 */
[----:B------:R-:W-:-:S02]  /*1eb60*/  LOP3.LUT R7, R7, 0x40, R2, 0xf8, !PT ;  /* 0x0000004007077812 */ /* 0x000fc400078ef802 */
        /* <DEDUP_REMOVED lines=9> */
[----:B------:R-:W-:Y:S01]  /*1ec00*/  IMAD.MOV.U32 R29, RZ, RZ, 0x1 ;  /* 0x00000001ff1d7424 */ /* 0x000fe200078e00ff */
[----:B------:R-:W-:Y:S01]  /*1ec10*/  CS2R R22, SRZ ;  /* 0x0000000000167805 */ /* 0x000fe2000001ff00 */
[----:B------:R-:W-:Y:S01]  /*1ec20*/  IMAD.MOV.U32 R28, RZ, RZ, 0x1 ;  /* 0x00000001ff1c7424 */ /* 0x000fe200078e00ff */
[----:B------:R-:W-:Y:S01]  /*1ec30*/  ULDC.64 UR38, c[0x0][0x198] ;  /* 0x0000660000267ab9 */ /* 0x000fe20000000a00 */
[----:B------:R-:W-:Y:S01]  /*1ec40*/  ULDC UR36, c[0x0][0xc] ;  /* 0x0000030000247ab9 */ /* 0x000fe20000000800 */
[C---:B--2---:R-:W-:Y:S02]  /*1ec50*/  LOP3.LUT R4, R10.reuse, 0x1, RZ, 0xfc, !PT ;  /* 0x000000010a047812 */ /* 0x044fe400078efcff */
[----:B------:R-:W-:-:S03]  /*1ec60*/  LOP3.LUT R0, R10, 0x2, RZ, 0xfc, !PT ;  /* 0x000000020a007812 */ /* 0x000fc600078efcff */
[----:B------:R0:W-:Y:S04]  /*1ec70*/  STL [R1+0x44], R4 ;  /* 0x0000440401007387 */ /* 0x0001e80000100800 */
[----:B------:R0:W-:Y:S04]  /*1ec80*/  STL [R1+0x30], R2 ;  /* 0x0000300201007387 */ /* 0x0001e80000100800 */
[----:B------:R0:W-:Y:S04]  /*1ec90*/  STL [R1+0x1c], R0 ;  /* 0x00001c0001007387 */ /* 0x0001e80000100800 */
[----:B------:R0:W-:Y:S02]  /*1eca0*/  STL [R1+0x40], RZ ;  /* 0x000040ff01007387 */ /* 0x0001e40000100800 */
.L_x_1396:
[----:B------:R-:W-:Y:S05]  /*1ecb0*/  YIELD ;  /* 0x0000000000007946 */ /* 0x000fea0003800000 */
[----:B------:R-:W-:Y:S01]  /*1ecc0*/  ULDC.64 UR4, c[0x0][0xa28] ;  /* 0x00028a0000047ab9 */ /* 0x000fe20000000a00 */
[----:B------:R-:W-:Y:S02]  /*1ecd0*/  CS2R R6, SRZ ;  /* 0x0000000000067805 */ /* 0x000fe4000001ff00 */
[----:B------:R-:W-:Y:S01]  /*1ece0*/  ISETP.NE.U32.AND P0, PT, RZ, UR4, PT ;  /* 0x00000004ff007c0c */ /* 0x000fe2000bf05070 */
[----:B01----:R-:W1:Y:S01]  /*1ecf0*/  LDC.64 R10, c[0x0][0xa00] ;  /* 0x00028000ff0a7b82 */ /* 0x003e620000000a00 */
[----:B0-----:R-:W-:Y:S01]  /*1ed00*/  IMAD.MOV.U32 R0, RZ, RZ, RZ ;  /* 0x000000ffff007224 */ /* 0x001fe200078e00ff */
[----:B------:R-:W-:Y:S01]  /*1ed10*/  ULDC.64 UR6, c[0x0][0xa08] ;  /* 0x0002820000067ab9 */ /* 0x000fe20000000a00 */
[----:B------:R-:W-:Y:S01]  /*1ed20*/  ISETP.NE.AND.EX P0, PT, RZ, UR5, PT, P0 ;  /* 0x00000005ff007c0c */ /* 0x000fe2000bf05300 */
[----:B------:R-:W-:Y:S01]  /*1ed30*/  ULDC.64 UR4, c[0x0][0xa18] ;  /* 0x0002860000047ab9 */ /* 0x000fe20000000a00 */
[----:B------:R-:W-:-:S03]  /*1ed40*/  ULDC.64 UR8, c[0x0][0xa10] ;  /* 0x0002840000087ab9 */ /* 0x000fc60000000a00 */
[----:B------:R-:W0:Y:S08]  /*1ed50*/  LDC.64 R4, c[0x0][0xa08] ;  /* 0x00028200ff047b82 */ /* 0x000e300000000a00 */
[----:B--2---:R-:W2:Y:S02]  /*1ed60*/  @P0 LDC.64 R2, c[0x0][0xa28] ;  /* 0x00028a00ff020b82 */ /* 0x004ea40000000a00 */
[----:B--2---:R-:W-:-:S05]  /*1ed70*/  @P0 IMAD.WIDE R2, R27, 0x4, R2 ;  /* 0x000000041b020825 */ /* 0x004fca00078e0202 */
[----:B------:R2:W5:Y:S01]  /*1ed80*/  @P0 LDG.E R7, desc[UR44][R2.64] ;  /* 0x0000002c02070981 */ /* 0x000562000c1e1900 */
[----:B------:R-:W-:Y:S01]  /*1ed90*/  ISETP.NE.U32.AND P0, PT, RZ, UR4, PT ;  /* 0x00000004ff007c0c */ /* 0x000fe2000bf05070 */
[C---:B-1----:R-:W-:Y:S01]  /*1eda0*/  IMAD.WIDE R10, R27.reuse, 0x4, R10 ;  /* 0x000000041b0a7825 */ /* 0x042fe200078e020a */
[----:B------:R-:W-:Y:S02]  /*1edb0*/  ISETP.NE.U32.AND P2, PT, RZ, UR6, PT ;  /* 0x00000006ff007c0c */ /* 0x000fe4000bf45070 */
[----:B------:R-:W-:Y:S01]  /*1edc0*/  ISETP.NE.AND.EX P0, PT, RZ, UR5, PT, P0 ;  /* 0x00000005ff007c0c */ /* 0x000fe2000bf05300 */
[----:B------:R-:W-:Y:S01]  /*1edd0*/  ULDC.64 UR4, c[0x0][0xa00] ;  /* 0x0002800000047ab9 */ /* 0x000fe20000000a00 */
[----:B------:R-:W-:Y:S01]  /*1ede0*/  ISETP.NE.U32.AND P4, PT, RZ, UR8, PT ;  /* 0x00000008ff007c0c */ /* 0x000fe2000bf85070 */
[----:B------:R-:W-:Y:S01]  /*1edf0*/  IMAD.MOV.U32 R12, RZ, RZ, RZ ;  /* 0x000000ffff0c7224 */ /* 0x000fe200078e00ff */
[----:B------:R-:W-:Y:S01]  /*1ee00*/  ISETP.NE.U32.AND P1, PT, RZ, UR4, PT ;  /* 0x00000004ff007c0c */ /* 0x000fe2000bf25070 */
[----:B--2---:R-:W1:Y:S01]  /*1ee10*/  LDC.64 R2, c[0x0][0xa10] ;  /* 0x00028400ff027b82 */ /* 0x004e620000000a00 */
[----:B0-----:R-:W-:-:S02]  /*1ee20*/  IMAD.WIDE R4, R27, 0x4, R4 ;  /* 0x000000041b047825 */ /* 0x001fc400078e0204 */
[----:B------:R-:W-:-:S05]  /*1ee30*/  ISETP.NE.AND.EX P3, PT, RZ, UR5, PT, P1 ;  /* 0x00000005ff007c0c */ /* 0x000fca000bf65310 */
[----:B------:R-:W0:Y:S01]  /*1ee40*/  @P0 LDC.64 R8, c[0x0][0xa18] ;  /* 0x00028600ff080b82 */ /* 0x000e220000000a00 */
[----:B------:R-:W-:Y:S01]  /*1ee50*/  ULDC UR4, c[0x0][0x288] ;  /* 0x0000a20000047ab9 */ /* 0x000fe20000000800 */
[----:B------:R-:W-:Y:S02]  /*1ee60*/  ISETP.NE.AND.EX P1, PT, RZ, UR7, PT, P2 ;  /* 0x00000007ff007c0c */ /* 0x000fe4000bf25320 */
[----:B------:R-:W-:-:S04]  /*1ee70*/  ISETP.NE.AND.EX P2, PT, RZ, UR9, PT, P4 ;  /* 0x00000009ff007c0c */ /* 0x000fc8000bf45340 */
[----:B------:R-:W2:Y:S07]  /*1ee80*/  @P3 LDG.E R0, desc[UR44][R10.64] ;  /* 0x0000002c0a003981 */ /* 0x000eae000c1e1900 */
[----:B------:R-:W5:Y:S01]  /*1ee90*/  @P1 LDG.E R12, desc[UR44][R4.64] ;  /* 0x0000002c040c1981 */ /* 0x000f62000c1e1900 */
[----:B-1----:R-:W-:-:S05]  /*1eea0*/  IMAD.WIDE R2, R27, 0x4, R2 ;  /* 0x000000041b027825 */ /* 0x002fca00078e0202 */
[----:B------:R-:W5:Y:S01]  /*1eeb0*/  @P2 LDG.E R6, desc[UR44][R2.64] ;  /* 0x0000002c02062981 */ /* 0x000f62000c1e1900 */
[----:B0-----:R-:W-:-:S03]  /*1eec0*/  @P0 IMAD.WIDE R8, R27, 0x4, R8 ;  /* 0x000000041b080825 */ /* 0x001fc600078e0208 */
        /* <DEDUP_REMOVED lines=10> */
[----:B------:R-:W-:Y:S02]  /*1ef70*/  ULDC UR5, c[0x0][0x348] ;  /* 0x0000d20000057ab9 */ /* 0x000fe40000000800 */
[----:B0-----:R-:W-:Y:S02]  /*1ef80*/  IMAD.U32 R8, RZ, RZ, UR5 ;  /* 0x00000005ff087e24 */ /* 0x001fe4000f8e00ff */
[----:B------:R-:W-:Y:S01]  /*1ef90*/  IMAD.U32 R9, RZ, RZ, UR4 ;  /* 0x00000004ff097e24 */ /* 0x000fe2000f8e00ff */
[----:B--2---:R0:W-:Y:S01]  /*1efa0*/  STL [R1+0x14], R0 ;  /* 0x0000140001007387 */ /* 0x0041e20000100800 */
[----:B------:R-:W-:Y:S01]  /*1efb0*/  IMAD.MOV.U32 R13, RZ, RZ, R0 ;  /* 0x000000ffff0d7224 */ /* 0x000fe200078e0000 */
[----:B------:R-:W-:Y:S06]  /*1efc0*/  @P0 BRA `(.L_x_1275) ;  /* 0x0000000000140947 */ /* 0x000fec0003800000 */
[----:B------:R-:W-:Y:S05]  /*1efd0*/  @!P3 BRA `(.L_x_1275) ;  /* 0x000000000010b947 */ /* 0x000fea0003800000 */
[----:B0-----:R-:W2:Y:S04]  /*1efe0*/  LDG.E R0, desc[UR44][R10.64] ;  /* 0x0000002c0a007981 */ /* 0x001ea8000c1e1900 */
[----:B------:R-:W2:Y:S02]  /*1eff0*/  LDG.E R10, desc[UR44][R10.64+0x4] ;  /* 0x0000042c0a0a7981 */ /* 0x000ea4000c1e1900 */
[----:B--2---:R-:W-:-:S05]  /*1f000*/  IMAD.IADD R13, R10, 0x1, -R0 ;  /* 0x000000010a0d7824 */ /* 0x004fca00078e0a00 */
[----:B------:R1:W-:Y:S02]  /*1f010*/  STL [R1+0x14], R13 ;  /* 0x0000140d01007387 */ /* 0x0003e40000100800 */
.L_x_1275:
        /* <DEDUP_REMOVED lines=8> */
[----:B------:R-:W-:Y:S02]  /*1f0a0*/  LOP3.LUT R17, R26, 0xffff, RZ, 0xc0, !PT ;  /* 0x0000ffff1a117812 */ /* 0x000fe400078ec0ff */
[----:B------:R0:W-:Y:S09]  /*1f0b0*/  STL [R1+0x4], R10 ;  /* 0x0000040a01007387 */ /* 0x0001f20000100800 */
[----:B------:R-:W-:Y:S05]  /*1f0c0*/  @!P0 BRA `(.L_x_1276) ;  /* 0x0000000000108947 */ /* 0x000fea0003800000 */
[----:B------:R-:W2:Y:S02]  /*1f0d0*/  LDC.64 R4, c[0x0][0xa20] ;  /* 0x00028800ff047b82 */ /* 0x000ea40000000a00 */
[----:B--2---:R-:W-:-:S05]  /*1f0e0*/  IMAD.WIDE R4, R27, 0x4, R4 ;  /* 0x000000041b047825 */ /* 0x004fca00078e0204 */
[----:B------:R2:W5:Y:S01]  /*1f0f0*/  LDG.E R9, desc[UR44][R4.64] ;  /* 0x0000002c04097981 */ /* 0x000562000c1e1900 */
[----:B------:R-:W-:Y:S05]  /*1f100*/  BRA `(.L_x_1277) ;  /* 0x0000000000107947 */ /* 0x000fea0003800000 */
.L_x_1276:
[----:B------:R-:W-:Y:S05]  /*1f110*/  @!P1 BRA `(.L_x_1277) ;  /* 0x00000000000c9947 */ /* 0x000fea0003800000 */
[----:B------:R-:W2:Y:S04]  /*1f120*/  LDG.E R9, desc[UR44][R4.64] ;  /* 0x0000002c04097981 */ /* 0x000ea8000c1e1900 */
[----:B------:R-:W2:Y:S02]  /*1f130*/  LDG.E R4, desc[UR44][R4.64+0x4] ;  /* 0x0000042c04047981 */ /* 0x000ea4000c1e1900 */
[----:B--2---:R-:W-:-:S07]  /*1f140*/  IMAD.IADD R9, R4, 0x1, -R9 ;  /* 0x0000000104097824 */ /* 0x004fce00078e0a09 */
.L_x_1277:
[----:B--2---:R-:W2:Y:S04]  /*1f150*/  @P2 LDG.E R4, desc[UR44][R2.64] ;  /* 0x0000002c02042981 */ /* 0x004ea8000c1e1900 */
[----:B------:R3:W2:Y:S01]  /*1f160*/  @P2 LDG.E R5, desc[UR44][R2.64+0x4] ;  /* 0x0000042c02052981 */ /* 0x0006a2000c1e1900 */
[----:B-----5:R-:W-:Y:S02]  /*1f170*/  IMAD.IADD R7, R9, 0x1, -R7 ;  /* 0x0000000109077824 */ /* 0x020fe400078e0a07 */
[----:B------:R-:W-:-:S04]  /*1f180*/  IMAD R11, R25, 0xc0, RZ ;  /* 0x000000c0190b7824 */ /* 0x000fc800078e02ff */
[----:B------:R-:W-:Y:S01]  /*1f190*/  VIADD R9, R11, 0xbf ;  /* 0x000000bf0b097836 */ /* 0x000fe20000000000 */
[----:B------:R4:W-:Y:S01]  /*1f1a0*/  STL [R1+0x10], R11 ;  /* 0x0000100b01007387 */ /* 0x0009e20000100800 */
[----:B---3--:R-:W3:Y:S02]  /*1f1b0*/  LDC R2, c[0x0][0x448] ;  /* 0x00011200ff027b82 */ /* 0x008ee40000000800 */
[----:B---3--:R-:W-:-:S13]  /*1f1c0*/  ISETP.NE.AND P1, PT, R2, 0x1, PT ;  /* 0x000000010200780c */ /* 0x008fda0003f25270 */
[----:B------:R-:W3:Y:S08]  /*1f1d0*/  @P1 LDC R2, c[0x0][0x44c] ;  /* 0x00011300ff021b82 */ /* 0x000ef00000000800 */
[----:B------:R-:W0:Y:S01]  /*1f1e0*/  @P1 LDC R3, c[0x0][0x450] ;  /* 0x00011400ff031b82 */ /* 0x000e220000000800 */
[----:B---3--:R-:W-:-:S05]  /*1f1f0*/  @P1 IMAD.HI.U32 R2, R9, R2, RZ ;  /* 0x0000000209021227 */ /* 0x008fca00078e00ff */
[----:B0-----:R-:W-:Y:S01]  /*1f200*/  @P1 SHF.R.U32.HI R9, RZ, R3, R2 ;  /* 0x00000003ff091219 */ /* 0x001fe20000011602 */
[----:B--2---:R-:W-:-:S04]  /*1f210*/  @P2 IMAD.IADD R8, R5, 0x1, -R4 ;  /* 0x0000000105082824 */ /* 0x004fc800078e0a04 */
[----:B------:R-:W-:-:S04]  /*1f220*/  IMAD.IADD R20, R7, 0x1, R8 ;  /* 0x0000000107147824 */ /* 0x000fc800078e0208 */
[C---:B------:R-:W-:Y:S01]  /*1f230*/  VIADD R21, R20.reuse, 0x9f ;  /* 0x0000009f14157836 */ /* 0x040fe20000000000 */
[----:B------:R-:W-:-:S03]  /*1f240*/  IADD3 R18, R20, 0x1, -R13 ;  /* 0x0000000114127810 */ /* 0x000fc60007ffe80d */
[----:B------:R-:W-:-:S04]  /*1f250*/  IMAD.HI R21, R21, 0x66666667, RZ ;  /* 0x6666666715157827 */ /* 0x000fc800078e02ff */
[----:B------:R-:W-:Y:S01]  /*1f260*/  IMAD.IADD R9, R18, 0x1, R9 ;  /* 0x0000000112097824 */ /* 0x000fe200078e0209 */
[----:B------:R-:W-:-:S04]  /*1f270*/  SHF.R.U32.HI R2, RZ, 0x1f, R21 ;  /* 0x0000001fff027819 */ /* 0x000fc80000011615 */
[----:B------:R-:W-:Y:S02]  /*1f280*/  LEA.HI.SX32 R21, R21, R2, 0x1a ;  /* 0x0000000215157211 */ /* 0x000fe400078fd2ff */
[----:B------:R-:W0:Y:S02]  /*1f290*/  LDC.64 R2, c[0x0][0x9e0] ;  /* 0x00027800ff027b82 */ /* 0x000e240000000a00 */
[----:B0-----:R-:W-:Y:S01]  /*1f2a0*/  ISETP.GE.AND P3, PT, R3, 0x1, PT ;  /* 0x000000010300780c */ /* 0x001fe20003f66270 */
[----:B------:R-:W-:-:S12]  /*1f2b0*/  IMAD.IADD R2, R9, 0x1, R2 ;  /* 0x0000000109027824 */ /* 0x000fd800078e0202 */
[----:B----4-:R-:W-:Y:S05]  /*1f2c0*/  @!P3 BRA `(.L_x_1278) ;  /* 0x000000000048b947 */ /* 0x010fea0003800000 */
        /* <DEDUP_REMOVED lines=11> */
.L_x_1280:
[----:B------:R-:W-:-:S13]  /*1f380*/  ISETP.NE.AND P0, PT, R3, 0x1, PT ;  /* 0x000000010300780c */ /* 0x000fda0003f05270 */
[----:B------:R-:W0:Y:S02]  /*1f390*/  @P0 LDC.64 R4, c[0x0][0x9e8] ;  /* 0x00027a00ff040b82 */ /* 0x000e240000000a00 */
[----:B0-----:R-:W-:-:S05]  /*1f3a0*/  @P0 IMAD.HI.U32 R4, R10, R4, RZ ;  /* 0x000000040a040227 */ /* 0x001fca00078e00ff */
[----:B------:R-:W-:-:S07]  /*1f3b0*/  @P0 SHF.R.U32.HI R10, RZ, R5, R4 ;  /* 0x00000005ff0a0219 */ /* 0x000fce0000011604 */
.L_x_1281:
[----:B------:R-:W-:Y:S05]  /*1f3c0*/  BSYNC B0 ;  /* 0x0000000000007941 */ /* 0x000fea0003800000 */
.L_x_1279:
[----:B------:R-:W-:-:S05]  /*1f3d0*/  IMAD R10, R10, R3, R3 ;  /* 0x000000030a0a7224 */ /* 0x000fca00078e0203 */
[----:B------:R-:W-:-:S07]  /*1f3e0*/  VIMNMX R2, R2, R10, PT ;  /* 0x0000000a02027248 */ /* 0x000fce0003fe0100 */
.L_x_1278:
[----:B------:R-:W0:Y:S01]  /*1f3f0*/  @P1 LDC R5, c[0x0][0x44c] ;  /* 0x00011300ff051b82 */ /* 0x000e220000000800 */
[----:B------:R-:W-:Y:S01]  /*1f400*/  VIADD R2, R2, 0x9f ;  /* 0x0000009f02027836 */ /* 0x000fe20000000000 */
[----:B------:R-:W-:Y:S01]  /*1f410*/  ULDC UR4, c[0x0][0x9dc] ;  /* 0x0002770000047ab9 */ /* 0x000fe20000000800 */
[----:B------:R-:W-:Y:S02]  /*1f420*/  IMAD.MOV.U32 R4, RZ, RZ, R11 ;  /* 0x000000ffff047224 */ /* 0x000fe400078e000b */
[----:B------:R-:W-:-:S03]  /*1f430*/  IMAD.HI R2, R2, 0x66666667, RZ ;  /* 0x6666666702027827 */ /* 0x000fc600078e02ff */
[----:B------:R-:W2:Y:S01]  /*1f440*/  @P1 LDC R9, c[0x0][0x450] ;  /* 0x00011400ff091b82 */ /* 0x000ea20000000800 */
[----:B------:R-:W-:Y:S02]  /*1f450*/  IMAD.IADD R20, R20, 0x1, -R13 ;  /* 0x0000000114147824 */ /* 0x000fe400078e0a0d */
[----:B0-----:R-:W-:-:S05]  /*1f460*/  @P1 IMAD.HI.U32 R5, R11, R5, RZ ;  /* 0x000000050b051227 */ /* 0x001fca00078e00ff */
[----:B--2---:R-:W-:Y:S02]  /*1f470*/  @P1 SHF.R.U32.HI R4, RZ, R9, R5 ;  /* 0x00000009ff041219 */ /* 0x004fe40000011605 */
[----:B------:R-:W-:-:S03]  /*1f480*/  SHF.R.U32.HI R9, RZ, 0x1f, R2 ;  /* 0x0000001fff097819 */ /* 0x000fc60000011602 */
[----:B------:R-:W-:Y:S01]  /*1f490*/  IMAD.IADD R10, R20, 0x1, R4 ;  /* 0x00000001140a7824 */ /* 0x000fe200078e0204 */
[----:B------:R-:W-:-:S03]  /*1f4a0*/  LEA.HI.SX32 R9, R2, R9, 0x1a ;  /* 0x0000000902097211 */ /* 0x000fc600078fd2ff */
[----:B------:R-:W-:Y:S01]  /*1f4b0*/  VIADD R2, R10, -UR4 ;  /* 0x800000040a027c36 */ /* 0x000fe20008000000 */
[----:B------:R-:W-:Y:S01]  /*1f4c0*/  VIMNMX R9, R21, R9, PT ;  /* 0x0000000915097248 */ /* 0x000fe20003fe0100 */
        /* <DEDUP_REMOVED lines=11> */
.L_x_1284:
[----:B------:R-:W-:-:S13]  /*1f580*/  ISETP.NE.AND P0, PT, R3, 0x1, PT ;  /* 0x000000010300780c */ /* 0x000fda0003f05270 */
[----:B------:R-:W0:Y:S02]  /*1f590*/  @P0 LDC.64 R4, c[0x0][0x9e8] ;  /* 0x00027a00ff040b82 */ /* 0x000e240000000a00 */
[----:B0-----:R-:W-:-:S05]  /*1f5a0*/  @P0 IMAD.HI.U32 R4, R10, R4, RZ ;  /* 0x000000040a040227 */ /* 0x001fca00078e00ff */
[----:B------:R-:W-:-:S07]  /*1f5b0*/  @P0 SHF.R.U32.HI R10, RZ, R5, R4 ;  /* 0x00000005ff0a0219 */ /* 0x000fce0000011604 */
.L_x_1285:
[----:B------:R-:W-:Y:S05]  /*1f5c0*/  BSYNC B0 ;  /* 0x0000000000007941 */ /* 0x000fea0003800000 */
.L_x_1283:
[----:B------:R-:W-:-:S05]  /*1f5d0*/  IMAD R3, R10, R3, RZ ;  /* 0x000000030a037224 */ /* 0x000fca00078e02ff */
[----:B------:R-:W-:-:S07]  /*1f5e0*/  VIMNMX R2, R2, R3, !PT ;  /* 0x0000000302027248 */ /* 0x000fce0007fe0100 */
.L_x_1282:
[----:B------:R-:W-:Y:S01]  /*1f5f0*/  IMAD.HI R2, R2, 0x66666667, RZ ;  /* 0x6666666702027827 */ /* 0x000fe200078e02ff */
[----:B------:R-:W-:Y:S01]  /*1f600*/  BSSY B0, `(.L_x_1286) ;  /* 0x0000027000007945 */ /* 0x000fe20003800000 */
[----:B------:R-:W-:Y:S02]  /*1f610*/  LOP3.LUT R26, R0, 0xff, RZ, 0xc0, !PT ;  /* 0x000000ff001a7812 */ /* 0x000fe400078ec0ff */
[----:B------:R-:W-:Y:S02]  /*1f620*/  SHF.R.U32.HI R0, RZ, 0x10, R0 ;  /* 0x00000010ff007819 */ /* 0x000fe40000011600 */
[----:B------:R-:W-:-:S04]  /*1f630*/  SHF.R.U32.HI R3, RZ, 0x1f, R2 ;  /* 0x0000001fff037819 */ /* 0x000fc80000011602 */
[----:B------:R-:W-:Y:S01]  /*1f640*/  LEA.HI.SX32 R3, R2, R3, 0x1a ;  /* 0x0000000302037211 */ /* 0x000fe200078fd2ff */
[----:B------:R-:W-:-:S03]  /*1f650*/  IMAD.MOV.U32 R2, RZ, RZ, RZ ;  /* 0x000000ffff027224 */ /* 0x000fc600078e00ff */
[----:B------:R-:W-:-:S04]  /*1f660*/  VIMNMX R4, RZ, R3, !PT ;  /* 0x00000003ff047248 */ /* 0x000fc80007fe0100 */
[----:B------:R-:W-:-:S13]  /*1f670*/  ISETP.GT.AND P0, PT, R9, R4, PT ;  /* 0x000000040900720c */ /* 0x000fda0003f04270 */
[----:B------:R-:W-:Y:S05]  /*1f680*/  @!P0 BRA `(.L_x_1287) ;  /* 0x0000000000788947 */ /* 0x000fea0003800000 */
[----:B------:R-:W-:Y:S01]  /*1f690*/  ISETP.NE.AND P0, PT, R0, RZ, PT ;  /* 0x000000ff0000720c */ /* 0x000fe20003f05270 */
[----:B------:R-:W-:-:S03]  /*1f6a0*/  ULDC UR4, c[0x0][0x9f0] ;  /* 0x00027c0000047ab9 */ /* 0x000fc60000000800 */
[----:B------:R-:W-:-:S04]  /*1f6b0*/  SEL R5, R0, UR4, P0 ;  /* 0x0000000400057c07 */ /* 0x000fc80008000000 */
[----:B------:R-:W-:Y:S02]  /*1f6c0*/  IABS R10, R5 ;  /* 0x00000005000a7213 */ /* 0x000fe40000000000 */
[----:B------:R-:W-:Y:S02]  /*1f6d0*/  IADD3 R11, R5, -0x1, R9 ;  /* 0xffffffff050b7810 */ /* 0x000fe40007ffe009 */
[----:B------:R-:W0:Y:S03]  /*1f6e0*/  I2F.RP R2, R10 ;  /* 0x0000000a00027306 */ /* 0x000e260000209400 */
[----:B------:R-:W-:-:S05]  /*1f6f0*/  IMAD.IADD R11, R11, 0x1, -R4 ;  /* 0x000000010b0b7824 */ /* 0x000fca00078e0a04 */
[----:B0-----:R-:W0:Y:S02]  /*1f700*/  MUFU.RCP R2, R2 ;  /* 0x0000000200027308 */ /* 0x001e240000001000 */
[----:B0-----:R-:W-:-:S06]  /*1f710*/  VIADD R2, R2, 0xffffffe ;  /* 0x0ffffffe02027836 */ /* 0x001fcc0000000000 */
[----:B------:R0:W2:Y:S02]  /*1f720*/  F2I.FTZ.U32.TRUNC.NTZ R3, R2 ;  /* 0x0000000200037305 */ /* 0x0000a4000021f000 */
[----:B0-----:R-:W-:-:S04]  /*1f730*/  LOP3.LUT R2, R11, R5, RZ, 0x3c, !PT ;  /* 0x000000050b027212 */ /* 0x001fc800078e3cff */
[----:B------:R-:W-:Y:S01]  /*1f740*/  ISETP.GE.AND P3, PT, R2, RZ, PT ;  /* 0x000000ff0200720c */ /* 0x000fe20003f66270 */
[----:B--2---:R-:W-:-:S04]  /*1f750*/  IMAD.MOV R2, RZ, RZ, -R3 ;  /* 0x000000ffff027224 */ /* 0x004fc800078e0a03 */
[----:B------:R-:W-:Y:S02]  /*1f760*/  IMAD R12, R2, R10, RZ ;  /* 0x0000000a020c7224 */ /* 0x000fe400078e02ff */
        /* <DEDUP_REMOVED lines=16> */
.L_x_1287:
[----:B------:R-:W-:Y:S05]  /*1f870*/  BSYNC B0 ;  /* 0x0000000000007941 */ /* 0x000fea0003800000 */
.L_x_1286:
[-C--:B------:R-:W-:Y:S01]  /*1f880*/  IMAD R4, R26, R2.reuse, R4 ;  /* 0x000000021a047224 */ /* 0x080fe200078e0204 */
[----:B------:R-:W-:Y:S04]  /*1f890*/  BSSY B0, `(.L_x_1288) ;  /* 0x00000d5000007945 */ /* 0x000fe80003800000 */
        /* <DEDUP_REMOVED lines=23> */
.L_x_1431:
[----:B--2---:R-:W-:Y:S02]  /*1fa10*/  ISETP.NE.AND P0, PT, R14, RZ, PT ;  /* 0x000000ff0e00720c */ /* 0x004fe40003f05270 */
[----:B------:R-:W-:-:S11]  /*1fa20*/  PLOP3.LUT P6, PT, PT, PT, PT, 0x8, 0x0 ;  /* 0x000000000000781c */ /* 0x000fd60003fce170 */
[----:B------:R-:W-:Y:S05]  /*1fa30*/  @P0 BRA `(.L_x_1291) ;  /* 0x00000000000c0947 */ /* 0x000fea0003800000 */
[----:B------:R-:W-:-:S03]  /*1fa40*/  UMOV UR4, 0xffffffff ;  /* 0xffffffff00047882 */ /* 0x000fc60000000000 */
[----:B------:R-:W-:Y:S05]  /*1fa50*/  BRA.DIV UR4, `(.L_x_1292) ;  /* 0x0000005a04747947 */ /* 0x000fea000b800000 */
[----:B------:R-:W-:-:S13]  /*1fa60*/  ELECT P6, URZ, PT ;  /* 0x00000000003f782f */ /* 0x000fda00038c0000 */
.L_x_1291:
        /* <DEDUP_REMOVED lines=9> */
.L_x_1434:
[----:B------:R-:W-:Y:S05]  /*1fb00*/  BSYNC B1 ;  /* 0x0000000000017941 */ /* 0x000fea0003800000 */
.L_x_1293:
[----:B------:R-:W-:Y:S04]  /*1fb10*/  BSSY B1, `(.L_x_1295) ;  /* 0x000004d000017945 */ /* 0x000fe80003800000 */
[----:B------:R-:W-:Y:S05]  /*1fb20*/  @!P6 BRA `(.L_x_1296) ;  /* 0x00000004002ce947 */ /* 0x000fea0003800000 */
[----:B------:R-:W2:Y:S01]  /*1fb30*/  S2R R7, SR_TID.X ;  /* 0x0000000000077919 */ /* 0x000ea20000002100 */
[----:B0-----:R-:W-:Y:S01]  /*1fb40*/  IMAD R5, R23, 0x8, R19 ;  /* 0x0000000817057824 */ /* 0x001fe200078e0213 */
[----:B------:R-:W-:Y:S01]  /*1fb50*/  BSSY B2, `(.L_x_1297) ;  /* 0x0000006000027945 */ /* 0x000fe20003800000 */
[----:B--2---:R-:W-:Y:S02]  /*1fb60*/  LOP3.LUT R8, R7, 0x7f, RZ, 0xc0, !PT ;  /* 0x0000007f07087812 */ /* 0x004fe400078ec0ff */
[----:B------:R-:W-:Y:S02]  /*1fb70*/  SHF.L.U32 R7, R29, 0x1f, RZ ;  /* 0x0000001f1d077819 */ /* 0x000fe400000006ff */
[----:B------:R-:W-:Y:S02]  /*1fb80*/  ISETP.NE.AND P1, PT, R8, RZ, PT ;  /* 0x000000ff0800720c */ /* 0x000fe40003f25270 */
[----:B------:R-:W0:Y:S02]  /*1fb90*/  SYNCS.PHASECHK.TRANS64.TRYWAIT P0, [R5+URZ+0x132a0], R7 ;  /* 0x0132a007050075a7 */ /* 0x000e24000800017f */
[----:B0-----:R-:W-:Y:S09]  /*1fba0*/  @!P0 BRA `(.L_x_1298) ;  /* 0x0000005800548947 */ /* 0x001ff20003800000 */
.L_x_1435:
[----:B------:R-:W-:Y:S05]  /*1fbb0*/  BSYNC B2 ;  /* 0x0000000000027941 */ /* 0x000fea0003800000 */
.L_x_1297:
        /* <DEDUP_REMOVED lines=9> */
.L_x_1300:
[----:B------:R-:W-:Y:S05]  /*1fc50*/  BSYNC B2 ;  /* 0x0000000000027941 */ /* 0x000fea0003800000 */
.L_x_1299:
        /* <DEDUP_REMOVED lines=10> */
[----:B------:R-:W-:Y:S01]  /*1fd00*/  VIADD R11, R8, 0xe000 ;  /* 0x0000e000080b7836 */ /* 0x000fe20000000000 */
[----:B------:R-:W-:-:S09]  /*1fd10*/  UMOV UR7, 0x12f00000 ;  /* 0x12f0000000077882 */ /* 0x000fd20000000000 */
.L_x_1301:
        /* <DEDUP_REMOVED lines=13> */
.L_x_1436:
[----:B------:R-:W-:Y:S05]  /*1fdf0*/  BSYNC B2 ;  /* 0x0000000000027941 */ /* 0x000fea0003800000 */
.L_x_1302:
[----:B------:R-:W-:Y:S01]  /*1fe00*/  BSSY B2, `(.L_x_1304) ;  /* 0x000000b000027945 */ /* 0x000fe20003800000 */
[----:B------:R-:W-:Y:S02]  /*1fe10*/  IMAD.MOV.U32 R10, RZ, RZ, 0x0 ;  /* 0x00000000ff0a7424 */ /* 0x000fe400078e00ff */
[----:B------:R-:W-:Y:S01]  /*1fe20*/  IMAD.MOV.U32 R11, RZ, RZ, 0x12f00000 ;  /* 0x12f00000ff0b7424 */ /* 0x000fe200078e00ff */
[----:B------:R-:W-:Y:S06]  /*1fe30*/  @P1 BRA `(.L_x_1305) ;  /* 0x00000000001c1947 */ /* 0x000fec0003800000 */
[----:B-1----:R-:W1:Y:S01]  /*1fe40*/  S2R R13, SR_TID.X ;  /* 0x00000000000d7919 */ /* 0x002e620000002100 */
[----:B0-2---:R-:W-:-:S04]  /*1fe50*/  IMAD.MOV.U32 R7, RZ, RZ, 0x2800 ;  /* 0x00002800ff077424 */ /* 0x005fc800078e00ff */
[----:B------:R3:W-:Y:S01]  /*1fe60*/  SYNCS.ARRIVE.TRANS64 RZ, [R5+URZ+0x132b0], R7 ;  /* 0x0132b00705ff79a7 */ /* 0x0007e2000800003f */
[----:B-1----:R-:W-:-:S04]  /*1fe70*/  LOP3.LUT R13, R13, 0x1f, RZ, 0xc0, !PT ;  /* 0x0000001f0d0d7812 */ /* 0x002fc800078ec0ff */
[----:B------:R-:W-:-:S13]  /*1fe80*/  ISETP.NE.AND P0, PT, R13, RZ, PT ;  /* 0x000000ff0d00720c */ /* 0x000fda0003f05270 */
[----:B---3--:R-:W-:Y:S05]  /*1fe90*/  @!P0 BRA `(.L_x_1305) ;  /* 0x0000000000048947 */ /* 0x008fea0003800000 */
[----:B------:R-:W-:Y:S01]  /*1fea0*/  BPT.TRAP 0x1 ;  /* 0x000000040000795c */ /* 0x000fe20000300000 */
.L_x_1305:
[----:B------:R-:W-:Y:S05]  /*1feb0*/  BSYNC B2 ;  /* 0x0000000000027941 */ /* 0x000fea0003800000 */
.L_x_1304:
        /* <DEDUP_REMOVED lines=8> */
.L_x_1306:
        /* <DEDUP_REMOVED lines=10> */
.L_x_1296:
[----:B------:R-:W-:Y:S05]  /*1ffe0*/  BSYNC B1 ;  /* 0x0000000000017941 */ /* 0x000fea0003800000 */
.L_x_1295:
        /* <DEDUP_REMOVED lines=9> */
.L_x_1319:
[----:B------:R-:W-:Y:S05]  /*20080*/  YIELD ;  /* 0x0000000000007946 */ /* 0x000fea0003800000 */
[----:B------:R-:W-:Y:S04]  /*20090*/  BSSY B1, `(.L_x_1307) ;  /* 0x000004c000017945 */ /* 0x000fe80003800000 */
[----:B------:R-:W-:Y:S05]  /*200a0*/  @!P6 BRA `(.L_x_1308) ;  /* 0x000000040028e947 */ /* 0x000fea0003800000 */
[----:B------:R-:W0:Y:S01]  /*200b0*/  S2R R5, SR_TID.X ;  /* 0x0000000000057919 */ /* 0x000e220000002100 */
[----:B------:R-:W-:Y:S01]  /*200c0*/  SHF.L.U32 R7, R29, 0x1f, RZ ;  /* 0x0000001f1d077819 */ /* 0x000fe200000006ff */
[----:B------:R-:W-:Y:S01]  /*200d0*/  BSSY B2, `(.L_x_1309) ;  /* 0x0000006000027945 */ /* 0x000fe20003800000 */
[----:B0-----:R-:W-:Y:S01]  /*200e0*/  LOP3.LUT R8, R5, 0x7f, RZ, 0xc0, !PT ;  /* 0x0000007f05087812 */ /* 0x001fe200078ec0ff */
[----:B------:R-:W-:-:S03]  /*200f0*/  IMAD R5, R23, 0x8, R19 ;  /* 0x0000000817057824 */ /* 0x000fc600078e0213 */
[----:B------:R-:W-:Y:S01]  /*20100*/  ISETP.NE.AND P2, PT, R8, RZ, PT ;  /* 0x000000ff0800720c */ /* 0x000fe20003f45270 */
[----:B------:R-:W0:Y:S02]  /*20110*/  SYNCS.PHASECHK.TRANS64.TRYWAIT P1, [R5+URZ+0x132a0], R7 ;  /* 0x0132a007050075a7 */ /* 0x000e24000802017f */
[----:B0-----:R-:W-:Y:S10]  /*20120*/  @!P1 BRA `(.L_x_1310) ;  /* 0x00000054001c9947 */ /* 0x001ff40003800000 */
.L_x_1437:
[----:B------:R-:W-:Y:S05]  /*20130*/  BSYNC B2 ;  /* 0x0000000000027941 */ /* 0x000fea0003800000 */
.L_x_1309:
        /* <DEDUP_REMOVED lines=9> */
.L_x_1312:
[----:B------:R-:W-:Y:S05]  /*201d0*/  BSYNC B2 ;  /* 0x0000000000027941 */ /* 0x000fea0003800000 */
.L_x_1311:
        /* <DEDUP_REMOVED lines=11> */
.L_x_1313:
        /* <DEDUP_REMOVED lines=13> */
.L_x_1438:
[----:B------:R-:W-:Y:S05]  /*20360*/  BSYNC B2 ;  /* 0x0000000000027941 */ /* 0x000fea0003800000 */
.L_x_1314:
        /* <DEDUP_REMOVED lines=11> */
.L_x_1317:
[----:B------:R-:W-:Y:S05]  /*20420*/  BSYNC B2 ;  /* 0x0000000000027941 */ /* 0x000fea0003800000 */
.L_x_1316:
        /* <DEDUP_REMOVED lines=8> */
.L_x_1318:
        /* <DEDUP_REMOVED lines=10> */
.L_x_1308:
[----:B------:R-:W-:Y:S05]  /*20550*/  BSYNC B1 ;  /* 0x0000000000017941 */ /* 0x000fea0003800000 */
.L_x_1307:
[----:B------:R-:W-:Y:S01]  /*20560*/  ISETP.GT.AND P2, PT, R3, R4, PT ;  /* 0x000000040300720c */ /* 0x000fe20003f44270 */
[----:B------:R-:W-:Y:S02]  /*20570*/  VIADD R23, R23, 0x1 ;  /* 0x0000000117177836 */ /* 0x000fe40000000000 */
[----:B------:R-:W-:-:S03]  /*20580*/  VIADD R3, R3, 0xffffffff ;  /* 0xffffffff03037836 */ /* 0x000fc60000000000 */
[----:B------:R-:W-:-:S04]  /*20590*/  ISETP.NE.AND P1, PT, R23, 0x2, PT ;  /* 0x000000021700780c */ /* 0x000fc80003f25270 */
[----:B------:R-:W-:Y:S02]  /*205a0*/  SEL R5, RZ, 0x1, P1 ;  /* 0x00000001ff057807 */ /* 0x000fe40000800000 */
[----:B------:R-:W-:Y:S02]  /*205b0*/  SEL R23, R23, RZ, P1 ;  /* 0x000000ff17177207 */ /* 0x000fe40000800000 */
[----:B------:R-:W-:Y:S01]  /*205c0*/  LOP3.LUT R29, R29, R5, RZ, 0x3c, !PT ;  /* 0x000000051d1d7212 */ /* 0x000fe200078e3cff */
[----:B------:R-:W-:Y:S06]  /*205d0*/  @P2 BRA `(.L_x_1319) ;  /* 0xfffffff800a82947 */ /* 0x000fec000383ffff */
.L_x_1289:
[----:B------:R-:W-:Y:S05]  /*205e0*/  BSYNC B0 ;  /* 0x0000000000007941 */ /* 0x000fea0003800000 */
.L_x_1288:
[----:B------:R-:W2:Y:S01]  /*205f0*/  LDL R7, [R1+0x10] ;  /* 0x0000100001077983 */ /* 0x000ea20000100800 */
[----:B------:R-:W0:Y:S01]  /*20600*/  LDC R2, c[0x0][0x448] ;  /* 0x00011200ff027b82 */ /* 0x000e220000000800 */
[----:B------:R-:W-:Y:S07]  /*20610*/  @!P0 WARPSYNC.ALL ;  /* 0x0000000000008948 */ /* 0x000fee0003800000 */
[----:B------:R-:W-:Y:S01]  /*20620*/  @!P0 BAR.SYNC.DEFER_BLOCKING 0xc, 0x200 ;  /* 0x0308000000008b1d */ /* 0x000fe20000010000 */
[----:B0-----:R-:W-:-:S13]  /*20630*/  ISETP.NE.AND P1, PT, R2, 0x1, PT ;  /* 0x000000010200780c */ /* 0x001fda0003f25270 */
[----:B------:R-:W0:Y:S08]  /*20640*/  @P1 LDC R4, c[0x0][0x44c] ;  /* 0x00011300ff041b82 */ /* 0x000e300000000800 */
[----:B------:R-:W3:Y:S01]  /*20650*/  @P1 LDC R2, c[0x0][0x450] ;  /* 0x00011400ff021b82 */ /* 0x000ee20000000800 */
[----:B--2---:R-:W-:-:S04]  /*20660*/  VIADD R3, R7, 0xbf ;  /* 0x000000bf07037836 */ /* 0x004fc80000000000 */
[----:B0-----:R-:W-:-:S05]  /*20670*/  @P1 IMAD.HI.U32 R4, R3, R4, RZ ;  /* 0x0000000403041227 */ /* 0x001fca00078e00ff */
[----:B---3--:R-:W-:-:S05]  /*20680*/  @P1 SHF.R.U32.HI R3, RZ, R2, R4 ;  /* 0x00000002ff031219 */ /* 0x008fca0000011604 */
[----:B------:R-:W-:Y:S02]  /*20690*/  IMAD.IADD R18, R18, 0x1, R3 ;  /* 0x0000000112127824 */ /* 0x000fe400078e0203 */
[----:B------:R-:W0:Y:S02]  /*206a0*/  LDC.64 R2, c[0x0][0x9e0] ;  /* 0x00027800ff027b82 */ /* 0x000e240000000a00 */
[----:B0-----:R-:W-:Y:S01]  /*206b0*/  ISETP.GE.AND P2, PT, R3, 0x1, PT ;  /* 0x000000010300780c */ /* 0x001fe20003f46270 */
[----:B------:R-:W-:-:S12]  /*206c0*/  IMAD.IADD R2, R18, 0x1, R2 ;  /* 0x0000000112027824 */ /* 0x000fd800078e0202 */
[----:B------:R-:W-:Y:S05]  /*206d0*/  @!P2 BRA `(.L_x_1320) ;  /* 0x000000000048a947 */ /* 0x000fea0003800000 */
        /* <DEDUP_REMOVED lines=11> */
.L_x_1322:
[----:B------:R-:W-:-:S13]  /*20790*/  ISETP.NE.AND P0, PT, R3, 0x1, PT ;  /* 0x000000010300780c */ /* 0x000fda0003f05270 */
[----:B------:R-:W0:Y:S02]  /*207a0*/  @P0 LDC.64 R4, c[0x0][0x9e8] ;  /* 0x00027a00ff040b82 */ /* 0x000e240000000a00 */
[----:B0-----:R-:W-:-:S05]  /*207b0*/  @P0 IMAD.HI.U32 R4, R6, R4, RZ ;  /* 0x0000000406040227 */ /* 0x001fca00078e00ff */
[----:B------:R-:W-:-:S07]  /*207c0*/  @P0 SHF.R.U32.HI R6, RZ, R5, R4 ;  /* 0x00000005ff060219 */ /* 0x000fce0000011604 */
.L_x_1323:
[----:B------:R-:W-:Y:S05]  /*207d0*/  BSYNC B0 ;  /* 0x0000000000007941 */ /* 0x000fea0003800000 */
.L_x_1321:
[----:B------:R-:W-:-:S05]  /*207e0*/  IMAD R6, R6, R3, R3 ;  /* 0x0000000306067224 */ /* 0x000fca00078e0203 */
[----:B------:R-:W-:-:S07]  /*207f0*/  VIMNMX R2, R2, R6, PT ;  /* 0x0000000602027248 */ /* 0x000fce0003fe0100 */
.L_x_1320:
[----:B------:R-:W-:Y:S01]  /*20800*/  VIADD R2, R2, 0x9f ;  /* 0x0000009f02027836 */ /* 0x000fe20000000000 */
[----:B------:R-:W-:Y:S01]  /*20810*/  ULDC UR4, c[0x0][0x9dc] ;  /* 0x0002770000047ab9 */ /* 0x000fe20000000800 */
[----:B------:R-:W-:Y:S02]  /*20820*/  IMAD.MOV.U32 R5, RZ, RZ, R7 ;  /* 0x000000ffff057224 */ /* 0x000fe400078e0007 */
[----:B------:R-:W-:-:S05]  /*20830*/  IMAD.HI R2, R2, 0x66666667, RZ ;  /* 0x6666666702027827 */ /* 0x000fca00078e02ff */
[----:B------:R-:W-:-:S04]  /*20840*/  SHF.R.U32.HI R4, RZ, 0x1f, R2 ;  /* 0x0000001fff047819 */ /* 0x000fc80000011602 */
[----:B------:R-:W-:Y:S02]  /*20850*/  LEA.HI.SX32 R4, R2, R4, 0x1a ;  /* 0x0000000402047211 */ /* 0x000fe400078fd2ff */
[----:B------:R-:W0:Y:S02]  /*20860*/  @P1 LDC R2, c[0x0][0x450] ;  /* 0x00011400ff021b82 */ /* 0x000e240000000800 */
[----:B------:R-:W-:-:S06]  /*20870*/  VIMNMX R21, R21, R4, PT ;  /* 0x0000000415157248 */ /* 0x000fcc0003fe0100 */
[----:B------:R-:W2:Y:S02]  /*20880*/  @P1 LDC R4, c[0x0][0x44c] ;  /* 0x00011300ff041b82 */ /* 0x000ea40000000800 */
[----:B--2---:R-:W-:-:S05]  /*20890*/  @P1 IMAD.HI.U32 R4, R7, R4, RZ ;  /* 0x0000000407041227 */ /* 0x004fca00078e00ff */
[----:B0-----:R-:W-:-:S05]  /*208a0*/  @P1 SHF.R.U32.HI R5, RZ, R2, R4 ;  /* 0x00000002ff051219 */ /* 0x001fca0000011604 */
        /* <DEDUP_REMOVED lines=13> */
.L_x_1326:
[----:B------:R-:W-:-:S13]  /*20980*/  ISETP.NE.AND P0, PT, R3, 0x1, PT ;  /* 0x000000010300780c */ /* 0x000fda0003f05270 */
[----:B------:R-:W0:Y:S02]  /*20990*/  @P0 LDC.64 R4, c[0x0][0x9e8] ;  /* 0x00027a00ff040b82 */ /* 0x000e240000000a00 */
[----:B0-----:R-:W-:-:S05]  /*209a0*/  @P0 IMAD.HI.U32 R4, R6, R4, RZ ;  /* 0x0000000406040227 */ /* 0x001fca00078e00ff */
[----:B------:R-:W-:-:S07]  /*209b0*/  @P0 SHF.R.U32.HI R6, RZ, R5, R4 ;  /* 0x00000005ff060219 */ /* 0x000fce0000011604 */
.L_x_1327:
[----:B------:R-:W-:Y:S05]  /*209c0*/  BSYNC B0 ;  /* 0x0000000000007941 */ /* 0x000fea0003800000 */
.L_x_1325:
[----:B------:R-:W-:-:S05]  /*209d0*/  IMAD R3, R6, R3, RZ ;  /* 0x0000000306037224 */ /* 0x000fca00078e02ff */
[----:B------:R-:W-:-:S07]  /*209e0*/  VIMNMX R2, R2, R3, !PT ;  /* 0x0000000302027248 */ /* 0x000fce0007fe0100 */
.L_x_1324:
[----:B------:R-:W-:Y:S01]  /*209f0*/  ISETP.NE.AND P1, PT, R0, RZ, PT ;  /* 0x000000ff0000720c */ /* 0x000fe20003f25270 */
[----:B------:R-:W-:Y:S01]  /*20a00*/  IMAD.HI R2, R2, 0x66666667, RZ ;  /* 0x6666666702027827 */ /* 0x000fe200078e02ff */
[----:B------:R-:W-:Y:S04]  /*20a10*/  BSSY B0, `(.L_x_1328) ;  /* 0x0000023000007945 */ /* 0x000fe80003800000 */
[----:B------:R-:W-:-:S04]  /*20a20*/  SHF.R.U32.HI R3, RZ, 0x1f, R2 ;  /* 0x0000001fff037819 */ /* 0x000fc80000011602 */
[----:B------:R-:W-:Y:S01]  /*20a30*/  LEA.HI.SX32 R3, R2, R3, 0x1a ;  /* 0x0000000302037211 */ /* 0x000fe200078fd2ff */
[----:B------:R-:W-:Y:S02]  /*20a40*/  IMAD.MOV.U32 R2, RZ, RZ, RZ ;  /* 0x000000ffff027224 */ /* 0x000fe400078e00ff */
[----:B------:R-:W0:Y:S01]  /*20a50*/  @!P1 LDC R0, c[0x0][0x9f0] ;  /* 0x00027c00ff009b82 */ /* 0x000e220000000800 */
[----:B------:R-:W-:-:S04]  /*20a60*/  VIMNMX R4, RZ, R3, !PT ;  /* 0x00000003ff047248 */ /* 0x000fc80007fe0100 */
[----:B------:R-:W-:-:S13]  /*20a70*/  ISETP.GT.AND P0, PT, R21, R4, PT ;  /* 0x000000041500720c */ /* 0x000fda0003f04270 */
[----:B------:R-:W-:Y:S05]  /*20a80*/  @!P0 BRA `(.L_x_1329) ;  /* 0x00000000006c8947 */ /* 0x000fea0003800000 */
        /* <DEDUP_REMOVED lines=11> */
[----:B------:R-:W-:-:S05]  /*20b40*/  IADD3 R3, R0, -0x1, R21 ;  /* 0xffffffff00037810 */ /* 0x000fca0007ffe015 */
[----:B------:R-:W-:-:S05]  /*20b50*/  IMAD.IADD R3, R3, 0x1, -R4 ;  /* 0x0000000103037824 */ /* 0x000fca00078e0a04 */
        /* <DEDUP_REMOVED lines=14> */
.L_x_1329:
[----:B------:R-:W-:Y:S05]  /*20c40*/  BSYNC B0 ;  /* 0x0000000000007941 */ /* 0x000fea0003800000 */
.L_x_1328:
[----:B------:R-:W-:-:S05]  /*20c50*/  IMAD R26, R26, R2, R4 ;  /* 0x000000021a1a7224 */ /* 0x000fca00078e0204 */
[----:B0-----:R-:W-:-:S04]  /*20c60*/  VIADDMNMX R0, R26, R2, R21, PT ;  /* 0x000000021a007246 */ /* 0x001fc80003800115 */
        /* <DEDUP_REMOVED lines=20> */
.L_x_1330:
        /* <DEDUP_REMOVED lines=9> */
[----:B------:R-:W0:Y:S01]  /*20e40*/  LDC.64 R2, c[0x4][R2] ;  /* 0x0100000002027b82 */ /* 0x000e220000000a00 */
[----:B------:R-:W-:Y:S02]  /*20e50*/  IMAD.U32 R5, RZ, RZ, UR7 ;  /* 0x00000007ff057e24 */ /* 0x000fe4000f8e00ff */
[----:B------:R-:W-:Y:S02]  /*20e60*/  IMAD.U32 R6, RZ, RZ, UR8 ;  /* 0x00000008ff067e24 */ /* 0x000fe4000f8e00ff */
[----:B------:R-:W-:-:S02]  /*20e70*/  IMAD.U32 R7, RZ, RZ, UR9 ;  /* 0x00000009ff077e24 */ /* 0x000fc4000f8e00ff */
[----:B------:R-:W-:Y:S02]  /*20e80*/  IMAD.U32 R10, RZ, RZ, UR4 ;  /* 0x00000004ff0a7e24 */ /* 0x000fe4000f8e00ff */
[----:B------:R-:W-:Y:S02]  /*20e90*/  IMAD.U32 R11, RZ, RZ, UR5 ;  /* 0x00000005ff0b7e24 */ /* 0x000fe4000f8e00ff */
[----:B------:R-:W-:Y:S02]  /*20ea0*/  IMAD.MOV.U32 R8, RZ, RZ, 0x70 ;  /* 0x00000070ff087424 */ /* 0x000fe400078e00ff */
[----:B------:R-:W-:Y:S02]  /*20eb0*/  IMAD.MOV.U32 R12, RZ, RZ, 0x1 ;  /* 0x00000001ff0c7424 */ /* 0x000fe400078e00ff */
[----:B-1----:R-:W-:-:S07]  /*20ec0*/  IMAD.MOV.U32 R13, RZ, RZ, RZ ;  /* 0x000000ffff0d7224 */ /* 0x002fce00078e00ff */
[----:B------:R-:W-:-:S07]  /*20ed0*/  LEPC R20, `(.L_x_1333) ;  /* 0x000000001014794e */ /* 0x000fce0000000000 */
[----:B0-----:R-:W-:Y:S05]  /*20ee0*/  CALL.ABS.NOINC R2 ;  /* 0x0000000002007343 */ /* 0x001fea0003c00000 */
.L_x_1333:
[----:B------:R-:W-:Y:S05]  /*20ef0*/  BSYNC B6 ;  /* 0x0000000000067941 */ /* 0x000fea0003800000 */
.L_x_1332:
        /* <DEDUP_REMOVED lines=22> */
.L_x_1335:
[----:B------:R-:W-:Y:S05]  /*21060*/  BSYNC B6 ;  /* 0x0000000000067941 */ /* 0x000fea0003800000 */
.L_x_1334:
        /* <DEDUP_REMOVED lines=20> */
.L_x_1337:
[----:B------:R-:W-:Y:S05]  /*211b0*/  BSYNC B6 ;  /* 0x0000000000067941 */ /* 0x000fea0003800000 */
.L_x_1336:
        /* <DEDUP_REMOVED lines=19> */
.L_x_1339:
[----:B------:R-:W-:Y:S05]  /*212f0*/  BSYNC B6 ;  /* 0x0000000000067941 */ /* 0x000fea0003800000 */
.L_x_1338:
[----:B------:R-:W-:Y:S01]  /*21300*/  ULDC.64 UR4, c[0x0][0x9f8] ;  /* 0x00027e0000047ab9 */ /* 0x000fe20000000a00 */
[----:B------:R-:W-:Y:S01]  /*21310*/  IMAD.MOV.U32 R25, RZ, RZ, R27 ;  /* 0x000000ffff197224 */ /* 0x000fe200078e001b */
[----:B------:R-:W-:-:S04]  /*21320*/  ISETP.NE.U32.AND P0, PT, RZ, UR4, PT ;  /* 0x00000004ff007c0c */ /* 0x000fc8000bf05070 */
[----:B------:R-:W-:Y:S01]  /*21330*/  ISETP.NE.AND.EX P0, PT, RZ, UR5, PT, P0 ;  /* 0x00000005ff007c0c */ /* 0x000fe2000bf05300 */
[----:B------:R-:W-:-:S12]  /*21340*/  ULDC.64 UR4, c[0x0][0xa08] ;  /* 0x0002820000047ab9 */ /* 0x000fd80000000a00 */
[----:B------:R-:W0:Y:S02]  /*21350*/  @P0 LDC.64 R2, c[0x0][0x9f8] ;  /* 0x00027e00ff020b82 */ /* 0x000e240000000a00 */
[----:B0-----:R-:W-:-:S05]  /*21360*/  @P0 IMAD.WIDE R2, R27, 0x4, R2 ;  /* 0x000000041b020825 */ /* 0x001fca00078e0202 */
[----:B------:R0:W2:Y:S02]  /*21370*/  @P0 LDG.E R25, desc[UR44][R2.64] ;  /* 0x0000002c02190981 */ /* 0x0000a4000c1e1900 */
[----:B0-----:R-:W0:Y:S02]  /*21380*/  LDC.64 R2, c[0x0][0x418] ;  /* 0x00010600ff027b82 */ /* 0x001e240000000a00 */
[----:B0-----:R-:W-:Y:S01]  /*21390*/  LOP3.LUT P0, RZ, R2, UR4, RZ, 0xfc, !PT ;  /* 0x0000000402ff7c12 */ /* 0x001fe2000f80fcff */
[----:B------:R-:W-:-:S03]  /*213a0*/  UMOV UR4, 0xffffffff ;  /* 0xffffffff00047882 */ /* 0x000fc60000000000 */
[----:B------:R-:W-:Y:S02]  /*213b0*/  LOP3.LUT P0, RZ, R3, UR5, RZ, 0xfc, P0 ;  /* 0x0000000503ff7c12 */ /* 0x000fe4000800fcff */
[----:B--2---:R-:W-:Y:S02]  /*213c0*/  SHF.R.S32.HI R8, RZ, 0x1f, R25 ;  /* 0x0000001fff087819 */ /* 0x004fe40000011419 */
[----:B------:R-:W-:-:S03]  /*213d0*/  SEL R18, R25, RZ, !P0 ;  /* 0x000000ff19127207 */ /* 0x000fc60004000000 */
[----:B------:R0:W-:Y:S01]  /*213e0*/  STL [R1], R8 ;  /* 0x0000000801007387 */ /* 0x0001e20000100800 */
[----:B------:R-:W-:Y:S05]  /*213f0*/  BRA.DIV UR4, `(.L_x_1340) ;  /* 0x0000004204907947 */ /* 0x000fea000b800000 */
[----:B------:R-:W2:Y:S02]  /*21400*/  S2R R0, SR_TID.X ;  /* 0x0000000000007919 */ /* 0x000ea40000002100 */
[----:B--2---:R-:W-:-:S04]  /*21410*/  SHF.R.U32.HI R0, RZ, 0x5, R0 ;  /* 0x00000005ff007819 */ /* 0x004fc80000011600 */
[----:B------:R-:W-:-:S05]  /*21420*/  LOP3.LUT R0, R0, 0x3, RZ, 0xc0, !PT ;  /* 0x0000000300007812 */ /* 0x000fca00078ec0ff */
[----:B------:R2:W3:Y:S02]  /*21430*/  SHFL.IDX PT, R14, R0, RZ, 0x1f ;  /* 0x00001fff000e7589 */ /* 0x0004e400000e0000 */
.L_x_1441:
        /* <DEDUP_REMOVED lines=8> */
.L_x_1444:
        /* <DEDUP_REMOVED lines=23> */
.L_x_1343:
[----:B------:R-:W-:Y:S01]  /*21630*/  IMAD R4, R22, 0x8, R19 ;  /* 0x0000000816047824 */ /* 0x000fe200078e0213 */
[----:B--2---:R-:W-:Y:S01]  /*21640*/  SHF.L.U32 R3, R28, 0x1f, RZ ;  /* 0x0000001f1c037819 */ /* 0x004fe200000006ff */
[----:B------:R-:W2:Y:S03]  /*21650*/  S2R R2, SR_TID.X ;  /* 0x0000000000027919 */ /* 0x000ea60000002100 */
[----:B------:R-:W3:Y:S01]  /*21660*/  SYNCS.PHASECHK.TRANS64.TRYWAIT P0, [R4+URZ+0x13280], R3 ;  /* 0x01328003040075a7 */ /* 0x000ee2000800017f */
[----:B--2---:R-:W-:-:S04]  /*21670*/  LOP3.LUT R2, R2, 0x7f, RZ, 0xc0, !PT ;  /* 0x0000007f02027812 */ /* 0x004fc800078ec0ff */
[----:B------:R-:W-:Y:S01]  /*21680*/  ISETP.NE.AND P1, PT, R2, RZ, PT ;  /* 0x000000ff0200720c */ /* 0x000fe20003f25270 */
[----:B---3--:R-:W-:-:S12]  /*21690*/  @!P0 BRA `(.L_x_1344) ;  /* 0x00000040003c8947 */ /* 0x008fd80003800000 */
.L_x_1445:
        /* <DEDUP_REMOVED lines=8> */
.L_x_1345:
        /* <DEDUP_REMOVED lines=18> */
.L_x_1446:
        /* <DEDUP_REMOVED lines=8> */
.L_x_1347:
        /* <DEDUP_REMOVED lines=17> */
.L_x_1341:
[----:B--23--:R-:W2:Y:S01]  /*219d0*/  LDL.LU R3, [R1+0x18] ;  /* 0x0000180001037983 */ /* 0x00cea20000300800 */
[----:B------:R-:W-:Y:S05]  /*219e0*/  WARPSYNC.ALL ;  /* 0x0000000000007948 */ /* 0x000fea0003800000 */
[----:B------:R-:W-:Y:S01]  /*219f0*/  ULDC.64 UR4, c[0x0][0x298] ;  /* 0x0000a60000047ab9 */ /* 0x000fe20000000a00 */
[----:B------:R-:W-:Y:S01]  /*21a00*/  VIADD R0, R19, 0xb000 ;  /* 0x0000b00013007836 */ /* 0x000fe20000000000 */
[----:B------:R-:W-:Y:S01]  /*21a10*/  ULDC.64 UR6, c[0x0][0xa00] ;  /* 0x0002800000067ab9 */ /* 0x000fe20000000a00 */
[----:B------:R-:W-:Y:S01]  /*21a20*/  BSSY B6, `(.L_x_1348) ;  /* 0x0000022000067945 */ /* 0x000fe20003800000 */
[----:B------:R-:W-:Y:S01]  /*21a30*/  BAR.SYNC.DEFER_BLOCKING 0x8, 0x200 ;  /* 0x0208000000007b1d */ /* 0x000fe20000010000 */
[----:B------:R-:W-:-:S02]  /*21a40*/  ISETP.NE.U32.AND P0, PT, RZ, UR6, PT ;  /* 0x00000006ff007c0c */ /* 0x000fc4000bf05070 */
[----:B------:R-:W-:Y:S02]  /*21a50*/  LOP3.LUT P1, RZ, R0, 0x1bf, RZ, 0xc0, !PT ;  /* 0x000001bf00ff7812 */ /* 0x000fe4000782c0ff */
[----:B------:R-:W-:Y:S02]  /*21a60*/  ISETP.NE.AND.EX P0, PT, RZ, UR7, PT, P0 ;  /* 0x00000007ff007c0c */ /* 0x000fe4000bf05300 */
[----:B--2---:R-:W-:Y:S01]  /*21a70*/  SHF.R.S32.HI R2, RZ, 0x1f, R3 ;  /* 0x0000001fff027819 */ /* 0x004fe20000011403 */
[----:B------:R-:W-:-:S04]  /*21a80*/  IMAD.WIDE.U32 R4, R3, UR4, RZ ;  /* 0x0000000403047c25 */ /* 0x000fc8000f8e00ff */
[----:B------:R-:W-:Y:S01]  /*21a90*/  IMAD R2, R2, UR4, RZ ;  /* 0x0000000402027c24 */ /* 0x000fe2000f8e02ff */
[----:B------:R2:W-:Y:S03]  /*21aa0*/  STL.64 [R1+0x28], R4 ;  /* 0x0000280401007387 */ /* 0x0005e60000100a00 */
[----:B------:R-:W-:Y:S01]  /*21ab0*/  IMAD R0, R3, UR5, R2 ;  /* 0x0000000503007c24 */ /* 0x000fe2000f8e0202 */
[----:B------:R-:W-:-:S03]  /*21ac0*/  SHF.R.S32.HI R2, RZ, 0x1f, R27 ;  /* 0x0000001fff027819 */ /* 0x000fc6000001141b */
[----:B------:R-:W-:Y:S01]  /*21ad0*/  IMAD.IADD R3, R5, 0x1, R0 ;  /* 0x0000000105037824 */ /* 0x000fe200078e0200 */
[----:B------:R-:W-:Y:S02]  /*21ae0*/  SEL R0, R27, RZ, !P0 ;  /* 0x000000ff1b007207 */ /* 0x000fe40004000000 */
[----:B------:R-:W-:Y:S02]  /*21af0*/  SEL R2, R2, RZ, !P0 ;  /* 0x000000ff02027207 */ /* 0x000fe40004000000 */
        /* <DEDUP_REMOVED lines=13> */
[----:B------:R-:W-:Y:S02]  /*21bd0*/  IMAD.U32 R10, RZ, RZ, UR8 ;  /* 0x00000008ff0a7e24 */ /* 0x000fe4000f8e00ff */
[----:B------:R-:W-:Y:S02]  /*21be0*/  IMAD.U32 R11, RZ, RZ, UR9 ;  /* 0x00000009ff0b7e24 */ /* 0x000fe4000f8e00ff */
[----:B0-----:R-:W-:Y:S02]  /*21bf0*/  IMAD.MOV.U32 R8, RZ, RZ, 0x70 ;  /* 0x00000070ff087424 */ /* 0x001fe400078e00ff */
[----:B------:R-:W-:Y:S02]  /*21c00*/  IMAD.MOV.U32 R12, RZ, RZ, 0x1 ;  /* 0x00000001ff0c7424 */ /* 0x000fe400078e00ff */
[----:B-1----:R-:W-:-:S07]  /*21c10*/  IMAD.MOV.U32 R13, RZ, RZ, RZ ;  /* 0x000000ffff0d7224 */ /* 0x002fce00078e00ff */
[----:B------:R-:W-:-:S07]  /*21c20*/  LEPC R20, `(.L_x_1349) ;  /* 0x000000001014794e */ /* 0x000fce0000000000 */
[----:B--2---:R-:W-:Y:S05]  /*21c30*/  CALL.ABS.NOINC R2 ;  /* 0x0000000002007343 */ /* 0x004fea0003c00000 */
.L_x_1349:
[----:B------:R-:W-:Y:S05]  /*21c40*/  BSYNC B6 ;  /* 0x0000000000067941 */ /* 0x000fea0003800000 */
.L_x_1348:
[----:B------:R-:W3:Y:S01]  /*21c50*/  LDL.LU R20, [R1+0x34] ;  /* 0x0000340001147983 */ /* 0x000ee20000300800 */
[----:B------:R-:W-:Y:S01]  /*21c60*/  ULDC.64 UR6, c[0x0][0x2e0] ;  /* 0x0000b80000067ab9 */ /* 0x000fe20000000a00 */
[----:B------:R-:W4:Y:S01]  /*21c70*/  LDC R9, c[0x0][0x448] ;  /* 0x00011200ff097b82 */ /* 0x000f220000000800 */
[----:B------:R-:W-:Y:S01]  /*21c80*/  ULDC.64 UR4, c[0x0][0x2d8] ;  /* 0x0000b60000047ab9 */ /* 0x000fe20000000a00 */
[----:B--2---:R-:W3:Y:S01]  /*21c90*/  LDL.LU.64 R2, [R1+0x28] ;  /* 0x0000280001027983 */ /* 0x004ee20000300a00 */
[----:B------:R-:W-:-:S03]  /*21ca0*/  ULDC.64 UR8, c[0x0][0x280] ;  /* 0x0000a00000087ab9 */ /* 0x000fc60000000a00 */
[----:B------:R-:W2:Y:S04]  /*21cb0*/  LDL.LU R21, [R1+0x3c] ;  /* 0x00003c0001157983 */ /* 0x000ea80000300800 */
[----:B------:R-:W2:Y:S04]  /*21cc0*/  LDL.LU R4, [R1+0x18] ;  /* 0x0000180001047983 */ /* 0x000ea80000300800 */
[----:B------:R-:W2:Y:S01]  /*21cd0*/  LDL R12, [R1+0x10] ;  /* 0x00001000010c7983 */ /* 0x000ea20000100800 */
[----:B----4-:R-:W-:-:S13]  /*21ce0*/  ISETP.NE.AND P1, PT, R9, 0x1, PT ;  /* 0x000000010900780c */ /* 0x010fda0003f25270 */
[----:B------:R-:W4:Y:S08]  /*21cf0*/  @P1 LDC R5, c[0x0][0x450] ;  /* 0x00011400ff051b82 */ /* 0x000f300000000800 */
[----:B0-----:R-:W0:Y:S01]  /*21d00*/  @P1 LDC R8, c[0x0][0x450] ;  /* 0x00011400ff081b82 */ /* 0x001e220000000800 */
[----:B---3--:R-:W-:Y:S02]  /*21d10*/  IMAD.MOV.U32 R3, RZ, RZ, R20 ;  /* 0x000000ffff037224 */ /* 0x008fe400078e0014 */
[----:B------:R-:W3:Y:S01]  /*21d20*/  S2R R20, SR_TID.X ;  /* 0x0000000000147919 */ /* 0x000ee20000002100 */
[----:B--2---:R-:W-:-:S02]  /*21d30*/  IMAD R0, R21, UR6, RZ ;  /* 0x0000000615007c24 */ /* 0x004fc4000f8e02ff */
[----:B------:R-:W-:-:S04]  /*21d40*/  IMAD.WIDE.U32 R2, R17, UR4, R2 ;  /* 0x0000000411027c25 */ /* 0x000fc8000f8e0002 */
[----:B------:R-:W-:Y:S01]  /*21d50*/  IMAD R3, R17, UR5, R3 ;  /* 0x0000000511037c24 */ /* 0x000fe2000f8e0203 */
[----:B------:R-:W-:Y:S01]  /*21d60*/  ULDC.64 UR4, c[0x0][0x2d0] ;  /* 0x0000b40000047ab9 */ /* 0x000fe20000000a00 */
[C---:B------:R-:W-:Y:S02]  /*21d70*/  IMAD R0, R4.reuse, UR7, R0 ;  /* 0x0000000704007c24 */ /* 0x040fe4000f8e0200 */
[----:B------:R-:W-:Y:S01]  /*21d80*/  IMAD.WIDE.U32 R2, R4, UR6, R2 ;  /* 0x0000000604027c25 */ /* 0x000fe2000f8e0002 */
[----:B------:R-:W-:Y:S01]  /*21d90*/  ULDC.64 UR6, c[0x0][0x2c8] ;  /* 0x0000b20000067ab9 */ /* 0x000fe20000000a00 */
[----:B------:R-:W2:Y:S02]  /*21da0*/  @P1 LDC R4, c[0x0][0x44c] ;  /* 0x00011300ff041b82 */ /* 0x000ea40000000800 */
[----:B------:R-:W-:Y:S01]  /*21db0*/  IMAD.IADD R3, R3, 0x1, R0 ;  /* 0x0000000103037824 */ /* 0x000fe200078e0200 */
[C---:B---3--:R-:W-:Y:S01]  /*21dc0*/  LOP3.LUT R21, R20.reuse, 0x7f, RZ, 0xc0, !PT ;  /* 0x0000007f14157812 */ /* 0x048fe200078ec0ff */
[----:B------:R-:W-:-:S03]  /*21dd0*/  IMAD.SHL.U32 R20, R20, 0x20, RZ ;  /* 0x0000002014147824 */ /* 0x000fc600078e00ff */
[----:B------:R-:W-:-:S04]  /*21de0*/  SHF.R.U32.HI R21, RZ, 0x2, R21 ;  /* 0x00000002ff157819 */ /* 0x000fc80000011615 */
[----:B------:R-:W-:-:S05]  /*21df0*/  LOP3.LUT R20, R21, 0x60, R20, 0xf8, !PT ;  /* 0x0000006015147812 */ /* 0x000fca00078ef814 */
[----:B------:R-:W-:Y:S02]  /*21e00*/  IMAD.IADD R6, R20, 0x1, R12 ;  /* 0x0000000114067824 */ /* 0x000fe400078e020c */
[----:B------:R3:W5:Y:S02]  /*21e10*/  LDL R20, [R1+0x30] ;  /* 0x0000300001147983 */ /* 0x0007640000100800 */
[----:B--2---:R-:W-:Y:S01]  /*21e20*/  @P1 IMAD.HI.U32 R0, R6, R4, RZ ;  /* 0x0000000406001227 */ /* 0x004fe200078e00ff */
[----:B------:R-:W2:Y:S03]  /*21e30*/  S2R R10, SR_TID.X ;  /* 0x00000000000a7919 */ /* 0x000ea60000002100 */
        /* <DEDUP_REMOVED lines=11> */
[----:B------:R-:W-:Y:S02]  /*21ef0*/  IMAD R7, R7, UR6, RZ ;  /* 0x0000000607077c24 */ /* 0x000fe4000f8e02ff */
[----:B--2---:R-:W-:Y:S02]  /*21f00*/  IMAD.SHL.U32 R21, R10, 0x10, RZ ;  /* 0x000000100a157824 */ /* 0x004fe400078e00ff */
[----:B------:R-:W-:Y:S01]  /*21f10*/  IMAD R7, R0, UR7, R7 ;  /* 0x0000000700077c24 */ /* 0x000fe2000f8e0207 */
[----:B------:R-:W-:Y:S02]  /*21f20*/  IADD3 R0, P0, R4, UR8, RZ ;  /* 0x0000000804007c10 */ /* 0x000fe4000ff1e0ff */
[----:B------:R-:W-:Y:S02]  /*21f30*/  LOP3.LUT R21, R21, 0x30, RZ, 0xc0, !PT ;  /* 0x0000003015157812 */ /* 0x000fe400078ec0ff */
[----:B------:R-:W-:Y:S01]  /*21f40*/  IADD3.X R4, R5, UR9, R7, P0, !PT ;  /* 0x0000000905047c10 */ /* 0x000fe200087fe407 */
[----:B------:R-:W-:Y:S01]  /*21f50*/  VIADD R5, R6, 0x80 ;  /* 0x0000008006057836 */ /* 0x000fe20000000000 */
[----:B------:R-:W2:Y:S03]  /*21f60*/  @P1 LDC R7, c[0x0][0x44c] ;  /* 0x00011300ff071b82 */ /* 0x000ea60000000800 */
[----:B------:R-:W-:-:S02]  /*21f70*/  IMAD.MOV.U32 R6, RZ, RZ, R5 ;  /* 0x000000ffff067224 */ /* 0x000fc400078e0005 */
[----:B--2---:R-:W-:-:S05]  /*21f80*/  @P1 IMAD.HI.U32 R7, R5, R7, RZ ;  /* 0x0000000705071227 */ /* 0x004fca00078e00ff */
[----:B0-----:R-:W-:-:S05]  /*21f90*/  @P1 SHF.R.U32.HI R6, RZ, R8, R7 ;  /* 0x00000008ff061219 */ /* 0x001fca0000011607 */
[----:B------:R-:W-:Y:S02]  /*21fa0*/  IMAD.MOV R7, RZ, RZ, -R6 ;  /* 0x000000ffff077224 */ /* 0x000fe400078e0a06 */
[----:B------:R-:W-:-:S04]  /*21fb0*/  IMAD.WIDE.U32 R2, R6, UR4, R2 ;  /* 0x0000000406027c25 */ /* 0x000fc8000f8e0002 */
[----:B------:R-:W-:Y:S01]  /*21fc0*/  IMAD R5, R9, R7, R5 ;  /* 0x0000000709057224 */ /* 0x000fe200078e0205 */
[----:B------:R-:W-:-:S05]  /*21fd0*/  SHF.R.S32.HI R7, RZ, 0x1f, R6 ;  /* 0x0000001fff077819 */ /* 0x000fca0000011406 */
[----:B------:R-:W-:Y:S01]  /*21fe0*/  IMAD R7, R7, UR4, RZ ;  /* 0x0000000407077c24 */ /* 0x000fe2000f8e02ff */
[----:B------:R-:W-:Y:S02]  /*21ff0*/  ULDC UR4, c[0x0][0x2b8] ;  /* 0x0000ae0000047ab9 */ /* 0x000fe40000000800 */
[----:B------:R-:W-:Y:S01]  /*22000*/  ISETP.GE.AND P0, PT, R21, UR4, PT ;  /* 0x0000000415007c0c */ /* 0x000fe2000bf06270 */
[----:B------:R-:W-:Y:S01]  /*22010*/  IMAD R7, R6, UR5, R7 ;  /* 0x0000000506077c24 */ /* 0x000fe2000f8e0207 */
[----:B------:R-:W-:Y:S01]  /*22020*/  SHF.R.S32.HI R6, RZ, 0x1f, R5 ;  /* 0x0000001fff067819 */ /* 0x000fe20000011405 */
[----:B------:R-:W-:Y:S02]  /*22030*/  UMOV UR4, 0xffffffff ;  /* 0xffffffff00047882 */ /* 0x000fe40000000000 */
[----:B------:R-:W-:Y:S02]  /*22040*/  IMAD.IADD R3, R3, 0x1, R7 ;  /* 0x0000000103037824 */ /* 0x000fe400078e0207 */
[----:B------:R-:W-:-:S02]  /*22050*/  IMAD R6, R6, UR6, RZ ;  /* 0x0000000606067c24 */ /* 0x000fc4000f8e02ff */
[----:B------:R-:W-:-:S04]  /*22060*/  IMAD.WIDE.U32 R2, R5, UR6, R2 ;  /* 0x0000000605027c25 */ /* 0x000fc8000f8e0002 */
[----:B------:R-:W-:Y:S01]  /*22070*/  IMAD R6, R5, UR7, R6 ;  /* 0x0000000705067c24 */ /* 0x000fe2000f8e0206 */
[----:B------:R-:W-:-:S04]  /*22080*/  IADD3 R2, P1, R2, UR8, RZ ;  /* 0x0000000802027c10 */ /* 0x000fc8000ff3e0ff */
[----:B------:R-:W-:Y:S01]  /*22090*/  IADD3.X R3, R3, UR9, R6, P1, !PT ;  /* 0x0000000903037c10 */ /* 0x000fe20008ffe406 */
[----:B---3--:R-:W-:Y:S08]  /*220a0*/  BRA.DIV UR4, `(.L_x_1350) ;  /* 0x0000003604e07947 */ /* 0x008ff0000b800000 */
[----:B------:R-:W0:Y:S02]  /*220b0*/  S2R R7, SR_TID.X ;  /* 0x0000000000077919 */ /* 0x000e240000002100 */
[----:B0-----:R-:W-:Y:S02]  /*220c0*/  LOP3.LUT R8, R7, 0x7f, RZ, 0xc0, !PT ;  /* 0x0000007f07087812 */ /* 0x001fe400078ec0ff */
[----:B------:R-:W2:Y:S04]  /*220d0*/  LDL.LU R7, [R1+0x14] ;  /* 0x0000140001077983 */ /* 0x000ea80000300800 */
[----:B------:R-:W3:Y:S01]  /*220e0*/  LDL.LU R11, [R1+0x10] ;  /* 0x00001000010b7983 */ /* 0x000ee20000300800 */
[----:B------:R-:W-:-:S03]  /*220f0*/  SHF.R.U32.HI R10, RZ, 0x2, R8 ;  /* 0x00000002ff0a7819 */ /* 0x000fc60000011608 */
[----:B------:R-:W0:Y:S01]  /*22100*/  SHFL.IDX PT, R8, R0, RZ, 0x1c1f ;  /* 0x001c1fff00087589 */ /* 0x000e2200000e0000 */
[----:B--2---:R-:W-:-:S03]  /*22110*/  IMAD R5, R7, R9, RZ ;  /* 0x0000000907057224 */ /* 0x004fc600078e02ff */
[----:B------:R-:W2:Y:S01]  /*22120*/  SHFL.IDX PT, R7, R4, RZ, 0x1c1f ;  /* 0x001c1fff04077589 */ /* 0x000ea200000e0000 */
[----:B---3--:R-:W-:-:S05]  /*22130*/  IMAD.IADD R6, R10, 0x1, R11 ;  /* 0x000000010a067824 */ /* 0x008fca00078e020b */
[----:B------:R-:W-:-:S13]  /*22140*/  ISETP.GE.AND P1, PT, R6, R5, PT ;  /* 0x000000050600720c */ /* 0x000fda0003f26270 */
[----:B0-----:R-:W-:-:S05]  /*22150*/  @!P1 IADD3 R8, P2, R21, R8, RZ ;  /* 0x0000000815089210 */ /* 0x001fca0007f5e0ff */
[----:B--2---:R-:W-:-:S04]  /*22160*/  @!P1 IMAD.X R7, RZ, RZ, R7, P2 ;  /* 0x000000ffff079224 */ /* 0x004fc800010e0607 */
[----:B------:R-:W-:Y:S02]  /*22170*/  @!P1 IMAD.MOV.U32 R9, RZ, RZ, R7 ;  /* 0x000000ffff099224 */ /* 0x000fe400078e0007 */
[----:B------:R-:W-:-:S03]  /*22180*/  VIADD R7, R6, 0x20 ;  /* 0x0000002006077836 */ /* 0x000fc60000000000 */
[----:B------:R-:W-:Y:S01]  /*22190*/  @!PT LDS RZ, [RZ] ;  /* 0x00000000fffff984 */ /* 0x000fe20000000800 */
[----:B-----5:R0:W-:Y:S02]  /*221a0*/  @!P1 LDGSTS.E.BYPASS.LTC128B.128 [R20+0xb000], desc[UR44][R8.64], !P0 ;  /* 0x0b00000008149fae */ /* 0x0201e4000c101d6c */
[----:B------:R-:W-:Y:S02]  /*221b0*/  ISETP.GE.AND P1, PT, R7, R5, PT ;  /* 0x000000050700720c */ /* 0x000fe40003f26270 */
[----:B------:R-:W-:Y:S04]  /*221c0*/  SHFL.IDX PT, R7, R4, 0x1, 0x1c1f ;  /* 0x003c1f0004077f89 */ /* 0x000fe800000e0000 */
[----:B0-----:R-:W0:Y:S07]  /*221d0*/  SHFL.IDX PT, R8, R0, 0x1, 0x1c1f ;  /* 0x003c1f0000087f89 */ /* 0x001e2e00000e0000 */
[----:B0-----:R-:W-:-:S05]  /*221e0*/  @!P1 IADD3 R8, P2, R21, R8, RZ ;  /* 0x0000000815089210 */ /* 0x001fca0007f5e0ff */
[----:B------:R-:W-:-:S04]  /*221f0*/  @!P1 IMAD.X R7, RZ, RZ, R7, P2 ;  /* 0x000000ffff079224 */ /* 0x000fc800010e0607 */
[----:B------:R-:W-:Y:S02]  /*22200*/  @!P1 IMAD.MOV.U32 R9, RZ, RZ, R7 ;  /* 0x000000ffff099224 */ /* 0x000fe400078e0007 */
[----:B------:R-:W-:-:S03]  /*22210*/  VIADD R7, R6, 0x40 ;  /* 0x0000004006077836 */ /* 0x000fc60000000000 */
[----:B------:R0:W-:Y:S02]  /*22220*/  @!P1 LDGSTS.E.BYPASS.LTC128B.128 [R20+0xb800], desc[UR44][R8.64], !P0 ;  /* 0x0b80000008149fae */ /* 0x0001e4000c101d6c */
[----:B------:R-:W-:Y:S02]  /*22230*/  ISETP.GE.AND P1, PT, R7, R5, PT ;  /* 0x000000050700720c */ /* 0x000fe40003f26270 */
[----:B------:R-:W-:Y:S04]  /*22240*/  SHFL.IDX PT, R7, R4, 0x2, 0x1c1f ;  /* 0x005c1f0004077f89 */ /* 0x000fe800000e0000 */
[----:B------:R-:W-:Y:S04]  /*22250*/  SHFL.IDX PT, R4, R4, 0x3, 0x1c1f ;  /* 0x007c1f0004047f89 */ /* 0x000fe800000e0000 */
[----:B0-----:R-:W0:Y:S03]  /*22260*/  SHFL.IDX PT, R8, R0, 0x2, 0x1c1f ;  /* 0x005c1f0000087f89 */ /* 0x001e2600000e0000 */
[----:B0-----:R-:W-:-:S05]  /*22270*/  @!P1 IADD3 R8, P2, R21, R8, RZ ;  /* 0x0000000815089210 */ /* 0x001fca0007f5e0ff */
[----:B------:R-:W-:-:S04]  /*22280*/  @!P1 IMAD.X R7, RZ, RZ, R7, P2 ;  /* 0x000000ffff079224 */ /* 0x000fc800010e0607 */
[----:B------:R-:W-:Y:S02]  /*22290*/  @!P1 IMAD.MOV.U32 R9, RZ, RZ, R7 ;  /* 0x000000ffff099224 */ /* 0x000fe400078e0007 */
[----:B------:R-:W-:Y:S04]  /*222a0*/  SHFL.IDX PT, R7, R2, RZ, 0x1c1f ;  /* 0x001c1fff02077589 */ /* 0x000fe800000e0000 */
[----:B------:R0:W-:Y:S04]  /*222b0*/  @!P1 LDGSTS.E.BYPASS.LTC128B.128 [R20+0xc000], desc[UR44][R8.64], !P0 ;  /* 0x0c00000008149fae */ /* 0x0001e8000c101d6c */
[----:B------:R-:W-:Y:S04]  /*222c0*/  SHFL.IDX PT, R2, R2, 0x1, 0x1c1f ;  /* 0x003c1f0002027f89 */ /* 0x000fe800000e0000 */
        /* <DEDUP_REMOVED lines=10> */
[----:B------:R2:W-:Y:S01]  /*22370*/  @!P1 LDGSTS.E.BYPASS.LTC128B.128 [R20+0xc800], desc[UR44][R8.64], !P0 ;  /* 0x0c80000008149fae */ /* 0x0005e2000c101d6c */
[----:B------:R-:W-:-:S05]  /*22380*/  @!P2 IADD3 R7, P1, R21, R7, RZ ;  /* 0x000000071507a210 */ /* 0x000fca0007f3e0ff */
[----:B0-----:R-:W-:Y:S02]  /*22390*/  @!P2 IMAD.X R0, RZ, RZ, R0, P1 ;  /* 0x000000ffff00a224 */ /* 0x001fe400008e0600 */
[----:B--2---:R-:W-:Y:S02]  /*223a0*/  @!P2 IMAD.MOV.U32 R8, RZ, RZ, R7 ;  /* 0x000000ffff08a224 */ /* 0x004fe400078e0007 */
[----:B------:R-:W-:-:S05]  /*223b0*/  @!P2 IMAD.MOV.U32 R9, RZ, RZ, R0 ;  /* 0x000000ffff09a224 */ /* 0x000fca00078e0000 */
[----:B---3--:R0:W-:Y:S02]  /*223c0*/  @!P2 LDGSTS.E.BYPASS.LTC128B.128 [R20+0xd000], desc[UR44][R8.64], !P0 ;  /* 0x0d0000000814afae */ /* 0x0081e4000c101d6c */
.L_x_1459:
        /* <DEDUP_REMOVED lines=10> */
.L_x_1351:
        /* <DEDUP_REMOVED lines=18> */
.L_x_1460:
[----:B------:R-:W-:Y:S05]  /*22590*/  BSYNC B0 ;  /* 0x0000000000007941 */ /* 0x000fea0003800000 */
.L_x_1352:
[----:B------:R-:W2:Y:S02]  /*225a0*/  LDL.LU R2, [R1+0x20] ;  /* 0x0000200001027983 */ /* 0x000ea40000300800 */
[----:B--2---:R-:W-:-:S05]  /*225b0*/  VIADD R0, R2, 0xfffffffe ;  /* 0xfffffffe02007836 */ /* 0x004fca0000000000 */
[----:B------:R-:W-:-:S13]  /*225c0*/  ISETP.GE.AND P0, PT, R0, R26, PT ;  /* 0x0000001a0000720c */ /* 0x000fda0003f06270 */
[----:B------:R-:W-:Y:S05]  /*225d0*/  @!P0 BRA `(.L_x_1354) ;  /* 0x0000000800ec8947 */ /* 0x000fea0003800000 */
[----:B------:R-:W-:Y:S02]  /*225e0*/  IMAD.MOV.U32 R6, RZ, RZ, R22 ;  /* 0x000000ffff067224 */ /* 0x000fe400078e0016 */
[----:B------:R-:W-:-:S07]  /*225f0*/  IMAD.MOV.U32 R7, RZ, RZ, R28 ;  /* 0x000000ffff077224 */ /* 0x000fce00078e001c */
.L_x_1374:
        /* <DEDUP_REMOVED lines=10> */
[----:B0-----:R-:W-:Y:S01]  /*226a0*/  IMAD.MOV.U32 R8, RZ, RZ, R0 ;  /* 0x000000ffff087224 */ /* 0x001fe200078e0000 */
[----:B------:R-:W-:-:S04]  /*226b0*/  ISETP.NE.U32.AND P0, PT, RZ, UR4, PT ;  /* 0x00000004ff007c0c */ /* 0x000fc8000bf05070 */
[----:B------:R-:W-:-:S13]  /*226c0*/  ISETP.NE.AND.EX P0, PT, RZ, UR5, PT, P0 ;  /* 0x00000005ff007c0c */ /* 0x000fda000bf05300 */
[----:B------:R-:W-:Y:S05]  /*226d0*/  @!P0 BRA `(.L_x_1357) ;  /* 0x0000000000488947 */ /* 0x000fea0003800000 */
[----:B------:R-:W2:Y:S01]  /*226e0*/  LDL R5, [R1] ;  /* 0x0000000001057983 */ /* 0x000ea20000100800 */
[----:B------:R-:W0:Y:S01]  /*226f0*/  LDC R8, c[0x0][0x43c] ;  /* 0x00010f00ff087b82 */ /* 0x000e220000000800 */
[----:B------:R-:W-:Y:S01]  /*22700*/  ULDC.64 UR6, c[0x0][0x428] ;  /* 0x00010a0000067ab9 */ /* 0x000fe20000000a00 */
[----:B0-----:R-:W-:-:S13]  /*22710*/  ISETP.NE.AND P0, PT, R8, 0x1, PT ;  /* 0x000000010800780c */ /* 0x001fda0003f05270 */
[----:B------:R-:W0:Y:S02]  /*22720*/  @P0 LDC.64 R2, c[0x0][0x440] ;  /* 0x00011000ff020b82 */ /* 0x000e240000000a00 */
[----:B0-----:R-:W-:-:S04]  /*22730*/  @P0 IMAD.HI.U32 R4, R0, R2, RZ ;  /* 0x0000000200040227 */ /* 0x001fc800078e00ff */
[----:B------:R-:W-:Y:S01]  /*22740*/  IMAD.MOV.U32 R2, RZ, RZ, R0 ;  /* 0x000000ffff027224 */ /* 0x000fe200078e0000 */
[----:B------:R-:W-:-:S05]  /*22750*/  @P0 SHF.R.U32.HI R2, RZ, R3, R4 ;  /* 0x00000003ff020219 */ /* 0x000fca0000011604 */
[----:B------:R-:W-:-:S04]  /*22760*/  IMAD.MOV R3, RZ, RZ, -R2 ;  /* 0x000000ffff037224 */ /* 0x000fc800078e0a02 */
[----:B------:R-:W-:Y:S01]  /*22770*/  IMAD R8, R8, R3, R0 ;  /* 0x0000000308087224 */ /* 0x000fe200078e0200 */
[----:B------:R-:W-:-:S03]  /*22780*/  SHF.R.S32.HI R3, RZ, 0x1f, R2 ;  /* 0x0000001fff037819 */ /* 0x000fc60000011402 */
[----:B------:R-:W-:-:S04]  /*22790*/  IMAD.WIDE.U32 R2, R25, UR6, R2 ;  /* 0x0000000619027c25 */ /* 0x000fc8000f8e0002 */
[----:B--2---:R-:W-:-:S04]  /*227a0*/  IMAD R4, R5, UR6, RZ ;  /* 0x0000000605047c24 */ /* 0x004fc8000f8e02ff */
[----:B------:R-:W-:-:S04]  /*227b0*/  IMAD R4, R25, UR7, R4 ;  /* 0x0000000719047c24 */ /* 0x000fc8000f8e0204 */
[----:B------:R-:W-:Y:S01]  /*227c0*/  IMAD.IADD R3, R4, 0x1, R3 ;  /* 0x0000000104037824 */ /* 0x000fe200078e0203 */
[----:B------:R-:W-:-:S04]  /*227d0*/  LEA R4, P0, R2, UR4, 0x2 ;  /* 0x0000000402047c11 */ /* 0x000fc8000f8010ff */
[----:B------:R-:W-:-:S05]  /*227e0*/  LEA.HI.X R5, R2, UR5, R3, 0x2, P0 ;  /* 0x0000000502057c11 */ /* 0x000fca00080f1403 */
[----:B------:R0:W5:Y:S04]  /*227f0*/  LDG.E R18, desc[UR44][R4.64] ;  /* 0x0000002c04127981 */ /* 0x000168000c1e1900 */
.L_x_1357:
[----:B0-----:R-:W-:Y:S01]  /*22800*/  IMAD R4, R22, 0x8, R19 ;  /* 0x0000000816047824 */ /* 0x001fe200078e0213 */
[----:B------:R-:W-:Y:S01]  /*22810*/  SHF.L.U32 R3, R28, 0x1f, RZ ;  /* 0x0000001f1c037819 */ /* 0x000fe200000006ff */
[----:B------:R-:W0:Y:S01]  /*22820*/  S2R R2, SR_TID.X ;  /* 0x0000000000027919 */ /* 0x000e220000002100 */
[----:B------:R-:W-:Y:S02]  /*22830*/  BSSY B1, `(.L_x_1358) ;  /* 0x0000005000017945 */ /* 0x000fe40003800000 */
[----:B------:R-:W2:Y:S01]  /*22840*/  SYNCS.PHASECHK.TRANS64.TRYWAIT P0, [R4+URZ+0x13280], R3 ;  /* 0x01328003040075a7 */ /* 0x000ea2000800017f */
[----:B0-----:R-:W-:-:S04]  /*22850*/  LOP3.LUT R2, R2, 0x7f, RZ, 0xc0, !PT ;  /* 0x0000007f02027812 */ /* 0x001fc800078ec0ff */
[----:B------:R-:W-:Y:S01]  /*22860*/  ISETP.NE.AND P1, PT, R2, RZ, PT ;  /* 0x000000ff0200720c */ /* 0x000fe20003f25270 */
[----:B--2---:R-:W-:-:S12]  /*22870*/  @!P0 BRA `(.L_x_1359) ;  /* 0x0000003400e08947 */ /* 0x004fd80003800000 */
.L_x_1461:
[----:B------:R-:W-:Y:S05]  /*22880*/  BSYNC B1 ;  /* 0x0000000000017941 */ /* 0x000fea0003800000 */
.L_x_1358:
        /* <DEDUP_REMOVED lines=9> */
.L_x_1361:
[----:B------:R-:W-:Y:S05]  /*22920*/  BSYNC B1 ;  /* 0x0000000000017941 */ /* 0x000fea0003800000 */
.L_x_1360:
        /* <DEDUP_REMOVED lines=12> */
.L_x_1362:
        /* <DEDUP_REMOVED lines=13> */
.L_x_1462:
[----:B------:R-:W-:Y:S05]  /*22ac0*/  BSYNC B1 ;  /* 0x0000000000017941 */ /* 0x000fea0003800000 */
.L_x_1363:
[----:B------:R-:W-:Y:S01]  /*22ad0*/  BSSY B1, `(.L_x_1365) ;  /* 0x000000b000017945 */ /* 0x000fe20003800000 */
[----:B------:R-:W-:Y:S02]  /*22ae0*/  IMAD.MOV.U32 R8, RZ, RZ, 0x0 ;  /* 0x00000000ff087424 */ /* 0x000fe400078e00ff */
[----:B------:R-:W-:Y:S01]  /*22af0*/  IMAD.MOV.U32 R9, RZ, RZ, 0x14f00000 ;  /* 0x14f00000ff097424 */ /* 0x000fe200078e00ff */
[----:B------:R-:W-:Y:S06]  /*22b00*/  @P1 BRA `(.L_x_1366) ;  /* 0x00000000001c1947 */ /* 0x000fec0003800000 */
[----:B------:R-:W3:Y:S01]  /*22b10*/  S2R R11, SR_TID.X ;  /* 0x00000000000b7919 */ /* 0x000ee20000002100 */
[----:B0-2---:R-:W-:-:S04]  /*22b20*/  IMAD.MOV.U32 R3, RZ, RZ, 0x2800 ;  /* 0x00002800ff037424 */ /* 0x005fc800078e00ff */
[----:B------:R4:W-:Y:S01]  /*22b30*/  SYNCS.ARRIVE.TRANS64 RZ, [R4+URZ+0x13230], R3 ;  /* 0x0132300304ff79a7 */ /* 0x0009e2000800003f */
[----:B---3--:R-:W-:-:S04]  /*22b40*/  LOP3.LUT R11, R11, 0x1f, RZ, 0xc0, !PT ;  /* 0x0000001f0b0b7812 */ /* 0x008fc800078ec0ff */
[----:B------:R-:W-:-:S13]  /*22b50*/  ISETP.NE.AND P0, PT, R11, RZ, PT ;  /* 0x000000ff0b00720c */ /* 0x000fda0003f05270 */
[----:B----4-:R-:W-:Y:S05]  /*22b60*/  @!P0 BRA `(.L_x_1366) ;  /* 0x0000000000048947 */ /* 0x010fea0003800000 */
[----:B------:R-:W-:Y:S01]  /*22b70*/  BPT.TRAP 0x1 ;  /* 0x000000040000795c */ /* 0x000fe20000300000 */
.L_x_1366:
[----:B------:R-:W-:Y:S05]  /*22b80*/  BSYNC B1 ;  /* 0x0000000000017941 */ /* 0x000fea0003800000 */
.L_x_1365:
        /* <DEDUP_REMOVED lines=8> */
.L_x_1367:
        /* <DEDUP_REMOVED lines=10> */
.L_x_1356:
[----:B------:R-:W-:Y:S05]  /*22cb0*/  BSYNC B0 ;  /* 0x0000000000007941 */ /* 0x000fea0003800000 */
.L_x_1355:
[----:B------:R-:W2:Y:S02]  /*22cc0*/  LDL R3, [R1+0x44] ;  /* 0x0000440001037983 */ /* 0x000ea40000100800 */
[----:B--2---:R-:W-:-:S13]  /*22cd0*/  ISETP.NE.AND P0, PT, R3, 0x3, PT ;  /* 0x000000030300780c */ /* 0x004fda0003f05270 */
[----:B------:R-:W-:Y:S05]  /*22ce0*/  @!P0 BRA `(.L_x_1368) ;  /* 0x0000000000048947 */ /* 0x000fea0003800000 */
[----:B------:R-:W-:Y:S01]  /*22cf0*/  BPT.TRAP 0x1 ;  /* 0x000000040000795c */ /* 0x000fe20000300000 */
.L_x_1368:
[----:B------:R-:W2:Y:S01]  /*22d00*/  LDL R4, [R1+0x1c] ;  /* 0x00001c0001047983 */ /* 0x000ea20000100800 */
[----:B------:R-:W-:Y:S01]  /*22d10*/  LOP3.LUT R2, R7, 0x1, RZ, 0x3c, !PT ;  /* 0x0000000107027812 */ /* 0x000fe200078e3cff */
[----:B------:R-:W-:Y:S01]  /*22d20*/  IMAD R3, R6, 0x8, R19 ;  /* 0x0000000806037824 */ /* 0x000fe200078e0213 */
[----:B------:R-:W-:Y:S02]  /*22d30*/  BSSY B0, `(.L_x_1369) ;  /* 0x0000005000007945 */ /* 0x000fe40003800000 */
[----:B------:R-:W-:-:S04]  /*22d40*/  SHF.L.U32 R2, R2, 0x1f, RZ ;  /* 0x0000001f02027819 */ /* 0x000fc800000006ff */
[----:B------:R-:W3:Y:S01]  /*22d50*/  SYNCS.PHASECHK.TRANS64.TRYWAIT P0, [R3+URZ+0x13270], R2 ;  /* 0x01327002030075a7 */ /* 0x000ee2000800017f */
[----:B--2---:R-:W-:Y:S01]  /*22d60*/  ISETP.NE.AND P1, PT, R4, 0x3, PT ;  /* 0x000000030400780c */ /* 0x004fe20003f25270 */
[----:B---3--:R-:W-:-:S12]  /*22d70*/  @!P0 BRA `(.L_x_1370) ;  /* 0x0000003000c88947 */ /* 0x008fd80003800000 */
.L_x_1463:
[----:B------:R-:W-:Y:S05]  /*22d80*/  BSYNC B0 ;  /* 0x0000000000007941 */ /* 0x000fea0003800000 */
.L_x_1369:
[----:B------:R-:W-:Y:S05]  /*22d90*/  @!P1 BRA `(.L_x_1371) ;  /* 0x0000000000049947 */ /* 0x000fea0003800000 */
[----:B------:R-:W-:Y:S01]  /*22da0*/  BPT.TRAP 0x1 ;  /* 0x000000040000795c */ /* 0x000fe20000300000 */
.L_x_1371:
[----:B--2---:R-:W-:Y:S01]  /*22db0*/  SHF.L.U32 R2, R7, 0x1f, RZ ;  /* 0x0000001f07027819 */ /* 0x004fe200000006ff */
[----:B------:R-:W-:-:S03]  /*22dc0*/  IMAD R10, R6, 0x2800, RZ ;  /* 0x00002800060a7824 */ /* 0x000fc600078e02ff */
[----:B------:R-:W2:Y:S02]  /*22dd0*/  SYNCS.PHASECHK.TRANS64.TRYWAIT P0, [R3+URZ+0x13260], R2 ;  /* 0x01326002030075a7 */ /* 0x000ea4000800017f */
[----:B--2---:R-:W-:Y:S05]  /*22de0*/  @!P0 BRA `(.L_x_1372) ;  /* 0x0000003000c08947 */ /* 0x004fea0003800000 */
.L_x_1464:
[----:B------:R-:W2:Y:S04]  /*22df0*/  LDL R4, [R1+0xc] ;  /* 0x00000c0001047983 */ /* 0x000ea80000100800 */
[----:B------:R-:W3:Y:S01]  /*22e00*/  LDL R11, [R1+0x8] ;  /* 0x00000800010b7983 */ /* 0x000ee20000100800 */
[----:B------:R-:W-:Y:S05]  /*22e10*/  WARPSYNC.ALL ;  /* 0x0000000000007948 */ /* 0x000fea0003800000 */
[----:B--2---:R-:W-:-:S02]  /*22e20*/  LOP3.LUT R2, R10, R4, RZ, 0xfc, !PT ;  /* 0x000000040a027212 */ /* 0x004fc400078efcff */
[----:B---3--:R-:W-:-:S03]  /*22e30*/  LOP3.LUT R12, R10, R11, RZ, 0xfc, !PT ;  /* 0x0000000b0a0c7212 */ /* 0x008fc600078efcff */
        /* <DEDUP_REMOVED lines=40> */
.L_x_1373:
[----:B------:R-:W3:Y:S01]  /*230c0*/  S2R R2, SR_TID.X ;  /* 0x0000000000027919 */ /* 0x000ee20000002100 */
[----:B--2---:R2:W-:Y:S01]  /*230d0*/  SYNCS.ARRIVE.TRANS64.A1T0 RZ, [R3+URZ+0x13250], RZ ;  /* 0x013250ff03ff79a7 */ /* 0x0045e2000810003f */
[----:B------:R-:W-:Y:S02]  /*230e0*/  IMAD.MOV.U32 R6, RZ, RZ, R22 ;  /* 0x000000ffff067224 */ /* 0x000fe400078e0016 */
[----:B------:R-:W-:Y:S01]  /*230f0*/  IMAD.MOV.U32 R7, RZ, RZ, R28 ;  /* 0x000000ffff077224 */ /* 0x000fe200078e001c */
[----:B---3--:R-:W-:Y:S01]  /*23100*/  LOP3.LUT R2, R2, 0x7f, RZ, 0xc0, !PT ;  /* 0x0000007f02027812 */ /* 0x008fe200078ec0ff */
[----:B------:R-:W-:Y:S03]  /*23110*/  BAR.SYNC.DEFER_BLOCKING 0x2, 0x80 ;  /* 0x0082000000007b1d */ /* 0x000fe60000010000 */
[----:B------:R-:W-:-:S13]  /*23120*/  ISETP.NE.AND P0, PT, R2, RZ, PT ;  /* 0x000000ff0200720c */ /* 0x000fda0003f05270 */
[----:B--2---:R-:W-:-:S05]  /*23130*/  @!P0 VIADD R3, R3, 0x13280 ;  /* 0x0001328003038836 */ /* 0x004fca0000000000 */
[----:B------:R-:W-:-:S04]  /*23140*/  @!P0 PRMT R3, RZ, 0x654, R3 ;  /* 0x00000654ff038816 */ /* 0x000fc80000000003 */
[----:B------:R2:W-:Y:S01]  /*23150*/  @!P0 SYNCS.ARRIVE.TRANS64.RED.A1T0 RZ, [R3+URZ], RZ ;  /* 0x000000ff03ff89a7 */ /* 0x0005e2000810043f */
[C---:B------:R-:W-:Y:S01]  /*23160*/  ISETP.GT.AND P0, PT, R0.reuse, R26, PT ;  /* 0x0000001a0000720c */ /* 0x040fe20003f04270 */
[----:B------:R-:W-:-:S12]  /*23170*/  VIADD R0, R0, 0xffffffff ;  /* 0xffffffff00007836 */ /* 0x000fd80000000000 */
[----:B--2---:R-:W-:Y:S05]  /*23180*/  @P0 BRA `(.L_x_1374) ;  /* 0xfffffff4001c0947 */ /* 0x004fea000383ffff */
.L_x_1354:
        /* <DEDUP_REMOVED lines=16> */
[----:B------:R-:W3:Y:S01]  /*23290*/  POPC R7, R4 ;  /* 0x0000000400077309 */ /* 0x000ee20000000000 */
[----:B--2---:R-:W3:Y:S02]  /*232a0*/  SHFL.IDX PT, R0, R3, R0, 0x1f ;  /* 0x00001f0003007589 */ /* 0x004ee400000e0000 */
[----:B---3--:R-:W-:-:S07]  /*232b0*/  IADD3 R24, R0, UR36, R7 ;  /* 0x0000002400187c10 */ /* 0x008fce000fffe007 */
.L_x_1376:
[----:B------:R-:W-:Y:S05]  /*232c0*/  BSYNC B0 ;  /* 0x0000000000007941 */ /* 0x000fea0003800000 */
.L_x_1375:
[----:B------:R-:W-:Y:S05]  /*232d0*/  @!P2 BRA `(.L_x_1377) ;  /* 0x000000000004a947 */ /* 0x000fea0003800000 */
[----:B------:R-:W-:Y:S01]  /*232e0*/  BPT.TRAP 0x1 ;  /* 0x000000040000795c */ /* 0x000fe20000300000 */
.L_x_1377:
        /* <DEDUP_REMOVED lines=8> */
.L_x_1465:
[----:B------:R-:W-:Y:S05]  /*23370*/  BSYNC B0 ;  /* 0x0000000000007941 */ /* 0x000fea0003800000 */
.L_x_1378:
[----:B------:R-:W-:Y:S05]  /*23380*/  @!P2 BRA `(.L_x_1380) ;  /* 0x000000000004a947 */ /* 0x000fea0003800000 */
[----:B------:R-:W-:Y:S01]  /*23390*/  BPT.TRAP 0x1 ;  /* 0x000000040000795c */ /* 0x000fe20000300000 */
.L_x_1380:
[----:B--2---:R-:W-:-:S04]  /*233a0*/  SHF.L.U32 R0, R28, 0x1f, RZ ;  /* 0x0000001f1c007819 */ /* 0x004fc800000006ff */
[----:B------:R-:W2:Y:S02]  /*233b0*/  SYNCS.PHASECHK.TRANS64.TRYWAIT P1, [R3+URZ+0x13260], R0 ;  /* 0x01326000030075a7 */ /* 0x000ea4000802017f */
[----:B--2---:R-:W-:Y:S05]  /*233c0*/  @!P1 BRA `(.L_x_1381) ;  /* 0x0000002c00709947 */ /* 0x004fea0003800000 */
.L_x_1466:
[----:B------:R-:W2:Y:S04]  /*233d0*/  LDL R4, [R1+0xc] ;  /* 0x00000c0001047983 */ /* 0x000ea80000100800 */
[----:B0-----:R-:W3:Y:S01]  /*233e0*/  LDL R10, [R1+0x8] ;  /* 0x00000800010a7983 */ /* 0x001ee20000100800 */
[----:B------:R-:W-:Y:S01]  /*233f0*/  IMAD R2, R22, 0x2800, RZ ;  /* 0x0000280016027824 */ /* 0x000fe200078e02ff */
        /* <DEDUP_REMOVED lines=43> */
.L_x_1382:
[----:B--2---:R2:W-:Y:S01]  /*236b0*/  SYNCS.ARRIVE.TRANS64.A1T0 RZ, [R3+URZ+0x13250], RZ ;  /* 0x013250ff03ff79a7 */ /* 0x0045e2000810003f */
[----:B------:R-:W-:Y:S02]  /*236c0*/  @!P0 VIADD R0, R3, 0x13280 ;  /* 0x0001328003008836 */ /* 0x000fe40000000000 */
[----:B------:R-:W-:-:S03]  /*236d0*/  VIADD R22, R22, 0x1 ;  /* 0x0000000116167836 */ /* 0x000fc60000000000 */
[----:B------:R-:W-:Y:S01]  /*236e0*/  @!P0 PRMT R0, RZ, 0x654, R0 ;  /* 0x00000654ff008816 */ /* 0x000fe20000000000 */
[----:B------:R-:W-:Y:S06]  /*236f0*/  BAR.SYNC.DEFER_BLOCKING 0x2, 0x80 ;  /* 0x0082000000007b1d */ /* 0x000fec0000010000 */
[----:B------:R3:W-:Y:S01]  /*23700*/  @!P0 SYNCS.ARRIVE.TRANS64.RED.A1T0 RZ, [R0+URZ], RZ ;  /* 0x000000ff00ff89a7 */ /* 0x0007e2000810043f */
[----:B------:R-:W-:-:S04]  /*23710*/  ISETP.NE.AND P0, PT, R22, 0x2, PT ;  /* 0x000000021600780c */ /* 0x000fc80003f05270 */
[----:B--2---:R-:W-:Y:S02]  /*23720*/  SEL R3, RZ, 0x1, P0 ;  /* 0x00000001ff037807 */ /* 0x004fe40000000000 */
[----:B------:R-:W-:Y:S02]  /*23730*/  SEL R22, R22, RZ, P0 ;  /* 0x000000ff16167207 */ /* 0x000fe40000000000 */
[----:B---3--:R-:W-:-:S07]  /*23740*/  LOP3.LUT R28, R28, R3, RZ, 0x3c, !PT ;  /* 0x000000031c1c7212 */ /* 0x008fce00078e3cff */
.L_x_1331:
        /* <DEDUP_REMOVED lines=11> */
.L_x_1383:
        /* <DEDUP_REMOVED lines=15> */
[C---:B------:R-:W-:Y:S01]  /*238f0*/  ISETP.GE.U32.AND P2, PT, R10.reuse, 0x2, PT ;  /* 0x000000020a00780c */ /* 0x040fe20003f46070 */
[----:B------:R-:W-:Y:S01]  /*23900*/  IMAD.MOV.U32 R5, RZ, RZ, RZ ;  /* 0x000000ffff057224 */ /* 0x000fe200078e00ff */
[C---:B------:R-:W-:Y:S01]  /*23910*/  ISETP.GE.U32.AND P3, PT, R10.reuse, 0x4, PT ;  /* 0x000000040a00780c */ /* 0x040fe20003f66070 */
[----:B------:R-:W-:Y:S01]  /*23920*/  SHFL.IDX PT, R0, R24, RZ, 0x1f ;  /* 0x00001fff18007589 */ /* 0x000fe200000e0000 */
[C---:B------:R-:W-:Y:S02]  /*23930*/  ISETP.GE.U32.AND P4, PT, R10.reuse, 0x8, PT ;  /* 0x000000080a00780c */ /* 0x040fe40003f86070 */
[----:B------:R-:W-:Y:S01]  /*23940*/  ISETP.GE.U32.AND P5, PT, R10, 0x10, PT ;  /* 0x000000100a00780c */ /* 0x000fe20003fa6070 */
[----:B------:R0:W-:Y:S02]  /*23950*/  SHFL.IDX PT, R6, R24, 0x1, 0x1f ;  /* 0x00201f0018067f89 */ /* 0x0001e400000e0000 */
[----:B0-----:R-:W-:-:S02]  /*23960*/  IMAD.MOV.U32 R24, RZ, RZ, RZ ;  /* 0x000000ffff187224 */ /* 0x001fc400078e00ff */
[----:B---3--:R-:W-:Y:S02]  /*23970*/  @!P1 IMAD.MOV.U32 R25, RZ, RZ, R7 ;  /* 0x000000ffff199224 */ /* 0x008fe400078e0007 */
[----:B--2---:R-:W-:Y:S01]  /*23980*/  @!P1 IMAD.MOV.U32 R5, RZ, RZ, R4 ;  /* 0x000000ffff059224 */ /* 0x004fe200078e0004 */
        /* <DEDUP_REMOVED lines=18> */
.L_x_1476:
[----:B------:R-:W-:Y:S02]  /*23ab0*/  ULDC UR4, c[0x0][0xc38] ;  /* 0x00030e0000047ab9 */ /* 0x000fe40000000800 */
[----:B------:R-:W-:-:S04]  /*23ac0*/  IMAD.U32 R4, RZ, RZ, UR4 ;  /* 0x00000004ff047e24 */ /* 0x000fc8000f8e00ff */
[----:B--2---:R-:W-:-:S04]  /*23ad0*/  IMAD R3, R14, R4, RZ ;  /* 0x000000040e037224 */ /* 0x004fc800078e02ff */
[----:B------:R-:W-:-:S05]  /*23ae0*/  IMAD.IADD R6, R6, 0x1, R3 ;  /* 0x0000000106067824 */ /* 0x000fca00078e0203 */
[----:B------:R-:W-:-:S13]  /*23af0*/  ISETP.GT.AND P6, PT, R6, R0, PT ;  /* 0x000000000600720c */ /* 0x000fda0003fc4270 */
[----:B------:R-:W-:Y:S05]  /*23b00*/  @P6 BRA `(.L_x_1386) ;  /* 0x0000000000a46947 */ /* 0x000fea0003800000 */
.L_x_1389:
[----:B0-----:R-:W0:Y:S01]  /*23b10*/  LDC R2, c[0x0][0xc3c] ;  /* 0x00030f00ff027b82 */ /* 0x001e220000000800 */
[----:B------:R-:W-:-:S05]  /*23b20*/  VIADD R27, R27, 0x1f ;  /* 0x0000001f1b1b7836 */ /* 0x000fca0000000000 */
[----:B0-----:R-:W-:-:S13]  /*23b30*/  ISETP.GE.AND P6, PT, R27, R2, PT ;  /* 0x000000021b00720c */ /* 0x001fda0003fc6270 */
[----:B------:R-:W-:Y:S05]  /*23b40*/  @P6 BRA `(.L_x_1387) ;  /* 0x0000000800c06947 */ /* 0x000fea0003800000 */
[----:B------:R-:W0:Y:S01]  /*23b50*/  S2R R3, SR_TID.X ;  /* 0x0000000000037919 */ /* 0x000e220000002100 */
[----:B------:R-:W-:Y:S01]  /*23b60*/  IMAD.MOV.U32 R25, RZ, RZ, RZ ;  /* 0x000000ffff197224 */ /* 0x000fe200078e00ff */
[----:B0-----:R-:W-:-:S05]  /*23b70*/  LOP3.LUT R3, R3, 0x1f, RZ, 0xc0, !PT ;  /* 0x0000001f03037812 */ /* 0x001fca00078ec0ff */
[----:B------:R-:W-:-:S05]  /*23b80*/  IMAD.IADD R4, R27, 0x1, R3 ;  /* 0x000000011b047824 */ /* 0x000fca00078e0203 */
        /* <DEDUP_REMOVED lines=27> */
.L_x_1484:
[----:B------:R-:W-:Y:S02]  /*23d40*/  ULDC UR4, c[0x0][0xc38] ;  /* 0x00030e0000047ab9 */ /* 0x000fe40000000800 */
[----:B------:R-:W-:-:S04]  /*23d50*/  IMAD.U32 R4, RZ, RZ, UR4 ;  /* 0x00000004ff047e24 */ /* 0x000fc8000f8e00ff */
[----:B--2---:R-:W-:-:S04]  /*23d60*/  IMAD R3, R14, R4, RZ ;  /* 0x000000040e037224 */ /* 0x004fc800078e02ff */
[----:B------:R-:W-:-:S05]  /*23d70*/  IMAD.IADD R6, R3, 0x1, R6 ;  /* 0x0000000103067824 */ /* 0x000fca00078e0206 */
[----:B------:R-:W-:-:S13]  /*23d80*/  ISETP.GT.AND P6, PT, R6, R0, PT ;  /* 0x000000000600720c */ /* 0x000fda0003fc4270 */
[----:B------:R-:W-:Y:S05]  /*23d90*/  @!P6 BRA `(.L_x_1389) ;  /* 0xfffffffc005ce947 */ /* 0x000fea000383ffff */
.L_x_1386:
[----:B------:R-:W-:Y:S01]  /*23da0*/  IMAD.IADD R6, R6, 0x1, -R3 ;  /* 0x0000000106067824 */ /* 0x000fe200078e0a03 */
[----:B------:R-:W-:-:S03]  /*23db0*/  UMOV UR4, 0xffffffff ;  /* 0xffffffff00047882 */ /* 0x000fc60000000000 */
[----:B------:R-:W-:-:S05]  /*23dc0*/  IMAD R3, R2, R4, R6 ;  /* 0x0000000402037224 */ /* 0x000fca00078e0206 */
[----:B------:R-:W-:Y:S01]  /*23dd0*/  ISETP.GT.AND P6, PT, R3, R0, PT ;  /* 0x000000000300720c */ /* 0x000fe20003fc4270 */
[----:B------:R-:W-:-:S12]  /*23de0*/  BRA.DIV UR4, `(.L_x_1390) ;  /* 0x0000002a04f87947 */ /* 0x000fd8000b800000 */
[----:B------:R-:W-:-:S04]  /*23df0*/  VOTE.ANY R3, PT, !P6 ;  /* 0x0000000000037806 */ /* 0x000fc800070e0100 */
[----:B------:R-:W2:Y:S02]  /*23e00*/  POPC R7, R3 ;  /* 0x0000000300077309 */ /* 0x000ea40000000000 */
[----:B--2---:R2:W3:Y:S01]  /*23e10*/  SHFL.IDX PT, R25, R25, R7, 0x1f ;  /* 0x00001f0719197589 */ /* 0x0044e200000e0000 */
[----:B------:R-:W-:-:S03]  /*23e20*/  IMAD.IADD R27, R7, 0x1, R27 ;  /* 0x00000001071b7824 */ /* 0x000fc600078e021b */
[----:B------:R2:W4:Y:S04]  /*23e30*/  SHFL.IDX PT, R5, R5, R7, 0x1f ;  /* 0x00001f0705057589 */ /* 0x00052800000e0000 */
.L_x_1489:
[----:B------:R-:W-:-:S13]  /*23e40*/  ISETP.NE.AND P0, PT, R3, RZ, PT ;  /* 0x000000ff0300720c */ /* 0x000fda0003f05270 */
[----:B------:R-:W-:Y:S05]  /*23e50*/  @!P0 BRA `(.L_x_1391) ;  /* 0x0000000000108947 */ /* 0x000fea0003800000 */
[----:B------:R-:W-:Y:S01]  /*23e60*/  UMOV UR4, 0xffffffff ;  /* 0xffffffff00047882 */ /* 0x000fe20000000000 */
[----:B------:R-:W-:Y:S02]  /*23e70*/  VIADD R12, R7, 0xffffffff ;  /* 0xffffffff070c7836 */ /* 0x000fe40000000000 */
[----:B------:R-:W-:Y:S05]  /*23e80*/  BRA.DIV UR4, `(.L_x_1392) ;  /* 0x0000002e04307947 */ /* 0x000fea000b800000 */
[----:B------:R0:W0:Y:S02]  /*23e90*/  SHFL.IDX PT, R24, R2, R12, 0x1f ;  /* 0x00001f0c02187589 */ /* 0x00002400000e0000 */
.L_x_1391:
[----:B----4-:R-:W-:Y:S01]  /*23ea0*/  ISETP.NE.AND P0, PT, R5, 0x1, PT ;  /* 0x000000010500780c */ /* 0x010fe20003f05270 */
[----:B0-----:R-:W-:-:S04]  /*23eb0*/  IMAD R24, R24, R4, R6 ;  /* 0x0000000418187224 */ /* 0x001fc800078e0206 */
[----:B------:R-:W-:-:S08]  /*23ec0*/  IMAD.IADD R0, R0, 0x1, -R24 ;  /* 0x0000000100007824 */ /* 0x000fd000078e0a18 */
[----:B------:R-:W-:Y:S05]  /*23ed0*/  @!P0 BRA `(.L_x_1393) ;  /* 0x0000000000dc8947 */ /* 0x000fea0003800000 */
[-C--:B---3--:R-:W-:Y:S01]  /*23ee0*/  IABS R4, R25.reuse ;  /* 0x0000001900047213 */ /* 0x088fe20000000000 */
[----:B------:R-:W-:Y:S01]  /*23ef0*/  IMAD.MOV.U32 R2, RZ, RZ, RZ ;  /* 0x000000ffff027224 */ /* 0x000fe200078e00ff */
[----:B------:R-:W-:Y:S02]  /*23f00*/  IABS R8, R25 ;  /* 0x0000001900087213 */ /* 0x000fe40000000000 */
[----:B------:R-:W0:Y:S03]  /*23f10*/  I2F.RP R6, R4 ;  /* 0x0000000400067306 */ /* 0x000e260000209400 */
[----:B------:R-:W-:-:S05]  /*23f20*/  IMAD.MOV R8, RZ, RZ, -R8 ;  /* 0x000000ffff087224 */ /* 0x000fca00078e0a08 */
[----:B0-----:R-:W2:Y:S02]  /*23f30*/  MUFU.RCP R6, R6 ;  /* 0x0000000600067308 */ /* 0x001ea40000001000 */
[----:B--2---:R-:W-:-:S06]  /*23f40*/  VIADD R7, R6, 0xffffffe ;  /* 0x0ffffffe06077836 */ /* 0x004fcc0000000000 */
[----:B------:R-:W0:Y:S02]  /*23f50*/  F2I.FTZ.U32.TRUNC.NTZ R3, R7 ;  /* 0x0000000700037305 */ /* 0x000e24000021f000 */
[----:B0-----:R-:W-:-:S04]  /*23f60*/  IMAD.MOV R9, RZ, RZ, -R3 ;  /* 0x000000ffff097224 */ /* 0x001fc800078e0a03 */
[----:B------:R-:W-:-:S04]  /*23f70*/  IMAD R9, R9, R4, RZ ;  /* 0x0000000409097224 */ /* 0x000fc800078e02ff */
[----:B------:R-:W-:Y:S01]  /*23f80*/  IMAD.HI.U32 R2, R3, R9, R2 ;  /* 0x0000000903027227 */ /* 0x000fe200078e0002 */
[----:B------:R-:W-:-:S05]  /*23f90*/  IABS R3, R0 ;  /* 0x0000000000037213 */ /* 0x000fca0000000000 */
[----:B------:R-:W-:-:S04]  /*23fa0*/  IMAD.HI.U32 R6, R2, R3, RZ ;  /* 0x0000000302067227 */ /* 0x000fc800078e00ff */
[----:B------:R-:W-:Y:S02]  /*23fb0*/  IMAD R3, R6, R8, R3 ;  /* 0x0000000806037224 */ /* 0x000fe400078e0203 */
[----:B------:R-:W-:-:S03]  /*23fc0*/  IMAD.MOV.U32 R2, RZ, RZ, RZ ;  /* 0x000000ffff027224 */ /* 0x000fc600078e00ff */
[----:B------:R-:W-:-:S13]  /*23fd0*/  ISETP.GT.U32.AND P1, PT, R4, R3, PT ;  /* 0x000000030400720c */ /* 0x000fda0003f24070 */
[----:B------:R-:W-:Y:S02]  /*23fe0*/  @!P1 IMAD.IADD R3, R3, 0x1, -R4 ;  /* 0x0000000103039824 */ /* 0x000fe400078e0a04 */
[----:B------:R-:W-:Y:S01]  /*23ff0*/  @!P1 VIADD R6, R6, 0x1 ;  /* 0x0000000106069836 */ /* 0x000fe20000000000 */
[----:B------:R-:W-:Y:S02]  /*24000*/  ISETP.NE.AND P1, PT, R25, RZ, PT ;  /* 0x000000ff1900720c */ /* 0x000fe40003f25270 */
[----:B------:R-:W-:Y:S02]  /*24010*/  ISETP.GE.U32.AND P0, PT, R3, R4, PT ;  /* 0x000000040300720c */ /* 0x000fe40003f06070 */
[----:B------:R-:W-:-:S04]  /*24020*/  IABS R4, R5 ;  /* 0x0000000500047213 */ /* 0x000fc80000000000 */
[----:B------:R-:W0:Y:S07]  /*24030*/  I2F.RP R7, R4 ;  /* 0x0000000400077306 */ /* 0x000e2e0000209400 */
[----:B------:R-:W-:Y:S01]  /*24040*/  @P0 VIADD R6, R6, 0x1 ;  /* 0x0000000106060836 */ /* 0x000fe20000000000 */
[----:B0-----:R-:W0:Y:S02]  /*24050*/  MUFU.RCP R7, R7 ;  /* 0x0000000700077308 */ /* 0x001e240000001000 */
[----:B0-----:R-:W-:-:S06]  /*24060*/  VIADD R8, R7, 0xffffffe ;  /* 0x0ffffffe07087836 */ /* 0x001fcc0000000000 */
[----:B------:R0:W2:Y:S02]  /*24070*/  F2I.FTZ.U32.TRUNC.NTZ R3, R8 ;  /* 0x0000000800037305 */ /* 0x0000a4000021f000 */
[----:B0-----:R-:W-:-:S05]  /*24080*/  IABS R8, R5 ;  /* 0x0000000500087213 */ /* 0x001fca0000000000 */
[----:B------:R-:W-:Y:S02]  /*24090*/  IMAD.MOV R8, RZ, RZ, -R8 ;  /* 0x000000ffff087224 */ /* 0x000fe400078e0a08 */
[----:B--2---:R-:W-:-:S04]  /*240a0*/  IMAD.MOV R9, RZ, RZ, -R3 ;  /* 0x000000ffff097224 */ /* 0x004fc800078e0a03 */
[----:B------:R-:W-:-:S04]  /*240b0*/  IMAD R9, R9, R4, RZ ;  /* 0x0000000409097224 */ /* 0x000fc800078e02ff */
[----:B------:R-:W-:Y:S01]  /*240c0*/  IMAD.HI.U32 R2, R3, R9, R2 ;  /* 0x0000000903027227 */ /* 0x000fe200078e0002 */
[----:B------:R-:W-:-:S04]  /*240d0*/  LOP3.LUT R3, R0, R25, RZ, 0x3c, !PT ;  /* 0x0000001900037212 */ /* 0x000fc800078e3cff */
[----:B------:R-:W-:-:S13]  /*240e0*/  ISETP.GE.AND P2, PT, R3, RZ, PT ;  /* 0x000000ff0300720c */ /* 0x000fda0003f46270 */
        /* <DEDUP_REMOVED lines=9> */
[----:B------:R-:W-:Y:S01]  /*24180*/  ISETP.GE.U32.AND P0, PT, R3, R4, PT ;  /* 0x000000040300720c */ /* 0x000fe20003f06070 */
[----:B------:R-:W-:-:S04]  /*24190*/  IMAD.MOV R3, RZ, RZ, -R6 ;  /* 0x000000ffff037224 */ /* 0x000fc800078e0a06 */
[----:B------:R-:W-:Y:S01]  /*241a0*/  IMAD R0, R25, R3, R0 ;  /* 0x0000000319007224 */ /* 0x000fe200078e0200 */
[----:B------:R-:W-:-:S04]  /*241b0*/  LOP3.LUT R3, R6, R5, RZ, 0x3c, !PT ;  /* 0x0000000506037212 */ /* 0x000fc800078e3cff */
[----:B------:R-:W-:-:S03]  /*241c0*/  ISETP.GE.AND P2, PT, R3, RZ, PT ;  /* 0x000000ff0300720c */ /* 0x000fc60003f46270 */
[----:B------:R-:W-:-:S10]  /*241d0*/  @P0 VIADD R2, R2, 0x1 ;  /* 0x0000000102020836 */ /* 0x000fd40000000000 */
[----:B------:R-:W-:Y:S01]  /*241e0*/  @!P2 IMAD.MOV R2, RZ, RZ, -R2 ;  /* 0x000000ffff02a224 */ /* 0x000fe200078e0a02 */
[----:B------:R-:W-:-:S05]  /*241f0*/  @!P1 LOP3.LUT R2, RZ, R5, RZ, 0x33, !PT ;  /* 0x00000005ff029212 */ /* 0x000fca00078e33ff */
[----:B------:R-:W-:-:S04]  /*24200*/  IMAD.MOV R3, RZ, RZ, -R2 ;  /* 0x000000ffff037224 */ /* 0x000fc800078e0a02 */
[C---:B------:R-:W-:Y:S02]  /*24210*/  IMAD R6, R5.reuse, R3, R6 ;  /* 0x0000000305067224 */ /* 0x040fe400078e0206 */
[----:B------:R-:W-:-:S04]  /*24220*/  IMAD R5, R5, 0x1000000, R2 ;  /* 0x0100000005057824 */ /* 0x000fc800078e0202 */
[----:B------:R-:W-:Y:S01]  /*24230*/  IMAD R26, R6, 0x10000, R5 ;  /* 0x00010000061a7824 */ /* 0x000fe200078e0205 */
[----:B------:R-:W-:Y:S06]  /*24240*/  BRA `(.L_x_1394) ;  /* 0x0000000000f47947 */ /* 0x000fec0003800000 */
.L_x_1393:
[----:B------:R-:W0:Y:S02]  /*24250*/  LDC.64 R2, c[0x0][0xc90] ;  /* 0x00032400ff027b82 */ /* 0x000e240000000a00 */
[----:B0-----:R-:W-:-:S05]  /*24260*/  IMAD.WIDE R2, R27, 0x4, R2 ;  /* 0x000000041b027825 */ /* 0x001fca00078e0202 */
[----:B------:R-:W3:Y:S02]  /*24270*/  LDG.E R6, desc[UR44][R2.64] ;  /* 0x0000002c02067981 */ /* 0x000ee4000c1e1900 */
[----:B---3--:R-:W-:-:S05]  /*24280*/  IMAD R5, R25, R6, RZ ;  /* 0x0000000619057224 */ /* 0x008fca00078e02ff */
[----:B--2---:R-:W-:-:S04]  /*24290*/  IABS R7, R5 ;  /* 0x0000000500077213 */ /* 0x004fc80000000000 */
[----:B------:R-:W0:Y:S08]  /*242a0*/  I2F.RP R9, R7 ;  /* 0x0000000700097306 */ /* 0x000e300000209400 */
[----:B0-----:R-:W0:Y:S02]  /*242b0*/  MUFU.RCP R9, R9 ;  /* 0x0000000900097308 */ /* 0x001e240000001000 */
[----:B0-----:R-:W-:-:S06]  /*242c0*/  VIADD R10, R9, 0xffffffe ;  /* 0x0ffffffe090a7836 */ /* 0x001fcc0000000000 */
[----:B------:R-:W0:Y:S02]  /*242d0*/  F2I.FTZ.U32.TRUNC.NTZ R3, R10 ;  /* 0x0000000a00037305 */ /* 0x000e24000021f000 */
[----:B0-----:R-:W-:-:S04]  /*242e0*/  IMAD.MOV R2, RZ, RZ, -R3 ;  /* 0x000000ffff027224 */ /* 0x001fc800078e0a03 */
[----:B------:R-:W-:Y:S02]  /*242f0*/  IMAD R8, R2, R7, RZ ;  /* 0x0000000702087224 */ /* 0x000fe400078e02ff */
[----:B------:R-:W-:-:S04]  /*24300*/  IMAD.MOV.U32 R2, RZ, RZ, RZ ;  /* 0x000000ffff027224 */ /* 0x000fc800078e00ff */
[----:B------:R-:W-:Y:S01]  /*24310*/  IMAD.HI.U32 R2, R3, R8, R2 ;  /* 0x0000000803027227 */ /* 0x000fe200078e0002 */
[----:B------:R-:W-:Y:S02]  /*24320*/  IABS R3, R0 ;  /* 0x0000000000037213 */ /* 0x000fe40000000000 */
[----:B------:R-:W-:-:S03]  /*24330*/  IABS R8, R5 ;  /* 0x0000000500087213 */ /* 0x000fc60000000000 */
[----:B------:R-:W-:-:S04]  /*24340*/  IMAD.HI.U32 R2, R2, R3, RZ ;  /* 0x0000000302027227 */ /* 0x000fc800078e00ff */
[----:B------:R-:W-:-:S04]  /*24350*/  IMAD.MOV R8, RZ, RZ, -R8 ;  /* 0x000000ffff087224 */ /* 0x000fc800078e0a08 */
        /* <DEDUP_REMOVED lines=11> */
[----:B------:R-:W-:Y:S02]  /*24410*/  IMAD R7, R6, R2, RZ ;  /* 0x0000000206077224 */ /* 0x000fe400078e02ff */
[----:B------:R-:W-:Y:S02]  /*24420*/  IMAD.MOV R2, RZ, RZ, -R2 ;  /* 0x000000ffff027224 */ /* 0x000fe400078e0a02 */
[----:B------:R-:W-:Y:S02]  /*24430*/  IMAD.MOV R3, RZ, RZ, -R7 ;  /* 0x000000ffff037224 */ /* 0x000fe400078e0a07 */
[----:B------:R-:W-:Y:S02]  /*24440*/  IMAD R0, R5, R2, R0 ;  /* 0x0000000205007224 */ /* 0x000fe400078e0200 */
[----:B------:R-:W-:Y:S01]  /*24450*/  IMAD.MOV.U32 R2, RZ, RZ, RZ ;  /* 0x000000ffff027224 */ /* 0x000fe200078e00ff */
[----:B------:R-:W-:-:S04]  /*24460*/  VIADDMNMX R4, R3, R4, R6, PT ;  /* 0x0000000403047246 */ /* 0x000fc80003800106 */
        /* <DEDUP_REMOVED lines=12> */
[----:B------:R-:W-:Y:S01]  /*24530*/  IMAD R3, R5, R3, R2 ;  /* 0x0000000305037224 */ /* 0x000fe200078e0202 */
[----:B------:R-:W-:Y:S02]  /*24540*/  LOP3.LUT R2, R0, R4, RZ, 0x3c, !PT ;  /* 0x0000000400027212 */ /* 0x000fe400078e3cff */
[----:B------:R-:W-:Y:S02]  /*24550*/  IADD3 R0, R7, 0x1000000, R0 ;  /* 0x0100000007007810 */ /* 0x000fe40007ffe000 */
        /* <DEDUP_REMOVED lines=10> */
[----:B------:R-:W-:Y:S02]  /*24600*/  IMAD R26, R5, R4, R0 ;  /* 0x00000004051a7224 */ /* 0x000fe400078e0200 */
[----:B------:R-:W-:-:S07]  /*24610*/  IMAD.MOV.U32 R0, RZ, RZ, R5 ;  /* 0x000000ffff007224 */ /* 0x000fce00078e0005 */
.L_x_1394:
[----:B------:R-:W-:-:S05]  /*24620*/  LOP3.LUT R0, RZ, R0, RZ, 0x33, !PT ;  /* 0x00000000ff007212 */ /* 0x000fca00078e33ff */
[----:B------:R-:W-:Y:S01]  /*24630*/  IMAD.IADD R25, R25, 0x1, R0 ;  /* 0x0000000119197824 */ /* 0x000fe200078e0200 */
[----:B------:R-:W-:Y:S06]  /*24640*/  BRA `(.L_x_1395) ;  /* 0x00000000001c7947 */ /* 0x000fec0003800000 */
.L_x_1387:
[----:B------:R-:W-:Y:S01]  /*24650*/  UMOV UR4, URZ ;  /* 0x0000003f00047c82 */ /* 0x000fe20008000000 */
[----:B------:R-:W-:Y:S01]  /*24660*/  UMOV UR5, URZ ;  /* 0x0000003f00057c82 */ /* 0x000fe20008000000 */
[----:B------:R-:W-:Y:S01]  /*24670*/  ULDC UR6, c[0x0][0xc3c] ;  /* 0x00030f0000067ab9 */ /* 0x000fe20000000800 */
[----:B------:R-:W-:Y:S02]  /*24680*/  IMAD.MOV.U32 R24, RZ, RZ, R0 ;  /* 0x000000ffff187224 */ /* 0x000fe400078e0000 */
[----:B------:R-:W-:Y:S02]  /*24690*/  IMAD.U32 R25, RZ, RZ, UR4 ;  /* 0x00000004ff197e24 */ /* 0x000fe4000f8e00ff */
[----:B------:R-:W-:Y:S02]  /*246a0*/  IMAD.U32 R26, RZ, RZ, UR5 ;  /* 0x00000005ff1a7e24 */ /* 0x000fe4000f8e00ff */
[----:B------:R-:W-:-:S07]  /*246b0*/  IMAD.U32 R27, RZ, RZ, UR6 ;  /* 0x00000006ff1b7e24 */ /* 0x000fce000f8e00ff */
.L_x_1395:
        /* <DEDUP_REMOVED lines=10> */
.L_x_1384:
[----:B------:R-:W-:Y:S02]  /*24760*/  ULDC UR4, c[0x0][0xc3c] ;  /* 0x00030f0000047ab9 */ /* 0x000fe40000000800 */
[----:B---3--:R-:W-:-:S13]  /*24770*/  ISETP.GE.AND P0, PT, R27, UR4, PT ;  /* 0x000000041b007c0c */ /* 0x008fda000bf06270 */
[----:B------:R-:W-:Y:S05]  /*24780*/  @!P0 BRA `(.L_x_1396) ;  /* 0xffffffa400488947 */ /* 0x000fea000383ffff */
[----:B------:R-:W-:Y:S05]  /*24790*/  BSYNC B7 ;  /* 0x0000000000077941 */ /* 0x000fea0003800000 */
.L_x_1274:
[----:B0-----:R-:W3:Y:S01]  /*247a0*/  LDL.LU R0, [R1+0x40] ;  /* 0x0000400001007983 */ /* 0x001ee20000300800 */
[----:B------:R-:W-:Y:S01]  /*247b0*/  BSSY B0, `(.L_x_1397) ;  /* 0x000000b000007945 */ /* 0x000fe20003800000 */
[----:B------:R-:W0:Y:S01]  /*247c0*/  S2R R5, SR_CgaCtaId ;  /* 0x0000000000057919 */ /* 0x000e220000008800 */
[----:B---3--:R-:W-:-:S05]  /*247d0*/  VIADD R0, R0, 0x1 ;  /* 0x0000000100007836 */ /* 0x008fca0000000000 */
        /* <DEDUP_REMOVED lines=8> */
.L_x_1492:
[----:B------:R-:W-:Y:S05]  /*24860*/  BSYNC B0 ;  /* 0x0000000000007941 */ /* 0x000fea0003800000 */
.L_x_1397:
[----:B------:R-:W-:-:S03]  /*24870*/  UMOV UR4, 0xffffffff ;  /* 0xffffffff00047882 */ /* 0x000fc60000000000 */
[----:B------:R-:W-:Y:S05]  /*24880*/  BRA.DIV UR4, `(.L_x_1399) ;  /* 0x0000002204ec7947 */ /* 0x000fea000b800000 */
[----:B0-----:R-:W0:Y:S02]  /*24890*/  S2R R0, SR_TID.X ;  /* 0x0000000000007919 */ /* 0x001e240000002100 */
[----:B0-----:R-:W-:-:S04]  /*248a0*/  SHF.R.U32.HI R0, RZ, 0x5, R0 ;  /* 0x00000005ff007819 */ /* 0x001fc80000011600 */
[----:B------:R-:W-:-:S05]  /*248b0*/  LOP3.LUT R0, R0, 0x3, RZ, 0xc0, !PT ;  /* 0x0000000300007812 */ /* 0x000fca00078ec0ff */
[----:B------:R0:W3:Y:S02]  /*248c0*/  SHFL.IDX PT, R14, R0, RZ, 0x1f ;  /* 0x00001fff000e7589 */ /* 0x0000e400000e0000 */
.L_x_1495:
[----:B---3--:R-:W-:-:S13]  /*248d0*/  ISETP.NE.AND P0, PT, R14, RZ, PT ;  /* 0x000000ff0e00720c */ /* 0x008fda0003f05270 */
[----:B------:R-:W-:Y:S05]  /*248e0*/  @P0 BRA `(.L_x_1082) ;  /* 0x0000000000a40947 */ /* 0x000fea0003800000 */
[----:B------:R-:W-:-:S03]  /*248f0*/  UMOV UR4, 0xffffffff ;  /* 0xffffffff00047882 */ /* 0x000fc60000000000 */
[----:B------:R-:W-:Y:S05]  /*24900*/  BRA.DIV UR4, `(.L_x_1400) ;  /* 0x0000002604007947 */ /* 0x000fea000b800000 */
[----:B------:R-:W-:-:S13]  /*24910*/  ELECT P6, URZ, PT ;  /* 0x00000000003f782f */ /* 0x000fda00038c0000 */
.L_x_1498:
[----:B------:R-:W-:Y:S05]  /*24920*/  @!P6 BRA `(.L_x_1082) ;  /* 0x000000000094e947 */ /* 0x000fea0003800000 */
[----:B0-----:R-:W3:Y:S02]  /*24930*/  LDL.LU R0, [R1+0x38] ;  /* 0x0000380001007983 */ /* 0x001ee40000300800 */
[----:B---3--:R-:W-:-:S04]  /*24940*/  LOP3.LUT R0, R0, 0x2, RZ, 0xfc, !PT ;  /* 0x0000000200007812 */ /* 0x008fc800078efcff */
[----:B------:R-:W-:-:S13]  /*24950*/  ISETP.NE.AND P0, PT, R0, 0x3, PT ;  /* 0x000000030000780c */ /* 0x000fda0003f05270 */
[----:B------:R-:W-:Y:S05]  /*24960*/  @!P0 BRA `(.L_x_1401) ;  /* 0x0000000000048947 */ /* 0x000fea0003800000 */
[----:B------:R-:W-:Y:S01]  /*24970*/  BPT.TRAP 0x1 ;  /* 0x000000040000795c */ /* 0x000fe20000300000 */
.L_x_1401:
        /* <DEDUP_REMOVED lines=12> */
.L_x_1499:
[----:B------:R-:W3:Y:S02]  /*24a40*/  SYNCS.PHASECHK.TRANS64.TRYWAIT P1, [R3+URZ], R0 ;  /* 0x00000000030075a7 */ /* 0x000ee4000802017f */
[----:B---3--:R-:W-:Y:S05]  /*24a50*/  @!P1 BRA `(.L_x_1403) ;  /* 0x0000002000e09947 */ /* 0x008fea0003800000 */
.L_x_1500:
[----:B------:R-:W-:Y:S05]  /*24a60*/  @!P0 BRA `(.L_x_1404) ;  /* 0x0000000000048947 */ /* 0x000fea0003800000 */
[----:B------:R-:W-:Y:S01]  /*24a70*/  BPT.TRAP 0x1 ;  /* 0x000000040000795c */ /* 0x000fe20000300000 */
.L_x_1404:
[----:B---3--:R-:W-:-:S04]  /*24a80*/  IMAD R3, R22, 0x8, R9 ;  /* 0x0000000816037824 */ /* 0x008fc800078e0209 */
[----:B------:R-:W3:Y:S02]  /*24a90*/  SYNCS.PHASECHK.TRANS64.TRYWAIT P1, [R3+URZ+0x13260], R2 ;  /* 0x01326002030075a7 */ /* 0x000ee4000802017f */
[----:B---3--:R-:W-:Y:S05]  /*24aa0*/  @!P1 BRA `(.L_x_1405) ;  /* 0x0000002000e09947 */ /* 0x008fea0003800000 */
.L_x_1501:
[----:B------:R-:W-:Y:S05]  /*24ab0*/  @!P0 BRA `(.L_x_1406) ;  /* 0x0000000000048947 */ /* 0x000fea0003800000 */
[----:B------:R-:W-:Y:S01]  /*24ac0*/  BPT.TRAP 0x1 ;  /* 0x000000040000795c */ /* 0x000fe20000300000 */
.L_x_1406:
[----:B------:R-:W-:-:S04]  /*24ad0*/  IMAD R5, R4, 0x8, R9 ;  /* 0x0000000804057824 */ /* 0x000fc800078e0209 */
[----:B------:R-:W4:Y:S02]  /*24ae0*/  SYNCS.PHASECHK.TRANS64.TRYWAIT P1, [R5+URZ+0x13260], R0 ;  /* 0x01326000050075a7 */ /* 0x000f24000802017f */
[----:B----4-:R-:W-:Y:S05]  /*24af0*/  @!P1 BRA `(.L_x_1407) ;  /* 0x0000002000e09947 */ /* 0x010fea0003800000 */
.L_x_1502:
[----:B------:R-:W-:Y:S05]  /*24b00*/  @!P0 BRA `(.L_x_1408) ;  /* 0x0000000000048947 */ /* 0x000fea0003800000 */
[----:B------:R-:W-:Y:S01]  /*24b10*/  BPT.TRAP 0x1 ;  /* 0x000000040000795c */ /* 0x000fe20000300000 */
.L_x_1408:
[----:B------:R-:W5:Y:S02]  /*24b20*/  SYNCS.PHASECHK.TRANS64.TRYWAIT P0, [R3+URZ+0x13280], R2 ;  /* 0x01328002030075a7 */ /* 0x000f64000800017f */
[----:B-----5:R-:W-:Y:S05]  /*24b30*/  @!P0 BRA `(.L_x_1409) ;  /* 0x0000002000e48947 */ /* 0x020fea0003800000 */
.L_x_1410:
[----:B------:R0:W0:Y:S02]  /*24b40*/  SYNCS.PHASECHK.TRANS64.TRYWAIT P0, [R5+URZ+0x13280], R0 ;  /* 0x01328000050075a7 */ /* 0x000024000800017f */
[----:B0-----:R-:W-:Y:S05]  /*24b50*/  @!P0 NANOSLEEP.SYNCS 0x989680 ;  /* 0x009896800000895d */ /* 0x001fea0003900000 */
[----:B------:R-:W0:Y:S02]  /*24b60*/  @!P0 SYNCS.PHASECHK.TRANS64 P0, [R5+URZ+0x13280], R0 ;  /* 0x01328000050085a7 */ /* 0x000e24000800007f */
[----:B0-----:R-:W-:Y:S05]  /*24b70*/  @!P0 BRA `(.L_x_1410) ;  /* 0xfffffffc00f08947 */ /* 0x001fea000383ffff */
.L_x_1082:
[----:B------:R-:W-:Y:S05]  /*24b80*/  BSYNC B8 ;  /* 0x0000000000087941 */ /* 0x000fea0003800000 */
.L_x_1079:
[----:B------:R-:W-:Y:S05]  /*24b90*/  EXIT ;  /* 0x000000000000794d */ /* 0x000fea0003800000 */
.L_x_1108:
[----:B0-----:R0:W1:Y:S02]  /*24ba0*/  SYNCS.PHASECHK.TRANS64.TRYWAIT P5, [R76+URZ+0x13290], R77 ;  /* 0x0132904d4c0075a7 */ /* 0x00106400080a017f */
[----:B-1----:R-:W-:Y:S05]  /*24bb0*/  @!P5 NANOSLEEP.SYNCS 0x989680 ;  /* 0x009896800000d95d */ /* 0x002fea0003900000 */
[----:B------:R-:W1:Y:S02]  /*24bc0*/  @!P5 SYNCS.PHASECHK.TRANS64 P5, [R76+URZ+0x13290], R77 ;  /* 0x0132904d4c00d5a7 */ /* 0x000e6400080a007f */
[----:B-1----:R-:W-:Y:S05]  /*24bd0*/  @!P5 BRA `(.L_x_1108) ;  /* 0xfffffffc00f0d947 */ /* 0x002fea000383ffff */
[----:B------:R-:W-:Y:S05]  /*24be0*/  BRA `(.L_x_1411) ;  /* 0xfffffde000187947 */ /* 0x000fea000383ffff */
.L_x_1118:
[----:B0-----:R0:W1:Y:S02]  /*24bf0*/  SYNCS.PHASECHK.TRANS64.TRYWAIT P5, [R76+URZ+0x13290], R77 ;  /* 0x0132904d4c0075a7 */ /* 0x00106400080a017f */
[----:B-1----:R-:W-:Y:S05]  /*24c00*/  @!P5 NANOSLEEP.SYNCS 0x989680 ;  /* 0x009896800000d95d */ /* 0x002fea0003900000 */
[----:B------:R-:W1:Y:S02]  /*24c10*/  @!P5 SYNCS.PHASECHK.TRANS64 P5, [R76+URZ+0x13290], R77 ;  /* 0x0132904d4c00d5a7 */ /* 0x000e6400080a007f */
[----:B-1----:R-:W-:Y:S05]  /*24c20*/  @!P5 BRA `(.L_x_1118) ;  /* 0xfffffffc00f0d947 */ /* 0x002fea000383ffff */
[----:B------:R-:W-:Y:S05]  /*24c30*/  BRA `(.L_x_1412) ;  /* 0xfffffdf000447947 */ /* 0x000fea000383ffff */
.L_x_1123:
[----:B0-----:R0:W1:Y:S02]  /*24c40*/  SYNCS.PHASECHK.TRANS64.TRYWAIT P1, [R76+URZ+0x13290], R77 ;  /* 0x0132904d4c0075a7 */ /* 0x001064000802017f */
[----:B-1----:R-:W-:Y:S05]  /*24c50*/  @!P1 NANOSLEEP.SYNCS 0x989680 ;  /* 0x009896800000995d */ /* 0x002fea0003900000 */
[----:B------:R-:W1:Y:S02]  /*24c60*/  @!P1 SYNCS.PHASECHK.TRANS64 P1, [R76+URZ+0x13290], R77 ;  /* 0x0132904d4c0095a7 */ /* 0x000e64000802007f */
[----:B-1----:R-:W-:Y:S05]  /*24c70*/  @!P1 BRA `(.L_x_1123) ;  /* 0xfffffffc00f09947 */ /* 0x002fea000383ffff */
[----:B------:R-:W-:Y:S05]  /*24c80*/  BRA `(.L_x_1413) ;  /* 0xfffffe00005c7947 */ /* 0x000fea000383ffff */
.L_x_1127:
[----:B------:R0:W0:Y:S02]  /*24c90*/  SYNCS.PHASECHK.TRANS64.TRYWAIT P0, [R76+URZ+0x132b0], R77 ;  /* 0x0132b04d4c0075a7 */ /* 0x000024000800017f */
[----:B0-----:R-:W-:Y:S05]  /*24ca0*/  @!P0 NANOSLEEP.SYNCS 0x989680 ;  /* 0x009896800000895d */ /* 0x001fea0003900000 */
[----:B------:R-:W0:Y:S02]  /*24cb0*/  @!P0 SYNCS.PHASECHK.TRANS64 P0, [R76+URZ+0x132b0], R77 ;  /* 0x0132b04d4c0085a7 */ /* 0x000e24000800007f */
[----:B0-----:R-:W-:Y:S05]  /*24cc0*/  @!P0 BRA `(.L_x_1127) ;  /* 0xfffffffc00f08947 */ /* 0x001fea000383ffff */
[----:B------:R-:W-:Y:S05]  /*24cd0*/  BRA `(.L_x_1414) ;  /* 0xfffffe0000d07947 */ /* 0x000fea000383ffff */
.L_x_1155:
[----:B------:R-:W-:Y:S01]  /*24ce0*/  BSSY B1, `(.L_x_1415) ;  /* 0x0000007000017945 */ /* 0x000fe20003800000 */
[----:B------:R-:W-:Y:S02]  /*24cf0*/  IMAD.MOV.U32 R12, RZ, RZ, RZ ;  /* 0x000000ffff0c7224 */ /* 0x000fe400078e00ff */
[----:B------:R-:W-:Y:S02]  /*24d00*/  IMAD.MOV.U32 R11, RZ, RZ, 0x1e1f ;  /* 0x00001e1fff0b7424 */ /* 0x000fe400078e00ff */
[----:B------:R-:W-:-:S07]  /*24d10*/  IMAD.MOV.U32 R15, RZ, RZ, -0x1 ;  /* 0xffffffffff0f7424 */ /* 0x000fce00078e00ff */
[----:B------:R-:W-:Y:S05]  /*24d20*/  WARPSYNC.COLLECTIVE R15, `(.L_x_1416) ;  /* 0x000000000f087348 */ /* 0x000fea0003c00000 */
[----:B------:R0:W1:Y:S02]  /*24d30*/  SHFL.IDX P6, R14, R13, R12, R11 ;  /* 0x0000000c0d0e7389 */ /* 0x00006400000c000b */
[----:B01----:R-:W-:Y:S01]  /*24d40*/  ENDCOLLECTIVE ;  /* 0x000000000000791b */ /* 0x003fe20003800000 */
.L_x_1416:
[----:B------:R-:W-:Y:S05]  /*24d50*/  BSYNC B1 ;  /* 0x0000000000017941 */ /* 0x000fea0003800000 */
.L_x_1415:
        /* <DEDUP_REMOVED lines=8> */
.L_x_1417:
[----:B------:R-:W-:Y:S02]  /*24de0*/  IMAD.MOV.U32 R13, RZ, RZ, R4 ;  /* 0x000000ffff0d7224 */ /* 0x000fe400078e0004 */
[----:B------:R-:W-:-:S07]  /*24df0*/  IMAD.MOV.U32 R3, RZ, RZ, R14 ;  /* 0x000000ffff037224 */ /* 0x000fce00078e000e */
[----:B------:R-:W-:Y:S05]  /*24e00*/  WARPSYNC.COLLECTIVE R15, `(.L_x_1418) ;  /* 0x000000000f087348 */ /* 0x000fea0003c00000 */
[----:B------:R0:W1:Y:S02]  /*24e10*/  SHFL.IDX P6, R14, R13, R12, R11 ;  /* 0x0000000c0d0e7389 */ /* 0x00006400000c000b */
[----:B01----:R-:W-:Y:S01]  /*24e20*/  ENDCOLLECTIVE ;  /* 0x000000000000791b */ /* 0x003fe20003800000 */
.L_x_1418:
[----:B------:R-:W-:Y:S02]  /*24e30*/  IMAD.MOV.U32 R13, RZ, RZ, R5 ;  /* 0x000000ffff0d7224 */ /* 0x000fe400078e0005 */
[----:B------:R-:W-:-:S07]  /*24e40*/  IMAD.MOV.U32 R4, RZ, RZ, R14 ;  /* 0x000000ffff047224 */ /* 0x000fce00078e000e */
[----:B------:R-:W-:Y:S05]  /*24e50*/  WARPSYNC.COLLECTIVE R15, `(.L_x_1419) ;  /* 0x000000000f087348 */ /* 0x000fea0003c00000 */
[----:B------:R0:W1:Y:S02]  /*24e60*/  SHFL.IDX P6, R14, R13, R12, R11 ;  /* 0x0000000c0d0e7389 */ /* 0x00006400000c000b */
[----:B01----:R-:W-:Y:S01]  /*24e70*/  ENDCOLLECTIVE ;  /* 0x000000000000791b */ /* 0x003fe20003800000 */
.L_x_1419:
[----:B------:R-:W-:Y:S05]  /*24e80*/  BRA `(.L_x_1420) ;  /* 0xfffffe1400ac7947 */ /* 0x000fea000383ffff */
.L_x_1159:
[----:B-1----:R1:W2:Y:S02]  /*24e90*/  SYNCS.PHASECHK.TRANS64.TRYWAIT P0, [R18+URZ+0x13200], R5 ;  /* 0x01320005120075a7 */ /* 0x0022a4000800017f */
[----:B--2---:R-:W-:Y:S05]  /*24ea0*/  @!P0 NANOSLEEP.SYNCS 0x989680 ;  /* 0x009896800000895d */ /* 0x004fea0003900000 */
[----:B------:R-:W2:Y:S02]  /*24eb0*/  @!P0 SYNCS.PHASECHK.TRANS64 P0, [R18+URZ+0x13200], R5 ;  /* 0x01320005120085a7 */ /* 0x000ea4000800007f */
[----:B--2---:R-:W-:Y:S05]  /*24ec0*/  @!P0 BRA `(.L_x_1159) ;  /* 0xfffffffc00f08947 */ /* 0x004fea000383ffff */
[----:B------:R-:W-:Y:S05]  /*24ed0*/  BRA `(.L_x_1421) ;  /* 0xfffffe18004c7947 */ /* 0x000fea000383ffff */
.L_x_1163:
[----:B------:R-:W-:Y:S01]  /*24ee0*/  BSSY B1, `(.L_x_1422) ;  /* 0x0000007000017945 */ /* 0x000fe20003800000 */
[----:B------:R-:W-:Y:S02]  /*24ef0*/  IMAD.MOV.U32 R12, RZ, RZ, RZ ;  /* 0x000000ffff0c7224 */ /* 0x000fe400078e00ff */
[----:B------:R-:W-:Y:S02]  /*24f00*/  IMAD.MOV.U32 R11, RZ, RZ, 0x1e1f ;  /* 0x00001e1fff0b7424 */ /* 0x000fe400078e00ff */
[----:B------:R-:W-:-:S07]  /*24f10*/  IMAD.MOV.U32 R15, RZ, RZ, -0x1 ;  /* 0xffffffffff0f7424 */ /* 0x000fce00078e00ff */
[----:B------:R-:W-:Y:S05]  /*24f20*/  WARPSYNC.COLLECTIVE R15, `(.L_x_1423) ;  /* 0x000000000f087348 */ /* 0x000fea0003c00000 */
[----:B------:R0:W1:Y:S02]  /*24f30*/  SHFL.IDX P6, R14, R13, R12, R11 ;  /* 0x0000000c0d0e7389 */ /* 0x00006400000c000b */
[----:B01----:R-:W-:Y:S01]  /*24f40*/  ENDCOLLECTIVE ;  /* 0x000000000000791b */ /* 0x003fe20003800000 */
.L_x_1423:
[----:B------:R-:W-:Y:S05]  /*24f50*/  BSYNC B1 ;  /* 0x0000000000017941 */ /* 0x000fea0003800000 */
.L_x_1422:
        /* <DEDUP_REMOVED lines=8> */
.L_x_1424:
[----:B------:R-:W-:Y:S02]  /*24fe0*/  IMAD.MOV.U32 R13, RZ, RZ, R20 ;  /* 0x000000ffff0d7224 */ /* 0x000fe400078e0014 */
[----:B------:R-:W-:-:S07]  /*24ff0*/  IMAD.MOV.U32 R3, RZ, RZ, R14 ;  /* 0x000000ffff037224 */ /* 0x000fce00078e000e */
[----:B------:R-:W-:Y:S05]  /*25000*/  WARPSYNC.COLLECTIVE R15, `(.L_x_1425) ;  /* 0x000000000f087348 */ /* 0x000fea0003c00000 */
[----:B------:R0:W1:Y:S02]  /*25010*/  SHFL.IDX P6, R14, R13, R12, R11 ;  /* 0x0000000c0d0e7389 */ /* 0x00006400000c000b */
[----:B01----:R-:W-:Y:S01]  /*25020*/  ENDCOLLECTIVE ;  /* 0x000000000000791b */ /* 0x003fe20003800000 */
.L_x_1425:
[----:B------:R-:W-:Y:S02]  /*25030*/  IMAD.MOV.U32 R13, RZ, RZ, R4 ;  /* 0x000000ffff0d7224 */ /* 0x000fe400078e0004 */
[----:B------:R-:W-:-:S07]  /*25040*/  IMAD.MOV.U32 R20, RZ, RZ, R14 ;  /* 0x000000ffff147224 */ /* 0x000fce00078e000e */
[----:B------:R-:W-:Y:S05]  /*25050*/  WARPSYNC.COLLECTIVE R15, `(.L_x_1426) ;  /* 0x000000000f087348 */ /* 0x000fea0003c00000 */
[----:B------:R0:W1:Y:S02]  /*25060*/  SHFL.IDX P6, R14, R13, R12, R11 ;  /* 0x0000000c0d0e7389 */ /* 0x00006400000c000b */
[----:B01----:R-:W-:Y:S01]  /*25070*/  ENDCOLLECTIVE ;  /* 0x000000000000791b */ /* 0x003fe20003800000 */
.L_x_1426:
[----:B------:R-:W-:Y:S05]  /*25080*/  BRA `(.L_x_1427) ;  /* 0xfffffe2800807947 */ /* 0x000fea000383ffff */
.L_x_1167:
[----:B0-----:R0:W1:Y:S02]  /*25090*/  SYNCS.PHASECHK.TRANS64.TRYWAIT P1, [R18+URZ+0x13200], R21 ;  /* 0x01320015120075a7 */ /* 0x001064000802017f */
[----:B-1----:R-:W-:Y:S05]  /*250a0*/  @!P1 NANOSLEEP.SYNCS 0x989680 ;  /* 0x009896800000995d */ /* 0x002fea0003900000 */
[----:B------:R-:W1:Y:S02]  /*250b0*/  @!P1 SYNCS.PHASECHK.TRANS64 P1, [R18+URZ+0x13200], R21 ;  /* 0x01320015120095a7 */ /* 0x000e64000802007f */
[----:B-1----:R-:W-:Y:S05]  /*250c0*/  @!P1 BRA `(.L_x_1167) ;  /* 0xfffffffc00f09947 */ /* 0x002fea000383ffff */
[----:B------:R-:W-:Y:S05]  /*250d0*/  BRA `(.L_x_1428) ;  /* 0xfffffe2c000c7947 */ /* 0x000fea000383ffff */
.L_x_1171:
[----:B-1----:R1:W2:Y:S02]  /*250e0*/  SYNCS.PHASECHK.TRANS64.TRYWAIT P1, [R12+URZ+0x13230], R3 ;  /* 0x013230030c0075a7 */ /* 0x0022a4000802017f */
[----:B--2---:R-:W-:Y:S05]  /*250f0*/  @!P1 NANOSLEEP.SYNCS 0x989680 ;  /* 0x009896800000995d */ /* 0x004fea0003900000 */
[----:B------:R-:W2:Y:S02]  /*25100*/  @!P1 SYNCS.PHASECHK.TRANS64 P1, [R12+URZ+0x13230], R3 ;  /* 0x013230030c0095a7 */ /* 0x000ea4000802007f */
[----:B--2---:R-:W-:Y:S05]  /*25110*/  @!P1 BRA `(.L_x_1171) ;  /* 0xfffffffc00f09947 */ /* 0x004fea000383ffff */
[----:B------:R-:W-:Y:S05]  /*25120*/  BRA `(.L_x_1170) ;  /* 0xfffffe3c00607947 */ /* 0x000fea000383ffff */
.L_x_1191:
[----:B-1----:R1:W2:Y:S02]  /*25130*/  SYNCS.PHASECHK.TRANS64.TRYWAIT P1, [R0+URZ+0x13230], R13 ;  /* 0x0132300d000075a7 */ /* 0x0022a4000802017f */
[----:B--2---:R-:W-:Y:S05]  /*25140*/  @!P1 NANOSLEEP.SYNCS 0x989680 ;  /* 0x009896800000995d */ /* 0x004fea0003900000 */
[----:B------:R-:W2:Y:S02]  /*25150*/  @!P1 SYNCS.PHASECHK.TRANS64 P1, [R0+URZ+0x13230], R13 ;  /* 0x0132300d000095a7 */ /* 0x000ea4000802007f */
[----:B--2---:R-:W-:Y:S05]  /*25160*/  @!P1 BRA `(.L_x_1191) ;  /* 0xfffffffc00f09947 */ /* 0x004fea000383ffff */
[----:B------:R-:W-:Y:S05]  /*25170*/  BRA `(.L_x_1190) ;  /* 0xfffffe8800087947 */ /* 0x000fea000383ffff */
.L_x_1196:
[----:B-1----:R1:W2:Y:S02]  /*25180*/  SYNCS.PHASECHK.TRANS64.TRYWAIT P1, [R20+URZ+0x13250], R12 ;  /* 0x0132500c140075a7 */ /* 0x0022a4000802017f */
[----:B--2---:R-:W-:Y:S05]  /*25190*/  @!P1 NANOSLEEP.SYNCS 0x989680 ;  /* 0x009896800000995d */ /* 0x004fea0003900000 */
[----:B------:R-:W2:Y:S02]  /*251a0*/  @!P1 SYNCS.PHASECHK.TRANS64 P1, [R20+URZ+0x13250], R12 ;  /* 0x0132500c140095a7 */ /* 0x000ea4000802007f */
[----:B--2---:R-:W-:Y:S05]  /*251b0*/  @!P1 BRA `(.L_x_1196) ;  /* 0xfffffffc00f09947 */ /* 0x004fea000383ffff */
[----:B------:R-:W-:Y:S05]  /*251c0*/  BRA `(.L_x_1195) ;  /* 0xfffffe8c00787947 */ /* 0x000fea000383ffff */
.L_x_1217:
[----:B-1----:R1:W2:Y:S02]  /*251d0*/  SYNCS.PHASECHK.TRANS64.TRYWAIT P1, [R0+URZ+0x13230], R3 ;  /* 0x01323003000075a7 */ /* 0x0022a4000802017f */
[----:B--2---:R-:W-:Y:S05]  /*251e0*/  @!P1 NANOSLEEP.SYNCS 0x989680 ;  /* 0x009896800000995d */ /* 0x004fea0003900000 */
[----:B------:R-:W2:Y:S02]  /*251f0*/  @!P1 SYNCS.PHASECHK.TRANS64 P1, [R0+URZ+0x13230], R3 ;  /* 0x01323003000095a7 */ /* 0x000ea4000802007f */
[----:B--2---:R-:W-:Y:S05]  /*25200*/  @!P1 BRA `(.L_x_1217) ;  /* 0xfffffffc00f09947 */ /* 0x004fea000383ffff */
[----:B------:R-:W-:Y:S05]  /*25210*/  BRA `(.L_x_1216) ;  /* 0xfffffed400e47947 */ /* 0x000fea000383ffff */
.L_x_1222:
[----:B-1----:R1:W2:Y:S02]  /*25220*/  SYNCS.PHASECHK.TRANS64.TRYWAIT P1, [R20+URZ+0x13250], R0 ;  /* 0x01325000140075a7 */ /* 0x0022a4000802017f */
[----:B--2---:R-:W-:Y:S05]  /*25230*/  @!P1 NANOSLEEP.SYNCS 0x989680 ;  /* 0x009896800000995d */ /* 0x004fea0003900000 */
[----:B------:R-:W2:Y:S02]  /*25240*/  @!P1 SYNCS.PHASECHK.TRANS64 P1, [R20+URZ+0x13250], R0 ;  /* 0x01325000140095a7 */ /* 0x000ea4000802007f */
[----:B--2---:R-:W-:Y:S05]  /*25250*/  @!P1 BRA `(.L_x_1222) ;  /* 0xfffffffc00f09947 */ /* 0x004fea000383ffff */
[----:B------:R-:W-:Y:S05]  /*25260*/  BRA `(.L_x_1221) ;  /* 0xfffffedc00547947 */ /* 0x000fea000383ffff */
.L_x_1232:
[----:B--2---:R2:W3:Y:S02]  /*25270*/  SYNCS.PHASECHK.TRANS64.TRYWAIT P1, [R0+URZ+0x13230], R13 ;  /* 0x0132300d000075a7 */ /* 0x0044e4000802017f */
[----:B---3--:R-:W-:Y:S05]  /*25280*/  @!P1 NANOSLEEP.SYNCS 0x989680 ;  /* 0x009896800000995d */ /* 0x008fea0003900000 */
[----:B------:R-:W3:Y:S02]  /*25290*/  @!P1 SYNCS.PHASECHK.TRANS64 P1, [R0+URZ+0x13230], R13 ;  /* 0x0132300d000095a7 */ /* 0x000ee4000802007f */
[----:B---3--:R-:W-:Y:S05]  /*252a0*/  @!P1 BRA `(.L_x_1232) ;  /* 0xfffffffc00f09947 */ /* 0x008fea000383ffff */
[----:B------:R-:W-:Y:S05]  /*252b0*/  BRA `(.L_x_1231) ;  /* 0xffffff0400d07947 */ /* 0x000fea000383ffff */
.L_x_1237:
[----:B--2---:R2:W3:Y:S02]  /*252c0*/  SYNCS.PHASECHK.TRANS64.TRYWAIT P1, [R20+URZ+0x13250], R12 ;  /* 0x0132500c140075a7 */ /* 0x0044e4000802017f */
[----:B---3--:R-:W-:Y:S05]  /*252d0*/  @!P1 NANOSLEEP.SYNCS 0x989680 ;  /* 0x009896800000995d */ /* 0x008fea0003900000 */
[----:B------:R-:W3:Y:S02]  /*252e0*/  @!P1 SYNCS.PHASECHK.TRANS64 P1, [R20+URZ+0x13250], R12 ;  /* 0x0132500c140095a7 */ /* 0x000ee4000802007f */
[----:B---3--:R-:W-:Y:S05]  /*252f0*/  @!P1 BRA `(.L_x_1237) ;  /* 0xfffffffc00f09947 */ /* 0x008fea000383ffff */
[----:B------:R-:W-:Y:S05]  /*25300*/  BRA `(.L_x_1236) ;  /* 0xffffff0c00407947 */ /* 0x000fea000383ffff */
.L_x_1252:
[----:B---3--:R3:W4:Y:S02]  /*25310*/  SYNCS.PHASECHK.TRANS64.TRYWAIT P1, [R9+URZ+0x13250], R2 ;  /* 0x01325002090075a7 */ /* 0x008724000802017f */
[----:B----4-:R-:W-:Y:S05]  /*25320*/  @!P1 NANOSLEEP.SYNCS 0x989680 ;  /* 0x009896800000995d */ /* 0x010fea0003900000 */
[----:B------:R-:W4:Y:S02]  /*25330*/  @!P1 SYNCS.PHASECHK.TRANS64 P1, [R9+URZ+0x13250], R2 ;  /* 0x01325002090095a7 */ /* 0x000f24000802007f */
[----:B----4-:R-:W-:Y:S05]  /*25340*/  @!P1 BRA `(.L_x_1252) ;  /* 0xfffffffc00f09947 */ /* 0x010fea000383ffff */
[----:B------:R-:W-:Y:S05]  /*25350*/  BRA `(.L_x_1251) ;  /* 0xffffff5000b87947 */ /* 0x000fea000383ffff */
.L_x_1290:
[----:B------:R-:W0:Y:S01]  /*25360*/  S2R R10, SR_TID.X ;  /* 0x00000000000a7919 */ /* 0x000e220000002100 */
[----:B------:R-:W-:Y:S01]  /*25370*/  BSSY B1, `(.L_x_1429) ;  /* 0x000000a000017945 */ /* 0x000fe20003800000 */
[----:B------:R-:W-:Y:S02]  /*25380*/  IMAD.MOV.U32 R12, RZ, RZ, RZ ;  /* 0x000000ffff0c7224 */ /* 0x000fe400078e00ff */
[----:B------:R-:W-:Y:S02]  /*25390*/  IMAD.MOV.U32 R11, RZ, RZ, 0x1f ;  /* 0x0000001fff0b7424 */ /* 0x000fe400078e00ff */
[----:B------:R-:W-:Y:S01]  /*253a0*/  IMAD.MOV.U32 R15, RZ, RZ, -0x1 ;  /* 0xffffffffff0f7424 */ /* 0x000fe200078e00ff */
[----:B0-----:R-:W-:-:S04]  /*253b0*/  SHF.R.U32.HI R10, RZ, 0x5, R10 ;  /* 0x00000005ff0a7819 */ /* 0x001fc8000001160a */
[----:B------:R-:W-:-:S05]  /*253c0*/  LOP3.LUT R10, R10, 0x3, RZ, 0xc0, !PT ;  /* 0x000000030a0a7812 */ /* 0x000fca00078ec0ff */
[----:B-1----:R-:W-:-:S07]  /*253d0*/  IMAD.MOV.U32 R13, RZ, RZ, R10 ;  /* 0x000000ffff0d7224 */ /* 0x002fce00078e000a */
[----:B------:R-:W-:Y:S05]  /*253e0*/  WARPSYNC.COLLECTIVE R15, `(.L_x_1430) ;  /* 0x000000000f087348 */ /* 0x000fea0003c00000 */
[----:B------:R0:W1:Y:S02]  /*253f0*/  SHFL.IDX P6, R14, R13, R12, R11 ;  /* 0x0000000c0d0e7389 */ /* 0x00006400000c000b */
[----:B01----:R-:W-:Y:S01]  /*25400*/  ENDCOLLECTIVE ;  /* 0x000000000000791b */ /* 0x003fe20003800000 */
.L_x_1430:
[----:B------:R-:W-:Y:S05]  /*25410*/  BSYNC B1 ;  /* 0x0000000000017941 */ /* 0x000fea0003800000 */
.L_x_1429:
[----:B------:R-:W-:Y:S05]  /*25420*/  BRA `(.L_x_1431) ;  /* 0xffffffa400787947 */ /* 0x000fea000383ffff */
.L_x_1292:
[----:B------:R-:W-:Y:S01]  /*25430*/  BSSY B1, `(.L_x_1432) ;  /* 0x0000006000017945 */ /* 0x000fe20003800000 */
[----:B------:R-:W-:-:S07]  /*25440*/  IMAD.MOV.U32 R15, RZ, RZ, -0x1 ;  /* 0xffffffffff0f7424 */ /* 0x000fce00078e00ff */
[----:B01----:R-:W-:Y:S05]  /*25450*/  WARPSYNC.COLLECTIVE R15, `(.L_x_1433) ;  /* 0x000000000f0c7348 */ /* 0x003fea0003c00000 */
[----:B------:R-:W-:Y:S02]  /*25460*/  ELECT P6, UR62, PT ;  /* 0x00000000003e782f */ /* 0x000fe400038c0000 */
[----:B------:R-:W-:Y:S01]  /*25470*/  MOV R14, UR62 ;  /* 0x0000003e000e7c02 */ /* 0x000fe20008000f00 */
[----:B01----:R-:W-:Y:S10]  /*25480*/  ENDCOLLECTIVE ;  /* 0x000000000000791b */ /* 0x003ff40003800000 */
.L_x_1433:
[----:B------:R-:W-:Y:S05]  /*25490*/  BSYNC B1 ;  /* 0x0000000000017941 */ /* 0x000fea0003800000 */
.L_x_1432:
[----:B------:R-:W-:Y:S05]  /*254a0*/  BRA `(.L_x_1291) ;  /* 0xffffffa400707947 */ /* 0x000fea000383ffff */
.L_x_1294:
[----:B0-----:R0:W2:Y:S02]  /*254b0*/  SYNCS.PHASECHK.TRANS64.TRYWAIT P0, [R19+URZ+0x13220], R5 ;  /* 0x01322005130075a7 */ /* 0x0010a4000800017f */
[----:B--2---:R-:W-:Y:S05]  /*254c0*/  @!P0 NANOSLEEP.SYNCS 0x989680 ;  /* 0x009896800000895d */ /* 0x004fea0003900000 */
[----:B------:R-:W2:Y:S02]  /*254d0*/  @!P0 SYNCS.PHASECHK.TRANS64 P0, [R19+URZ+0x13220], R5 ;  /* 0x01322005130085a7 */ /* 0x000ea4000800007f */
[----:B--2---:R-:W-:Y:S05]  /*254e0*/  @!P0 BRA `(.L_x_1294) ;  /* 0xfffffffc00f08947 */ /* 0x004fea000383ffff */
[----:B------:R-:W-:Y:S05]  /*254f0*/  BRA `(.L_x_1434) ;  /* 0xffffffa400807947 */ /* 0x000fea000383ffff */
.L_x_1298:
[----:B0-----:R0:W2:Y:S02]  /*25500*/  SYNCS.PHASECHK.TRANS64.TRYWAIT P0, [R5+URZ+0x132a0], R7 ;  /* 0x0132a007050075a7 */ /* 0x0010a4000800017f */
[----:B--2---:R-:W-:Y:S05]  /*25510*/  @!P0 NANOSLEEP.SYNCS 0x989680 ;  /* 0x009896800000895d */ /* 0x004fea0003900000 */
[----:B------:R-:W2:Y:S02]  /*25520*/  @!P0 SYNCS.PHASECHK.TRANS64 P0, [R5+URZ+0x132a0], R7 ;  /* 0x0132a007050085a7 */ /* 0x000ea4000800007f */
[----:B--2---:R-:W-:Y:S05]  /*25530*/  @!P0 BRA `(.L_x_1298) ;  /* 0xfffffffc00f08947 */ /* 0x004fea000383ffff */
[----:B------:R-:W-:Y:S05]  /*25540*/  BRA `(.L_x_1435) ;  /* 0xffffffa400987947 */ /* 0x000fea000383ffff */
.L_x_1303:
[----:B--2---:R2:W3:Y:S02]  /*25550*/  SYNCS.PHASECHK.TRANS64.TRYWAIT P0, [R5+URZ+0x132c0], R7 ;  /* 0x0132c007050075a7 */ /* 0x0044e4000800017f */
[----:B---3--:R-:W-:Y:S05]  /*25560*/  @!P0 NANOSLEEP.SYNCS 0x989680 ;  /* 0x009896800000895d */ /* 0x008fea0003900000 */
[----:B------:R-:W3:Y:S02]  /*25570*/  @!P0 SYNCS.PHASECHK.TRANS64 P0, [R5+URZ+0x132c0], R7 ;  /* 0x0132c007050085a7 */ /* 0x000ee4000800007f */
[----:B---3--:R-:W-:Y:S05]  /*25580*/  @!P0 BRA `(.L_x_1303) ;  /* 0xfffffffc00f08947 */ /* 0x008fea000383ffff */
[----:B------:R-:W-:Y:S05]  /*25590*/  BRA `(.L_x_1436) ;  /* 0xffffffa800147947 */ /* 0x000fea000383ffff */
.L_x_1310:
[----:B0-----:R0:W2:Y:S02]  /*255a0*/  SYNCS.PHASECHK.TRANS64.TRYWAIT P1, [R5+URZ+0x132a0], R7 ;  /* 0x0132a007050075a7 */ /* 0x0010a4000802017f */
[----:B--2---:R-:W-:Y:S05]  /*255b0*/  @!P1 NANOSLEEP.SYNCS 0x989680 ;  /* 0x009896800000995d */ /* 0x004fea0003900000 */
[----:B------:R-:W2:Y:S02]  /*255c0*/  @!P1 SYNCS.PHASECHK.TRANS64 P1, [R5+URZ+0x132a0], R7 ;  /* 0x0132a007050095a7 */ /* 0x000ea4000802007f */
[----:B--2---:R-:W-:Y:S05]  /*255d0*/  @!P1 BRA `(.L_x_1310) ;  /* 0xfffffffc00f09947 */ /* 0x004fea000383ffff */
[----:B------:R-:W-:Y:S05]  /*255e0*/  BRA `(.L_x_1437) ;  /* 0xffffffa800d07947 */ /* 0x000fea000383ffff */
.L_x_1315:
[----:B--2---:R2:W3:Y:S02]  /*255f0*/  SYNCS.PHASECHK.TRANS64.TRYWAIT P1, [R5+URZ+0x132c0], R7 ;  /* 0x0132c007050075a7 */ /* 0x0044e4000802017f */
[----:B---3--:R-:W-:Y:S05]  /*25600*/  @!P1 NANOSLEEP.SYNCS 0x989680 ;  /* 0x009896800000995d */ /* 0x008fea0003900000 */
[----:B------:R-:W3:Y:S02]  /*25610*/  @!P1 SYNCS.PHASECHK.TRANS64 P1, [R5+URZ+0x132c0], R7 ;  /* 0x0132c007050095a7 */ /* 0x000ee4000802007f */
[----:B---3--:R-:W-:Y:S05]  /*25620*/  @!P1 BRA `(.L_x_1315) ;  /* 0xfffffffc00f09947 */ /* 0x008fea000383ffff */
[----:B------:R-:W-:Y:S05]  /*25630*/  BRA `(.L_x_1438) ;  /* 0xffffffac00487947 */ /* 0x000fea000383ffff */
.L_x_1340:
[----:B------:R-:W2:Y:S01]  /*25640*/  S2R R20, SR_TID.X ;  /* 0x0000000000147919 */ /* 0x000ea20000002100 */
[----:B------:R-:W-:Y:S01]  /*25650*/  BSSY B0, `(.L_x_1439) ;  /* 0x000000a000007945 */ /* 0x000fe20003800000 */
[----:B------:R-:W-:Y:S02]  /*25660*/  IMAD.MOV.U32 R12, RZ, RZ, RZ ;  /* 0x000000ffff0c7224 */ /* 0x000fe400078e00ff */
[----:B------:R-:W-:Y:S02]  /*25670*/  IMAD.MOV.U32 R11, RZ, RZ, 0x1f ;  /* 0x0000001fff0b7424 */ /* 0x000fe400078e00ff */
[----:B------:R-:W-:Y:S01]  /*25680*/  IMAD.MOV.U32 R15, RZ, RZ, -0x1 ;  /* 0xffffffffff0f7424 */ /* 0x000fe200078e00ff */
[----:B--2---:R-:W-:-:S04]  /*25690*/  SHF.R.U32.HI R20, RZ, 0x5, R20 ;  /* 0x00000005ff147819 */ /* 0x004fc80000011614 */
[----:B------:R-:W-:-:S05]  /*256a0*/  LOP3.LUT R20, R20, 0x3, RZ, 0xc0, !PT ;  /* 0x0000000314147812 */ /* 0x000fca00078ec0ff */
[----:B-1----:R-:W-:-:S07]  /*256b0*/  IMAD.MOV.U32 R13, RZ, RZ, R20 ;  /* 0x000000ffff0d7224 */ /* 0x002fce00078e0014 */
[----:B0-----:R-:W-:Y:S05]  /*256c0*/  WARPSYNC.COLLECTIVE R15, `(.L_x_1440) ;  /* 0x000000000f087348 */ /* 0x001fea0003c00000 */
[----:B------:R1:W2:Y:S02]  /*256d0*/  SHFL.IDX P6, R14, R13, R12, R11 ;  /* 0x0000000c0d0e7389 */ /* 0x0002a400000c000b */
[----:B012---:R-:W-:Y:S01]  /*256e0*/  ENDCOLLECTIVE ;  /* 0x000000000000791b */ /* 0x007fe20003800000 */
.L_x_1440:
[----:B------:R-:W-:Y:S05]  /*256f0*/  BSYNC B0 ;  /* 0x0000000000007941 */ /* 0x000fea0003800000 */
.L_x_1439:
[----:B------:R-:W-:Y:S05]  /*25700*/  BRA `(.L_x_1441) ;  /* 0xffffffbc004c7947 */ /* 0x000fea000383ffff */
.L_x_1342:
[----:B------:R-:W-:Y:S01]  /*25710*/  BSSY B0, `(.L_x_1442) ;  /* 0x0000006000007945 */ /* 0x000fe20003800000 */
[----:B------:R-:W-:-:S07]  /*25720*/  IMAD.MOV.U32 R15, RZ, RZ, -0x1 ;  /* 0xffffffffff0f7424 */ /* 0x000fce00078e00ff */
[----:B012---:R-:W-:Y:S05]  /*25730*/  WARPSYNC.COLLECTIVE R15, `(.L_x_1443) ;  /* 0x000000000f0c7348 */ /* 0x007fea0003c00000 */
[----:B------:R-:W-:Y:S02]  /*25740*/  ELECT P6, UR62, PT ;  /* 0x00000000003e782f */ /* 0x000fe400038c0000 */
[----:B------:R-:W-:Y:S01]  /*25750*/  MOV R14, UR62 ;  /* 0x0000003e000e7c02 */ /* 0x000fe20008000f00 */
[----:B012---:R-:W-:Y:S10]  /*25760*/  ENDCOLLECTIVE ;  /* 0x000000000000791b */ /* 0x007ff40003800000 */
.L_x_1443:
[----:B------:R-:W-:Y:S05]  /*25770*/  BSYNC B0 ;  /* 0x0000000000007941 */ /* 0x000fea0003800000 */
.L_x_1442:
[----:B------:R-:W-:Y:S05]  /*25780*/  BRA `(.L_x_1444) ;  /* 0xffffffbc004c7947 */ /* 0x000fea000383ffff */
.L_x_1344:
[----:B--2---:R2:W3:Y:S02]  /*25790*/  SYNCS.PHASECHK.TRANS64.TRYWAIT P0, [R4+URZ+0x13280], R3 ;  /* 0x01328003040075a7 */ /* 0x0044e4000800017f */
[----:B---3--:R-:W-:Y:S05]  /*257a0*/  @!P0 NANOSLEEP.SYNCS 0x989680 ;  /* 0x009896800000895d */ /* 0x008fea0003900000 */
[----:B------:R-:W3:Y:S02]  /*257b0*/  @!P0 SYNCS.PHASECHK.TRANS64 P0, [R4+URZ+0x13280], R3 ;  /* 0x01328003040085a7 */ /* 0x000ee4000800007f */
[----:B---3--:R-:W-:Y:S05]  /*257c0*/  @!P0 BRA `(.L_x_1344) ;  /* 0xfffffffc00f08947 */ /* 0x008fea000383ffff */
[----:B------:R-:W-:Y:S05]  /*257d0*/  BRA `(.L_x_1445) ;  /* 0xffffffbc00b07947 */ /* 0x000fea000383ffff */
.L_x_1346:
[----:B---3--:R3:W4:Y:S02]  /*257e0*/  SYNCS.PHASECHK.TRANS64.TRYWAIT P0, [R4+URZ+0x13240], R3 ;  /* 0x01324003040075a7 */ /* 0x008724000800017f */
[----:B----4-:R-:W-:Y:S05]  /*257f0*/  @!P0 NANOSLEEP.SYNCS 0x989680 ;  /* 0x009896800000895d */ /* 0x010fea0003900000 */
[----:B------:R-:W4:Y:S02]  /*25800*/  @!P0 SYNCS.PHASECHK.TRANS64 P0, [R4+URZ+0x13240], R3 ;  /* 0x01324003040085a7 */ /* 0x000f24000800007f */
[----:B----4-:R-:W-:Y:S05]  /*25810*/  @!P0 BRA `(.L_x_1346) ;  /* 0xfffffffc00f08947 */ /* 0x010fea000383ffff */
[----:B------:R-:W-:Y:S05]  /*25820*/  BRA `(.L_x_1446) ;  /* 0xffffffc000047947 */ /* 0x000fea000383ffff */
.L_x_1350:
[----:B------:R-:W2:Y:S01]  /*25830*/  LDL.LU R11, [R1+0x14] ;  /* 0x00001400010b7983 */ /* 0x000ea20000300800 */
[----:B------:R-:W-:Y:S01]  /*25840*/  IMAD.MOV.U32 R6, RZ, RZ, R12 ;  /* 0x000000ffff067224 */ /* 0x000fe200078e000c */
[----:B------:R-:W-:Y:S01]  /*25850*/  LOP3.LUT R10, R10, 0x7f, RZ, 0xc0, !PT ;  /* 0x0000007f0a0a7812 */ /* 0x000fe200078ec0ff */
[----:B-1----:R-:W-:Y:S02]  /*25860*/  IMAD.MOV.U32 R13, RZ, RZ, R4 ;  /* 0x000000ffff0d7224 */ /* 0x002fe400078e0004 */
[----:B------:R-:W-:Y:S01]  /*25870*/  IMAD.MOV.U32 R12, RZ, RZ, RZ ;  /* 0x000000ffff0c7224 */ /* 0x000fe200078e00ff */
[----:B------:R-:W-:Y:S01]  /*25880*/  SHF.R.U32.HI R10, RZ, 0x2, R10 ;  /* 0x00000002ff0a7819 */ /* 0x000fe2000001160a */
[----:B------:R-:W-:-:S04]  /*25890*/  IMAD.MOV.U32 R15, RZ, RZ, -0x1 ;  /* 0xffffffffff0f7424 */ /* 0x000fc800078e00ff */
        /* <DEDUP_REMOVED lines=8> */
.L_x_1447:
[----:B------:R-:W-:Y:S02]  /*25920*/  IMAD.MOV.U32 R13, RZ, RZ, R0 ;  /* 0x000000ffff0d7224 */ /* 0x000fe400078e0000 */
[----:B------:R-:W-:-:S07]  /*25930*/  IMAD.MOV.U32 R7, RZ, RZ, R14 ;  /* 0x000000ffff077224 */ /* 0x000fce00078e000e */
[----:B------:R-:W-:Y:S05]  /*25940*/  WARPSYNC.COLLECTIVE R15, `(.L_x_1448) ;  /* 0x000000000f087348 */ /* 0x000fea0003c00000 */
[----:B------:R0:W1:Y:S02]  /*25950*/  SHFL.IDX P6, R14, R13, R12, R11 ;  /* 0x0000000c0d0e7389 */ /* 0x00006400000c000b */
[----:B01----:R-:W-:Y:S01]  /*25960*/  ENDCOLLECTIVE ;  /* 0x000000000000791b */ /* 0x003fe20003800000 */
.L_x_1448:
[----:B------:R-:W-:Y:S02]  /*25970*/  IMAD.MOV.U32 R13, RZ, RZ, R4 ;  /* 0x000000ffff0d7224 */ /* 0x000fe400078e0004 */
[----:B------:R-:W-:Y:S02]  /*25980*/  IMAD.MOV.U32 R12, RZ, RZ, 0x1 ;  /* 0x00000001ff0c7424 */ /* 0x000fe400078e00ff */
[----:B------:R-:W-:-:S07]  /*25990*/  IMAD.MOV.U32 R8, RZ, RZ, R14 ;  /* 0x000000ffff087224 */ /* 0x000fce00078e000e */
[----:B------:R-:W-:Y:S05]  /*259a0*/  WARPSYNC.COLLECTIVE R15, `(.L_x_1449) ;  /* 0x000000000f087348 */ /* 0x000fea0003c00000 */
[----:B------:R0:W1:Y:S02]  /*259b0*/  SHFL.IDX P6, R14, R13, R12, R11 ;  /* 0x0000000c0d0e7389 */ /* 0x00006400000c000b */
[----:B01----:R-:W-:Y:S01]  /*259c0*/  ENDCOLLECTIVE ;  /* 0x000000000000791b */ /* 0x003fe20003800000 */
.L_x_1449:
        /* <DEDUP_REMOVED lines=8> */
[----:B------:R-:W-:Y:S01]  /*25a50*/  ISETP.GE.AND P1, PT, R10, R5, PT ;  /* 0x000000050a00720c */ /* 0x000fe20003f26270 */
[----:B------:R-:W-:-:S12]  /*25a60*/  IMAD.MOV.U32 R7, RZ, RZ, R14 ;  /* 0x000000ffff077224 */ /* 0x000fd800078e000e */
[----:B0-----:R-:W-:Y:S05]  /*25a70*/  WARPSYNC.COLLECTIVE R15, `(.L_x_1450) ;  /* 0x000000000f087348 */ /* 0x001fea0003c00000 */
[----:B------:R1:W2:Y:S02]  /*25a80*/  SHFL.IDX P6, R14, R13, R12, R11 ;  /* 0x0000000c0d0e7389 */ /* 0x0002a400000c000b */
[----:B012---:R-:W-:Y:S01]  /*25a90*/  ENDCOLLECTIVE ;  /* 0x000000000000791b */ /* 0x007fe20003800000 */
.L_x_1450:
[----:B------:R-:W-:Y:S02]  /*25aa0*/  IMAD.MOV.U32 R13, RZ, RZ, R4 ;  /* 0x000000ffff0d7224 */ /* 0x000fe400078e0004 */
[----:B------:R-:W-:Y:S02]  /*25ab0*/  IMAD.MOV.U32 R12, RZ, RZ, 0x2 ;  /* 0x00000002ff0c7424 */ /* 0x000fe400078e00ff */
[----:B------:R-:W-:-:S07]  /*25ac0*/  IMAD.MOV.U32 R8, RZ, RZ, R14 ;  /* 0x000000ffff087224 */ /* 0x000fce00078e000e */
[----:B------:R-:W-:Y:S05]  /*25ad0*/  WARPSYNC.COLLECTIVE R15, `(.L_x_1451) ;  /* 0x000000000f087348 */ /* 0x000fea0003c00000 */
[----:B------:R0:W1:Y:S02]  /*25ae0*/  SHFL.IDX P6, R14, R13, R12, R11 ;  /* 0x0000000c0d0e7389 */ /* 0x00006400000c000b */
[----:B01----:R-:W-:Y:S01]  /*25af0*/  ENDCOLLECTIVE ;  /* 0x000000000000791b */ /* 0x003fe20003800000 */
.L_x_1451:
[----:B------:R-:W-:-:S05]  /*25b00*/  @!P1 IADD3 R8, P2, R21, R8, RZ ;  /* 0x0000000815089210 */ /* 0x000fca0007f5e0ff */
[----:B------:R-:W-:-:S04]  /*25b10*/  @!P1 IMAD.X R7, RZ, RZ, R7, P2 ;  /* 0x000000ffff079224 */ /* 0x000fc800010e0607 */
[----:B------:R-:W-:Y:S02]  /*25b20*/  @!P1 IMAD.MOV.U32 R9, RZ, RZ, R7 ;  /* 0x000000ffff099224 */ /* 0x000fe400078e0007 */
[----:B------:R-:W-:Y:S02]  /*25b30*/  VIADD R7, R6, 0x40 ;  /* 0x0000004006077836 */ /* 0x000fe40000000000 */
[----:B------:R-:W-:Y:S01]  /*25b40*/  IMAD.MOV.U32 R13, RZ, RZ, R0 ;  /* 0x000000ffff0d7224 */ /* 0x000fe200078e0000 */
[----:B------:R-:W-:Y:S01]  /*25b50*/  @!PT LDS RZ, [RZ] ;  /* 0x00000000fffff984 */ /* 0x000fe20000000800 */
[----:B------:R-:W-:Y:S01]  /*25b60*/  @!PT LDS RZ, [RZ] ;  /* 0x00000000fffff984 */ /* 0x000fe20000000800 */
[----:B------:R-:W-:Y:S01]  /*25b70*/  @!PT LDS RZ, [RZ] ;  /* 0x00000000fffff984 */ /* 0x000fe20000000800 */
[----:B------:R0:W-:Y:S02]  /*25b80*/  @!P1 LDGSTS.E.BYPASS.LTC128B.128 [R20+0xb800], desc[UR44][R8.64], !P0 ;  /* 0x0b80000008149fae */ /* 0x0001e4000c101d6c */
[----:B------:R-:W-:Y:S01]  /*25b90*/  ISETP.GE.AND P1, PT, R7, R5, PT ;  /* 0x000000050700720c */ /* 0x000fe20003f26270 */
[----:B------:R-:W-:-:S12]  /*25ba0*/  IMAD.MOV.U32 R7, RZ, RZ, R14 ;  /* 0x000000ffff077224 */ /* 0x000fd800078e000e */
[----:B0-----:R-:W-:Y:S05]  /*25bb0*/  WARPSYNC.COLLECTIVE R15, `(.L_x_1452) ;  /* 0x000000000f087348 */ /* 0x001fea0003c00000 */
[----:B------:R1:W2:Y:S02]  /*25bc0*/  SHFL.IDX P6, R14, R13, R12, R11 ;  /* 0x0000000c0d0e7389 */ /* 0x0002a400000c000b */
[----:B012---:R-:W-:Y:S01]  /*25bd0*/  ENDCOLLECTIVE ;  /* 0x000000000000791b */ /* 0x007fe20003800000 */
.L_x_1452:
[----:B------:R-:W-:Y:S02]  /*25be0*/  IMAD.MOV.U32 R13, RZ, RZ, R4 ;  /* 0x000000ffff0d7224 */ /* 0x000fe400078e0004 */
[----:B------:R-:W-:Y:S02]  /*25bf0*/  IMAD.MOV.U32 R12, RZ, RZ, 0x3 ;  /* 0x00000003ff0c7424 */ /* 0x000fe400078e00ff */
[----:B------:R-:W-:-:S07]  /*25c00*/  IMAD.MOV.U32 R8, RZ, RZ, R14 ;  /* 0x000000ffff087224 */ /* 0x000fce00078e000e */
[----:B------:R-:W-:Y:S05]  /*25c10*/  WARPSYNC.COLLECTIVE R15, `(.L_x_1453) ;  /* 0x000000000f087348 */ /* 0x000fea0003c00000 */
[----:B------:R0:W1:Y:S02]  /*25c20*/  SHFL.IDX P6, R14, R13, R12, R11 ;  /* 0x0000000c0d0e7389 */ /* 0x00006400000c000b */
[----:B01----:R-:W-:Y:S01]  /*25c30*/  ENDCOLLECTIVE ;  /* 0x000000000000791b */ /* 0x003fe20003800000 */
.L_x_1453:
[----:B------:R-:W-:-:S05]  /*25c40*/  @!P1 IADD3 R8, P2, R21, R8, RZ ;  /* 0x0000000815089210 */ /* 0x000fca0007f5e0ff */
[----:B------:R-:W-:-:S04]  /*25c50*/  @!P1 IMAD.X R7, RZ, RZ, R7, P2 ;  /* 0x000000ffff079224 */ /* 0x000fc800010e0607 */
        /* <DEDUP_REMOVED lines=12> */
.L_x_1454:
[----:B------:R-:W-:Y:S02]  /*25d20*/  IMAD.MOV.U32 R13, RZ, RZ, R3 ;  /* 0x000000ffff0d7224 */ /* 0x000fe400078e0003 */
[----:B------:R-:W-:Y:S02]  /*25d30*/  IMAD.MOV.U32 R12, RZ, RZ, RZ ;  /* 0x000000ffff0c7224 */ /* 0x000fe400078e00ff */
[----:B------:R-:W-:-:S07]  /*25d40*/  IMAD.MOV.U32 R8, RZ, RZ, R14 ;  /* 0x000000ffff087224 */ /* 0x000fce00078e000e */
[----:B------:R-:W-:Y:S05]  /*25d50*/  WARPSYNC.COLLECTIVE R15, `(.L_x_1455) ;  /* 0x000000000f087348 */ /* 0x000fea0003c00000 */
[----:B------:R0:W1:Y:S02]  /*25d60*/  SHFL.IDX P6, R14, R13, R12, R11 ;  /* 0x0000000c0d0e7389 */ /* 0x00006400000c000b */
[----:B01----:R-:W-:Y:S01]  /*25d70*/  ENDCOLLECTIVE ;  /* 0x000000000000791b */ /* 0x003fe20003800000 */
.L_x_1455:
        /* <DEDUP_REMOVED lines=14> */
.L_x_1456:
[----:B------:R-:W-:Y:S02]  /*25e60*/  IMAD.MOV.U32 R13, RZ, RZ, R3 ;  /* 0x000000ffff0d7224 */ /* 0x000fe400078e0003 */
[----:B------:R-:W-:Y:S02]  /*25e70*/  IMAD.MOV.U32 R12, RZ, RZ, 0x1 ;  /* 0x00000001ff0c7424 */ /* 0x000fe400078e00ff */
[----:B------:R-:W-:-:S07]  /*25e80*/  IMAD.MOV.U32 R7, RZ, RZ, R14 ;  /* 0x000000ffff077224 */ /* 0x000fce00078e000e */
[----:B------:R-:W-:Y:S05]  /*25e90*/  WARPSYNC.COLLECTIVE R15, `(.L_x_1457) ;  /* 0x000000000f087348 */ /* 0x000fea0003c00000 */
[----:B------:R0:W1:Y:S02]  /*25ea0*/  SHFL.IDX P6, R14, R13, R12, R11 ;  /* 0x0000000c0d0e7389 */ /* 0x00006400000c000b */
[----:B01----:R-:W-:Y:S01]  /*25eb0*/  ENDCOLLECTIVE ;  /* 0x000000000000791b */ /* 0x003fe20003800000 */
.L_x_1457:
[----:B------:R-:W-:-:S05]  /*25ec0*/  @!P2 IADD3 R7, P1, R21, R7, RZ ;  /* 0x000000071507a210 */ /* 0x000fca0007f3e0ff */
[----:B------:R-:W-:Y:S02]  /*25ed0*/  @!P2 IMAD.X R0, RZ, RZ, R0, P1 ;  /* 0x000000ffff00a224 */ /* 0x000fe400008e0600 */
[----:B------:R-:W-:Y:S02]  /*25ee0*/  @!P2 IMAD.MOV.U32 R8, RZ, RZ, R7 ;  /* 0x000000ffff08a224 */ /* 0x000fe400078e0007 */
        /* <DEDUP_REMOVED lines=10> */
.L_x_1458:
[----:B------:R-:W-:Y:S01]  /*25f90*/  IMAD.MOV.U32 R2, RZ, RZ, R14 ;  /* 0x000000ffff027224 */ /* 0x000fe200078e000e */
[----:B------:R-:W-:Y:S06]  /*25fa0*/  BRA `(.L_x_1459) ;  /* 0xffffffc400087947 */ /* 0x000fec000383ffff */
.L_x_1353:
[----:B--2---:R2:W3:Y:S02]  /*25fb0*/  SYNCS.PHASECHK.TRANS64.TRYWAIT P0, [R19+URZ+0x13220], R0 ;  /* 0x01322000130075a7 */ /* 0x0044e4000800017f */
[----:B---3--:R-:W-:Y:S05]  /*25fc0*/  @!P0 NANOSLEEP.SYNCS 0x989680 ;  /* 0x009896800000895d */ /* 0x008fea0003900000 */
[----:B------:R-:W3:Y:S02]  /*25fd0*/  @!P0 SYNCS.PHASECHK.TRANS64 P0, [R19+URZ+0x13220], R0 ;  /* 0x01322000130085a7 */ /* 0x000ee4000800007f */
[----:B---3--:R-:W-:Y:S05]  /*25fe0*/  @!P0 BRA `(.L_x_1353) ;  /* 0xfffffffc00f08947 */ /* 0x008fea000383ffff */
[----:B------:R-:W-:Y:S05]  /*25ff0*/  BRA `(.L_x_1460) ;  /* 0xffffffc400647947 */ /* 0x000fea000383ffff */
.L_x_1359:
[----:B0-----:R0:W2:Y:S02]  /*26000*/  SYNCS.PHASECHK.TRANS64.TRYWAIT P0, [R4+URZ+0x13280], R3 ;  /* 0x01328003040075a7 */ /* 0x0010a4000800017f */
[----:B--2---:R-:W-:Y:S05]  /*26010*/  @!P0 NANOSLEEP.SYNCS 0x989680 ;  /* 0x009896800000895d */ /* 0x004fea0003900000 */
[----:B------:R-:W2:Y:S02]  /*26020*/  @!P0 SYNCS.PHASECHK.TRANS64 P0, [R4+URZ+0x13280], R3 ;  /* 0x01328003040085a7 */ /* 0x000ea4000800007f */
[----:B--2---:R-:W-:Y:S05]  /*26030*/  @!P0 BRA `(.L_x_1359) ;  /* 0xfffffffc00f08947 */ /* 0x004fea000383ffff */
[----:B------:R-:W-:Y:S05]  /*26040*/  BRA `(.L_x_1461) ;  /* 0xffffffc8000c7947 */ /* 0x000fea000383ffff */
.L_x_1364:
[----:B--2---:R2:W3:Y:S02]  /*26050*/  SYNCS.PHASECHK.TRANS64.TRYWAIT P0, [R4+URZ+0x13240], R3 ;  /* 0x01324003040075a7 */ /* 0x0044e4000800017f */
[----:B---3--:R-:W-:Y:S05]  /*26060*/  @!P0 NANOSLEEP.SYNCS 0x989680 ;  /* 0x009896800000895d */ /* 0x008fea0003900000 */
[----:B------:R-:W3:Y:S02]  /*26070*/  @!P0 SYNCS.PHASECHK.TRANS64 P0, [R4+URZ+0x13240], R3 ;  /* 0x01324003040085a7 */ /* 0x000ee4000800007f */
[----:B---3--:R-:W-:Y:S05]  /*26080*/  @!P0 BRA `(.L_x_1364) ;  /* 0xfffffffc00f08947 */ /* 0x008fea000383ffff */
[----:B------:R-:W-:Y:S05]  /*26090*/  BRA `(.L_x_1462) ;  /* 0xffffffc800887947 */ /* 0x000fea000383ffff */
.L_x_1370:
[----:B--2---:R2:W3:Y:S02]  /*260a0*/  SYNCS.PHASECHK.TRANS64.TRYWAIT P0, [R3+URZ+0x13270], R2 ;  /* 0x01327002030075a7 */ /* 0x0044e4000800017f */
[----:B---3--:R-:W-:Y:S05]  /*260b0*/  @!P0 NANOSLEEP.SYNCS 0x989680 ;  /* 0x009896800000895d */ /* 0x008fea0003900000 */
[----:B------:R-:W3:Y:S02]  /*260c0*/  @!P0 SYNCS.PHASECHK.TRANS64 P0, [R3+URZ+0x13270], R2 ;  /* 0x01327002030085a7 */ /* 0x000ee4000800007f */
[----:B---3--:R-:W-:Y:S05]  /*260d0*/  @!P0 BRA `(.L_x_1370) ;  /* 0xfffffffc00f08947 */ /* 0x008fea000383ffff */
[----:B------:R-:W-:Y:S05]  /*260e0*/  BRA `(.L_x_1463) ;  /* 0xffffffcc00247947 */ /* 0x000fea000383ffff */
.L_x_1372:
[----:B--2---:R2:W3:Y:S02]  /*260f0*/  SYNCS.PHASECHK.TRANS64.TRYWAIT P0, [R3+URZ+0x13260], R2 ;  /* 0x01326002030075a7 */ /* 0x0044e4000800017f */
[----:B---3--:R-:W-:Y:S05]  /*26100*/  @!P0 NANOSLEEP.SYNCS 0x989680 ;  /* 0x009896800000895d */ /* 0x008fea0003900000 */
[----:B------:R-:W3:Y:S02]  /*26110*/  @!P0 SYNCS.PHASECHK.TRANS64 P0, [R3+URZ+0x13260], R2 ;  /* 0x01326002030085a7 */ /* 0x000ee4000800007f */
[----:B---3--:R-:W-:Y:S05]  /*26120*/  @!P0 BRA `(.L_x_1372) ;  /* 0xfffffffc00f08947 */ /* 0x008fea000383ffff */
[----:B------:R-:W-:Y:S05]  /*26130*/  BRA `(.L_x_1464) ;  /* 0xffffffcc002c7947 */ /* 0x000fea000383ffff */
.L_x_1379:
[----:B--2---:R2:W3:Y:S02]  /*26140*/  SYNCS.PHASECHK.TRANS64.TRYWAIT P1, [R3+URZ+0x13270], R0 ;  /* 0x01327000030075a7 */ /* 0x0044e4000802017f */
[----:B---3--:R-:W-:Y:S05]  /*26150*/  @!P1 NANOSLEEP.SYNCS 0x989680 ;  /* 0x009896800000995d */ /* 0x008fea0003900000 */
[----:B------:R-:W3:Y:S02]  /*26160*/  @!P1 SYNCS.PHASECHK.TRANS64 P1, [R3+URZ+0x13270], R0 ;  /* 0x01327000030095a7 */ /* 0x000ee4000802007f */
[----:B---3--:R-:W-:Y:S05]  /*26170*/  @!P1 BRA `(.L_x_1379) ;  /* 0xfffffffc00f09947 */ /* 0x008fea000383ffff */
[----:B------:R-:W-:Y:S05]  /*26180*/  BRA `(.L_x_1465) ;  /* 0xffffffd000787947 */ /* 0x000fea000383ffff */
.L_x_1381:
[----:B--2---:R2:W3:Y:S02]  /*26190*/  SYNCS.PHASECHK.TRANS64.TRYWAIT P1, [R3+URZ+0x13260], R0 ;  /* 0x01326000030075a7 */ /* 0x0044e4000802017f */
[----:B---3--:R-:W-:Y:S05]  /*261a0*/  @!P1 NANOSLEEP.SYNCS 0x989680 ;  /* 0x009896800000995d */ /* 0x008fea0003900000 */
[----:B------:R-:W3:Y:S02]  /*261b0*/  @!P1 SYNCS.PHASECHK.TRANS64 P1, [R3+URZ+0x13260], R0 ;  /* 0x01326000030095a7 */ /* 0x000ee4000802007f */
[----:B---3--:R-:W-:Y:S05]  /*261c0*/  @!P1 BRA `(.L_x_1381) ;  /* 0xfffffffc00f09947 */ /* 0x008fea000383ffff */
[----:B------:R-:W-:Y:S05]  /*261d0*/  BRA `(.L_x_1466) ;  /* 0xffffffd0007c7947 */ /* 0x000fea000383ffff */
.L_x_1385:
[----:B------:R-:W-:Y:S01]  /*261e0*/  BSSY B0, `(.L_x_1467) ;  /* 0x0000008000007945 */ /* 0x000fe20003800000 */
[----:B-1----:R-:W-:Y:S02]  /*261f0*/  IMAD.MOV.U32 R13, RZ, RZ, R24 ;  /* 0x000000ffff0d7224 */ /* 0x002fe400078e0018 */
[----:B------:R-:W-:Y:S02]  /*26200*/  IMAD.MOV.U32 R12, RZ, RZ, RZ ;  /* 0x000000ffff0c7224 */ /* 0x000fe400078e00ff */
[----:B------:R-:W-:Y:S02]  /*26210*/  IMAD.MOV.U32 R11, RZ, RZ, 0x1f ;  /* 0x0000001fff0b7424 */ /* 0x000fe400078e00ff */
[----:B------:R-:W-:-:S07]  /*26220*/  IMAD.MOV.U32 R15, RZ, RZ, -0x1 ;  /* 0xffffffffff0f7424 */ /* 0x000fce00078e00ff */
[----:B------:R-:W-:Y:S05]  /*26230*/  WARPSYNC.COLLECTIVE R15, `(.L_x_1468) ;  /* 0x000000000f087348 */ /* 0x000fea0003c00000 */
[----:B------:R0:W1:Y:S02]  /*26240*/  SHFL.IDX P6, R14, R13, R12, R11 ;  /* 0x0000000c0d0e7389 */ /* 0x00006400000c000b */
[----:B01----:R-:W-:Y:S01]  /*26250*/  ENDCOLLECTIVE ;  /* 0x000000000000791b */ /* 0x003fe20003800000 */
.L_x_1468:
[----:B------:R-:W-:Y:S05]  /*26260*/  BSYNC B0 ;  /* 0x0000000000007941 */ /* 0x000fea0003800000 */
.L_x_1467:
[----:B------:R-:W-:Y:S02]  /*26270*/  IMAD.MOV.U32 R13, RZ, RZ, R24 ;  /* 0x000000ffff0d7224 */ /* 0x000fe400078e0018 */
        /* <DEDUP_REMOVED lines=8> */
.L_x_1469:
[----:B------:R-:W-:Y:S02]  /*26300*/  ULDC UR4, c[0x0][0xc3c] ;  /* 0x00030f0000047ab9 */ /* 0x000fe40000000800 */
[----:B------:R-:W-:-:S13]  /*26310*/  ISETP.GE.OR P1, PT, R8, UR4, !P0 ;  /* 0x0000000408007c0c */ /* 0x000fda000c726670 */
[----:B------:R-:W0:Y:S08]  /*26320*/  @!P1 LDC.64 R2, c[0x0][0xc80] ;  /* 0x00032000ff029b82 */ /* 0x000e300000000a00 */
[----:B------:R-:W1:Y:S01]  /*26330*/  @!P1 LDC.64 R4, c[0x0][0xc78] ;  /* 0x00031e00ff049b82 */ /* 0x000e620000000a00 */
[----:B------:R-:W-:Y:S01]  /*26340*/  CS2R R24, SRZ ;  /* 0x0000000000187805 */ /* 0x000fe2000001ff00 */
[----:B------:R-:W-:-:S02]  /*26350*/  IMAD.MOV.U32 R11, RZ, RZ, RZ ;  /* 0x000000ffff0b7224 */ /* 0x000fc400078e00ff */
[----:B------:R-:W-:Y:S02]  /*26360*/  IMAD.MOV.U32 R6, RZ, RZ, R14 ;  /* 0x000000ffff067224 */ /* 0x000fe400078e000e */
[----:B0-----:R-:W-:-:S05]  /*26370*/  @!P1 IMAD.WIDE R2, R8, 0x4, R2 ;  /* 0x0000000408029825 */ /* 0x001fca00078e0202 */
[----:B------:R1:W2:Y:S02]  /*26380*/  @!P1 LDG.E R7, desc[UR44][R2.64] ;  /* 0x0000002c02079981 */ /* 0x0002a4000c1e1900 */
[----:B-1----:R-:W-:-:S05]  /*26390*/  @!P1 IMAD.WIDE R2, R8, 0x4, R4 ;  /* 0x0000000408029825 */ /* 0x002fca00078e0204 */
[----:B------:R-:W3:Y:S01]  /*263a0*/  @!P1 LDG.E R4, desc[UR44][R2.64] ;  /* 0x0000002c02049981 */ /* 0x000ee2000c1e1900 */
[----:B------:R-:W-:Y:S01]  /*263b0*/  IMAD.MOV.U32 R5, RZ, RZ, RZ ;  /* 0x000000ffff057224 */ /* 0x000fe200078e00ff */
[C---:B------:R-:W-:Y:S02]  /*263c0*/  ISETP.GE.U32.AND P2, PT, R10.reuse, 0x2, PT ;  /* 0x000000020a00780c */ /* 0x040fe40003f46070 */
[C---:B------:R-:W-:Y:S02]  /*263d0*/  ISETP.GE.U32.AND P3, PT, R10.reuse, 0x4, PT ;  /* 0x000000040a00780c */ /* 0x040fe40003f66070 */
[C---:B------:R-:W-:Y:S02]  /*263e0*/  ISETP.GE.U32.AND P4, PT, R10.reuse, 0x8, PT ;  /* 0x000000080a00780c */ /* 0x040fe40003f86070 */
[C---:B------:R-:W-:Y:S01]  /*263f0*/  ISETP.GE.U32.AND P5, PT, R10.reuse, 0x10, PT ;  /* 0x000000100a00780c */ /* 0x040fe20003fa6070 */
[----:B--2---:R-:W-:Y:S02]  /*26400*/  @!P1 IMAD.MOV.U32 R25, RZ, RZ, R7 ;  /* 0x000000ffff199224 */ /* 0x004fe400078e0007 */
[----:B---3--:R-:W-:Y:S01]  /*26410*/  @!P1 IMAD.MOV.U32 R5, RZ, RZ, R4 ;  /* 0x000000ffff059224 */ /* 0x008fe200078e0004 */
[----:B------:R-:W-:-:S03]  /*26420*/  ISETP.NE.AND P1, PT, R10, RZ, PT ;  /* 0x000000ff0a00720c */ /* 0x000fc60003f25270 */
[----:B------:R-:W-:-:S04]  /*26430*/  IMAD R2, R5, R25, RZ ;  /* 0x0000001905027224 */ /* 0x000fc800078e02ff */
[----:B------:R-:W-:-:S07]  /*26440*/  IMAD.MOV.U32 R13, RZ, RZ, R2 ;  /* 0x000000ffff0d7224 */ /* 0x000fce00078e0002 */
[----:B------:R-:W-:Y:S05]  /*26450*/  WARPSYNC.COLLECTIVE R15, `(.L_x_1470) ;  /* 0x000000000f087348 */ /* 0x000fea0003c00000 */
[----:B------:R0:W1:Y:S02]  /*26460*/  SHFL.UP P6, R14, R13, R12, R11 ;  /* 0x0400000c0d0e7389 */ /* 0x00006400000c000b */
[----:B01----:R-:W-:Y:S01]  /*26470*/  ENDCOLLECTIVE ;  /* 0x000000000000791b */ /* 0x003fe20003800000 */
.L_x_1470:
[----:B------:R-:W-:Y:S01]  /*26480*/  IMAD.MOV.U32 R12, RZ, RZ, 0x2 ;  /* 0x00000002ff0c7424 */ /* 0x000fe200078e00ff */
[----:B------:R-:W-:-:S05]  /*26490*/  SEL R3, R14, RZ, P1 ;  /* 0x000000ff0e037207 */ /* 0x000fca0000800000 */
[----:B------:R-:W-:-:S04]  /*264a0*/  IMAD.IADD R2, R2, 0x1, R3 ;  /* 0x0000000102027824 */ /* 0x000fc800078e0203 */
[----:B------:R-:W-:-:S07]  /*264b0*/  IMAD.MOV.U32 R13, RZ, RZ, R2 ;  /* 0x000000ffff0d7224 */ /* 0x000fce00078e0002 */
[----:B------:R-:W-:Y:S05]  /*264c0*/  WARPSYNC.COLLECTIVE R15, `(.L_x_1471) ;  /* 0x000000000f087348 */ /* 0x000fea0003c00000 */
[----:B------:R0:W1:Y:S02]  /*264d0*/  SHFL.UP P6, R14, R13, R12, R11 ;  /* 0x0400000c0d0e7389 */ /* 0x00006400000c000b */
[----:B01----:R-:W-:Y:S01]  /*264e0*/  ENDCOLLECTIVE ;  /* 0x000000000000791b */ /* 0x003fe20003800000 */
.L_x_1471:
[----:B------:R-:W-:Y:S01]  /*264f0*/  IMAD.MOV.U32 R12, RZ, RZ, 0x4 ;  /* 0x00000004ff0c7424 */ /* 0x000fe200078e00ff */
[----:B------:R-:W-:-:S05]  /*26500*/  SEL R3, R14, RZ, P2 ;  /* 0x000000ff0e037207 */ /* 0x000fca0001000000 */
[----:B------:R-:W-:-:S04]  /*26510*/  IMAD.IADD R2, R2, 0x1, R3 ;  /* 0x0000000102027824 */ /* 0x000fc800078e0203 */
[----:B------:R-:W-:-:S07]  /*26520*/  IMAD.MOV.U32 R13, RZ, RZ, R2 ;  /* 0x000000ffff0d7224 */ /* 0x000fce00078e0002 */
[----:B------:R-:W-:Y:S05]  /*26530*/  WARPSYNC.COLLECTIVE R15, `(.L_x_1472) ;  /* 0x000000000f087348 */ /* 0x000fea0003c00000 */
[----:B------:R0:W1:Y:S02]  /*26540*/  SHFL.UP P6, R14, R13, R12, R11 ;  /* 0x0400000c0d0e7389 */ /* 0x00006400000c000b */
[----:B01----:R-:W-:Y:S01]  /*26550*/  ENDCOLLECTIVE ;  /* 0x000000000000791b */ /* 0x003fe20003800000 */
.L_x_1472:
[----:B------:R-:W-:Y:S01]  /*26560*/  IMAD.MOV.U32 R12, RZ, RZ, 0x8 ;  /* 0x00000008ff0c7424 */ /* 0x000fe200078e00ff */
[----:B------:R-:W-:-:S05]  /*26570*/  SEL R3, R14, RZ, P3 ;  /* 0x000000ff0e037207 */ /* 0x000fca0001800000 */
[----:B------:R-:W-:-:S04]  /*26580*/  IMAD.IADD R2, R2, 0x1, R3 ;  /* 0x0000000102027824 */ /* 0x000fc800078e0203 */
[----:B------:R-:W-:-:S07]  /*26590*/  IMAD.MOV.U32 R13, RZ, RZ, R2 ;  /* 0x000000ffff0d7224 */ /* 0x000fce00078e0002 */
[----:B------:R-:W-:Y:S05]  /*265a0*/  WARPSYNC.COLLECTIVE R15, `(.L_x_1473) ;  /* 0x000000000f087348 */ /* 0x000fea0003c00000 */
[----:B------:R0:W1:Y:S02]  /*265b0*/  SHFL.UP P6, R14, R13, R12, R11 ;  /* 0x0400000c0d0e7389 */ /* 0x00006400000c000b */
[----:B01----:R-:W-:Y:S01]  /*265c0*/  ENDCOLLECTIVE ;  /* 0x000000000000791b */ /* 0x003fe20003800000 */
.L_x_1473:
[----:B------:R-:W-:Y:S01]  /*265d0*/  IMAD.MOV.U32 R12, RZ, RZ, 0x10 ;  /* 0x00000010ff0c7424 */ /* 0x000fe200078e00ff */
[----:B------:R-:W-:-:S05]  /*265e0*/  SEL R3, R14, RZ, P4 ;  /* 0x000000ff0e037207 */ /* 0x000fca0002000000 */
[----:B------:R-:W-:-:S04]  /*265f0*/  IMAD.IADD R2, R2, 0x1, R3 ;  /* 0x0000000102027824 */ /* 0x000fc800078e0203 */
[----:B------:R-:W-:-:S07]  /*26600*/  IMAD.MOV.U32 R13, RZ, RZ, R2 ;  /* 0x000000ffff0d7224 */ /* 0x000fce00078e0002 */
[----:B------:R-:W-:Y:S05]  /*26610*/  WARPSYNC.COLLECTIVE R15, `(.L_x_1474) ;  /* 0x000000000f087348 */ /* 0x000fea0003c00000 */
[----:B------:R0:W1:Y:S02]  /*26620*/  SHFL.UP P6, R14, R13, R12, R11 ;  /* 0x0400000c0d0e7389 */ /* 0x00006400000c000b */
[----:B01----:R-:W-:Y:S01]  /*26630*/  ENDCOLLECTIVE ;  /* 0x000000000000791b */ /* 0x003fe20003800000 */
.L_x_1474:
        /* <DEDUP_REMOVED lines=8> */
.L_x_1475:
[----:B------:R-:W-:Y:S05]  /*266c0*/  BRA `(.L_x_1476) ;  /* 0xffffffd000f87947 */ /* 0x000fea000383ffff */
.L_x_1388:
[----:B------:R-:W-:Y:S01]  /*266d0*/  BSSY B0, `(.L_x_1477) ;  /* 0x0000008000007945 */ /* 0x000fe20003800000 */
[----:B-1----:R-:W-:Y:S02]  /*266e0*/  IMAD.MOV.U32 R13, RZ, RZ, R2 ;  /* 0x000000ffff0d7224 */ /* 0x002fe400078e0002 */
[----:B------:R-:W-:Y:S02]  /*266f0*/  IMAD.MOV.U32 R12, RZ, RZ, 0x1 ;  /* 0x00000001ff0c7424 */ /* 0x000fe400078e00ff */
[----:B------:R-:W-:Y:S02]  /*26700*/  IMAD.MOV.U32 R11, RZ, RZ, RZ ;  /* 0x000000ffff0b7224 */ /* 0x000fe400078e00ff */
[----:B------:R-:W-:-:S07]  /*26710*/  IMAD.MOV.U32 R15, RZ, RZ, -0x1 ;  /* 0xffffffffff0f7424 */ /* 0x000fce00078e00ff */
[----:B------:R-:W-:Y:S05]  /*26720*/  WARPSYNC.COLLECTIVE R15, `(.L_x_1478) ;  /* 0x000000000f087348 */ /* 0x000fea0003c00000 */
[----:B------:R0:W1:Y:S02]  /*26730*/  SHFL.UP P6, R14, R13, R12, R11 ;  /* 0x0400000c0d0e7389 */ /* 0x00006400000c000b */
[----:B01----:R-:W-:Y:S01]  /*26740*/  ENDCOLLECTIVE ;  /* 0x000000000000791b */ /* 0x003fe20003800000 */
.L_x_1478:
[----:B------:R-:W-:Y:S05]  /*26750*/  BSYNC B0 ;  /* 0x0000000000007941 */ /* 0x000fea0003800000 */
.L_x_1477:
        /* <DEDUP_REMOVED lines=9> */
.L_x_1479:
[----:B------:R-:W-:Y:S01]  /*267f0*/  IMAD.MOV.U32 R12, RZ, RZ, 0x4 ;  /* 0x00000004ff0c7424 */ /* 0x000fe200078e00ff */
[----:B------:R-:W-:-:S05]  /*26800*/  SEL R3, R14, RZ, P2 ;  /* 0x000000ff0e037207 */ /* 0x000fca0001000000 */
[----:B------:R-:W-:-:S04]  /*26810*/  IMAD.IADD R2, R2, 0x1, R3 ;  /* 0x0000000102027824 */ /* 0x000fc800078e0203 */
[----:B------:R-:W-:-:S07]  /*26820*/  IMAD.MOV.U32 R13, RZ, RZ, R2 ;  /* 0x000000ffff0d7224 */ /* 0x000fce00078e0002 */
[----:B------:R-:W-:Y:S05]  /*26830*/  WARPSYNC.COLLECTIVE R15, `(.L_x_1480) ;  /* 0x000000000f087348 */ /* 0x000fea0003c00000 */
[----:B------:R0:W1:Y:S02]  /*26840*/  SHFL.UP P6, R14, R13, R12, R11 ;  /* 0x0400000c0d0e7389 */ /* 0x00006400000c000b */
[----:B01----:R-:W-:Y:S01]  /*26850*/  ENDCOLLECTIVE ;  /* 0x000000000000791b */ /* 0x003fe20003800000 */
.L_x_1480:
[----:B------:R-:W-:Y:S01]  /*26860*/  IMAD.MOV.U32 R12, RZ, RZ, 0x8 ;  /* 0x00000008ff0c7424 */ /* 0x000fe200078e00ff */
[----:B------:R-:W-:-:S05]  /*26870*/  SEL R3, R14, RZ, P3 ;  /* 0x000000ff0e037207 */ /* 0x000fca0001800000 */
[----:B------:R-:W-:-:S04]  /*26880*/  IMAD.IADD R2, R2, 0x1, R3 ;  /* 0x0000000102027824 */ /* 0x000fc800078e0203 */
[----:B------:R-:W-:-:S07]  /*26890*/  IMAD.MOV.U32 R13, RZ, RZ, R2 ;  /* 0x000000ffff0d7224 */ /* 0x000fce00078e0002 */
[----:B------:R-:W-:Y:S05]  /*268a0*/  WARPSYNC.COLLECTIVE R15, `(.L_x_1481) ;  /* 0x000000000f087348 */ /* 0x000fea0003c00000 */
[----:B------:R0:W1:Y:S02]  /*268b0*/  SHFL.UP P6, R14, R13, R12, R11 ;  /* 0x0400000c0d0e7389 */ /* 0x00006400000c000b */
[----:B01----:R-:W-:Y:S01]  /*268c0*/  ENDCOLLECTIVE ;  /* 0x000000000000791b */ /* 0x003fe20003800000 */
.L_x_1481:
[----:B------:R-:W-:Y:S01]  /*268d0*/  IMAD.MOV.U32 R12, RZ, RZ, 0x10 ;  /* 0x00000010ff0c7424 */ /* 0x000fe200078e00ff */
[----:B------:R-:W-:-:S05]  /*268e0*/  SEL R3, R14, RZ, P4 ;  /* 0x000000ff0e037207 */ /* 0x000fca0002000000 */
[----:B------:R-:W-:-:S04]  /*268f0*/  IMAD.IADD R2, R2, 0x1, R3 ;  /* 0x0000000102027824 */ /* 0x000fc800078e0203 */
[----:B------:R-:W-:-:S07]  /*26900*/  IMAD.MOV.U32 R13, RZ, RZ, R2 ;  /* 0x000000ffff0d7224 */ /* 0x000fce00078e0002 */
[----:B------:R-:W-:Y:S05]  /*26910*/  WARPSYNC.COLLECTIVE R15, `(.L_x_1482) ;  /* 0x000000000f087348 */ /* 0x000fea0003c00000 */
[----:B------:R0:W1:Y:S02]  /*26920*/  SHFL.UP P6, R14, R13, R12, R11 ;  /* 0x0400000c0d0e7389 */ /* 0x00006400000c000b */
[----:B01----:R-:W-:Y:S01]  /*26930*/  ENDCOLLECTIVE ;  /* 0x000000000000791b */ /* 0x003fe20003800000 */
.L_x_1482:
        /* <DEDUP_REMOVED lines=8> */
.L_x_1483:
[----:B------:R-:W-:Y:S05]  /*269c0*/  BRA `(.L_x_1484) ;  /* 0xffffffd000dc7947 */ /* 0x000fea000383ffff */
.L_x_1390:
[----:B------:R-:W-:Y:S01]  /*269d0*/  BSSY B0, `(.L_x_1485) ;  /* 0x0000006000007945 */ /* 0x000fe20003800000 */
[----:B------:R-:W-:Y:S01]  /*269e0*/  PLOP3.LUT P6, PT, P6, PT, PT, 0x8, 0x0 ;  /* 0x000000000000781c */ /* 0x000fe200037ce170 */
[----:B------:R-:W-:-:S12]  /*269f0*/  IMAD.MOV.U32 R15, RZ, RZ, -0x1 ;  /* 0xffffffffff0f7424 */ /* 0x000fd800078e00ff */
[----:B01----:R-:W-:Y:S05]  /*26a00*/  WARPSYNC.COLLECTIVE R15, `(.L_x_1486) ;  /* 0x000000000f087348 */ /* 0x003fea0003c00000 */
[----:B------:R-:W-:Y:S01]  /*26a10*/  VOTE.ANY R14, PT, P6 ;  /* 0x00000000000e7806 */ /* 0x000fe200030e0100 */
[----:B01----:R-:W-:Y:S06]  /*26a20*/  ENDCOLLECTIVE ;  /* 0x000000000000791b */ /* 0x003fec0003800000 */
.L_x_1486:
[----:B------:R-:W-:Y:S05]  /*26a30*/  BSYNC B0 ;  /* 0x0000000000007941 */ /* 0x000fea0003800000 */
.L_x_1485:
[----:B------:R-:W-:Y:S02]  /*26a40*/  IMAD.MOV.U32 R3, RZ, RZ, R14 ;  /* 0x000000ffff037224 */ /* 0x000fe400078e000e */
[----:B------:R-:W-:Y:S02]  /*26a50*/  IMAD.MOV.U32 R13, RZ, RZ, R25 ;  /* 0x000000ffff0d7224 */ /* 0x000fe400078e0019 */
[----:B------:R-:W0:Y:S01]  /*26a60*/  POPC R7, R3 ;  /* 0x0000000300077309 */ /* 0x000e220000000000 */
[----:B------:R-:W-:Y:S02]  /*26a70*/  IMAD.MOV.U32 R11, RZ, RZ, 0x1f ;  /* 0x0000001fff0b7424 */ /* 0x000fe400078e00ff */
[----:B------:R-:W-:Y:S02]  /*26a80*/  IMAD.MOV.U32 R15, RZ, RZ, -0x1 ;  /* 0xffffffffff0f7424 */ /* 0x000fe400078e00ff */
[----:B0-----:R-:W-:Y:S02]  /*26a90*/  IMAD.MOV.U32 R12, RZ, RZ, R7 ;  /* 0x000000ffff0c7224 */ /* 0x001fe400078e0007 */
[----:B------:R-:W-:-:S07]  /*26aa0*/  IMAD.IADD R27, R7, 0x1, R27 ;  /* 0x00000001071b7824 */ /* 0x000fce00078e021b */
[----:B------:R-:W-:Y:S05]  /*26ab0*/  WARPSYNC.COLLECTIVE R15, `(.L_x_1487) ;  /* 0x000000000f087348 */ /* 0x000fea0003c00000 */
[----:B------:R0:W1:Y:S02]  /*26ac0*/  SHFL.IDX P6, R14, R13, R12, R11 ;  /* 0x0000000c0d0e7389 */ /* 0x00006400000c000b */
[----:B01----:R-:W-:Y:S01]  /*26ad0*/  ENDCOLLECTIVE ;  /* 0x000000000000791b */ /* 0x003fe20003800000 */
.L_x_1487:
[----:B------:R-:W-:Y:S02]  /*26ae0*/  IMAD.MOV.U32 R13, RZ, RZ, R5 ;  /* 0x000000ffff0d7224 */ /* 0x000fe400078e0005 */
[----:B------:R-:W-:-:S07]  /*26af0*/  IMAD.MOV.U32 R25, RZ, RZ, R14 ;  /* 0x000000ffff197224 */ /* 0x000fce00078e000e */
[----:B------:R-:W-:Y:S05]  /*26b00*/  WARPSYNC.COLLECTIVE R15, `(.L_x_1488) ;  /* 0x000000000f087348 */ /* 0x000fea0003c00000 */
[----:B------:R0:W1:Y:S02]  /*26b10*/  SHFL.IDX P6, R14, R13, R12, R11 ;  /* 0x0000000c0d0e7389 */ /* 0x00006400000c000b */
[----:B01----:R-:W-:Y:S01]  /*26b20*/  ENDCOLLECTIVE ;  /* 0x000000000000791b */ /* 0x003fe20003800000 */
.L_x_1488:
[----:B------:R-:W-:Y:S01]  /*26b30*/  IMAD.MOV.U32 R5, RZ, RZ, R14 ;  /* 0x000000ffff057224 */ /* 0x000fe200078e000e */
[----:B------:R-:W-:Y:S06]  /*26b40*/  BRA `(.L_x_1489) ;  /* 0xffffffd000bc7947 */ /* 0x000fec000383ffff */
.L_x_1392:
[----:B------:R-:W-:Y:S01]  /*26b50*/  BSSY B0, `(.L_x_1490) ;  /* 0x0000007000007945 */ /* 0x000fe20003800000 */
[----:B-1----:R-:W-:Y:S02]  /*26b60*/  IMAD.MOV.U32 R13, RZ, RZ, R2 ;  /* 0x000000ffff0d7224 */ /* 0x002fe400078e0002 */
[----:B------:R-:W-:Y:S02]  /*26b70*/  IMAD.MOV.U32 R11, RZ, RZ, 0x1f ;  /* 0x0000001fff0b7424 */ /* 0x000fe400078e00ff */
[----:B------:R-:W-:-:S07]  /*26b80*/  IMAD.MOV.U32 R15, RZ, RZ, -0x1 ;  /* 0xffffffffff0f7424 */ /* 0x000fce00078e00ff */
[----:B0-234-:R-:W-:Y:S05]  /*26b90*/  WARPSYNC.COLLECTIVE R15, `(.L_x_1491) ;  /* 0x000000000f087348 */ /* 0x01dfea0003c00000 */
[----:B------:R1:W0:Y:S02]  /*26ba0*/  SHFL.IDX P6, R14, R13, R12, R11 ;  /* 0x0000000c0d0e7389 */ /* 0x00022400000c000b */
[----:B01234-:R-:W-:Y:S01]  /*26bb0*/  ENDCOLLECTIVE ;  /* 0x000000000000791b */ /* 0x01ffe20003800000 */
.L_x_1491:
[----:B------:R-:W-:Y:S05]  /*26bc0*/  BSYNC B0 ;  /* 0x0000000000007941 */ /* 0x000fea0003800000 */
.L_x_1490:
[----:B------:R-:W-:Y:S01]  /*26bd0*/  IMAD.MOV.U32 R24, RZ, RZ, R14 ;  /* 0x000000ffff187224 */ /* 0x000fe200078e000e */
[----:B------:R-:W-:Y:S06]  /*26be0*/  BRA `(.L_x_1391) ;  /* 0xffffffd000ac7947 */ /* 0x000fec000383ffff */
.L_x_1398:
[----:B0-----:R0:W3:Y:S02]  /*26bf0*/  SYNCS.PHASECHK.TRANS64.TRYWAIT P0, [R9+URZ+0x13220], R0 ;  /* 0x01322000090075a7 */ /* 0x0010e4000800017f */
[----:B---3--:R-:W-:Y:S05]  /*26c00*/  @!P0 NANOSLEEP.SYNCS 0x989680 ;  /* 0x009896800000895d */ /* 0x008fea0003900000 */
[----:B------:R-:W3:Y:S02]  /*26c10*/  @!P0 SYNCS.PHASECHK.TRANS64 P0, [R9+URZ+0x13220], R0 ;  /* 0x01322000090085a7 */ /* 0x000ee4000800007f */
[----:B---3--:R-:W-:Y:S05]  /*26c20*/  @!P0 BRA `(.L_x_1398) ;  /* 0xfffffffc00f08947 */ /* 0x008fea000383ffff */
[----:B------:R-:W-:Y:S05]  /*26c30*/  BRA `(.L_x_1492) ;  /* 0xffffffdc00087947 */ /* 0x000fea000383ffff */
.L_x_1399:
[----:B------:R-:W3:Y:S01]  /*26c40*/  S2R R2, SR_TID.X ;  /* 0x0000000000027919 */ /* 0x000ee20000002100 */
[----:B------:R-:W-:Y:S01]  /*26c50*/  BSSY B0, `(.L_x_1493) ;  /* 0x000000a000007945 */ /* 0x000fe20003800000 */
[----:B------:R-:W-:Y:S02]  /*26c60*/  IMAD.MOV.U32 R12, RZ, RZ, RZ ;  /* 0x000000ffff0c7224 */ /* 0x000fe400078e00ff */
[----:B------:R-:W-:Y:S02]  /*26c70*/  IMAD.MOV.U32 R11, RZ, RZ, 0x1f ;  /* 0x0000001fff0b7424 */ /* 0x000fe400078e00ff */
[----:B------:R-:W-:Y:S01]  /*26c80*/  IMAD.MOV.U32 R15, RZ, RZ, -0x1 ;  /* 0xffffffffff0f7424 */ /* 0x000fe200078e00ff */
[----:B---3--:R-:W-:-:S04]  /*26c90*/  SHF.R.U32.HI R2, RZ, 0x5, R2 ;  /* 0x00000005ff027819 */ /* 0x008fc80000011602 */
[----:B------:R-:W-:-:S05]  /*26ca0*/  LOP3.LUT R2, R2, 0x3, RZ, 0xc0, !PT ;  /* 0x0000000302027812 */ /* 0x000fca00078ec0ff */
[----:B-1----:R-:W-:-:S07]  /*26cb0*/  IMAD.MOV.U32 R13, RZ, RZ, R2 ;  /* 0x000000ffff0d7224 */ /* 0x002fce00078e0002 */
[----:B0-2---:R-:W-:Y:S05]  /*26cc0*/  WARPSYNC.COLLECTIVE R15, `(.L_x_1494) ;  /* 0x000000000f087348 */ /* 0x005fea0003c00000 */
[----:B------:R1:W3:Y:S02]  /*26cd0*/  SHFL.IDX P6, R14, R13, R12, R11 ;  /* 0x0000000c0d0e7389 */ /* 0x0002e400000c000b */
[----:B0123--:R-:W-:Y:S01]  /*26ce0*/  ENDCOLLECTIVE ;  /* 0x000000000000791b */ /* 0x00ffe20003800000 */
.L_x_1494:
[----:B------:R-:W-:Y:S05]  /*26cf0*/  BSYNC B0 ;  /* 0x0000000000007941 */ /* 0x000fea0003800000 */
.L_x_1493:
[----:B------:R-:W-:Y:S05]  /*26d00*/  BRA `(.L_x_1495) ;  /* 0xffffffd800f07947 */ /* 0x000fea000383ffff */
.L_x_1400:
[----:B------:R-:W-:Y:S01]  /*26d10*/  BSSY B0, `(.L_x_1496) ;  /* 0x0000006000007945 */ /* 0x000fe20003800000 */
[----:B------:R-:W-:-:S07]  /*26d20*/  IMAD.MOV.U32 R15, RZ, RZ, -0x1 ;  /* 0xffffffffff0f7424 */ /* 0x000fce00078e00ff */
[----:B012---:R-:W-:Y:S05]  /*26d30*/  WARPSYNC.COLLECTIVE R15, `(.L_x_1497) ;  /* 0x000000000f0c7348 */ /* 0x007fea0003c00000 */
[----:B------:R-:W-:Y:S02]  /*26d40*/  ELECT P6, UR62, PT ;  /* 0x00000000003e782f */ /* 0x000fe400038c0000 */
[----:B------:R-:W-:Y:S01]  /*26d50*/  MOV R14, UR62 ;  /* 0x0000003e000e7c02 */ /* 0x000fe20008000f00 */
[----:B012---:R-:W-:Y:S10]  /*26d60*/  ENDCOLLECTIVE ;  /* 0x000000000000791b */ /* 0x007ff40003800000 */
.L_x_1497:
[----:B------:R-:W-:Y:S05]  /*26d70*/  BSYNC B0 ;  /* 0x0000000000007941 */ /* 0x000fea0003800000 */
.L_x_1496:
[----:B------:R-:W-:Y:S05]  /*26d80*/  BRA `(.L_x_1498) ;  /* 0xffffffd800e47947 */ /* 0x000fea000383ffff */
.L_x_1402:
[----:B0-----:R0:W3:Y:S02]  /*26d90*/  SYNCS.PHASECHK.TRANS64.TRYWAIT P1, [R7+URZ], R2 ;  /* 0x00000002070075a7 */ /* 0x0010e4000802017f */
[----:B---3--:R-:W-:Y:S05]  /*26da0*/  @!P1 NANOSLEEP.SYNCS 0x989680 ;  /* 0x009896800000995d */ /* 0x008fea0003900000 */
[----:B------:R-:W3:Y:S02]  /*26db0*/  @!P1 SYNCS.PHASECHK.TRANS64 P1, [R7+URZ], R2 ;  /* 0x00000002070095a7 */ /* 0x000ee4000802007f */
[----:B---3--:R-:W-:Y:S05]  /*26dc0*/  @!P1 BRA `(.L_x_1402) ;  /* 0xfffffffc00f09947 */ /* 0x008fea000383ffff */
[----:B------:R-:W-:Y:S05]  /*26dd0*/  BRA `(.L_x_1499) ;  /* 0xffffffdc00187947 */ /* 0x000fea000383ffff */
.L_x_1403:
[----:B---3--:R3:W4:Y:S02]  /*26de0*/  SYNCS.PHASECHK.TRANS64.TRYWAIT P1, [R3+URZ], R0 ;  /* 0x00000000030075a7 */ /* 0x008724000802017f */
[----:B----4-:R-:W-:Y:S05]  /*26df0*/  @!P1 NANOSLEEP.SYNCS 0x989680 ;  /* 0x009896800000995d */ /* 0x010fea0003900000 */
[----:B------:R-:W4:Y:S02]  /*26e00*/  @!P1 SYNCS.PHASECHK.TRANS64 P1, [R3+URZ], R0 ;  /* 0x00000000030095a7 */ /* 0x000f24000802007f */
[----:B----4-:R-:W-:Y:S05]  /*26e10*/  @!P1 BRA `(.L_x_1403) ;  /* 0xfffffffc00f09947 */ /* 0x010fea000383ffff */
[----:B------:R-:W-:Y:S05]  /*26e20*/  BRA `(.L_x_1500) ;  /* 0xffffffdc000c7947 */ /* 0x000fea000383ffff */
.L_x_1405:
[----:B---3--:R3:W4:Y:S02]  /*26e30*/  SYNCS.PHASECHK.TRANS64.TRYWAIT P1, [R3+URZ+0x13260], R2 ;  /* 0x01326002030075a7 */ /* 0x008724000802017f */
[----:B----4-:R-:W-:Y:S05]  /*26e40*/  @!P1 NANOSLEEP.SYNCS 0x989680 ;  /* 0x009896800000995d */ /* 0x010fea0003900000 */
[----:B------:R-:W4:Y:S02]  /*26e50*/  @!P1 SYNCS.PHASECHK.TRANS64 P1, [R3+URZ+0x13260], R2 ;  /* 0x01326002030095a7 */ /* 0x000f24000802007f */
[----:B----4-:R-:W-:Y:S05]  /*26e60*/  @!P1 BRA `(.L_x_1405) ;  /* 0xfffffffc00f09947 */ /* 0x010fea000383ffff */
[----:B------:R-:W-:Y:S05]  /*26e70*/  BRA `(.L_x_1501) ;  /* 0xffffffdc000c7947 */ /* 0x000fea000383ffff */
.L_x_1407:
[----:B----4-:R4:W0:Y:S02]  /*26e80*/  SYNCS.PHASECHK.TRANS64.TRYWAIT P1, [R5+URZ+0x13260], R0 ;  /* 0x01326000050075a7 */ /* 0x010824000802017f */
[----:B0-----:R-:W-:Y:S05]  /*26e90*/  @!P1 NANOSLEEP.SYNCS 0x989680 ;  /* 0x009896800000995d */ /* 0x001fea0003900000 */
[----:B------:R-:W0:Y:S02]  /*26ea0*/  @!P1 SYNCS.PHASECHK.TRANS64 P1, [R5+URZ+0x13260], R0 ;  /* 0x01326000050095a7 */ /* 0x000e24000802007f */
[----:B0-----:R-:W-:Y:S05]  /*26eb0*/  @!P1 BRA `(.L_x_1407) ;  /* 0xfffffffc00f09947 */ /* 0x001fea000383ffff */
[----:B------:R-:W-:Y:S05]  /*26ec0*/  BRA `(.L_x_1502) ;  /* 0xffffffdc000c7947 */ /* 0x000fea000383ffff */
.L_x_1409:
[----:B------:R0:W0:Y:S02]  /*26ed0*/  SYNCS.PHASECHK.TRANS64.TRYWAIT P0, [R3+URZ+0x13280], R2 ;  /* 0x01328002030075a7 */ /* 0x000024000800017f */
[----:B0-----:R-:W-:Y:S05]  /*26ee0*/  @!P0 NANOSLEEP.SYNCS 0x989680 ;  /* 0x009896800000895d */ /* 0x001fea0003900000 */
[----:B------:R-:W0:Y:S02]  /*26ef0*/  @!P0 SYNCS.PHASECHK.TRANS64 P0, [R3+URZ+0x13280], R2 ;  /* 0x01328002030085a7 */ /* 0x000e24000800007f */
[----:B0-----:R-:W-:Y:S05]  /*26f00*/  @!P0 BRA `(.L_x_1409) ;  /* 0xfffffffc00f08947 */ /* 0x001fea000383ffff */
[----:B------:R-:W-:Y:S05]  /*26f10*/  BRA `(.L_x_1410) ;  /* 0xffffffdc00087947 */ /* 0x000fea000383ffff */
.L_x_1503:
        /* <DEDUP_REMOVED lines=14> */
.L_x_2192:


//--------------------- .text._ZN7cutlass13device_kernelIN5flash11enable_sm90INS1_16FlashAttnFwdSm90INS1_25CollectiveMainloopFwdSm90ILi2EN4cute5tupleIJNS5_1CILi1EEES8_S8_EEENS6_IJNS7_ILi192EEENS7_ILi160EEENS7_ILi64EEEEEELi64ENS_12float_e4m3_tEfNS_4arch4Sm90ELb1ELb0ELb1ELb0ELb0ELb0ELb0ELb1ELb1ELb1ELb1ELb0EEENS1_21CollectiveEpilogueFwdINS6_IJSA_SC_SB_EEES9_NS_10bfloat16_tESG_Li384ELb0ELb1ELb1ELb1EEENS1_19SingleTileSchedulerILb0ELb1ELb1ELi192EEEEEEEEEvNT_6ParamsE --------------------------
	.section	.text._ZN7cutlass13device_kernelIN5flash11enable_sm90INS1_16FlashAttnFwdSm90INS1_25CollectiveMainloopFwdSm90ILi2EN4cute5tupleIJNS5_1CILi1EEES8_S8_EEENS6_IJNS7_ILi192EEENS7_ILi160EEENS7_ILi64EEEEEELi64ENS_12float_e4m3_tEfNS_4arch4Sm90ELb1ELb0ELb1ELb0ELb0ELb0ELb0ELb1ELb1ELb1ELb1ELb0EEENS1_21CollectiveEpilogueFwdINS6_IJSA_SC_SB_EEES9_NS_10bfloat16_tESG_Li384ELb0ELb1ELb1ELb1EEENS1_19SingleTileSchedulerILb0ELb1ELb1ELi192EEEEEEEEEvNT_6ParamsE,"ax",@progbits
	.align	128
.text._ZN7cutlass13device_kernelIN5flash11enable_sm90INS1_16FlashAttnFwdSm90INS1_25CollectiveMainloopFwdSm90ILi2EN4cute5tupleIJNS5_1CILi1EEES8_S8_EEENS6_IJNS7_ILi192EEENS7_ILi160EEENS7_ILi64EEEEEELi64ENS_12float_e4m3_tEfNS_4arch4Sm90ELb1ELb0ELb1ELb0ELb0ELb0ELb0ELb1ELb1ELb1ELb1ELb0EEENS1_21CollectiveEpilogueFwdINS6_IJSA_SC_SB_EEES9_NS_10bfloat16_tESG_Li384ELb0ELb1ELb1ELb1EEENS1_19SingleTileSchedulerILb0ELb1ELb1ELi192EEEEEEEEEvNT_6ParamsE:
        .type           _ZN7cutlass13device_kernelIN5flash11enable_sm90INS1_16FlashAttnFwdSm90INS1_25CollectiveMainloopFwdSm90ILi2EN4cute5tupleIJNS5_1CILi1EEES8_S8_EEENS6_IJNS7_ILi192EEENS7_ILi160EEENS7_ILi64EEEEEELi64ENS_12float_e4m3_tEfNS_4arch4Sm90ELb1ELb0ELb1ELb0ELb0ELb0ELb0ELb1ELb1ELb1ELb1ELb0EEENS1_21CollectiveEpilogueFwdINS6_IJSA_SC_SB_EEES9_NS_10bfloat16_tESG_Li384ELb0ELb1ELb1ELb1EEENS1_19SingleTileSchedulerILb0ELb1ELb1ELi192EEEEEEEEEvNT_6ParamsE,@function
        .size           _ZN7cutlass13device_kernelIN5flash11enable_sm90INS1_16FlashAttnFwdSm90INS1_25CollectiveMainloopFwdSm90ILi2EN4cute5tupleIJNS5_1CILi1EEES8_S8_EEENS6_IJNS7_ILi192EEENS7_ILi160EEENS7_ILi64EEEEEELi64ENS_12float_e4m3_tEfNS_4arch4Sm90ELb1ELb0ELb1ELb0ELb0ELb0ELb0ELb1ELb1ELb1ELb1ELb0EEENS1_21CollectiveEpilogueFwdINS6_IJSA_SC_SB_EEES9_NS_10bfloat16_tESG_Li384ELb0ELb1ELb1ELb1EEENS1_19SingleTileSchedulerILb0ELb1ELb1ELi192EEEEEEEEEvNT_6ParamsE,(.L_x_2193 - _ZN7cutlass13device_kernelIN5flash11enable_sm90INS1_16FlashAttnFwdSm90INS1_25CollectiveMainloopFwdSm90ILi2EN4cute5tupleIJNS5_1CILi1EEES8_S8_EEENS6_IJNS7_ILi192EEENS7_ILi160EEENS7_ILi64EEEEEELi64ENS_12float_e4m3_tEfNS_4arch4Sm90ELb1ELb0ELb1ELb0ELb0ELb0ELb0ELb1ELb1ELb1ELb1ELb0EEENS1_21CollectiveEpilogueFwdINS6_IJSA_SC_SB_EEES9_NS_10bfloat16_tESG_Li384ELb0ELb1ELb1ELb1EEENS1_19SingleTileSchedulerILb0ELb1ELb1ELi192EEEEEEEEEvNT_6ParamsE)
        .other          _ZN7cutlass13device_kernelIN5flash11enable_sm90INS1_16FlashAttnFwdSm90INS1_25CollectiveMainloopFwdSm90ILi2EN4cute5tupleIJNS5_1CILi1EEES8_S8_EEENS6_IJNS7_ILi192EEENS7_ILi160EEENS7_ILi64EEEEEELi64ENS_12float_e4m3_tEfNS_4arch4Sm90ELb1ELb0ELb1ELb0ELb0ELb0ELb0ELb1ELb1ELb1ELb1ELb0EEENS1_21CollectiveEpilogueFwdINS6_IJSA_SC_SB_EEES9_NS_10bfloat16_tESG_Li384ELb0ELb1ELb1ELb1EEENS1_19SingleTileSchedulerILb0ELb1ELb1ELi192EEEEEEEEEvNT_6ParamsE,@"STO_CUDA_ENTRY STV_DEFAULT"
_ZN7cutlass13device_kernelIN5flash11enable_sm90INS1_16FlashAttnFwdSm90INS1_25CollectiveMainloopFwdSm90ILi2EN4cute5tupleIJNS5_1CILi1EEES8_S8_EEENS6_IJNS7_ILi192EEENS7_ILi160EEENS7_ILi64EEEEEELi64ENS_12float_e4m3_tEfNS_4arch4Sm90ELb1ELb0ELb1ELb0ELb0ELb0ELb0ELb1ELb1ELb1ELb1ELb0EEENS1_21CollectiveEpilogueFwdINS6_IJSA_SC_SB_EEES9_NS_10bfloat16_tESG_Li384ELb0ELb1ELb1ELb1EEENS1_19SingleTileSchedulerILb0ELb1ELb1ELi192EEEEEEEEEvNT_6ParamsE:
        /* <DEDUP_REMOVED lines=18> */
.L_x_1505:
[----:B------:R-:W-:Y:S05]  /*0120*/  BSYNC B0 ;  /* 0x0000000000007941 */ /* 0x000fea0003800000 */
.L_x_1504:
        /* <DEDUP_REMOVED lines=41> */
.L_x_1506:
        /* <DEDUP_REMOVED lines=22> */
.L_x_1507:
        /* <DEDUP_REMOVED lines=18> */
.L_x_1508:
        /* <DEDUP_REMOVED lines=22> */
.L_x_1509:
        /* <DEDUP_REMOVED lines=22> */
.L_x_1510:
        /* <DEDUP_REMOVED lines=9> */
.L_x_1513:
        /* <DEDUP_REMOVED lines=18> */
[----:B------:R-:W0:Y:S01]  /*0ab0*/  S2UR UR38, SR_CTAID.X ;  /* 0x00000000002679c3 */ /* 0x000e220000002500 */
[----:B------:R-:W-:Y:S01]  /*0ac0*/  ULDC UR4, c[0x0][0x448] ;  /* 0x0001120000047ab9 */ /* 0x000fe20000000800 */
[----:B------:R-:W-:Y:S01]  /*0ad0*/  ULDC UR45, c[0x0][0x424] ;  /* 0x00010900002d7ab9 */ /* 0x000fe20000000800 */
[----:B------:R-:W-:Y:S01]  /*0ae0*/  UISETP.NE.AND UP1, UPT, UR4, 0x1, UPT ;  /* 0x000000010400788c */ /* 0x000fe2000bf25270 */
[----:B------:R-:W-:Y:S02]  /*0af0*/  ULDC UR7, c[0x0][0x288] ;  /* 0x0000a20000077ab9 */ /* 0x000fe40000000800 */
[----:B------:R-:W-:Y:S01]  /*0b00*/  ULDC.64 UR4, c[0x0][0x418] ;  /* 0x0001060000047ab9 */ /* 0x000fe20000000a00 */
[----:B------:R-:W-:Y:S02]  /*0b10*/  UIADD3 UR7, -UR7, 0xa0, URZ ;  /* 0x000000a007077890 */ /* 0x000fe4000fffe13f */
[----:B------:R-:W-:Y:S01]  /*0b20*/  UISETP.NE.U32.AND UP0, UPT, UR4, URZ, UPT ;  /* 0x0000003f0400728c */ /* 0x000fe2000bf05070 */
[----:B------:R-:W-:Y:S01]  /*0b30*/  ULDC UR39, c[0x0][0x2f0] ;  /* 0x0000bc0000277ab9 */ /* 0x000fe20000000800 */
[----:B------:R-:W-:-:S02]  /*0b40*/  USHF.R.U32.HI UR10, URZ, 0x10, UR46 ;  /* 0x000000103f0a7899 */ /* 0x000fc4000801162e */
[----:B------:R-:W-:Y:S01]  /*0b50*/  UISETP.NE.AND.EX UP0, UPT, UR5, URZ, UPT, UP0 ;  /* 0x0000003f0500728c */ /* 0x000fe2000bf05300 */
[----:B------:R-:W-:Y:S02]  /*0b60*/  @UP1 ULDC UR8, c[0x0][0x450] ;  /* 0x0001140000081ab9 */ /* 0x000fe40000000800 */
[----:B------:R-:W-:Y:S01]  /*0b70*/  @UP1 ULDC UR5, c[0x0][0x44c] ;  /* 0x0001130000051ab9 */ /* 0x000fe20000000800 */
[----:B------:R-:W-:Y:S02]  /*0b80*/  USEL UR45, UR45, 0x1, UP0 ;  /* 0x000000012d2d7887 */ /* 0x000fe40008000000 */
[----:B------:R-:W-:Y:S02]  /*0b90*/  ULOP3.LUT UR46, UR46, 0xffff, URZ, 0xc0, !UPT ;  /* 0x0000ffff2e2e7892 */ /* 0x000fe4000f8ec03f */
[----:B------:R-:W-:Y:S02]  /*0ba0*/  UIMAD UR7, UR45, UR39, UR7 ;  /* 0x000000272d0772a4 */ /* 0x000fe4000f8e0207 */
[----:B0-----:R-:W-:-:S04]  /*0bb0*/  UIMAD UR38, UR38, 0xc0, URZ ;  /* 0x000000c0262678a4 */ /* 0x001fc8000f8e023f */
[----:B------:R-:W-:Y:S02]  /*0bc0*/  @UP1 UIADD3 UR4, UR38, 0xbf, URZ ;  /* 0x000000bf26041890 */ /* 0x000fe4000fffe03f */
[----:B------:R-:W-:Y:S02]  /*0bd0*/  UIADD3 UR6, UR38, 0xbf, URZ ;  /* 0x000000bf26067890 */ /* 0x000fe4000fffe03f */
[----:B------:R-:W-:Y:S02]  /*0be0*/  UIMAD.WIDE.U32 UR4, UR4, UR5, URZ ;  /* 0x00000005040472a5 */ /* 0x000fe4000f8e003f */
[----:B------:R-:W-:Y:S02]  /*0bf0*/  UIMAD UR4, UR45, UR39, 0x9f ;  /* 0x0000009f2d0474a4 */ /* 0x000fe4000f8e0227 */
[----:B------:R-:W-:Y:S02]  /*0c00*/  @UP1 USHF.R.U32.HI UR6, URZ, UR8, UR5 ;  /* 0x000000083f061299 */ /* 0x000fe40008011605 */
[----:B------:R-:W-:-:S02]  /*0c10*/  UIMAD.WIDE UR4, UR4, 0x66666667, URZ ;  /* 0x66666667040478a5 */ /* 0x000fc4000f8e023f */
[----:B------:R-:W-:Y:S02]  /*0c20*/  UIADD3 UR6, UR7, UR6, URZ ;  /* 0x0000000607067290 */ /* 0x000fe4000fffe03f */
[----:B------:R-:W-:Y:S02]  /*0c30*/  USHF.R.U32.HI UR4, URZ, 0x1f, UR5 ;  /* 0x0000001f3f047899 */ /* 0x000fe40008011605 */
[----:B------:R-:W-:Y:S02]  /*0c40*/  UIMAD.WIDE UR6, UR6, 0x66666667, URZ ;  /* 0x66666667060678a5 */ /* 0x000fe4000f8e023f */
[----:B------:R-:W-:Y:S02]  /*0c50*/  ULEA.HI.SX32 UR4, UR5, UR4, 0x1a ;  /* 0x0000000405047291 */ /* 0x000fe4000f8fd23f */
[----:B------:R-:W-:-:S04]  /*0c60*/  USHF.R.U32.HI UR6, URZ, 0x1f, UR7 ;  /* 0x0000001f3f067899 */ /* 0x000fc80008011607 */
[----:B------:R-:W-:-:S04]  /*0c70*/  ULEA.HI.SX32 UR6, UR7, UR6, 0x1a ;  /* 0x0000000607067291 */ /* 0x000fc8000f8fd23f */
[----:B------:R-:W-:-:S04]  /*0c80*/  UISETP.LT.AND UP0, UPT, UR4, UR6, UPT ;  /* 0x000000060400728c */ /* 0x000fc8000bf01270 */
[----:B------:R-:W-:Y:S02]  /*0c90*/  USEL UR9, UR4, UR6, UP0 ;  /* 0x0000000604097287 */ /* 0x000fe40008000000 */
[----:B------:R-:W-:Y:S02]  /*0ca0*/  UISETP.NE.AND UP0, UPT, UR10, URZ, UPT ;  /* 0x0000003f0a00728c */ /* 0x000fe4000bf05270 */
[----:B------:R-:W-:Y:S01]  /*0cb0*/  UISETP.GE.AND UP1, UPT, UR9, 0x1, UPT ;  /* 0x000000010900788c */ /* 0x000fe2000bf26270 */
[----:B------:R-:W-:-:S05]  /*0cc0*/  UMOV UR4, URZ ;  /* 0x0000003f00047c82 */ /* 0x000fca0008000000 */
[----:B------:R-:W-:-:S03]  /*0cd0*/  PLOP3.LUT P0, PT, PT, PT, UP1, 0x80, 0x0 ;  /* 0x000000000000781c */ /* 0x000fc60003f0f018 */
[----:B------:R-:W-:-:S10]  /*0ce0*/  @!UP0 ULDC UR10, c[0x0][0x9f0] ;  /* 0x00027c00000a8ab9 */ /* 0x000fd40000000800 */
[----:B------:R-:W-:Y:S05]  /*0cf0*/  @!P0 BRA `(.L_x_1515) ;  /* 0x0000000000848947 */ /* 0x000fea0003800000 */
[----:B------:R-:W-:Y:S01]  /*0d00*/  IMAD.U32 R3, RZ, RZ, UR10 ;  /* 0x0000000aff037e24 */ /* 0x000fe2000f8e00ff */
[----:B------:R-:W-:Y:S01]  /*0d10*/  UIADD3 UR6, UR10, -0x1, UR9 ;  /* 0xffffffff0a067890 */ /* 0x000fe2000fffe009 */
[----:B------:R-:W-:-:S03]  /*0d20*/  UMOV UR4, URZ ;  /* 0x0000003f00047c82 */ /* 0x000fc60008000000 */
        /* <DEDUP_REMOVED lines=30> */
.L_x_1515:
[----:B------:R-:W-:Y:S02]  /*0f10*/  UIMAD UR46, UR46, UR4, URZ ;  /* 0x000000042e2e72a4 */ /* 0x000fe4000f8e023f */
[----:B------:R-:W-:Y:S01]  /*0f20*/  IMAD.U32 R3, RZ, RZ, UR4 ;  /* 0x00000004ff037e24 */ /* 0x000fe2000f8e00ff */
[----:B------:R-:W-:Y:S01]  /*0f30*/  MOV R0, UR9 ;  /* 0x0000000900007c02 */ /* 0x000fe20008000f00 */
[----:B------:R-:W-:Y:S01]  /*0f40*/  USHF.R.S32.HI UR47, URZ, 0x1f, UR41 ;  /* 0x0000001f3f2f7899 */ /* 0x000fe20008011429 */
[----:B------:R-:W-:Y:S01]  /*0f50*/  VIADD R23, R28, 0xffffff80 ;  /* 0xffffff801c177836 */ /* 0x000fe20000000000 */
[----:B------:R-:W-:Y:S01]  /*0f60*/  UIMAD UR39, UR45, UR39, URZ ;  /* 0x000000272d2772a4 */ /* 0x000fe2000f8e023f */
[----:B------:R-:W-:Y:S02]  /*0f70*/  VIADDMNMX R0, R3, UR46, R0, PT ;  /* 0x0000002e03007c46 */ /* 0x000fe4000b800100 */
[----:B------:R-:W-:Y:S02]  /*0f80*/  CS2R R28, SRZ ;  /* 0x00000000001c7805 */ /* 0x000fe4000001ff00 */
[----:B------:R-:W-:-:S02]  /*0f90*/  PLOP3.LUT P0, PT, PT, PT, PT, 0x80, 0x0 ;  /* 0x000000000000781c */ /* 0x000fc40003f0f070 */
[----:B------:R-:W-:Y:S02]  /*0fa0*/  CS2R R4, SRZ ;  /* 0x0000000000047805 */ /* 0x000fe4000001ff00 */
[----:B------:R-:W-:Y:S01]  /*0fb0*/  R2UR UR49, R0 ;  /* 0x00000000003172ca */ /* 0x000fe200000e0000 */
[----:B------:R-:W-:Y:S01]  /*0fc0*/  IMAD.MOV.U32 R0, RZ, RZ, RZ ;  /* 0x000000ffff007224 */ /* 0x000fe200078e00ff */
[----:B------:R-:W-:Y:S02]  /*0fd0*/  CS2R R24, SRZ ;  /* 0x0000000000187805 */ /* 0x000fe4000001ff00 */
[----:B------:R-:W-:Y:S01]  /*0fe0*/  CS2R R30, SRZ ;  /* 0x00000000001e7805 */ /* 0x000fe2000001ff00 */
[----:B------:R-:W-:Y:S01]  /*0ff0*/  IMAD.MOV.U32 R26, RZ, RZ, RZ ;  /* 0x000000ffff1a7224 */ /* 0x000fe200078e00ff */
        /* <DEDUP_REMOVED lines=8> */
[----:B------:R-:W-:Y:S01]  /*1080*/  UISETP.GT.AND UP0, UPT, UR49, UR46, UPT ;  /* 0x0000002e3100728c */ /* 0x000fe2000bf04270 */
[----:B------:R-:W-:-:S02]  /*1090*/  CS2R R52, SRZ ;  /* 0x0000000000347805 */ /* 0x000fc4000001ff00 */
[----:B------:R-:W-:Y:S02]  /*10a0*/  CS2R R48, SRZ ;  /* 0x0000000000307805 */ /* 0x000fe4000001ff00 */
[----:B------:R-:W-:Y:S02]  /*10b0*/  CS2R R54, SRZ ;  /* 0x0000000000367805 */ /* 0x000fe4000001ff00 */
[----:B------:R-:W-:Y:S02]  /*10c0*/  CS2R R50, SRZ ;  /* 0x0000000000327805 */ /* 0x000fe4000001ff00 */
[----:B------:R-:W-:-:S13]  /*10d0*/  PLOP3.LUT P1, PT, PT, PT, UP0, 0x80, 0x0 ;  /* 0x000000000000781c */ /* 0x000fda0003f2f008 */
[----:B------:R-:W-:Y:S05]  /*10e0*/  @!P1 BRA `(.L_x_1516) ;  /* 0x000000b000149947 */ /* 0x000fea0003800000 */
        /* <DEDUP_REMOVED lines=29> */
[----:B------:R-:W-:Y:S02]  /*12c0*/  IMAD.U32 R7, RZ, RZ, UR5 ;  /* 0x00000005ff077e24 */ /* 0x000fe4000f8e00ff */
[----:B------:R-:W-:-:S02]  /*12d0*/  IMAD.U32 R11, RZ, RZ, UR7 ;  /* 0x00000007ff0b7e24 */ /* 0x000fc4000f8e00ff */
[----:B------:R-:W-:Y:S02]  /*12e0*/  IMAD.MOV.U32 R8, RZ, RZ, 0x70 ;  /* 0x00000070ff087424 */ /* 0x000fe400078e00ff */
[----:B------:R-:W-:Y:S02]  /*12f0*/  IMAD.MOV.U32 R12, RZ, RZ, 0x1 ;  /* 0x00000001ff0c7424 */ /* 0x000fe400078e00ff */
[----:B0-----:R-:W-:-:S07]  /*1300*/  IMAD.MOV.U32 R13, RZ, RZ, RZ ;  /* 0x000000ffff0d7224 */ /* 0x001fce00078e00ff */
[----:B------:R-:W-:-:S07]  /*1310*/  LEPC R20, `(.L_x_1517) ;  /* 0x000000001014794e */ /* 0x000fce0000000000 */
[----:B-1----:R-:W-:Y:S05]  /*1320*/  CALL.ABS.NOINC R2 ;  /* 0x0000000002007343 */ /* 0x002fea0003c00000 */
.L_x_1517:
[----:B------:R-:W-:Y:S01]  /*1330*/  ULDC.64 UR6, c[0x0][0x990] ;  /* 0x0002640000067ab9 */ /* 0x000fe20000000a00 */
[----:B------:R-:W-:Y:S01]  /*1340*/  ULDC.64 UR4, c[0x0][0x998] ;  /* 0x0002660000047ab9 */ /* 0x000fe20000000a00 */
[----:B------:R-:W-:Y:S01]  /*1350*/  UISETP.NE.U32.AND UP0, UPT, UR6, URZ, UPT ;  /* 0x0000003f0600728c */ /* 0x000fe2000bf05070 */
[----:B------:R-:W-:Y:S01]  /*1360*/  MOV R7, 0x3f800000 ;  /* 0x3f80000000077802 */ /* 0x000fe20000000f00 */
        /* <DEDUP_REMOVED lines=10> */
[----:B------:R-:W-:Y:S02]  /*1410*/  @UP1 UIMAD UR12, UR47, UR16, URZ ;  /* 0x000000102f0c12a4 */ /* 0x000fe4000f8e023f */
[----:B------:R-:W-:Y:S02]  /*1420*/  @UP0 UIMAD UR15, UR41, UR15, UR8 ;  /* 0x0000000f290f02a4 */ /* 0x000fe4000f8e0208 */
[----:B------:R-:W-:Y:S02]  /*1430*/  @UP1 UIMAD.WIDE.U32 UR8, UR41, UR16, URZ ;  /* 0x00000010290812a5 */ /* 0x000fe4000f8e003f */
[----:B------:R-:W-:-:S02]  /*1440*/  @UP0 UIMAD.WIDE.U32 UR10, UR41, UR14, URZ ;  /* 0x0000000e290a02a5 */ /* 0x000fc4000f8e003f */
[----:B------:R-:W-:Y:S02]  /*1450*/  @UP1 UIMAD UR16, UR41, UR17, UR12 ;  /* 0x00000011291012a4 */ /* 0x000fe4000f8e020c */
[----:B------:R-:W-:Y:S02]  /*1460*/  @UP1 USHF.R.S32.HI UR17, URZ, 0x1f, UR44 ;  /* 0x0000001f3f111899 */ /* 0x000fe4000801142c */
[----:B------:R-:W-:Y:S01]  /*1470*/  @UP0 USHF.R.S32.HI UR14, URZ, 0x1f, UR44 ;  /* 0x0000001f3f0e0899 */ /* 0x000fe2000801142c */
[----:B------:R-:W-:Y:S01]  /*1480*/  @UP1 ULDC.64 UR12, c[0x0][0x9c0] ;  /* 0x00027000000c1ab9 */ /* 0x000fe20000000a00 */
[----:B------:R-:W-:Y:S02]  /*1490*/  @UP0 UIADD3 UR11, UR11, UR15, URZ ;  /* 0x0000000f0b0b0290 */ /* 0x000fe4000fffe03f */
[----:B------:R-:W-:Y:S02]  /*14a0*/  @UP1 UIMAD UR15, UR17, UR12, URZ ;  /* 0x0000000c110f12a4 */ /* 0x000fe4000f8e023f */
[----:B------:R-:W-:-:S02]  /*14b0*/  @UP0 UIMAD UR14, UR14, UR18, URZ ;  /* 0x000000120e0e02a4 */ /* 0x000fc4000f8e023f */
[----:B------:R-:W-:Y:S02]  /*14c0*/  @UP1 UIADD3 UR9, UR9, UR16, URZ ;  /* 0x0000001009091290 */ /* 0x000fe4000fffe03f */
[----:B------:R-:W-:Y:S02]  /*14d0*/  @UP1 UIMAD UR15, UR44, UR13, UR15 ;  /* 0x0000000d2c0f12a4 */ /* 0x000fe4000f8e020f */
[----:B------:R-:W-:Y:S02]  /*14e0*/  @UP0 UIMAD UR14, UR44, UR19, UR14 ;  /* 0x000000132c0e02a4 */ /* 0x000fe4000f8e020e */
[----:B------:R-:W-:Y:S02]  /*14f0*/  @UP0 UIMAD.WIDE.U32 UR10, UR44, UR18, UR10 ;  /* 0x000000122c0a02a5 */ /* 0x000fe4000f8e000a */
        /* <DEDUP_REMOVED lines=19> */
.L_x_1608:
[----:B------:R-:W-:-:S06]  /*1630*/  ULOP3.LUT UR4, UR40, 0x1, URZ, 0xfc, !UPT ;  /* 0x0000000128047892 */ /* 0x000fcc000f8efc3f */
[----:B------:R-:W-:-:S05]  /*1640*/  IMAD.U32 R2, RZ, RZ, UR4 ;  /* 0x00000004ff027e24 */ /* 0x000fca000f8e00ff */
[----:B------:R-:W-:-:S13]  /*1650*/  ISETP.NE.AND P0, PT, R2, 0x3, PT ;  /* 0x000000030200780c */ /* 0x000fda0003f05270 */
[----:B------:R-:W-:Y:S05]  /*1660*/  @!P0 BRA `(.L_x_1519) ;  /* 0x0000000000048947 */ /* 0x000fea0003800000 */
[----:B------:R-:W-:Y:S01]  /*1670*/  BPT.TRAP 0x1 ;  /* 0x000000040000795c */ /* 0x000fe20000300000 */
.L_x_1519:
[----:B------:R1:W2:Y:S01]  /*1680*/  SYNCS.PHASECHK.TRANS64.TRYWAIT P2, [UR48+0x12430], R6 ;  /* 0x01243006ff0075a7 */ /* 0x0002a20008040170 */
[----:B------:R-:W-:Y:S05]  /*1690*/  @!P0 BRA `(.L_x_1520) ;  /* 0x0000000000048947 */ /* 0x000fea0003800000 */
[----:B------:R-:W-:Y:S01]  /*16a0*/  BPT.TRAP 0x1 ;  /* 0x000000040000795c */ /* 0x000fe20000300000 */
.L_x_1520:
[----:B------:R-:W-:Y:S01]  /*16b0*/  ISETP.NE.AND P1, PT, R27, RZ, PT ;  /* 0x000000ff1b00720c */ /* 0x000fe20003f25270 */
[----:B--2---:R-:W-:-:S12]  /*16c0*/  @P2 BRA `(.L_x_1521) ;  /* 0x0000000000082947 */ /* 0x004fd80003800000 */
[----:B------:R-:W2:Y:S02]  /*16d0*/  SYNCS.PHASECHK.TRANS64.TRYWAIT P2, [UR48+0x12430], R6 ;  /* 0x01243006ff0075a7 */ /* 0x000ea40008040170 */
[----:B--2---:R-:W-:Y:S05]  /*16e0*/  @!P2 BRA `(.L_x_1522) ;  /* 0x000000f40010a947 */ /* 0x004fea0003800000 */
.L_x_1521:
[----:B------:R-:W-:Y:S05]  /*16f0*/  WARPSYNC.ALL ;  /* 0x0000000000007948 */ /* 0x000fea0003800000 */
[----:B------:R-:W-:Y:S01]  /*1700*/  UIADD3 UR4, UR48, 0xd200, URZ ;  /* 0x0000d20030047890 */ /* 0x000fe2000fffe03f */
[----:B------:R-:W-:Y:S01]  /*1710*/  WARPGROUP.ARRIVE ;  /* 0x00000000000079c5 */ /* 0x000fe20000000000 */
[----:B------:R-:W-:Y:S01]  /*1720*/  UMOV UR5, UR37 ;  /* 0x0000002500057c82 */ /* 0x000fe20008000000 */
[----:B------:R-:W-:Y:S01]  /*1730*/  UMOV UR7, 0x80000020 ;  /* 0x8000002000077882 */ /* 0x000fe20000000000 */
[----:B------:R-:W-:Y:S01]  /*1740*/  USHF.R.U32.HI UR4, URZ, 0x4, UR4 ;  /* 0x000000043f047899 */ /* 0x000fe20008011604 */
[----:B------:R-:W-:Y:S01]  /*1750*/  LEA.HI R106, R106, R23, RZ, 0x2 ;  /* 0x000000176a6a7211 */ /* 0x000fe200078f10ff */
[----:B------:R-:W-:Y:S01]  /*1760*/  UMOV UR8, UR36 ;  /* 0x0000002400087c82 */ /* 0x000fe20008000000 */
[----:B------:R-:W-:Y:S01]  /*1770*/  UMOV UR9, UR37 ;  /* 0x0000002500097c82 */ /* 0x000fe20008000000 */
[----:B------:R-:W-:Y:S01]  /*1780*/  ULOP3.LUT UR4, UR4, 0x3fff, URZ, 0xc0, !UPT ;  /* 0x00003fff04047892 */ /* 0x000fe2000f8ec03f */
[----:B------:R-:W-:Y:S01]  /*1790*/  LOP3.LUT R106, R106, 0xfffffffc, RZ, 0xc0, !PT ;  /* 0xfffffffc6a6a7812 */ /* 0x000fe200078ec0ff */
[----:B------:R-:W-:Y:S01]  /*17a0*/  UMOV UR11, 0x80000020 ;  /* 0x80000020000b7882 */ /* 0x000fe20000000000 */
[----:B------:R-:W-:Y:S01]  /*17b0*/  ULDC UR16, c[0x0][0x988] ;  /* 0x0002620000107ab9 */ /* 0x000fe20000000800 */
[----:B------:R-:W-:Y:S01]  /*17c0*/  ULOP3.LUT UR6, UR4, 0x10000, URZ, 0xfc, !UPT ;  /* 0x0001000004067892 */ /* 0x000fe2000f8efc3f */
[----:B------:R-:W-:Y:S01]  /*17d0*/  STL [R1+0x24], RZ ;  /* 0x000024ff01007387 */ /* 0x000fe20000100800 */
[----:B------:R-:W-:Y:S01]  /*17e0*/  IMAD.IADD R106, R23, 0x1, -R106 ;  /* 0x00000001176a7824 */ /* 0x000fe200078e0a6a */
[----:B------:R-:W-:Y:S01]  /*17f0*/  UMOV UR4, UR36 ;  /* 0x0000002400047c82 */ /* 0x000fe20008000000 */
[----:B------:R-:W-:Y:S01]  /*1800*/  UIADD3 UR10, UR6, 0x80, URZ ;  /* 0x00000080060a7890 */ /* 0x000fe2000fffe03f */
[----:B------:R-:W-:Y:S01]  /*1810*/  STL [R1+0x20], RZ ;  /* 0x000020ff01007387 */ /* 0x000fe20000100800 */
[----:B------:R-:W-:Y:S01]  /*1820*/  UIADD3 UR20, UR49, -0x2, URZ ;  /* 0xfffffffe31147890 */ /* 0x000fe2000fffe03f */
[----:B------:R-:W-:-:S02]  /*1830*/  IMAD.MOV.U32 R157, RZ, RZ, RZ ;  /* 0x000000ffff9d7224 */ /* 0x000fc400078e00ff */
[----:B------:R-:W-:Y:S01]  /*1840*/  QGMMA.64x32x32.F32.E4M3.E4M3 R88, gdesc[UR4], RZ, !UPT, gsb0 ;  /* 0x00600000045879f3 */ /* 0x000fe2000c0008ff */
[----:B------:R-:W-:Y:S01]  /*1850*/  UIADD3 UR4, UR6, 0x100, URZ ;  /* 0x0000010006047890 */ /* 0x000fe2000fffe03f */
[----:B------:R-:W-:Y:S01]  /*1860*/  STL [R1+0x1c], RZ ;  /* 0x00001cff01007387 */ /* 0x000fe20000100800 */
[----:B------:R-:W-:Y:S01]  /*1870*/  UIADD3 UR5, UR6, 0x180, URZ ;  /* 0x0000018006057890 */ /* 0x000fe2000fffe03f */
[----:B------:R-:W-:Y:S01]  /*1880*/  IMAD.MOV.U32 R135, RZ, RZ, RZ ;  /* 0x000000ffff877224 */ /* 0x000fe200078e00ff */
[----:B------:R-:W-:Y:S01]  /*1890*/  UIADD3 UR7, UR36, 0x2, URZ ;  /* 0x0000000224077890 */ /* 0x000fe2000fffe03f */
[----:B------:R-:W-:Y:S04]  /*18a0*/  STL [R1+0x18], RZ ;  /* 0x000018ff01007387 */ /* 0x000fe80000100800 */
        /* <DEDUP_REMOVED lines=8> */
[----:B------:R-:W-:Y:S01]  /*1930*/  STL [R1], RZ ;  /* 0x000000ff01007387 */ /* 0x000fe20000100800 */
[----:B------:R-:W-:-:S02]  /*1940*/  WARPGROUP.DEPBAR.LE gsb0, 0x0 ;  /* 0x00008000000079c5 */ /* 0x000fc40000010000 */
        /* <DEDUP_REMOVED lines=24> */
[----:B------:R-:W-:-:S05]  /*1ad0*/  PLOP3.LUT P2, PT, PT, PT, UP0, 0x80, 0x0 ;  /* 0x000000000000781c */ /* 0x000fca0003f4f008 */
        /* <DEDUP_REMOVED lines=8> */
[----:B------:R-:W-:Y:S01]  /*1b60*/  UMOV UR5, 0xffffff60 ;  /* 0xffffff6000057882 */ /* 0x000fe20000000000 */
[----:B------:R-:W-:Y:S01]  /*1b70*/  ULDC UR7, c[0x0][0x288] ;  /* 0x0000a20000077ab9 */ /* 0x000fe20000000800 */
[----:B------:R-:W-:Y:S01]  /*1b80*/  UIMAD UR5, UR49, UR5, 0xa1 ;  /* 0x000000a1310574a4 */ /* 0x000fe2000f8e0205 */
        /* <DEDUP_REMOVED lines=8> */
[C---:B0-----:R-:W-:Y:S01]  /*1c10*/  FMUL.FTZ R3, R0.reuse, R90 ;  /* 0x0000005a00037220 */ /* 0x041fe20000410000 */
[C---:B------:R-:W-:Y:S01]  /*1c20*/  FMUL.FTZ R88, R0.reuse, R91 ;  /* 0x0000005b00587220 */ /* 0x040fe20000410000 */
[C---:B------:R-:W-:Y:S01]  /*1c30*/  FMUL.FTZ R90, R0.reuse, R94 ;  /* 0x0000005e005a7220 */ /* 0x040fe20000410000 */
[C---:B------:R-:W-:Y:S01]  /*1c40*/  FMUL.FTZ R8, R0.reuse, R89 ;  /* 0x0000005900087220 */ /* 0x040fe20000410000 */
[----:B------:R-:W-:Y:S01]  /*1c50*/  QGMMA.64x32x32.F32.E4M3.E4M3 R72, gdesc[UR8], R72, gsb0 ;  /* 0x00600000084879f3 */ /* 0x000fe20008000848 */
[----:B------:R-:W-:Y:S01]  /*1c60*/  UIADD3 UR10, UR6, 0x102, URZ ;  /* 0x00000102060a7890 */ /* 0x000fe2000fffe03f */
[----:B------:R-:W0:Y:S01]  /*1c70*/  MUFU.TANH R3, R3 ;  /* 0x0000000300037308 */ /* 0x000e220000002400 */
[----:B------:R-:W-:Y:S01]  /*1c80*/  UMOV UR11, 0x80000020 ;  /* 0x80000020000b7882 */ /* 0x000fe20000000000 */
[C---:B------:R-:W-:Y:S01]  /*1c90*/  FMUL.FTZ R89, R0.reuse, R95 ;  /* 0x0000005f00597220 */ /* 0x040fe20000410000 */
[C---:B------:R-:W-:Y:S01]  /*1ca0*/  FMUL.FTZ R91, R0.reuse, R98 ;  /* 0x00000062005b7220 */ /* 0x040fe20000410000 */
[C---:B------:R-:W-:Y:S01]  /*1cb0*/  FMUL.FTZ R9, R0.reuse, R92 ;  /* 0x0000005c00097220 */ /* 0x040fe20000410000 */
[C---:B------:R-:W-:Y:S01]  /*1cc0*/  FMUL.FTZ R92, R0.reuse, R99 ;  /* 0x00000063005c7220 */ /* 0x040fe20000410000 */
[C---:B-1----:R-:W-:Y:S01]  /*1cd0*/  FMUL.FTZ R6, R0.reuse, R93 ;  /* 0x0000005d00067220 */ /* 0x042fe20000410000 */
[C---:B------:R-:W-:Y:S01]  /*1ce0*/  FMUL.FTZ R93, R0.reuse, R102 ;  /* 0x00000066005d7220 */ /* 0x040fe20000410000 */
[----:B------:R-:W1:Y:S01]  /*1cf0*/  MUFU.TANH R88, R88 ;  /* 0x0000005800587308 */ /* 0x000e620000002400 */
[C---:B------:R-:W-:Y:S01]  /*1d00*/  FMUL.FTZ R7, R0.reuse, R96 ;  /* 0x0000006000077220 */ /* 0x040fe20000410000 */
[C---:B------:R-:W-:Y:S01]  /*1d10*/  FMUL.FTZ R94, R0.reuse, R103 ;  /* 0x00000067005e7220 */ /* 0x040fe20000410000 */
[C---:B------:R-:W-:Y:S01]  /*1d20*/  FMUL.FTZ R5, R0.reuse, R100 ;  /* 0x0000006400057220 */ /* 0x040fe20000410000 */
[C---:B------:R-:W-:Y:S01]  /*1d30*/  FMUL.FTZ R4, R0.reuse, R97 ;  /* 0x0000006100047220 */ /* 0x040fe20000410000 */
[----:B------:R-:W-:-:S03]  /*1d40*/  FMUL.FTZ R2, R0, R101 ;  /* 0x0000006500027220 */ /* 0x000fc60000410000 */
[----:B------:R-:W2:Y:S08]  /*1d50*/  MUFU.TANH R90, R90 ;  /* 0x0000005a005a7308 */ /* 0x000eb00000002400 */
        /* <DEDUP_REMOVED lines=26> */
[----:B------:R-:W-:-:S02]  /*1f00*/  FMUL.FTZ R17, R0, R85 ;  /* 0x0000005500117220 */ /* 0x000fc40000410000 */
[----:B------:R-:W5:Y:S08]  /*1f10*/  MUFU.TANH R84, R84 ;  /* 0x0000005400547308 */ /* 0x000f700000002400 */
[----:B------:R-:W5:Y:S08]  /*1f20*/  MUFU.TANH R74, R74 ;  /* 0x0000004a004a7308 */ /* 0x000f700000002400 */
[----:B------:R-:W5:Y:S08]  /*1f30*/  MUFU.TANH R80, R80 ;  /* 0x0000005000507308 */ /* 0x000f700000002400 */
[----:B------:R-:W5:Y:S08]  /*1f40*/  MUFU.TANH R78, R78 ;  /* 0x0000004e004e7308 */ /* 0x000f700000002400 */
[----:B------:R-:W5:Y:S08]  /*1f50*/  MUFU.TANH R76, R76 ;  /* 0x0000004c004c7308 */ /* 0x000f700000002400 */
[----:B------:R-:W5:Y:S01]  /*1f60*/  MUFU.TANH R75, R75 ;  /* 0x0000004b004b7308 */ /* 0x000f620000002400 */
[----:B------:R-:W-:-:S02]  /*1f70*/  WARPGROUP.DEPBAR.LE gsb0, 0x0 ;  /* 0x00008000000079c5 */ /* 0x000fc40000010000 */
[C---:B------:R-:W-:Y:S01]  /*1f80*/  FMUL.FTZ R21, R0.reuse, R60 ;  /* 0x0000003c00157220 */ /* 0x040fe20000410000 */
[----:B------:R-:W-:Y:S01]  /*1f90*/  LOP3.LUT R60, R105, 0xffffff80, RZ, 0xc0, !PT ;  /* 0xffffff80693c7812 */ /* 0x000fe200078ec0ff */
[C---:B------:R-:W-:Y:S01]  /*1fa0*/  FMUL.FTZ R19, R0.reuse, R57 ;  /* 0x0000003900137220 */ /* 0x040fe20000410000 */
[C---:B------:R-:W-:Y:S01]  /*1fb0*/  FMUL.FTZ R57, R0.reuse, R65 ;  /* 0x0000004100397220 */ /* 0x040fe20000410000 */
[C---:B------:R-:W-:Y:S01]  /*1fc0*/  FMUL.FTZ R20, R0.reuse, R56 ;  /* 0x0000003800147220 */ /* 0x040fe20000410000 */
[----:B------:R-:W-:Y:S01]  /*1fd0*/  IADD3 R156, R23, -R60, RZ ;  /* 0x8000003c179c7210 */ /* 0x000fe20007ffe0ff */
[C---:B------:R-:W-:Y:S01]  /*1fe0*/  FMUL.FTZ R56, R0.reuse, R64 ;  /* 0x0000004000387220 */ /* 0x040fe20000410000 */
[----:B------:R-:W-:Y:S01]  /*1ff0*/  FMUL.FTZ R22, R0, R61 ;  /* 0x0000003d00167220 */ /* 0x000fe20000410000 */
[----:B------:R-:W-:Y:S01]  /*2000*/  IMAD.HI R61, R104, 0x55555556, RZ ;  /* 0x55555556683d7827 */ /* 0x000fe200078e02ff */
[----:B------:R-:W-:Y:S01]  /*2010*/  SHF.R.S32.HI R23, RZ, 0x1f, R156 ;  /* 0x0000001fff177819 */ /* 0x000fe2000001149c */
[----:B------:R-:W-:-:S02]  /*2020*/  WARPGROUP.ARRIVE ;  /* 0x00000000000079c5 */ /* 0x000fc40000000000 */
[C---:B------:R-:W-:Y:S01]  /*2030*/  FMUL.FTZ R60, R0.reuse, R68 ;  /* 0x00000044003c7220 */ /* 0x040fe20000410000 */
[C---:B------:R-:W-:Y:S01]  /*2040*/  FMUL.FTZ R68, R0.reuse, R58 ;  /* 0x0000003a00447220 */ /* 0x040fe20000410000 */
[CC--:B------:R-:W-:Y:S01]  /*2050*/  LEA.HI R65, R23.reuse, R156.reuse, RZ, 0x2 ;  /* 0x0000009c17417211 */ /* 0x0c0fe200078f10ff */
[C---:B------:R-:W-:Y:S01]  /*2060*/  FMUL.FTZ R58, R0.reuse, R59 ;  /* 0x0000003b003a7220 */ /* 0x040fe20000410000 */
[----:B------:R-:W-:Y:S01]  /*2070*/  LEA.HI R64, R23, R156, RZ, 0x5 ;  /* 0x0000009c17407211 */ /* 0x000fe200078f28ff */
[----:B------:R-:W-:Y:S01]  /*2080*/  QGMMA.64x32x32.F32.E4M3.E4M3 R40, gdesc[UR8], R40, gsb0 ;  /* 0x00600000082879f3 */ /* 0x000fe20008000828 */
[--C-:B------:R-:W-:Y:S01]  /*2090*/  SHF.R.S32.HI R23, RZ, 0x2, R65.reuse ;  /* 0x00000002ff177819 */ /* 0x100fe20000011441 */
[----:B------:R-:W-:Y:S01]  /*20a0*/  FMUL.FTZ R59, R0, R63 ;  /* 0x0000003f003b7220 */ /* 0x000fe20000410000 */
[----:B------:R-:W-:Y:S01]  /*20b0*/  SHF.R.S32.HI R72, RZ, 0x1f, R65 ;  /* 0x0000001fff487819 */ /* 0x000fe20000011441 */
[----:B------:R-:W-:Y:S01]  /*20c0*/  UIADD3 UR10, UR6, 0x202, URZ ;  /* 0x00000202060a7890 */ /* 0x000fe2000fffe03f */
[----:B------:R-:W-:Y:S01]  /*20d0*/  SHF.R.S32.HI R64, RZ, 0x5, R64 ;  /* 0x00000005ff407819 */ /* 0x000fe20000011440 */
[----:B------:R-:W-:Y:S01]  /*20e0*/  UMOV UR11, 0x80000020 ;  /* 0x80000020000b7882 */ /* 0x000fe20000000000 */
[----:B------:R-:W-:Y:S01]  /*20f0*/  LEA.HI R72, R72, R23, RZ, 0x3 ;  /* 0x0000001748487211 */ /* 0x000fe200078f18ff */
[----:B------:R-:W5:Y:S01]  /*2100*/  MUFU.TANH R77, R77 ;  /* 0x0000004d004d7308 */ /* 0x000f620000002400 */
[----:B------:R-:W-:Y:S01]  /*2110*/  LEA.HI R79, R61, R61, RZ, 0x1 ;  /* 0x0000003d3d4f7211 */ /* 0x000fe200078f08ff */
[----:B------:R-:W-:Y:S01]  /*2120*/  FMUL.FTZ R61, R0, R69 ;  /* 0x00000045003d7220 */ /* 0x000fe20000410000 */
[----:B------:R-:W-:Y:S01]  /*2130*/  LEA R69, R64, UR38, 0x4 ;  /* 0x0000002640457c11 */ /* 0x000fe2000f8e20ff */
[----:B------:R-:W-:Y:S01]  /*2140*/  FMUL.FTZ R67, R0, R67 ;  /* 0x0000004300437220 */ /* 0x000fe20000410000 */
[----:B------:R-:W-:Y:S01]  /*2150*/  LOP3.LUT R72, R72, 0xfffffff8, RZ, 0xc0, !PT ;  /* 0xfffffff848487812 */ /* 0x000fe200078ec0ff */
[----:B------:R-:W-:Y:S01]  /*2160*/  IMAD R79, R79, -0x3, R104 ;  /* 0xfffffffd4f4f7824 */ /* 0x000fe200078e0268 */
[----:B------:R-:W-:Y:S01]  /*2170*/  LEA.HI R64, R106, R106, RZ, 0x1 ;  /* 0x0000006a6a407211 */ /* 0x000fe200078f08ff */
[----:B------:R-:W5:Y:S01]  /*2180*/  MUFU.TANH R68, R68 ;  /* 0x0000004400447308 */ /* 0x000f620000002400 */
[----:B------:R-:W-:Y:S01]  /*2190*/  IADD3 R72, R69, R23, -R72 ;  /* 0x0000001745487210 */ /* 0x000fe20007ffe848 */
[----:B------:R-:W-:Y:S01]  /*21a0*/  FMUL.FTZ R69, R0, R66 ;  /* 0x0000004200457220 */ /* 0x000fe20000410000 */
[----:B------:R-:W-:Y:S01]  /*21b0*/  LOP3.LUT R23, R64, 0x1ffffffe, RZ, 0xc0, !PT ;  /* 0x1ffffffe40177812 */ /* 0x000fe200078ec0ff */
[----:B------:R-:W-:Y:S01]  /*21c0*/  FMUL.FTZ R64, R0, R62 ;  /* 0x0000003e00407220 */ /* 0x000fe20000410000 */
[----:B------:R-:W-:Y:S01]  /*21d0*/  LOP3.LUT R65, R65, 0x7ffffffc, RZ, 0xc0, !PT ;  /* 0x7ffffffc41417812 */ /* 0x000fe200078ec0ff */
[----:B------:R-:W-:-:S02]  /*21e0*/  IMAD R72, R79, 0x40, R72 ;  /* 0x000000404f487824 */ /* 0x000fc400078e0248 */
[----:B------:R-:W-:Y:S01]  /*21f0*/  FMUL.FTZ R79, R0, R70 ;  /* 0x00000046004f7220 */ /* 0x000fe20000410000 */
[----:B------:R-:W-:Y:S01]  /*2200*/  IMAD.IADD R23, R106, 0x1, -R23 ;  /* 0x000000016a177824 */ /* 0x000fe200078e0a17 */
[----:B------:R-:W5:Y:S01]  /*2210*/  MUFU.TANH R58, R58 ;  /* 0x0000003a003a7308 */ /* 0x000f620000002400 */
[----:B------:R-:W-:Y:S01]  /*2220*/  IMAD.IADD R156, R156, 0x1, -R65 ;  /* 0x000000019c9c7824 */ /* 0x000fe200078e0a41 */
[----:B------:R-:W-:Y:S01]  /*2230*/  MOV R65, UR5 ;  /* 0x0000000500417c02 */ /* 0x000fe20008000f00 */
[----:B------:R-:W-:Y:S02]  /*2240*/  IMAD R23, R23, 0x8, R72 ;  /* 0x0000000817177824 */ /* 0x000fe400078e0248 */
[----:B------:R-:W-:Y:S01]  /*2250*/  FMUL.FTZ R71, R0, R71 ;  /* 0x0000004700477220 */ /* 0x000fe20000410000 */
[----:B------:R-:W-:Y:S01]  /*2260*/  IMAD.U32 R66, RZ, RZ, UR39 ;  /* 0x00000027ff427e24 */ /* 0x000fe2000f8e00ff */
[----:B------:R-:W0:Y:S01]  /*2270*/  S2UR UR5, SR_CgaCtaId ;  /* 0x00000000000579c3 */ /* 0x000e220000008800 */
[----:B------:R-:W-:Y:S01]  /*2280*/  @P2 IMAD.HI.U32 R62, R23, UR4, RZ ;  /* 0x00000004173e2c27 */ /* 0x000fe2000f8e00ff */
[----:B------:R-:W-:Y:S01]  /*2290*/  @UP0 ULDC UR4, c[0x0][0x450] ;  /* 0x0001140000040ab9 */ /* 0x000fe20000000800 */
[----:B------:R-:W5:Y:S02]  /*22a0*/  MUFU.TANH R64, R64 ;  /* 0x0000004000407308 */ /* 0x000f640000002400 */
[----:B------:R-:W-:Y:S01]  /*22b0*/  IMAD.MOV.U32 R63, RZ, RZ, R23 ;  /* 0x000000ffff3f7224 */ /* 0x000fe200078e0017 */
[----:B------:R-:W-:Y:S01]  /*22c0*/  @P2 SHF.R.U32.HI R63, RZ, UR4, R62 ;  /* 0x00000004ff3f2c19 */ /* 0x000fe2000801163e */
[----:B------:R-:W-:Y:S01]  /*22d0*/  UIMAD UR4, UR49, -0xa0, UR39 ;  /* 0xffffff60310478a4 */ /* 0x000fe2000f8e0227 */
[----:B------:R-:W-:-:S03]  /*22e0*/  IMAD R65, R156, -0x2, R65 ;  /* 0xfffffffe9c417824 */ /* 0x000fc600078e0241 */
[----:B------:R-:W1:Y:S01]  /*22f0*/  SHFL.IDX PT, R62, R63, 0x1, 0x1c1f ;  /* 0x003c1f003f3e7f89 */ /* 0x000e6200000e0000 */
[----:B------:R-:W-:Y:S01]  /*2300*/  UIADD3 UR4, UR4, 0xa0, URZ ;  /* 0x000000a004047890 */ /* 0x000fe2000fffe03f */
[----:B------:R-:W-:Y:S01]  /*2310*/  IADD3 R65, R65, -UR7, R66 ;  /* 0x8000000741417c10 */ /* 0x000fe2000fffe042 */
[----:B------:R-:W5:Y:S04]  /*2320*/  MUFU.TANH R59, R59 ;  /* 0x0000003b003b7308 */ /* 0x000f680000002400 */
[----:B------:R-:W-:Y:S01]  /*2330*/  IMAD.U32 R81, RZ, RZ, UR4 ;  /* 0x00000004ff517e24 */ /* 0x000fe2000f8e00ff */
[----:B------:R-:W-:-:S03]  /*2340*/  @UP0 ULDC UR4, c[0x0][0x450] ;  /* 0x0001140000040ab9 */ /* 0x000fc60000000800 */
[----:B------:R-:W-:Y:S01]  /*2350*/  IMAD R72, R156, -0x2, R81 ;  /* 0xfffffffe9c487824 */ /* 0x000fe200078e0251 */
[----:B------:R-:W5:Y:S01]  /*2360*/  MUFU.TANH R69, R69 ;  /* 0x0000004500457308 */ /* 0x000f620000002400 */
[----:B------:R-:W-:Y:S02]  /*2370*/  WARPGROUP.DEPBAR.LE gsb0, 0x0 ;  /* 0x00008000000079c5 */ /* 0x000fe40000010000 */
[----:B------:R-:W-:-:S05]  /*2380*/  WARPGROUP.ARRIVE ;  /* 0x00000000000079c5 */ /* 0x000fca0000000000 */
[----:B------:R-:W5:Y:S01]  /*2390*/  MUFU.TANH R67, R67 ;  /* 0x0000004300437308 */ /* 0x000f620000002400 */
[C---:B------:R-:W-:Y:S01]  /*23a0*/  FMUL.FTZ R42, R0.reuse, R42 ;  /* 0x0000002a002a7220 */ /* 0x040fe20000410000 */
[----:B------:R-:W-:Y:S01]  /*23b0*/  FMUL.FTZ R43, R0, R43 ;  /* 0x0000002b002b7220 */ /* 0x000fe20000410000 */
[----:B-1----:R-:W-:Y:S01]  /*23c0*/  VIADDMNMX R62, R62, R65, R72, PT ;  /* 0x000000413e3e7246 */ /* 0x002fe20003800148 */
[C---:B------:R-:W-:Y:S01]  /*23d0*/  FMUL.FTZ R47, R0.reuse, R47 ;  /* 0x0000002f002f7220 */ /* 0x040fe20000410000 */
[----:B------:R-:W-:Y:S01]  /*23e0*/  QGMMA.64x32x32.F32.E4M3.E4M3 R24, gdesc[UR8], R24, gsb0 ;  /* 0x00600000081879f3 */ /* 0x000fe20008000818 */
[----:B------:R-:W-:Y:S01]  /*23f0*/  FMUL.FTZ R46, R0, R46 ;  /* 0x0000002e002e7220 */ /* 0x000fe20000410000 */
[C---:B------:R-:W-:Y:S01]  /*2400*/  ISETP.GT.AND P3, PT, R62.reuse, RZ, PT ;  /* 0x000000ff3e00720c */ /* 0x040fe20003f64270 */
[----:B------:R-:W1:Y:S01]  /*2410*/  MUFU.TANH R79, R79 ;  /* 0x0000004f004f7308 */ /* 0x000e620000002400 */
[----:B------:R-:W-:Y:S01]  /*2420*/  ISETP.GT.AND P4, PT, R62, 0x1, PT ;  /* 0x000000013e00780c */ /* 0x000fe20003f84270 */
[----:B------:R-:W-:Y:S01]  /*2430*/  FMUL.FTZ R50, R0, R50 ;  /* 0x0000003200327220 */ /* 0x000fe20000410000 */
[----:B------:R-:W-:Y:S01]  /*2440*/  ISETP.GT.AND P5, PT, R62, 0x8, PT ;  /* 0x000000083e00780c */ /* 0x000fe20003fa4270 */
[C---:B------:R-:W-:Y:S01]  /*2450*/  FMUL.FTZ R54, R0.reuse, R54 ;  /* 0x0000003600367220 */ /* 0x040fe20000410000 */
[----:B0-----:R-:W-:Y:S01]  /*2460*/  FSEL R96, R3, -INF , P3 ;  /* 0xff80000003607808 */ /* 0x001fe20001800000 */
[----:B------:R-:W-:Y:S01]  /*2470*/  FMUL.FTZ R51, R0, R51 ;  /* 0x0000003300337220 */ /* 0x000fe20000410000 */
[----:B------:R-:W-:Y:S01]  /*2480*/  FSEL R88, R88, -INF , P4 ;  /* 0xff80000058587808 */ /* 0x000fe20002000000 */
[----:B------:R-:W0:Y:S01]  /*2490*/  MUFU.TANH R71, R71 ;  /* 0x0000004700477308 */ /* 0x000e220000002400 */
[----:B------:R-:W-:Y:S01]  /*24a0*/  ISETP.GT.AND P3, PT, R62, 0x9, PT ;  /* 0x000000093e00780c */ /* 0x000fe20003f64270 */
[----:B------:R-:W-:Y:S01]  /*24b0*/  FMUL.FTZ R55, R0, R55 ;  /* 0x0000003700377220 */ /* 0x000fe20000410000 */
[----:B--2---:R-:W-:Y:S01]  /*24c0*/  FSEL R90, R90, -INF , P5 ;  /* 0xff8000005a5a7808 */ /* 0x004fe20002800000 */
[----:B------:R-:W-:Y:S01]  /*24d0*/  FMUL.FTZ R40, R0, R40 ;  /* 0x0000002800287220 */ /* 0x000fe20000410000 */
[----:B------:R-:W-:Y:S01]  /*24e0*/  FMNMX.FTZ R3, R96, R88, !PT ;  /* 0x0000005860037209 */ /* 0x000fe20007810000 */
[----:B------:R-:W-:Y:S01]  /*24f0*/  FMUL.FTZ R41, R0, R41 ;  /* 0x0000002900297220 */ /* 0x000fe20000410000 */
[----:B------:R-:W-:Y:S01]  /*2500*/  ISETP.GT.AND P4, PT, R62, 0x10, PT ;  /* 0x000000103e00780c */ /* 0x000fe20003f84270 */
[----:B------:R-:W2:Y:S01]  /*2510*/  MUFU.TANH R81, R42 ;  /* 0x0000002a00517308 */ /* 0x000ea20000002400 */
[----:B---3--:R-:W-:Y:S01]  /*2520*/  FSEL R98, R89, -INF , P3 ;  /* 0xff80000059627808 */ /* 0x008fe20001800000 */
[----:B------:R-:W-:Y:S01]  /*2530*/  FMUL.FTZ R53, R0, R53 ;  /* 0x0000003500357220 */ /* 0x000fe20000410000 */
[----:B------:R-:W-:Y:S01]  /*2540*/  FMNMX.FTZ R3, R90, R3, !PT ;  /* 0x000000035a037209 */ /* 0x000fe20007810000 */
[----:B------:R-:W-:Y:S01]  /*2550*/  @UP0 ULDC UR10, c[0x0][0x44c] ;  /* 0x00011300000a0ab9 */ /* 0x000fe20000000800 */
[----:B------:R-:W-:Y:S01]  /*2560*/  ISETP.GT.AND P3, PT, R62, 0x11, PT ;  /* 0x000000113e00780c */ /* 0x000fe20003f64270 */
[----:B------:R-:W-:Y:S01]  /*2570*/  UIMAD.WIDE.U32 UR10, UR38, UR10, URZ ;  /* 0x0000000a260a72a5 */ /* 0x000fe2000f8e003f */
[----:B----4-:R-:W-:Y:S01]  /*2580*/  FSEL R100, R91, -INF , P4 ;  /* 0xff8000005b647808 */ /* 0x010fe20002000000 */
[----:B------:R-:W3:Y:S01]  /*2590*/  MUFU.TANH R83, R43 ;  /* 0x0000002b00537308 */ /* 0x000ee20000002400 */
[----:B------:R-:W-:Y:S01]  /*25a0*/  FMNMX.FTZ R3, R98, R3, !PT ;  /* 0x0000000362037209 */ /* 0x000fe20007810000 */
[----:B------:R-:W-:Y:S01]  /*25b0*/  @UP0 USHF.R.U32.HI UR38, URZ, UR4, UR11 ;  /* 0x000000043f260299 */ /* 0x000fe2000801160b */
[----:B------:R-:W-:-:S02]  /*25c0*/  ISETP.GT.AND P4, PT, R62, 0x18, PT ;  /* 0x000000183e00780c */ /* 0x000fc40003f84270 */
[----:B-----5:R-:W-:Y:S01]  /*25d0*/  FSEL R102, R92, -INF , P3 ;  /* 0xff8000005c667808 */ /* 0x020fe20001800000 */
[----:B------:R-:W-:Y:S01]  /*25e0*/  UIADD3 UR10, UR38, -UR7, UR39 ;  /* 0x80000007260a7290 */ /* 0x000fe2000fffe027 */
[----:B------:R-:W-:Y:S01]  /*25f0*/  FMNMX.FTZ R3, R100, R3, !PT ;  /* 0x0000000364037209 */ /* 0x000fe20007810000 */
[----:B------:R-:W-:Y:S01]  /*2600*/  MUFU.TANH R85, R47 ;  /* 0x0000002f00557308 */ /* 0x000fe20000002400 */
[----:B------:R-:W-:Y:S01]  /*2610*/  ISETP.GT.AND P3, PT, R62, 0x19, PT ;  /* 0x000000193e00780c */ /* 0x000fe20003f64270 */
[----:B------:R-:W-:Y:S01]  /*2620*/  UIMAD.WIDE UR10, UR10, 0x66666667, URZ ;  /* 0x666666670a0a78a5 */ /* 0x000fe2000f8e023f */
[----:B------:R-:W-:Y:S01]  /*2630*/  FSEL R92, R93, -INF , P4 ;  /* 0xff8000005d5c7808 */ /* 0x000fe20002000000 */
[----:B------:R-:W-:Y:S01]  /*2640*/  UMOV UR7, URZ ;  /* 0x0000003f00077c82 */ /* 0x000fe20008000000 */
[----:B------:R-:W-:Y:S01]  /*2650*/  FMNMX.FTZ R3, R102, R3, !PT ;  /* 0x0000000366037209 */ /* 0x000fe20007810000 */
[----:B------:R-:W-:Y:S01]  /*2660*/  USHF.R.U32.HI UR4, URZ, 0x1f, UR11 ;  /* 0x0000001f3f047899 */ /* 0x000fe2000801160b */
[----:B------:R-:W-:Y:S01]  /*2670*/  ISETP.GT.AND P4, PT, R62, 0x20, PT ;  /* 0x000000203e00780c */ /* 0x000fe20003f84270 */
[----:B------:R4:W-:Y:S01]  /*2680*/  MUFU.TANH R87, R50 ;  /* 0x0000003200577308 */ /* 0x0009e20000002400 */
[----:B------:R-:W-:Y:S01]  /*2690*/  FSEL R94, R94, -INF , P3 ;  /* 0xff8000005e5e7808 */ /* 0x000fe20001800000 */
[----:B------:R-:W-:Y:S01]  /*26a0*/  ULEA.HI.SX32 UR4, UR11, UR4, 0x1a ;  /* 0x000000040b047291 */ /* 0x000fe2000f8fd23f */
[----:B------:R-:W-:-:S02]  /*26b0*/  FMNMX.FTZ R3, R92, R3, !PT ;  /* 0x000000035c037209 */ /* 0x000fc40007810000 */
[----:B------:R-:W-:Y:S01]  /*26c0*/  ISETP.GT.AND P3, PT, R62, 0x21, PT ;  /* 0x000000213e00780c */ /* 0x000fe20003f64270 */
[----:B------:R-:W-:Y:S01]  /*26d0*/  UISETP.LT.AND UP1, UPT, UR46, UR4, UPT ;  /* 0x000000042e00728c */ /* 0x000fe2000bf21270 */
[----:B------:R-:W-:Y:S01]  /*26e0*/  FSEL R86, R73, -INF , P4 ;  /* 0xff80000049567808 */ /* 0x000fe20002000000 */
[----:B------:R-:W-:Y:S01]  /*26f0*/  MUFU.TANH R89, R55 ;  /* 0x0000003700597308 */ /* 0x000fe20000002400 */
[----:B------:R-:W-:Y:S01]  /*2700*/  FMNMX.FTZ R3, R94, R3, !PT ;  /* 0x000000035e037209 */ /* 0x000fe20007810000 */
[----:B------:R-:W-:Y:S01]  /*2710*/  USEL UR21, UR46, UR4, !UP1 ;  /* 0x000000042e157287 */ /* 0x000fe2000c800000 */
[----:B------:R-:W-:Y:S02]  /*2720*/  ISETP.GT.AND P4, PT, R62, 0x28, PT ;  /* 0x000000283e00780c */ /* 0x000fe40003f84270 */
[----:B------:R-:W-:Y:S01]  /*2730*/  FSEL R84, R84, -INF , P3 ;  /* 0xff80000054547808 */ /* 0x000fe20001800000 */
[----:B------:R-:W-:Y:S01]  /*2740*/  UISETP.GE.AND UP1, UPT, UR20, UR21, UPT ;  /* 0x000000151400728c */ /* 0x000fe2000bf26270 */
[----:B------:R-:W-:Y:S01]  /*2750*/  FMNMX.FTZ R3, R86, R3, !PT ;  /* 0x0000000356037209 */ /* 0x000fe20007810000 */
[----:B------:R5:W3:Y:S01]  /*2760*/  MUFU.TANH R73, R46 ;  /* 0x0000002e00497308 */ /* 0x000ae20000002400 */
[----:B------:R-:W-:Y:S01]  /*2770*/  ISETP.GT.AND P3, PT, R62, 0x29, PT ;  /* 0x000000293e00780c */ /* 0x000fe20003f64270 */
[----:B------:R-:W-:-:S02]  /*2780*/  WARPGROUP.DEPBAR.LE gsb0, 0x0 ;  /* 0x00008000000079c5 */ /* 0x000fc40000010000 */
[----:B------:R-:W-:Y:S01]  /*2790*/  FSEL R82, R74, -INF , P4 ;  /* 0xff8000004a527808 */ /* 0x000fe20002000000 */
[----:B----4-:R-:W-:Y:S01]  /*27a0*/  FMUL.FTZ R50, R0, R27 ;  /* 0x0000001b00327220 */ /* 0x010fe20000410000 */
[----:B------:R-:W-:Y:S01]  /*27b0*/  FMNMX.FTZ R3, R84, R3, !PT ;  /* 0x0000000354037209 */ /* 0x000fe20007810000 */
[----:B------:R-:W-:Y:S01]  /*27c0*/  FMUL.FTZ R91, R0, R36 ;  /* 0x00000024005b7220 */ /* 0x000fe20000410000 */
[----:B------:R-:W-:Y:S01]  /*27d0*/  ISETP.GT.AND P4, PT, R62, 0x30, PT ;  /* 0x000000303e00780c */ /* 0x000fe20003f84270 */
[----:B------:R-:W-:Y:S01]  /*27e0*/  SHFL.IDX PT, R36, R63, RZ, 0x1c1f ;  /* 0x001c1fff3f247589 */ /* 0x000fe200000e0000 */
[----:B------:R-:W-:Y:S01]  /*27f0*/  FSEL R80, R80, -INF , P3 ;  /* 0xff80000050507808 */ /* 0x000fe20001800000 */
[----:B------:R-:W-:Y:S01]  /*2800*/  MUFU.TANH R10, R10 ;  /* 0x0000000a000a7308 */ /* 0x000fe20000002400 */
[----:B------:R-:W-:Y:S01]  /*2810*/  FMNMX.FTZ R3, R82, R3, !PT ;  /* 0x0000000352037209 */ /* 0x000fe20007810000 */
[----:B------:R-:W-:Y:S01]  /*2820*/  UMOV UR4, URZ ;  /* 0x0000003f00047c82 */ /* 0x000fe20008000000 */
[----:B------:R-:W-:-:S02]  /*2830*/  ISETP.GT.AND P3, PT, R62, 0x31, PT ;  /* 0x000000313e00780c */ /* 0x000fc40003f64270 */
[----:B------:R-:W-:Y:S02]  /*2840*/  FSEL R78, R78, -INF , P4 ;  /* 0xff8000004e4e7808 */ /* 0x000fe40002000000 */
[----:B------:R-:W-:Y:S01]  /*2850*/  FMNMX.FTZ R3, R80, R3, !PT ;  /* 0x0000000350037209 */ /* 0x000fe20007810000 */
[----:B------:R-:W-:Y:S01]  /*2860*/  MUFU.TANH R8, R8 ;  /* 0x0000000800087308 */ /* 0x000fe20000002400 */
[----:B------:R-:W-:Y:S02]  /*2870*/  ISETP.GT.AND P4, PT, R62, 0x38, PT ;  /* 0x000000383e00780c */ /* 0x000fe40003f84270 */
[----:B------:R-:W-:Y:S02]  /*2880*/  FSEL R76, R76, -INF , P3 ;  /* 0xff8000004c4c7808 */ /* 0x000fe40001800000 */
[----:B------:R-:W-:Y:S02]  /*2890*/  FMNMX.FTZ R3, R78, R3, !PT ;  /* 0x000000034e037209 */ /* 0x000fe40007810000 */
[----:B------:R-:W-:Y:S01]  /*28a0*/  ISETP.GT.AND P3, PT, R62, 0x39, PT ;  /* 0x000000393e00780c */ /* 0x000fe20003f64270 */
[----:B------:R-:W-:Y:S01]  /*28b0*/  MUFU.TANH R9, R9 ;  /* 0x0000000900097308 */ /* 0x000fe20000002400 */
[----:B------:R-:W-:-:S02]  /*28c0*/  FSEL R74, R75, -INF , P4 ;  /* 0xff8000004b4a7808 */ /* 0x000fc40002000000 */
[----:B------:R-:W-:Y:S02]  /*28d0*/  FMNMX.FTZ R3, R76, R3, !PT ;  /* 0x000000034c037209 */ /* 0x000fe40007810000 */
[----:B------:R-:W-:Y:S02]  /*28e0*/  ISETP.GT.AND P4, PT, R62, 0x40, PT ;  /* 0x000000403e00780c */ /* 0x000fe40003f84270 */
[----:B------:R-:W-:Y:S01]  /*28f0*/  FSEL R70, R77, -INF , P3 ;  /* 0xff8000004d467808 */ /* 0x000fe20001800000 */
[----:B------:R-:W4:Y:S01]  /*2900*/  MUFU.TANH R75, R51 ;  /* 0x00000033004b7308 */ /* 0x000f220000002400 */
[----:B------:R-:W-:Y:S02]  /*2910*/  FMNMX.FTZ R3, R74, R3, !PT ;  /* 0x000000034a037209 */ /* 0x000fe40007810000 */
[----:B------:R-:W-:Y:S02]  /*2920*/  ISETP.GT.AND P3, PT, R62, 0x41, PT ;  /* 0x000000413e00780c */ /* 0x000fe40003f64270 */
[----:B------:R-:W-:-:S02]  /*2930*/  FSEL R68, R68, -INF , P4 ;  /* 0xff80000044447808 */ /* 0x000fc40002000000 */
[----:B------:R-:W-:Y:S01]  /*2940*/  FMNMX.FTZ R3, R70, R3, !PT ;  /* 0x0000000346037209 */ /* 0x000fe20007810000 */
[----:B------:R-:W4:Y:S01]  /*2950*/  MUFU.TANH R77, R54 ;  /* 0x00000036004d7308 */ /* 0x000f220000002400 */
        /* <DEDUP_REMOVED lines=9> */
[----:B------:R-:W-:Y:S01]  /*29f0*/  MUFU.TANH R7, R7 ;  /* 0x0000000700077308 */ /* 0x000fe20000002400 */
[----:B------:R-:W-:Y:S01]  /*2a00*/  FMNMX.FTZ R43, R64, R3, !PT ;  /* 0x00000003402b7209 */ /* 0x000fe20007810000 */
[----:B------:R-:W-:Y:S01]  /*2a10*/  FMUL.FTZ R3, R0, R26 ;  /* 0x0000001a00037220 */ /* 0x000fe20000410000 */
[----:B------:R-:W-:Y:S02]  /*2a20*/  ISETP.GT.AND P3, PT, R62, 0x51, PT ;  /* 0x000000513e00780c */ /* 0x000fe40003f64270 */
[----:B------:R-:W-:Y:S01]  /*2a30*/  FSEL R26, R69, -INF , P4 ;  /* 0xff800000451a7808 */ /* 0x000fe20002000000 */
[----:B------:R-:W-:Y:S01]  /*2a40*/  FMUL.FTZ R69, R0, R39 ;  /* 0x0000002700457220 */ /* 0x000fe20000410000 */
[----:B------:R-:W-:Y:S01]  /*2a50*/  FMNMX.FTZ R47, R42, R43, !PT ;  /* 0x0000002b2a2f7209 */ /* 0x000fe20007810000 */
[----:B------:R0:W4:Y:S01]  /*2a60*/  MUFU.TANH R59, R3 ;  /* 0x00000003003b7308 */ /* 0x0001220000002400 */
[----:B------:R-:W-:-:S02]  /*2a70*/  ISETP.GT.AND P4, PT, R62, 0x58, PT ;  /* 0x000000583e00780c */ /* 0x000fc40003f84270 */
[----:B------:R-:W-:Y:S02]  /*2a80*/  FSEL R43, R67, -INF , P3 ;  /* 0xff800000432b7808 */ /* 0x000fe40001800000 */
[----:B-----5:R-:W-:Y:S02]  /*2a90*/  FMNMX.FTZ R46, R26, R47, !PT ;  /* 0x0000002f1a2e7209 */ /* 0x020fe40007810000 */
[----:B------:R-:W-:Y:S01]  /*2aa0*/  ISETP.GT.AND P3, PT, R62, 0x59, PT ;  /* 0x000000593e00780c */ /* 0x000fe20003f64270 */
[----:B------:R-:W5:Y:S01]  /*2ab0*/  MUFU.TANH R67, R50 ;  /* 0x0000003200437308 */ /* 0x000f620000002400 */
[----:B-1----:R-:W-:Y:S01]  /*2ac0*/  FSEL R27, R79, -INF , P4 ;  /* 0xff8000004f1b7808 */ /* 0x002fe20002000000 */
[----:B0-----:R-:W-:Y:S01]  /*2ad0*/  FMUL.FTZ R3, R0, R30 ;  /* 0x0000001e00037220 */ /* 0x001fe20000410000 */
[----:B------:R-:W-:Y:S02]  /*2ae0*/  FMNMX.FTZ R54, R43, R46, !PT ;  /* 0x0000002e2b367209 */ /* 0x000fe40007810000 */
[----:B------:R-:W-:-:S02]  /*2af0*/  ISETP.GT.AND P4, PT, R62, 0x60, PT ;  /* 0x000000603e00780c */ /* 0x000fc40003f84270 */
[----:B------:R-:W-:Y:S01]  /*2b00*/  FSEL R46, R71, -INF , P3 ;  /* 0xff800000472e7808 */ /* 0x000fe20001800000 */
[----:B------:R-:W-:Y:S01]  /*2b10*/  MUFU.TANH R4, R4 ;  /* 0x0000000400047308 */ /* 0x000fe20000002400 */
[----:B------:R-:W-:Y:S01]  /*2b20*/  FMNMX.FTZ R47, R27, R54, !PT ;  /* 0x000000361b2f7209 */ /* 0x000fe20007810000 */
[----:B------:R-:W-:Y:S01]  /*2b30*/  FMUL.FTZ R54, R0, R31 ;  /* 0x0000001f00367220 */ /* 0x000fe20000410000 */
[----:B------:R-:W-:Y:S02]  /*2b40*/  ISETP.GT.AND P3, PT, R62, 0x61, PT ;  /* 0x000000613e00780c */ /* 0x000fe40003f64270 */
[----:B--2---:R-:W-:Y:S01]  /*2b50*/  FSEL R30, R81, -INF , P4 ;  /* 0xff800000511e7808 */ /* 0x004fe20002000000 */
[----:B------:R-:W-:Y:S01]  /*2b60*/  FMUL.FTZ R81, R0, R28 ;  /* 0x0000001c00517220 */ /* 0x000fe20000410000 */
[----:B------:R-:W-:Y:S01]  /*2b70*/  FMNMX.FTZ R51, R46, R47, !PT ;  /* 0x0000002f2e337209 */ /* 0x000fe20007810000 */
[----:B------:R0:W1:Y:S01]  /*2b80*/  MUFU.TANH R71, R3 ;  /* 0x0000000300477308 */ /* 0x0000620000002400 */
[----:B------:R-:W-:-:S02]  /*2b90*/  ISETP.GT.AND P4, PT, R62, 0x68, PT ;  /* 0x000000683e00780c */ /* 0x000fc40003f84270 */
[----:B---3--:R-:W-:Y:S01]  /*2ba0*/  FSEL R47, R83, -INF , P3 ;  /* 0xff800000532f7808 */ /* 0x008fe20001800000 */
[----:B------:R-:W-:Y:S01]  /*2bb0*/  FMUL.FTZ R83, R0, R29 ;  /* 0x0000001d00537220 */ /* 0x000fe20000410000 */
[----:B------:R-:W-:Y:S02]  /*2bc0*/  FMNMX.FTZ R58, R30, R51, !PT ;  /* 0x000000331e3a7209 */ /* 0x000fe40007810000 */
[----:B------:R-:W-:Y:S01]  /*2bd0*/  ISETP.GT.AND P3, PT, R62, 0x69, PT ;  /* 0x000000693e00780c */ /* 0x000fe20003f64270 */
[----:B------:R-:W-:Y:S01]  /*2be0*/  MUFU.TANH R5, R5 ;  /* 0x0000000500057308 */ /* 0x000fe20000002400 */
[----:B------:R-:W-:Y:S01]  /*2bf0*/  FSEL R31, R73, -INF , P4 ;  /* 0xff800000491f7808 */ /* 0x000fe20002000000 */
[----:B0-----:R-:W-:Y:S01]  /*2c00*/  FMUL.FTZ R3, R0, R34 ;  /* 0x0000002200037220 */ /* 0x001fe20000410000 */
[----:B------:R-:W-:Y:S02]  /*2c10*/  FMNMX.FTZ R58, R47, R58, !PT ;  /* 0x0000003a2f3a7209 */ /* 0x000fe40007810000 */
[----:B------:R-:W-:-:S02]  /*2c20*/  ISETP.GT.AND P4, PT, R62, 0x70, PT ;  /* 0x000000703e00780c */ /* 0x000fc40003f84270 */
[----:B------:R-:W-:Y:S01]  /*2c30*/  FSEL R50, R85, -INF , P3 ;  /* 0xff80000055327808 */ /* 0x000fe20001800000 */
[----:B------:R0:W2:Y:S01]  /*2c40*/  MUFU.TANH R73, R54 ;  /* 0x0000003600497308 */ /* 0x0000a20000002400 */
[----:B------:R-:W-:Y:S01]  /*2c50*/  FMNMX.FTZ R55, R31, R58, !PT ;  /* 0x0000003a1f377209 */ /* 0x000fe20007810000 */
[----:B------:R-:W-:Y:S01]  /*2c60*/  FMUL.FTZ R85, R0, R33 ;  /* 0x0000002100557220 */ /* 0x000fe20000410000 */
[----:B------:R-:W-:Y:S02]  /*2c70*/  ISETP.GT.AND P3, PT, R62, 0x71, PT ;  /* 0x000000713e00780c */ /* 0x000fe40003f64270 */
[----:B------:R-:W-:Y:S01]  /*2c80*/  FSEL R51, R87, -INF , P4 ;  /* 0xff80000057337808 */ /* 0x000fe20002000000 */
[----:B------:R-:W-:Y:S01]  /*2c90*/  FMUL.FTZ R87, R0, R32 ;  /* 0x0000002000577220 */ /* 0x000fe20000410000 */
[----:B------:R-:W-:Y:S01]  /*2ca0*/  FMNMX.FTZ R58, R50, R55, !PT ;  /* 0x00000037323a7209 */ /* 0x000fe20007810000 */
[----:B------:R3:W2:Y:S01]  /*2cb0*/  MUFU.TANH R79, R3 ;  /* 0x00000003004f7308 */ /* 0x0006a20000002400 */
[----:B------:R-:W-:-:S02]  /*2cc0*/  ISETP.GT.AND P4, PT, R62, 0x78, PT ;  /* 0x000000783e00780c */ /* 0x000fc40003f84270 */
[----:B----4-:R-:W-:Y:S02]  /*2cd0*/  FSEL R34, R75, -INF , P3 ;  /* 0xff8000004b227808 */ /* 0x010fe40001800000 */
[----:B------:R-:W-:Y:S01]  /*2ce0*/  FMNMX.FTZ R55, R51, R58, !PT ;  /* 0x0000003a33377209 */ /* 0x000fe20007810000 */
[----:B------:R-:W-:Y:S01]  /*2cf0*/  FMUL.FTZ R58, R0, R35 ;  /* 0x00000023003a7220 */ /* 0x000fe20000410000 */
[----:B------:R-:W-:Y:S01]  /*2d00*/  ISETP.GT.AND P3, PT, R62, 0x79, PT ;  /* 0x000000793e00780c */ /* 0x000fe20003f64270 */
[----:B------:R-:W-:Y:S01]  /*2d10*/  MUFU.TANH R2, R2 ;  /* 0x0000000200027308 */ /* 0x000fe20000002400 */
[----:B0-----:R-:W-:Y:S01]  /*2d20*/  FSEL R54, R77, -INF , P4 ;  /* 0xff8000004d367808 */ /* 0x001fe20002000000 */
[----:B---3--:R-:W-:Y:S01]  /*2d30*/  FMUL.FTZ R3, R0, R38 ;  /* 0x0000002600037220 */ /* 0x008fe20000410000 */
[----:B------:R-:W-:Y:S02]  /*2d40*/  FMNMX.FTZ R55, R34, R55, !PT ;  /* 0x0000003722377209 */ /* 0x000fe40007810000 */
[----:B------:R-:W-:-:S02]  /*2d50*/  ISETP.GT.AND P4, PT, R62, 0x80, PT ;  /* 0x000000803e00780c */ /* 0x000fc40003f84270 */
[----:B------:R-:W-:Y:S01]  /*2d60*/  FSEL R35, R89, -INF , P3 ;  /* 0xff80000059237808 */ /* 0x000fe20001800000 */
[----:B------:R2:W0:Y:S01]  /*2d70*/  MUFU.TANH R75, R58 ;  /* 0x0000003a004b7308 */ /* 0x0004220000002400 */
[----:B------:R-:W-:Y:S01]  /*2d80*/  FMNMX.FTZ R104, R54, R55, !PT ;  /* 0x0000003736687209 */ /* 0x000fe20007810000 */
[----:B------:R-:W-:Y:S01]  /*2d90*/  FMUL.FTZ R89, R0, R37 ;  /* 0x0000002500597220 */ /* 0x000fe20000410000 */
[----:B------:R-:W-:Y:S02]  /*2da0*/  ISETP.GT.AND P3, PT, R62, 0x81, PT ;  /* 0x000000813e00780c */ /* 0x000fe40003f64270 */
[----:B------:R-:W-:Y:S02]  /*2db0*/  FSEL R55, R59, -INF , P4 ;  /* 0xff8000003b377808 */ /* 0x000fe40002000000 */
[----:B------:R-:W-:Y:S01]  /*2dc0*/  FMNMX.FTZ R104, R35, R104, !PT ;  /* 0x0000006823687209 */ /* 0x000fe20007810000 */
[----:B------:R3:W4:Y:S01]  /*2dd0*/  MUFU.TANH R77, R3 ;  /* 0x00000003004d7308 */ /* 0x0007220000002400 */
[----:B-----5:R-:W-:-:S02]  /*2de0*/  FSEL R38, R67, -INF , P3 ;  /* 0xff80000043267808 */ /* 0x020fc40001800000 */
[C---:B------:R-:W-:Y:S02]  /*2df0*/  ISETP.GT.AND P4, PT, R62.reuse, 0x88, PT ;  /* 0x000000883e00780c */ /* 0x040fe40003f84270 */
[----:B------:R-:W-:Y:S02]  /*2e00*/  FMNMX.FTZ R67, R55, R104, !PT ;  /* 0x0000006837437209 */ /* 0x000fe40007810000 */
[----:B------:R-:W-:Y:S01]  /*2e10*/  ISETP.GT.AND P3, PT, R62, 0x89, PT ;  /* 0x000000893e00780c */ /* 0x000fe20003f64270 */
[----:B------:R-:W-:Y:S01]  /*2e20*/  MUFU.TANH R12, R12 ;  /* 0x0000000c000c7308 */ /* 0x000fe20000002400 */
[----:B-1----:R-:W-:Y:S02]  /*2e30*/  FSEL R59, R71, -INF , P4 ;  /* 0xff800000473b7808 */ /* 0x002fe40002000000 */
[----:B------:R-:W-:Y:S01]  /*2e40*/  FMNMX.FTZ R104, R38, R67, !PT ;  /* 0x0000004326687209 */ /* 0x000fe20007810000 */
[----:B------:R-:W-:Y:S01]  /*2e50*/  FMUL.FTZ R67, R0, R44 ;  /* 0x0000002c00437220 */ /* 0x000fe20000410000 */
[----:B------:R-:W-:-:S02]  /*2e60*/  ISETP.GT.AND P4, PT, R62, 0x90, PT ;  /* 0x000000903e00780c */ /* 0x000fc40003f84270 */
[----:B--2---:R-:W-:Y:S01]  /*2e70*/  FSEL R58, R73, -INF , P3 ;  /* 0xff800000493a7808 */ /* 0x004fe20001800000 */
[----:B------:R1:W2:Y:S01]  /*2e80*/  MUFU.TANH R71, R69 ;  /* 0x0000004500477308 */ /* 0x0002a20000002400 */
[----:B------:R-:W-:Y:S01]  /*2e90*/  FMNMX.FTZ R39, R59, R104, !PT ;  /* 0x000000683b277209 */ /* 0x000fe20007810000 */
[----:B------:R-:W-:Y:S01]  /*2ea0*/  FMUL.FTZ R73, R0, R48 ;  /* 0x0000003000497220 */ /* 0x000fe20000410000 */
[----:B------:R-:W-:Y:S02]  /*2eb0*/  ISETP.GT.AND P3, PT, R62, 0x91, PT ;  /* 0x000000913e00780c */ /* 0x000fe40003f64270 */
[----:B------:R-:W-:Y:S01]  /*2ec0*/  FSEL R44, R79, -INF , P4 ;  /* 0xff8000004f2c7808 */ /* 0x000fe20002000000 */
[----:B------:R-:W-:Y:S01]  /*2ed0*/  FMUL.FTZ R79, R0, R24 ;  /* 0x00000018004f7220 */ /* 0x000fe20000410000 */
[----:B---3--:R-:W-:Y:S01]  /*2ee0*/  FMNMX.FTZ R3, R58, R39, !PT ;  /* 0x000000273a037209 */ /* 0x008fe20007810000 */
[----:B------:R-:W3:Y:S01]  /*2ef0*/  MUFU.TANH R11, R11 ;  /* 0x0000000b000b7308 */ /* 0x000ee20000002400 */
[----:B------:R-:W-:Y:S01]  /*2f00*/  ISETP.GT.AND P4, PT, R62, 0x98, PT ;  /* 0x000000983e00780c */ /* 0x000fe20003f84270 */
[C---:B-1----:R-:W-:Y:S01]  /*2f10*/  FMUL.FTZ R69, R0.reuse, R45 ;  /* 0x0000002d00457220 */ /* 0x042fe20000410000 */
[----:B0-----:R-:W-:Y:S01]  /*2f20*/  FSEL R39, R75, -INF , P3 ;  /* 0xff8000004b277808 */ /* 0x001fe20001800000 */
[----:B------:R-:W-:Y:S01]  /*2f30*/  FMUL.FTZ R75, R0, R52 ;  /* 0x00000034004b7220 */ /* 0x000fe20000410000 */
[----:B------:R-:W-:-:S02]  /*2f40*/  FMNMX.FTZ R104, R44, R3, !PT ;  /* 0x000000032c687209 */ /* 0x000fc40007810000 */
[----:B------:R-:W-:Y:S01]  /*2f50*/  ISETP.GT.AND P3, PT, R62, 0x99, PT ;  /* 0x000000993e00780c */ /* 0x000fe20003f64270 */
[----:B------:R-:W0:Y:S01]  /*2f60*/  MUFU.TANH R13, R13 ;  /* 0x0000000d000d7308 */ /* 0x000e220000002400 */
[----:B----4-:R-:W-:Y:S01]  /*2f70*/  FSEL R62, R77, -INF , P4 ;  /* 0xff8000004d3e7808 */ /* 0x010fe20002000000 */
[C---:B------:R-:W-:Y:S01]  /*2f80*/  FMUL.FTZ R77, R0.reuse, R25 ;  /* 0x00000019004d7220 */ /* 0x040fe20000410000 */
[----:B------:R-:W-:Y:S02]  /*2f90*/  FMNMX.FTZ R3, R39, R104, !PT ;  /* 0x0000006827037209 */ /* 0x000fe40007810000 */
[----:B--2---:R-:W-:Y:S01]  /*2fa0*/  FSEL R45, R71, -INF , P3 ;  /* 0xff800000472d7808 */ /* 0x004fe20001800000 */
[----:B------:R-:W-:Y:S01]  /*2fb0*/  FMUL.FTZ R71, R0, R49 ;  /* 0x0000003100477220 */ /* 0x000fe20000410000 */
[----:B------:R-:W-:Y:S01]  /*2fc0*/  FMNMX.FTZ R104, R62, R3, !PT ;  /* 0x000000033e687209 */ /* 0x000fe20007810000 */
[----:B------:R-:W1:Y:S03]  /*2fd0*/  MUFU.TANH R14, R14 ;  /* 0x0000000e000e7308 */ /* 0x000e660000002400 */
[----:B------:R-:W-:-:S05]  /*2fe0*/  FMNMX.FTZ R104, R45, R104, !PT ;  /* 0x000000682d687209 */ /* 0x000fca0007810000 */
[----:B------:R-:W2:Y:S01]  /*2ff0*/  SHFL.BFLY PT, R3, R104, 0x2, 0x1f ;  /* 0x0c401f0068037f89 */ /* 0x000ea200000e0000 */
[----:B------:R-:W4:Y:S08]  /*3000*/  MUFU.TANH R15, R15 ;  /* 0x0000000f000f7308 */ /* 0x000f300000002400 */
[----:B------:R-:W5:Y:S08]  /*3010*/  MUFU.TANH R16, R16 ;  /* 0x0000001000107308 */ /* 0x000f700000002400 */
[----:B------:R-:W5:Y:S01]  /*3020*/  MUFU.TANH R18, R18 ;  /* 0x0000001200127308 */ /* 0x000f620000002400 */
[----:B--2---:R-:W-:-:S07]  /*3030*/  FMNMX.FTZ R24, R104, R3, !PT ;  /* 0x0000000368187209 */ /* 0x004fce0007810000 */
[----:B------:R-:W2:Y:S01]  /*3040*/  MUFU.TANH R17, R17 ;  /* 0x0000001100117308 */ /* 0x000ea20000002400 */
[----:B------:R-:W3:Y:S07]  /*3050*/  SHFL.BFLY PT, R3, R24, 0x1, 0x1f ;  /* 0x0c201f0018037f89 */ /* 0x000eee00000e0000 */
[----:B------:R-:W2:Y:S08]  /*3060*/  MUFU.TANH R20, R20 ;  /* 0x0000001400147308 */ /* 0x000eb00000002400 */
[----:B------:R-:W2:Y:S08]  /*3070*/  MUFU.TANH R19, R19 ;  /* 0x0000001300137308 */ /* 0x000eb00000002400 */
[----:B------:R-:W2:Y:S01]  /*3080*/  MUFU.TANH R21, R21 ;  /* 0x0000001500157308 */ /* 0x000ea20000002400 */
[----:B---3--:R-:W-:Y:S01]  /*3090*/  FMNMX.FTZ R3, R24, R3, !PT ;  /* 0x0000000318037209 */ /* 0x008fe20007810000 */
[----:B------:R-:W-:-:S03]  /*30a0*/  IMAD.U32 R24, RZ, RZ, UR16 ;  /* 0x00000010ff187e24 */ /* 0x000fc6000f8e00ff */
[C---:B------:R-:W-:Y:S01]  /*30b0*/  FSETP.NEU.FTZ.AND P3, PT, R3.reuse, -INF , PT ;  /* 0xff8000000300780b */ /* 0x040fe20003f7d000 */
[----:B------:R-:W-:Y:S02]  /*30c0*/  FFMA.FTZ R25, R3, R24, -8 ;  /* 0xc100000003197423 */ /* 0x000fe40000010018 */
[----:B------:R-:W3:Y:S03]  /*30d0*/  MUFU.TANH R22, R22 ;  /* 0x0000001600167308 */ /* 0x000ee60000002400 */
[----:B------:R-:W-:-:S05]  /*30e0*/  FSEL R25, R25, RZ, P3 ;  /* 0x000000ff19197208 */ /* 0x000fca0001800000 */
[----:B------:R-:W3:Y:S01]  /*30f0*/  MUFU.TANH R56, R56 ;  /* 0x0000003800387308 */ /* 0x000ee20000002400 */
[--C-:B------:R-:W-:Y:S01]  /*3100*/  FFMA.FTZ R29, R88, UR16, -R25.reuse ;  /* 0x00000010581d7c23 */ /* 0x100fe20008010819 */
[----:B------:R-:W-:Y:S01]  /*3110*/  VIADDMNMX R88, R36, R65, R72, PT ;  /* 0x0000004124587246 */ /* 0x000fe20003800148 */
[--C-:B------:R-:W-:Y:S01]  /*3120*/  FFMA.FTZ R84, R84, UR16, -R25.reuse ;  /* 0x0000001054547c23 */ /* 0x100fe20008010819 */
[--C-:B------:R-:W-:Y:S01]  /*3130*/  FFMA.FTZ R86, R86, UR16, -R25.reuse ;  /* 0x0000001056567c23 */ /* 0x100fe20008010819 */
[--C-:B------:R-:W-:Y:S01]  /*3140*/  FFMA.FTZ R24, R96, UR16, -R25.reuse ;  /* 0x0000001060187c23 */ /* 0x100fe20008010819 */
[----:B------:R-:W-:Y:S01]  /*3150*/  ISETP.GT.AND P3, PT, R88, RZ, PT ;  /* 0x000000ff5800720c */ /* 0x000fe20003f64270 */
[--C-:B------:R-:W-:Y:S01]  /*3160*/  FFMA.FTZ R28, R90, UR16, -R25.reuse ;  /* 0x000000105a1c7c23 */ /* 0x100fe20008010819 */
[C---:B------:R-:W-:Y:S01]  /*3170*/  ISETP.GT.AND P4, PT, R88.reuse, 0x1, PT ;  /* 0x000000015800780c */ /* 0x040fe20003f84270 */
[----:B------:R-:W3:Y:S01]  /*3180*/  MUFU.TANH R57, R57 ;  /* 0x0000003900397308 */ /* 0x000ee20000002400 */
[----:B------:R-:W-:Y:S01]  /*3190*/  ISETP.GT.AND P5, PT, R88, 0x8, PT ;  /* 0x000000085800780c */ /* 0x000fe20003fa4270 */
[--C-:B------:R-:W-:Y:S01]  /*31a0*/  FFMA.FTZ R33, R98, UR16, -R25.reuse ;  /* 0x0000001062217c23 */ /* 0x100fe20008010819 */
[----:B------:R-:W-:Y:S01]  /*31b0*/  FSEL R10, R10, -INF , P3 ;  /* 0xff8000000a0a7808 */ /* 0x000fe20001800000 */
[--C-:B------:R-:W-:Y:S01]  /*31c0*/  FFMA.FTZ R32, R100, UR16, -R25.reuse ;  /* 0x0000001064207c23 */ /* 0x100fe20008010819 */
[----:B------:R-:W-:Y:S01]  /*31d0*/  FSEL R49, R8, -INF , P4 ;  /* 0xff80000008317808 */ /* 0x000fe20002000000 */
[--C-:B------:R-:W-:Y:S01]  /*31e0*/  FFMA.FTZ R37, R102, UR16, -R25.reuse ;  /* 0x0000001066257c23 */ /* 0x100fe20008010819 */
[----:B------:R-:W-:Y:S01]  /*31f0*/  ISETP.GT.AND P3, PT, R88, 0x9, PT ;  /* 0x000000095800780c */ /* 0x000fe20003f64270 */
[----:B------:R-:W3:Y:S01]  /*3200*/  MUFU.TANH R60, R60 ;  /* 0x0000003c003c7308 */ /* 0x000ee20000002400 */
[----:B------:R-:W-:Y:S01]  /*3210*/  FSEL R9, R9, -INF , P5 ;  /* 0xff80000009097808 */ /* 0x000fe20002800000 */
[--C-:B------:R-:W-:Y:S01]  /*3220*/  FFMA.FTZ R92, R92, UR16, -R25.reuse ;  /* 0x000000105c5c7c23 */ /* 0x100fe20008010819 */
[----:B------:R-:W-:Y:S01]  /*3230*/  FMNMX.FTZ R36, R10, R49, !PT ;  /* 0x000000310a247209 */ /* 0x000fe20007810000 */
[--C-:B------:R-:W-:Y:S01]  /*3240*/  FFMA.FTZ R94, R94, UR16, -R25.reuse ;  /* 0x000000105e5e7c23 */ /* 0x100fe20008010819 */
[----:B------:R-:W-:Y:S01]  /*3250*/  ISETP.GT.AND P4, PT, R88, 0x10, PT ;  /* 0x000000105800780c */ /* 0x000fe20003f84270 */
[--C-:B------:R-:W-:Y:S01]  /*3260*/  FFMA.FTZ R74, R74, UR16, -R25.reuse ;  /* 0x000000104a4a7c23 */ /* 0x100fe20008010819 */
[----:B------:R-:W-:Y:S01]  /*3270*/  FSEL R6, R6, -INF , P3 ;  /* 0xff80000006067808 */ /* 0x000fe20001800000 */
[----:B------:R-:W3:Y:S01]  /*3280*/  MUFU.TANH R61, R61 ;  /* 0x0000003d003d7308 */ /* 0x000ee20000002400 */
[----:B------:R-:W-:Y:S01]  /*3290*/  FMNMX.FTZ R63, R9, R36, !PT ;  /* 0x00000024093f7209 */ /* 0x000fe20007810000 */
[--C-:B------:R-:W-:Y:S01]  /*32a0*/  FFMA.FTZ R68, R68, UR16, -R25.reuse ;  /* 0x0000001044447c23 */ /* 0x100fe20008010819 */
[----:B------:R-:W-:Y:S01]  /*32b0*/  ISETP.GT.AND P3, PT, R88, 0x11, PT ;  /* 0x000000115800780c */ /* 0x000fe20003f64270 */
[--C-:B------:R-:W-:Y:S01]  /*32c0*/  FFMA.FTZ R26, R26, UR16, -R25.reuse ;  /* 0x000000101a1a7c23 */ /* 0x100fe20008010819 */
[----:B------:R-:W-:Y:S01]  /*32d0*/  FSEL R36, R7, -INF , P4 ;  /* 0xff80000007247808 */ /* 0x000fe20002000000 */
[--C-:B------:R-:W-:Y:S01]  /*32e0*/  FFMA.FTZ R43, R43, UR16, -R25.reuse ;  /* 0x000000102b2b7c23 */ /* 0x100fe20008010819 */
[----:B------:R-:W-:Y:S01]  /*32f0*/  FMNMX.FTZ R63, R6, R63, !PT ;  /* 0x0000003f063f7209 */ /* 0x000fe20007810000 */
[----:B------:R-:W3:Y:S01]  /*3300*/  MUFU.TANH R40, R40 ;  /* 0x0000002800287308 */ /* 0x000ee20000002400 */
[----:B------:R-:W-:Y:S01]  /*3310*/  ISETP.GT.AND P4, PT, R88, 0x18, PT ;  /* 0x000000185800780c */ /* 0x000fe20003f84270 */
[--C-:B------:R-:W-:Y:S01]  /*3320*/  FFMA.FTZ R27, R27, UR16, -R25.reuse ;  /* 0x000000101b1b7c23 */ /* 0x100fe20008010819 */
[----:B------:R-:W-:Y:S01]  /*3330*/  FSEL R4, R4, -INF , P3 ;  /* 0xff80000004047808 */ /* 0x000fe20001800000 */
[--C-:B------:R-:W-:Y:S01]  /*3340*/  FFMA.FTZ R30, R30, UR16, -R25.reuse ;  /* 0x000000101e1e7c23 */ /* 0x100fe20008010819 */
[----:B------:R-:W-:Y:S01]  /*3350*/  FMNMX.FTZ R63, R36, R63, !PT ;  /* 0x0000003f243f7209 */ /* 0x000fe20007810000 */
        /* <DEDUP_REMOVED lines=10> */
[----:B------:R-:W-:Y:S01]  /*3400*/  MUFU.EX2 R5, R86 ;  /* 0x0000005600057308 */ /* 0x000fe20000000800 */
[----:B------:R-:W-:Y:S01]  /*3410*/  FMNMX.FTZ R65, R48, R63, !PT ;  /* 0x0000003f30417209 */ /* 0x000fe20007810000 */
[----:B------:R-:W-:Y:S01]  /*3420*/  FFMA.FTZ R39, R39, UR16, -R25 ;  /* 0x0000001027277c23 */ /* 0x000fe20008010819 */
[----:B------:R-:W-:-:S02]  /*3430*/  ISETP.GT.AND P3, PT, R88, 0x21, PT ;  /* 0x000000215800780c */ /* 0x000fc40003f64270 */
[----:B------:R-:W-:Y:S02]  /*3440*/  FSEL R63, R12, -INF , P4 ;  /* 0xff8000000c3f7808 */ /* 0x000fe40002000000 */
[----:B------:R-:W-:Y:S01]  /*3450*/  FMNMX.FTZ R2, R52, R65, !PT ;  /* 0x0000004134027209 */ /* 0x000fe20007810000 */
[----:B------:R5:W-:Y:S01]  /*3460*/  MUFU.EX2 R12, R84 ;  /* 0x00000054000c7308 */ /* 0x000be20000000800 */
[----:B------:R-:W-:Y:S02]  /*3470*/  ISETP.GT.AND P4, PT, R88, 0x28, PT ;  /* 0x000000285800780c */ /* 0x000fe40003f84270 */
[----:B------:R-:W-:Y:S01]  /*3480*/  FSEL R65, R11, -INF , P3 ;  /* 0xff8000000b417808 */ /* 0x000fe20001800000 */
[----:B------:R-:W-:Y:S01]  /*3490*/  FFMA.FTZ R11, R82, UR16, -R25 ;  /* 0x00000010520b7c23 */ /* 0x000fe20008010819 */
[----:B------:R-:W-:Y:S02]  /*34a0*/  FMNMX.FTZ R2, R63, R2, !PT ;  /* 0x000000023f027209 */ /* 0x000fe40007810000 */
[----:B0-----:R-:W-:Y:S01]  /*34b0*/  FSEL R72, R13, -INF , P4 ;  /* 0xff8000000d487808 */ /* 0x001fe20002000000 */
[----:B------:R-:W0:Y:S01]  /*34c0*/  MUFU.TANH R67, R67 ;  /* 0x0000004300437308 */ /* 0x000e220000002400 */
[----:B------:R-:W-:-:S02]  /*34d0*/  ISETP.GT.AND P3, PT, R88, 0x29, PT ;  /* 0x000000295800780c */ /* 0x000fc40003f64270 */
[----:B------:R-:W-:Y:S01]  /*34e0*/  FMNMX.FTZ R13, R65, R2, !PT ;  /* 0x00000002410d7209 */ /* 0x000fe20007810000 */
[--C-:B------:R-:W-:Y:S01]  /*34f0*/  FFMA.FTZ R2, R78, UR16, -R25.reuse ;  /* 0x000000104e027c23 */ /* 0x100fe20008010819 */
[----:B------:R-:W-:Y:S02]  /*3500*/  ISETP.GT.AND P4, PT, R88, 0x30, PT ;  /* 0x000000305800780c */ /* 0x000fe40003f84270 */
[----:B-1----:R-:W-:Y:S01]  /*3510*/  FSEL R82, R14, -INF , P3 ;  /* 0xff8000000e527808 */ /* 0x002fe20001800000 */
[----:B------:R-:W-:Y:S01]  /*3520*/  FFMA.FTZ R14, R80, UR16, -R25 ;  /* 0x00000010500e7c23 */ /* 0x000fe20008010819 */
[----:B------:R-:W-:Y:S01]  /*3530*/  FMNMX.FTZ R13, R72, R13, !PT ;  /* 0x0000000d480d7209 */ /* 0x000fe20007810000 */
[----:B------:R-:W1:Y:S01]  /*3540*/  MUFU.TANH R69, R69 ;  /* 0x0000004500457308 */ /* 0x000e620000002400 */
[----:B------:R-:W-:Y:S02]  /*3550*/  ISETP.GT.AND P3, PT, R88, 0x31, PT ;  /* 0x000000315800780c */ /* 0x000fe40003f64270 */
[----:B----4-:R-:W-:-:S02]  /*3560*/  FSEL R80, R15, -INF , P4 ;  /* 0xff8000000f507808 */ /* 0x010fc40002000000 */
[----:B------:R-:W-:Y:S02]  /*3570*/  FMNMX.FTZ R13, R82, R13, !PT ;  /* 0x0000000d520d7209 */ /* 0x000fe40007810000 */
[----:B------:R-:W-:Y:S01]  /*3580*/  ISETP.GT.AND P4, PT, R88, 0x38, PT ;  /* 0x000000385800780c */ /* 0x000fe20003f84270 */
[----:B------:R-:W4:Y:S01]  /*3590*/  MUFU.TANH R73, R73 ;  /* 0x0000004900497308 */ /* 0x000f220000002400 */
[----:B-----5:R-:W-:Y:S01]  /*35a0*/  FSEL R84, R16, -INF , P3 ;  /* 0xff80000010547808 */ /* 0x020fe20001800000 */
[--C-:B------:R-:W-:Y:S01]  /*35b0*/  FFMA.FTZ R16, R76, UR16, -R25.reuse ;  /* 0x000000104c107c23 */ /* 0x100fe20008010819 */
[----:B------:R-:W-:Y:S02]  /*35c0*/  FMNMX.FTZ R15, R80, R13, !PT ;  /* 0x0000000d500f7209 */ /* 0x000fe40007810000 */
[----:B------:R-:W-:Y:S02]  /*35d0*/  ISETP.GT.AND P3, PT, R88, 0x39, PT ;  /* 0x000000395800780c */ /* 0x000fe40003f64270 */
[----:B------:R-:W-:Y:S01]  /*35e0*/  FSEL R78, R18, -INF , P4 ;  /* 0xff800000124e7808 */ /* 0x000fe20002000000 */
[----:B------:R5:W-:Y:S01]  /*35f0*/  MUFU.EX2 R13, R2 ;  /* 0x00000002000d7308 */ /* 0x000be20000000800 */
[----:B------:R-:W-:Y:S01]  /*3600*/  FMNMX.FTZ R15, R84, R15, !PT ;  /* 0x0000000f540f7209 */ /* 0x000fe20007810000 */
[----:B------:R-:W-:Y:S01]  /*3610*/  FFMA.FTZ R18, R70, UR16, -R25 ;  /* 0x0000001046127c23 */ /* 0x000fe20008010819 */
[----:B------:R-:W-:-:S02]  /*3620*/  ISETP.GT.AND P4, PT, R88, 0x40, PT ;  /* 0x000000405800780c */ /* 0x000fc40003f84270 */
[----:B--2---:R-:W-:Y:S02]  /*3630*/  FSEL R86, R17, -INF , P3 ;  /* 0xff80000011567808 */ /* 0x004fe40001800000 */
[----:B------:R-:W-:Y:S01]  /*3640*/  FMNMX.FTZ R15, R78, R15, !PT ;  /* 0x0000000f4e0f7209 */ /* 0x000fe20007810000 */
[----:B------:R-:W2:Y:S01]  /*3650*/  MUFU.TANH R71, R71 ;  /* 0x0000004700477308 */ /* 0x000ea20000002400 */
[----:B------:R-:W-:Y:S02]  /*3660*/  ISETP.GT.AND P3, PT, R88, 0x41, PT ;  /* 0x000000415800780c */ /* 0x000fe40003f64270 */
[----:B------:R-:W-:Y:S01]  /*3670*/  FSEL R76, R20, -INF , P4 ;  /* 0xff800000144c7808 */ /* 0x000fe20002000000 */
[----:B------:R-:W-:Y:S01]  /*3680*/  FFMA.FTZ R20, R66, UR16, -R25 ;  /* 0x0000001042147c23 */ /* 0x000fe20008010819 */
[----:B------:R-:W-:Y:S02]  /*3690*/  FMNMX.FTZ R15, R86, R15, !PT ;  /* 0x0000000f560f7209 */ /* 0x000fe40007810000 */
[----:B------:R-:W-:Y:S01]  /*36a0*/  ISETP.GT.AND P4, PT, R88, 0x48, PT ;  /* 0x000000485800780c */ /* 0x000fe20003f84270 */
[----:B------:R-:W2:Y:S01]  /*36b0*/  MUFU.TANH R75, R75 ;  /* 0x0000004b004b7308 */ /* 0x000ea20000002400 */
[----:B------:R-:W-:-:S02]  /*36c0*/  FSEL R19, R19, -INF , P3 ;  /* 0xff80000013137808 */ /* 0x000fc40001800000 */
[----:B-----5:R-:W-:Y:S02]  /*36d0*/  FMNMX.FTZ R2, R76, R15, !PT ;  /* 0x0000000f4c027209 */ /* 0x020fe40007810000 */
[C---:B------:R-:W-:Y:S02]  /*36e0*/  ISETP.GT.AND P3, PT, R88.reuse, 0x49, PT ;  /* 0x000000495800780c */ /* 0x040fe40003f64270 */
[----:B------:R-:W-:Y:S01]  /*36f0*/  FSEL R21, R21, -INF , P4 ;  /* 0xff80000015157808 */ /* 0x000fe20002000000 */
[----:B------:R-:W5:Y:S01]  /*3700*/  MUFU.TANH R53, R53 ;  /* 0x0000003500357308 */ /* 0x000f620000002400 */
[----:B------:R-:W-:Y:S02]  /*3710*/  FMNMX.FTZ R2, R19, R2, !PT ;  /* 0x0000000213027209 */ /* 0x000fe40007810000 */
[----:B------:R-:W-:Y:S02]  /*3720*/  ISETP.GT.AND P4, PT, R88, 0x50, PT ;  /* 0x000000505800780c */ /* 0x000fe40003f84270 */
[----:B---3--:R-:W-:-:S02]  /*3730*/  FSEL R22, R22, -INF , P3 ;  /* 0xff80000016167808 */ /* 0x008fc40001800000 */
[----:B------:R-:W-:Y:S01]  /*3740*/  FMNMX.FTZ R17, R21, R2, !PT ;  /* 0x0000000215117209 */ /* 0x000fe20007810000 */
[----:B------:R-:W3:Y:S01]  /*3750*/  MUFU.TANH R79, R79 ;  /* 0x0000004f004f7308 */ /* 0x000ee20000002400 */
[----:B------:R-:W-:Y:S02]  /*3760*/  ISETP.GT.AND P3, PT, R88, 0x51, PT ;  /* 0x000000515800780c */ /* 0x000fe40003f64270 */
[----:B------:R-:W-:Y:S02]  /*3770*/  FSEL R56, R56, -INF , P4 ;  /* 0xff80000038387808 */ /* 0x000fe40002000000 */
[----:B------:R-:W-:Y:S02]  /*3780*/  FMNMX.FTZ R17, R22, R17, !PT ;  /* 0x0000001116117209 */ /* 0x000fe40007810000 */
[----:B------:R-:W-:Y:S01]  /*3790*/  ISETP.GT.AND P4, PT, R88, 0x58, PT ;  /* 0x000000585800780c */ /* 0x000fe20003f84270 */
[----:B------:R-:W3:Y:S01]  /*37a0*/  MUFU.TANH R77, R77 ;  /* 0x0000004d004d7308 */ /* 0x000ee20000002400 */
[----:B------:R-:W-:-:S02]  /*37b0*/  FSEL R57, R57, -INF , P3 ;  /* 0xff80000039397808 */ /* 0x000fc40001800000 */
[----:B------:R-:W-:Y:S02]  /*37c0*/  FMNMX.FTZ R2, R56, R17, !PT ;  /* 0x0000001138027209 */ /* 0x000fe40007810000 */
[----:B------:R-:W-:Y:S02]  /*37d0*/  ISETP.GT.AND P3, PT, R88, 0x59, PT ;  /* 0x000000595800780c */ /* 0x000fe40003f64270 */
[----:B------:R-:W-:Y:S01]  /*37e0*/  FSEL R60, R60, -INF , P4 ;  /* 0xff8000003c3c7808 */ /* 0x000fe20002000000 */
[----:B------:R-:W3:Y:S01]  /*37f0*/  MUFU.TANH R81, R81 ;  /* 0x0000005100517308 */ /* 0x000ee20000002400 */
[----:B------:R-:W-:Y:S02]  /*3800*/  FMNMX.FTZ R93, R57, R2, !PT ;  /* 0x00000002395d7209 */ /* 0x000fe40007810000 */
[----:B------:R-:W-:Y:S02]  /*3810*/  ISETP.GT.AND P4, PT, R88, 0x60, PT ;  /* 0x000000605800780c */ /* 0x000fe40003f84270 */
[----:B------:R-:W-:-:S02]  /*3820*/  FSEL R61, R61, -INF , P3 ;  /* 0xff8000003d3d7808 */ /* 0x000fc40001800000 */
[----:B------:R-:W-:Y:S01]  /*3830*/  FMNMX.FTZ R2, R60, R93, !PT ;  /* 0x0000005d3c027209 */ /* 0x000fe20007810000 */
[----:B------:R-:W3:Y:S01]  /*3840*/  MUFU.TANH R83, R83 ;  /* 0x0000005300537308 */ /* 0x000ee20000002400 */
[----:B------:R-:W-:Y:S02]  /*3850*/  ISETP.GT.AND P3, PT, R88, 0x61, PT ;  /* 0x000000615800780c */ /* 0x000fe40003f64270 */
[----:B------:R-:W-:Y:S01]  /*3860*/  FSEL R66, R40, -INF , P4 ;  /* 0xff80000028427808 */ /* 0x000fe20002000000 */
[----:B------:R-:W-:Y:S01]  /*3870*/  FFMA.FTZ R40, R64, UR16, -R25 ;  /* 0x0000001040287c23 */ /* 0x000fe20008010819 */
[----:B------:R-:W-:Y:S02]  /*3880*/  FMNMX.FTZ R93, R61, R2, !PT ;  /* 0x000000023d5d7209 */ /* 0x000fe40007810000 */
[----:B------:R-:W-:Y:S01]  /*3890*/  ISETP.GT.AND P4, PT, R88, 0x68, PT ;  /* 0x000000685800780c */ /* 0x000fe20003f84270 */
[----:B------:R-:W3:Y:S01]  /*38a0*/  MUFU.TANH R87, R87 ;  /* 0x0000005700577308 */ /* 0x000ee20000002400 */
[----:B------:R-:W-:-:S02]  /*38b0*/  FSEL R41, R41, -INF , P3 ;  /* 0xff80000029297808 */ /* 0x000fc40001800000 */
[----:B------:R-:W-:Y:S02]  /*38c0*/  FMNMX.FTZ R2, R66, R93, !PT ;  /* 0x0000005d42027209 */ /* 0x000fe40007810000 */
[C---:B------:R-:W-:Y:S02]  /*38d0*/  ISETP.GT.AND P3, PT, R88.reuse, 0x69, PT ;  /* 0x000000695800780c */ /* 0x040fe40003f64270 */
[----:B0-----:R-:W-:Y:S01]  /*38e0*/  FSEL R67, R67, -INF , P4 ;  /* 0xff80000043437808 */ /* 0x001fe20002000000 */
[----:B------:R-:W0:Y:S01]  /*38f0*/  MUFU.TANH R85, R85 ;  /* 0x0000005500557308 */ /* 0x000e220000002400 */
[----:B------:R-:W-:Y:S02]  /*3900*/  FMNMX.FTZ R2, R41, R2, !PT ;  /* 0x0000000229027209 */ /* 0x000fe40007810000 */
[----:B------:R-:W-:Y:S02]  /*3910*/  ISETP.GT.AND P4, PT, R88, 0x70, PT ;  /* 0x000000705800780c */ /* 0x000fe40003f84270 */
[----:B-1----:R-:W-:Y:S01]  /*3920*/  FSEL R64, R69, -INF , P3 ;  /* 0xff80000045407808 */ /* 0x002fe20001800000 */
[--C-:B------:R-:W-:Y:S01]  /*3930*/  FFMA.FTZ R69, R42, UR16, -R25.reuse ;  /* 0x000000102a457c23 */ /* 0x100fe20008010819 */
[----:B------:R-:W-:Y:S01]  /*3940*/  FMNMX.FTZ R93, R67, R2, !PT ;  /* 0x00000002435d7209 */ /* 0x000fe20007810000 */
[----:B------:R-:W1:Y:S01]  /*3950*/  MUFU.TANH R91, R91 ;  /* 0x0000005b005b7308 */ /* 0x000e620000002400 */
[----:B------:R-:W-:Y:S01]  /*3960*/  ISETP.GT.AND P3, PT, R88, 0x71, PT ;  /* 0x000000715800780c */ /* 0x000fe20003f64270 */
[--C-:B------:R-:W-:Y:S01]  /*3970*/  FFMA.FTZ R42, R46, UR16, -R25.reuse ;  /* 0x000000102e2a7c23 */ /* 0x100fe20008010819 */
[----:B----4-:R-:W-:Y:S01]  /*3980*/  FSEL R73, R73, -INF , P4 ;  /* 0xff80000049497808 */ /* 0x010fe20002000000 */
[--C-:B------:R-:W-:Y:S01]  /*3990*/  FFMA.FTZ R46, R50, UR16, -R25.reuse ;  /* 0x00000010322e7c23 */ /* 0x100fe20008010819 */
[----:B------:R-:W-:Y:S01]  /*39a0*/  FMNMX.FTZ R2, R64, R93, !PT ;  /* 0x0000005d40027209 */ /* 0x000fe20007810000 */
[--C-:B------:R-:W-:Y:S01]  /*39b0*/  FFMA.FTZ R50, R51, UR16, -R25.reuse ;  /* 0x0000001033327c23 */ /* 0x100fe20008010819 */
[----:B------:R-:W-:Y:S01]  /*39c0*/  ISETP.GT.AND P4, PT, R88, 0x78, PT ;  /* 0x000000785800780c */ /* 0x000fe20003f84270 */
[----:B------:R-:W4:Y:S01]  /*39d0*/  MUFU.TANH R89, R89 ;  /* 0x0000005900597308 */ /* 0x000f220000002400 */
[----:B--2---:R-:W-:Y:S01]  /*39e0*/  FSEL R71, R71, -INF , P3 ;  /* 0xff80000047477808 */ /* 0x004fe20001800000 */
[--C-:B------:R-:W-:Y:S01]  /*39f0*/  FFMA.FTZ R51, R34, UR16, -R25.reuse ;  /* 0x0000001022337c23 */ /* 0x100fe20008010819 */
[----:B------:R-:W-:Y:S01]  /*3a00*/  FMNMX.FTZ R2, R73, R2, !PT ;  /* 0x0000000249027209 */ /* 0x000fe20007810000 */
[--C-:B------:R-:W-:Y:S01]  /*3a10*/  FFMA.FTZ R34, R54, UR16, -R25.reuse ;  /* 0x0000001036227c23 */ /* 0x100fe20008010819 */
[----:B------:R-:W-:Y:S01]  /*3a20*/  ISETP.GT.AND P3, PT, R88, 0x79, PT ;  /* 0x000000795800780c */ /* 0x000fe20003f64270 */
[--C-:B------:R-:W-:Y:S01]  /*3a30*/  FFMA.FTZ R54, R55, UR16, -R25.reuse ;  /* 0x0000001037367c23 */ /* 0x100fe20008010819 */
[----:B------:R-:W-:Y:S01]  /*3a40*/  FSEL R75, R75, -INF , P4 ;  /* 0xff8000004b4b7808 */ /* 0x000fe20002000000 */
[--C-:B------:R-:W-:Y:S01]  /*3a50*/  FFMA.FTZ R55, R38, UR16, -R25.reuse ;  /* 0x0000001026377c23 */ /* 0x100fe20008010819 */
[----:B------:R-:W-:Y:S01]  /*3a60*/  FMNMX.FTZ R2, R71, R2, !PT ;  /* 0x0000000247027209 */ /* 0x000fe20007810000 */
[--C-:B------:R-:W-:Y:S01]  /*3a70*/  FFMA.FTZ R38, R59, UR16, -R25.reuse ;  /* 0x000000103b267c23 */ /* 0x100fe20008010819 */
[----:B------:R-:W-:Y:S01]  /*3a80*/  ISETP.GT.AND P4, PT, R88, 0x80, PT ;  /* 0x000000805800780c */ /* 0x000fe20003f84270 */
[--C-:B------:R-:W-:Y:S01]  /*3a90*/  FFMA.FTZ R59, R58, UR16, -R25.reuse ;  /* 0x000000103a3b7c23 */ /* 0x100fe20008010819 */
[----:B-----5:R-:W-:Y:S01]  /*3aa0*/  FSEL R53, R53, -INF , P3 ;  /* 0xff80000035357808 */ /* 0x020fe20001800000 */
[--C-:B------:R-:W-:Y:S01]  /*3ab0*/  FFMA.FTZ R58, R62, UR16, -R25.reuse ;  /* 0x000000103e3a7c23 */ /* 0x100fe20008010819 */
[----:B------:R-:W-:Y:S01]  /*3ac0*/  FMNMX.FTZ R2, R75, R2, !PT ;  /* 0x000000024b027209 */ /* 0x000fe20007810000 */
[----:B------:R-:W-:Y:S01]  /*3ad0*/  FFMA.FTZ R25, R45, UR16, -R25 ;  /* 0x000000102d197c23 */ /* 0x000fe20008010819 */
[----:B------:R-:W-:Y:S01]  /*3ae0*/  ISETP.GT.AND P3, PT, R88, 0x81, PT ;  /* 0x000000815800780c */ /* 0x000fe20003f64270 */
[----:B------:R-:W-:Y:S01]  /*3af0*/  MUFU.EX2 R24, R24 ;  /* 0x0000001800187308 */ /* 0x000fe20000000800 */
[----:B---3--:R-:W-:-:S02]  /*3b00*/  FSEL R79, R79, -INF , P4 ;  /* 0xff8000004f4f7808 */ /* 0x008fc40002000000 */
[----:B------:R-:W-:Y:S02]  /*3b10*/  FMNMX.FTZ R2, R53, R2, !PT ;  /* 0x0000000235027209 */ /* 0x000fe40007810000 */
[C---:B------:R-:W-:Y:S02]  /*3b20*/  ISETP.GT.AND P4, PT, R88.reuse, 0x88, PT ;  /* 0x000000885800780c */ /* 0x040fe40003f84270 */
[----:B------:R-:W-:Y:S01]  /*3b30*/  FSEL R77, R77, -INF , P3 ;  /* 0xff8000004d4d7808 */ /* 0x000fe20001800000 */
[----:B------:R-:W-:Y:S01]  /*3b40*/  MUFU.EX2 R29, R29 ;  /* 0x0000001d001d7308 */ /* 0x000fe20000000800 */
[----:B------:R-:W-:Y:S02]  /*3b50*/  FMNMX.FTZ R2, R79, R2, !PT ;  /* 0x000000024f027209 */ /* 0x000fe40007810000 */
[----:B------:R-:W-:Y:S02]  /*3b60*/  ISETP.GT.AND P3, PT, R88, 0x89, PT ;  /* 0x000000895800780c */ /* 0x000fe40003f64270 */
[----:B------:R-:W-:-:S02]  /*3b70*/  FSEL R81, R81, -INF , P4 ;  /* 0xff80000051517808 */ /* 0x000fc40002000000 */
[----:B------:R-:W-:Y:S01]  /*3b80*/  FMNMX.FTZ R2, R77, R2, !PT ;  /* 0x000000024d027209 */ /* 0x000fe20007810000 */
[----:B------:R-:W-:Y:S01]  /*3b90*/  MUFU.EX2 R17, R68 ;  /* 0x0000004400117308 */ /* 0x000fe20000000800 */
[C---:B------:R-:W-:Y:S02]  /*3ba0*/  ISETP.GT.AND P4, PT, R88.reuse, 0x90, PT ;  /* 0x000000905800780c */ /* 0x040fe40003f84270 */
[----:B------:R-:W-:Y:S02]  /*3bb0*/  FSEL R83, R83, -INF , P3 ;  /* 0xff80000053537808 */ /* 0x000fe40001800000 */
[----:B------:R-:W-:Y:S02]  /*3bc0*/  FMNMX.FTZ R2, R81, R2, !PT ;  /* 0x0000000251027209 */ /* 0x000fe40007810000 */
[----:B------:R-:W-:Y:S01]  /*3bd0*/  ISETP.GT.AND P3, PT, R88, 0x91, PT ;  /* 0x000000915800780c */ /* 0x000fe20003f64270 */
[----:B------:R-:W-:Y:S01]  /*3be0*/  MUFU.EX2 R28, R28 ;  /* 0x0000001c001c7308 */ /* 0x000fe20000000800 */
[----:B------:R-:W-:-:S02]  /*3bf0*/  FSEL R87, R87, -INF , P4 ;  /* 0xff80000057577808 */ /* 0x000fc40002000000 */
[----:B------:R-:W-:Y:S02]  /*3c00*/  FMNMX.FTZ R2, R83, R2, !PT ;  /* 0x0000000253027209 */ /* 0x000fe40007810000 */
[C---:B------:R-:W-:Y:S02]  /*3c10*/  ISETP.GT.AND P4, PT, R88.reuse, 0x98, PT ;  /* 0x000000985800780c */ /* 0x040fe40003f84270 */
[----:B0-----:R-:W-:Y:S01]  /*3c20*/  FSEL R85, R85, -INF , P3 ;  /* 0xff80000055557808 */ /* 0x001fe20001800000 */
[----:B------:R-:W0:Y:S01]  /*3c30*/  MUFU.EX2 R33, R33 ;  /* 0x0000002100217308 */ /* 0x000e220000000800 */
[----:B------:R-:W-:Y:S02]  /*3c40*/  FMNMX.FTZ R2, R87, R2, !PT ;  /* 0x0000000257027209 */ /* 0x000fe40007810000 */
[----:B------:R-:W-:Y:S02]  /*3c50*/  ISETP.GT.AND P3, PT, R88, 0x99, PT ;  /* 0x000000995800780c */ /* 0x000fe40003f64270 */
[----:B-1----:R-:W-:-:S02]  /*3c60*/  FSEL R91, R91, -INF , P4 ;  /* 0xff8000005b5b7808 */ /* 0x002fc40002000000 */
[----:B------:R-:W-:Y:S01]  /*3c70*/  FMNMX.FTZ R2, R85, R2, !PT ;  /* 0x0000000255027209 */ /* 0x000fe20007810000 */
[----:B------:R-:W-:Y:S01]  /*3c80*/  MUFU.EX2 R32, R32 ;  /* 0x0000002000207308 */ /* 0x000fe20000000800 */
[----:B----4-:R-:W-:Y:S02]  /*3c90*/  FSEL R89, R89, -INF , P3 ;  /* 0xff80000059597808 */ /* 0x010fe40001800000 */
[----:B------:R-:W-:-:S04]  /*3ca0*/  FMNMX.FTZ R2, R91, R2, !PT ;  /* 0x000000025b027209 */ /* 0x000fc80007810000 */
[----:B------:R-:W-:Y:S01]  /*3cb0*/  FMNMX.FTZ R2, R89, R2, !PT ;  /* 0x0000000259027209 */ /* 0x000fe20007810000 */
[----:B------:R-:W-:Y:S01]  /*3cc0*/  MUFU.EX2 R15, R74 ;  /* 0x0000004a000f7308 */ /* 0x000fe20000000800 */
[----:B0-----:R-:W-:-:S03]  /*3cd0*/  F2FP.SATFINITE.E4M3.F32.PACK_AB_MERGE_C R153, R33, R28, RZ ;  /* 0x0000001c2199723e */ /* 0x001fc600048070ff */
[----:B------:R-:W0:Y:S01]  /*3ce0*/  SHFL.BFLY PT, R93, R2, 0x2, 0x1f ;  /* 0x0c401f00025d7f89 */ /* 0x000e2200000e0000 */
[----:B------:R-:W-:-:S03]  /*3cf0*/  F2FP.SATFINITE.E4M3.F32.PACK_AB_MERGE_C R153, R29, R24, R153 ;  /* 0x000000181d99723e */ /* 0x000fc60004807099 */
[----:B------:R-:W-:Y:S08]  /*3d00*/  MUFU.EX2 R37, R37 ;  /* 0x0000002500257308 */ /* 0x000ff00000000800 */
[----:B------:R-:W-:Y:S08]  /*3d10*/  MUFU.EX2 R8, R92 ;  /* 0x0000005c00087308 */ /* 0x000ff00000000800 */
[----:B------:R-:W1:Y:S01]  /*3d20*/  MUFU.EX2 R7, R94 ;  /* 0x0000005e00077308 */ /* 0x000e620000000800 */
[----:B0-----:R-:W-:-:S07]  /*3d30*/  FMNMX.FTZ R93, R2, R93, !PT ;  /* 0x0000005d025d7209 */ /* 0x001fce0007810000 */
[----:B------:R-:W-:Y:S01]  /*3d40*/  MUFU.EX2 R11, R11 ;  /* 0x0000000b000b7308 */ /* 0x000fe20000000800 */
[----:B------:R-:W0:Y:S07]  /*3d50*/  SHFL.BFLY PT, R2, R93, 0x1, 0x1f ;  /* 0x0c201f005d027f89 */ /* 0x000e2e00000e0000 */
[----:B------:R-:W2:Y:S01]  /*3d60*/  MUFU.EX2 R14, R14 ;  /* 0x0000000e000e7308 */ /* 0x000ea20000000800 */
[----:B-1----:R-:W-:-:S04]  /*3d70*/  F2FP.SATFINITE.E4M3.F32.PACK_AB_MERGE_C R155, R7, R8, RZ ;  /* 0x00000008079b723e */ /* 0x002fc800048070ff */
[----:B------:R-:W-:-:S03]  /*3d80*/  F2FP.SATFINITE.E4M3.F32.PACK_AB_MERGE_C R155, R37, R32, R155 ;  /* 0x00000020259b723e */ /* 0x000fc6000480709b */
[----:B------:R-:W-:Y:S08]  /*3d90*/  MUFU.EX2 R16, R16 ;  /* 0x0000001000107308 */ /* 0x000ff00000000800 */
[----:B------:R-:W-:Y:S01]  /*3da0*/  MUFU.EX2 R18, R18 ;  /* 0x0000001200127308 */ /* 0x000fe20000000800 */
[----:B0-----:R-:W-:Y:S01]  /*3db0*/  FMNMX.FTZ R2, R93, R2, !PT ;  /* 0x000000025d027209 */ /* 0x001fe20007810000 */
[----:B------:R-:W-:Y:S01]  /*3dc0*/  IMAD.U32 R93, RZ, RZ, UR16 ;  /* 0x00000010ff5d7e24 */ /* 0x000fe2000f8e00ff */
[----:B--2---:R-:W-:-:S02]  /*3dd0*/  F2FP.SATFINITE.E4M3.F32.PACK_AB_MERGE_C R149, R14, R11, RZ ;  /* 0x0000000b0e95723e */ /* 0x004fc400048070ff */
[C---:B------:R-:W-:Y:S01]  /*3de0*/  FSETP.NEU.FTZ.AND P3, PT, R2.reuse, -INF , PT ;  /* 0xff8000000200780b */ /* 0x040fe20003f7d000 */
[----:B------:R-:W-:Y:S01]  /*3df0*/  FFMA.FTZ R62, R2, R93, -8 ;  /* 0xc1000000023e7423 */ /* 0x000fe2000001005d */
[----:B------:R-:W-:Y:S01]  /*3e00*/  F2FP.SATFINITE.E4M3.F32.PACK_AB_MERGE_C R149, R12, R5, R149 ;  /* 0x000000050c95723e */ /* 0x000fe20004807095 */
[----:B------:R-:W-:Y:S03]  /*3e10*/  MUFU.EX2 R20, R20 ;  /* 0x0000001400147308 */ /* 0x000fe60000000800 */
[----:B------:R-:W-:Y:S02]  /*3e20*/  FSEL R62, R62, RZ, P3 ;  /* 0x000000ff3e3e7208 */ /* 0x000fe40001800000 */
        /* <DEDUP_REMOVED lines=16> */
[----:B------:R-:W-:Y:S01]  /*3f30*/  FADD.FTZ R61, R24, R29 ;  /* 0x0000001d183d7221 */ /* 0x000fe20000010000 */
[--C-:B------:R-:W-:Y:S01]  /*3f40*/  FFMA.FTZ R93, R52, UR16, -R62.reuse ;  /* 0x00000010345d7c23 */ /* 0x100fe2000801083e */
[--C-:B------:R-:W-:Y:S01]  /*3f50*/  FFMA.FTZ R70, R76, UR16, -R62.reuse ;  /* 0x000000104c467c23 */ /* 0x100fe2000801083e */
[--C-:B------:R-:W-:Y:S01]  /*3f60*/  FFMA.FTZ R4, R63, UR16, -R62.reuse ;  /* 0x000000103f047c23 */ /* 0x100fe2000801083e */
[----:B------:R-:W-:Y:S01]  /*3f70*/  FADD.FTZ R76, R28, R61 ;  /* 0x0000003d1c4c7221 */ /* 0x000fe20000010000 */
[----:B------:R-:W-:Y:S01]  /*3f80*/  FFMA.FTZ R63, R65, UR16, -R62 ;  /* 0x00000010413f7c23 */ /* 0x000fe2000801083e */
[----:B------:R-:W-:Y:S01]  /*3f90*/  IMAD.U32 R61, RZ, RZ, UR48 ;  /* 0x00000030ff3d7e24 */ /* 0x000fe2000f8e00ff */
[----:B------:R-:W1:Y:S01]  /*3fa0*/  MUFU.EX2 R49, R49 ;  /* 0x0000003100317308 */ /* 0x000e620000000800 */
[----:B------:R-:W-:Y:S01]  /*3fb0*/  FADD.FTZ R103, R33, R76 ;  /* 0x0000004c21677221 */ /* 0x000fe20000010000 */
[----:B------:R-:W-:Y:S01]  /*3fc0*/  FFMA.FTZ R52, R72, UR16, -R62 ;  /* 0x0000001048347c23 */ /* 0x000fe2000801083e */
[----:B------:R-:W-:-:S02]  /*3fd0*/  @!P1 VIADD R61, R61, 0x12440 ;  /* 0x000124403d3d9836 */ /* 0x000fc40000000000 */
[--C-:B------:R-:W-:Y:S01]  /*3fe0*/  FFMA.FTZ R95, R82, UR16, -R62.reuse ;  /* 0x00000010525f7c23 */ /* 0x100fe2000801083e */
[----:B------:R-:W-:Y:S01]  /*3ff0*/  FADD.FTZ R76, R32, R103 ;  /* 0x00000067204c7221 */ /* 0x000fe20000010000 */
[--C-:B------:R-:W-:Y:S01]  /*4000*/  FFMA.FTZ R72, R78, UR16, -R62.reuse ;  /* 0x000000104e487c23 */ /* 0x100fe2000801083e */
[----:B------:R-:W-:Y:S01]  /*4010*/  FFMA.FTZ R48, R80, UR16, -R62 ;  /* 0x0000001050307c23 */ /* 0x000fe2000801083e */
[----:B------:R-:W2:Y:S01]  /*4020*/  MUFU.EX2 R68, R68 ;  /* 0x0000004400447308 */ /* 0x000ea20000000800 */
[----:B0-----:R-:W-:Y:S01]  /*4030*/  FADD.FTZ R56, R10, R45 ;  /* 0x0000002d0a387221 */ /* 0x001fe20000010000 */
[----:B------:R-:W-:Y:S01]  /*4040*/  FADD.FTZ R103, R37, R76 ;  /* 0x0000004c25677221 */ /* 0x000fe20000010000 */
[----:B------:R-:W-:Y:S01]  /*4050*/  @!P1 PRMT R61, RZ, 0x654, R61 ;  /* 0x00000654ff3d9816 */ /* 0x000fe2000000003d */
[--C-:B------:R-:W-:Y:S01]  /*4060*/  FFMA.FTZ R65, R84, UR16, -R62.reuse ;  /* 0x0000001054417c23 */ /* 0x100fe2000801083e */
[----:B------:R-:W-:Y:S01]  /*4070*/  FFMA.FTZ R97, R86, UR16, -R62 ;  /* 0x0000001056617c23 */ /* 0x000fe2000801083e */
[----:B------:R-:W-:Y:S01]  /*4080*/  FADD.FTZ R78, R8, R103 ;  /* 0x00000067084e7221 */ /* 0x000fe20000010000 */
[----:B------:R0:W-:Y:S01]  /*4090*/  @!P1 SYNCS.ARRIVE.TRANS64.RED.A1T0 RZ, [R61+URZ], RZ ;  /* 0x000000ff3dff99a7 */ /* 0x0001e2000810043f */
[----:B------:R-:W3:Y:S01]  /*40a0*/  MUFU.EX2 R6, R6 ;  /* 0x0000000600067308 */ /* 0x000ee20000000800 */
[----:B-1----:R-:W-:Y:S01]  /*40b0*/  FADD.FTZ R101, R49, R56 ;  /* 0x0000003831657221 */ /* 0x002fe20000010000 */
[----:B------:R-:W-:Y:S01]  /*40c0*/  FFMA.FTZ R56, R66, UR16, -R62 ;  /* 0x0000001042387c23 */ /* 0x000fe2000801083e */
[----:B------:R-:W-:Y:S01]  /*40d0*/  FADD.FTZ R78, R7, R78 ;  /* 0x0000004e074e7221 */ /* 0x000fe20000010000 */
[--C-:B------:R-:W-:Y:S01]  /*40e0*/  FFMA.FTZ R19, R19, UR16, -R62.reuse ;  /* 0x0000001013137c23 */ /* 0x100fe2000801083e */
[----:B------:R-:W-:Y:S01]  /*40f0*/  F2FP.SATFINITE.E4M3.F32.PACK_AB_MERGE_C R151, R18, R15, RZ ;  /* 0x0000000f1297723e */ /* 0x000fe200048070ff */
[--C-:B------:R-:W-:Y:S01]  /*4100*/  FFMA.FTZ R41, R41, UR16, -R62.reuse ;  /* 0x0000001029297c23 */ /* 0x100fe2000801083e */
[--C-:B0-----:R-:W-:Y:S01]  /*4110*/  FFMA.FTZ R61, R67, UR16, -R62.reuse ;  /* 0x00000010433d7c23 */ /* 0x101fe2000801083e */
[----:B------:R-:W0:Y:S01]  /*4120*/  MUFU.EX2 R9, R9 ;  /* 0x0000000900097308 */ /* 0x000e220000000800 */
[----:B--2---:R-:W-:Y:S01]  /*4130*/  FADD.FTZ R101, R68, R101 ;  /* 0x0000006544657221 */ /* 0x004fe20000010000 */
[--C-:B------:R-:W-:Y:S01]  /*4140*/  FFMA.FTZ R73, R73, UR16, -R62.reuse ;  /* 0x0000001049497c23 */ /* 0x100fe2000801083e */
[--C-:B------:R-:W-:Y:S01]  /*4150*/  FFMA.FTZ R75, R75, UR16, -R62.reuse ;  /* 0x000000104b4b7c23 */ /* 0x100fe2000801083e */
[--C-:B------:R-:W-:Y:S01]  /*4160*/  FFMA.FTZ R79, R79, UR16, -R62.reuse ;  /* 0x000000104f4f7c23 */ /* 0x100fe2000801083e */
[----:B------:R-:W-:Y:S01]  /*4170*/  F2FP.SATFINITE.E4M3.F32.PACK_AB_MERGE_C R151, R16, R13, R151 ;  /* 0x0000000d1097723e */ /* 0x000fe20004807097 */
[--C-:B------:R-:W-:Y:S01]  /*4180*/  FFMA.FTZ R77, R77, UR16, -R62.reuse ;  /* 0x000000104d4d7c23 */ /* 0x100fe2000801083e */
[--C-:B------:R-:W-:Y:S01]  /*4190*/  FFMA.FTZ R81, R81, UR16, -R62.reuse ;  /* 0x0000001051517c23 */ /* 0x100fe2000801083e */
[----:B------:R-:W1:Y:S01]  /*41a0*/  MUFU.EX2 R36, R36 ;  /* 0x0000002400247308 */ /* 0x000e620000000800 */
[----:B---3--:R-:W-:Y:S01]  /*41b0*/  FADD.FTZ R66, R6, R101 ;  /* 0x0000006506427221 */ /* 0x008fe20000010000 */
[--C-:B------:R-:W-:Y:S01]  /*41c0*/  FFMA.FTZ R83, R83, UR16, -R62.reuse ;  /* 0x0000001053537c23 */ /* 0x100fe2000801083e */
[--C-:B------:R-:W-:Y:S01]  /*41d0*/  FFMA.FTZ R87, R87, UR16, -R62.reuse ;  /* 0x0000001057577c23 */ /* 0x100fe2000801083e */
[----:B------:R-:W-:Y:S01]  /*41e0*/  F2FP.SATFINITE.E4M3.F32.PACK_AB_MERGE_C R49, R68, R49, RZ ;  /* 0x000000314431723e */ /* 0x000fe200048070ff */
[--C-:B------:R-:W-:Y:S01]  /*41f0*/  FFMA.FTZ R85, R85, UR16, -R62.reuse ;  /* 0x0000001055557c23 */ /* 0x100fe2000801083e */
[----:B------:R-:W-:-:S02]  /*4200*/  FFMA.FTZ R91, R91, UR16, -R62 ;  /* 0x000000105b5b7c23 */ /* 0x000fc4000801083e */
[----:B------:R-:W2:Y:S01]  /*4210*/  MUFU.EX2 R93, R93 ;  /* 0x0000005d005d7308 */ /* 0x000ea20000000800 */
[----:B0-----:R-:W-:Y:S01]  /*4220*/  FADD.FTZ R101, R9, R66 ;  /* 0x0000004209657221 */ /* 0x001fe20000010000 */
[--C-:B------:R-:W-:Y:S01]  /*4230*/  FFMA.FTZ R66, R64, UR16, -R62.reuse ;  /* 0x0000001040427c23 */ /* 0x100fe2000801083e */
[----:B------:R-:W-:Y:S01]  /*4240*/  FFMA.FTZ R64, R71, UR16, -R62 ;  /* 0x0000001047407c23 */ /* 0x000fe2000801083e */
[----:B------:R-:W-:-:S04]  /*4250*/  F2FP.SATFINITE.E4M3.F32.PACK_AB_MERGE_C R152, R45, R10, R49 ;  /* 0x0000000a2d98723e */ /* 0x000fc80004807031 */
[----:B------:R-:W0:Y:S01]  /*4260*/  MUFU.EX2 R4, R4 ;  /* 0x0000000400047308 */ /* 0x000e220000000800 */
[----:B-1----:R-:W-:Y:S01]  /*4270*/  FADD.FTZ R76, R36, R101 ;  /* 0x00000065244c7221 */ /* 0x002fe20000010000 */
[----:B------:R-:W-:-:S04]  /*4280*/  FADD.FTZ R101, R5, R78 ;  /* 0x0000004e05657221 */ /* 0x000fc80000010000 */
[----:B------:R-:W-:Y:S02]  /*4290*/  FADD.FTZ R78, R12, R101 ;  /* 0x000000650c4e7221 */ /* 0x000fe40000010000 */
[----:B------:R-:W1:Y:S01]  /*42a0*/  MUFU.EX2 R63, R63 ;  /* 0x0000003f003f7308 */ /* 0x000e620000000800 */
[----:B--2---:R-:W-:Y:S01]  /*42b0*/  FADD.FTZ R67, R93, R76 ;  /* 0x0000004c5d437221 */ /* 0x004fe20000010000 */
[----:B------:R-:W-:Y:S01]  /*42c0*/  FADD.FTZ R71, R11, R78 ;  /* 0x0000004e0b477221 */ /* 0x000fe20000010000 */
[----:B------:R-:W-:-:S03]  /*42d0*/  F2FP.SATFINITE.E4M3.F32.PACK_AB_MERGE_C R36, R93, R36, RZ ;  /* 0x000000245d24723e */ /* 0x000fc600048070ff */
[----:B------:R-:W-:Y:S01]  /*42e0*/  FADD.FTZ R78, R14, R71 ;  /* 0x000000470e4e7221 */ /* 0x000fe20000010000 */
[----:B------:R-:W-:Y:S01]  /*42f0*/  F2FP.SATFINITE.E4M3.F32.PACK_AB_MERGE_C R154, R9, R6, R36 ;  /* 0x00000006099a723e */ /* 0x000fe20004807024 */
[----:B------:R-:W2:Y:S01]  /*4300*/  MUFU.EX2 R52, R52 ;  /* 0x0000003400347308 */ /* 0x000ea20000000800 */
[----:B0-----:R-:W-:Y:S01]  /*4310*/  FADD.FTZ R76, R4, R67 ;  /* 0x00000043044c7221 */ /* 0x001fe20000010000 */
[----:B------:R-:W-:Y:S01]  /*4320*/  FFMA.FTZ R67, R53, UR16, -R62 ;  /* 0x0000001035437c23 */ /* 0x000fe2000801083e */
[----:B------:R-:W-:Y:S01]  /*4330*/  FADD.FTZ R101, R13, R78 ;  /* 0x0000004e0d657221 */ /* 0x000fe20000010000 */
[----:B------:R-:W-:-:S03]  /*4340*/  FFMA.FTZ R62, R89, UR16, -R62 ;  /* 0x00000010593e7c23 */ /* 0x000fc6000801083e */
[----:B------:R-:W-:Y:S01]  /*4350*/  FADD.FTZ R78, R16, R101 ;  /* 0x00000065104e7221 */ /* 0x000fe20000010000 */
[----:B------:R-:W0:Y:S01]  /*4360*/  MUFU.EX2 R95, R95 ;  /* 0x0000005f005f7308 */ /* 0x000e220000000800 */
[----:B-1----:R-:W-:Y:S02]  /*4370*/  FADD.FTZ R53, R63, R76 ;  /* 0x0000004c3f357221 */ /* 0x002fe40000010000 */
[----:B------:R-:W-:-:S04]  /*4380*/  FADD.FTZ R101, R15, R78 ;  /* 0x0000004e0f657221 */ /* 0x000fc80000010000 */
[----:B------:R-:W-:Y:S01]  /*4390*/  FADD.FTZ R78, R18, R101 ;  /* 0x00000065124e7221 */ /* 0x000fe20000010000 */
        /* <DEDUP_REMOVED lines=11> */
[----:B0-----:R-:W-:Y:S01]  /*4450*/  FADD.FTZ R76, R72, R71 ;  /* 0x00000047484c7221 */ /* 0x001fe20000010000 */
[----:B------:R-:W-:-:S04]  /*4460*/  FADD.FTZ R71, R17, R78 ;  /* 0x0000004e11477221 */ /* 0x000fc80000010000 */
[----:B------:R-:W-:Y:S02]  /*4470*/  FADD.FTZ R71, R20, R71 ;  /* 0x0000004714477221 */ /* 0x000fe40000010000 */
[----:B------:R-:W0:Y:S01]  /*4480*/  MUFU.EX2 R19, R19 ;  /* 0x0000001300137308 */ /* 0x000e220000000800 */
[C---:B-1----:R-:W-:Y:S01]  /*4490*/  FADD.FTZ R33, R97.reuse, R76 ;  /* 0x0000004c61217221 */ /* 0x042fe20000010000 */
[----:B------:R-:W-:-:S04]  /*44a0*/  F2FP.SATFINITE.E4M3.F32.PACK_AB_MERGE_C R72, R97, R72, RZ ;  /* 0x000000486148723e */ /* 0x000fc800048070ff */
[----:B------:R-:W-:Y:S02]  /*44b0*/  F2FP.SATFINITE.E4M3.F32.PACK_AB_MERGE_C R150, R65, R48, R72 ;  /* 0x000000304196723e */ /* 0x000fe40004807048 */
        /* <DEDUP_REMOVED lines=9> */
[C---:B0-----:R-:W-:Y:S01]  /*4550*/  F2FP.SATFINITE.E4M3.F32.PACK_AB_MERGE_C R40, R69.reuse, R40, RZ ;  /* 0x000000284528723e */ /* 0x041fe200048070ff */
[----:B------:R-:W-:-:S03]  /*4560*/  FADD.FTZ R69, R69, R18 ;  /* 0x0000001245457221 */ /* 0x000fc60000010000 */
[----:B------:R-:W-:-:S03]  /*4570*/  F2FP.SATFINITE.E4M3.F32.PACK_AB_MERGE_C R145, R20, R17, R40 ;  /* 0x000000111491723e */ /* 0x000fc60004807028 */
        /* <DEDUP_REMOVED lines=17> */
[C---:B--2---:R-:W-:Y:S01]  /*4690*/  FADD.FTZ R11, R42.reuse, R11 ;  /* 0x0000000b2a0b7221 */ /* 0x044fe20000010000 */
[----:B------:R-:W-:-:S04]  /*46a0*/  F2FP.SATFINITE.E4M3.F32.PACK_AB_MERGE_C R27, R42, R27, RZ ;  /* 0x0000001b2a1b723e */ /* 0x000fc800048070ff */
[----:B------:R-:W-:Y:S02]  /*46b0*/  F2FP.SATFINITE.E4M3.F32.PACK_AB_MERGE_C R147, R43, R26, R27 ;  /* 0x0000001a2b93723e */ /* 0x000fe4000480701b */
[----:B------:R-:W2:Y:S01]  /*46c0*/  MUFU.EX2 R56, R56 ;  /* 0x0000003800387308 */ /* 0x000ea20000000800 */
[C---:B0-----:R-:W-:Y:S01]  /*46d0*/  FADD.FTZ R7, R60.reuse, R7 ;  /* 0x000000073c077221 */ /* 0x041fe20000010000 */
[----:B------:R-:W-:-:S04]  /*46e0*/  F2FP.SATFINITE.E4M3.F32.PACK_AB_MERGE_C R57, R60, R57, RZ ;  /* 0x000000393c39723e */ /* 0x000fc800048070ff */
[----:B------:R-:W-:Y:S02]  /*46f0*/  F2FP.SATFINITE.E4M3.F32.PACK_AB_MERGE_C R146, R22, R21, R57 ;  /* 0x000000151692723e */ /* 0x000fe40004807039 */
[----:B------:R-:W-:Y:S01]  /*4700*/  CS2R R20, SRZ ;  /* 0x0000000000147805 */ /* 0x000fe2000001ff00 */
[----:B------:R-:W0:Y:S01]  /*4710*/  MUFU.EX2 R47, R47 ;  /* 0x0000002f002f7308 */ /* 0x000e220000000800 */
[----:B-1----:R-:W-:Y:S01]  /*4720*/  FADD.FTZ R24, R30, R11 ;  /* 0x0000000b1e187221 */ /* 0x002fe20000010000 */
[----:B------:R-:W-:-:S06]  /*4730*/  MOV R22, RZ ;  /* 0x000000ff00167202 */ /* 0x000fcc0000000f00 */
        /* <DEDUP_REMOVED lines=11> */
[C---:B-1----:R-:W-:Y:S01]  /*47f0*/  FADD.FTZ R7, R46.reuse, R7 ;  /* 0x000000072e077221 */ /* 0x042fe20000010000 */
[----:B------:R-:W-:-:S04]  /*4800*/  F2FP.SATFINITE.E4M3.F32.PACK_AB_MERGE_C R31, R46, R31, RZ ;  /* 0x0000001f2e1f723e */ /* 0x000fc800048070ff */
[----:B------:R-:W-:Y:S02]  /*4810*/  F2FP.SATFINITE.E4M3.F32.PACK_AB_MERGE_C R141, R47, R30, R31 ;  /* 0x0000001e2f8d723e */ /* 0x000fe4000480701f */
[----:B------:R-:W1:Y:S01]  /*4820*/  MUFU.EX2 R53, R73 ;  /* 0x0000004900357308 */ /* 0x000e620000000800 */
[C---:B--2---:R-:W-:Y:S01]  /*4830*/  F2FP.SATFINITE.E4M3.F32.PACK_AB_MERGE_C R61, R66.reuse, R61, RZ ;  /* 0x0000003d423d723e */ /* 0x044fe200048070ff */
[----:B------:R-:W-:-:S03]  /*4840*/  FADD.FTZ R66, R66, R5 ;  /* 0x0000000542427221 */ /* 0x000fc60000010000 */
[----:B------:R-:W-:-:S03]  /*4850*/  F2FP.SATFINITE.E4M3.F32.PACK_AB_MERGE_C R140, R41, R56, R61 ;  /* 0x00000038298c723e */ /* 0x000fc6000480703d */
[----:B------:R-:W2:Y:S01]  /*4860*/  MUFU.EX2 R51, R51 ;  /* 0x0000003300337308 */ /* 0x000ea20000000800 */
[----:B0-----:R-:W-:-:S07]  /*4870*/  FADD.FTZ R16, R50, R7 ;  /* 0x0000000732107221 */ /* 0x001fce0000010000 */
        /* <DEDUP_REMOVED lines=8> */
[----:B-1----:R-:W-:Y:S01]  /*4900*/  F2FP.SATFINITE.E4M3.F32.PACK_AB_MERGE_C R11, R35, R34, RZ ;  /* 0x00000022230b723e */ /* 0x002fe200048070ff */
[----:B------:R-:W-:-:S03]  /*4910*/  FADD.FTZ R34, R34, R7 ;  /* 0x0000000722227221 */ /* 0x000fc60000010000 */
[----:B------:R-:W-:Y:S01]  /*4920*/  F2FP.SATFINITE.E4M3.F32.PACK_AB_MERGE_C R143, R51, R50, R11 ;  /* 0x00000032338f723e */ /* 0x000fe2000480700b */
[----:B------:R-:W-:Y:S02]  /*4930*/  FADD.FTZ R35, R35, R34 ;  /* 0x0000002223237221 */ /* 0x000fe40000010000 */
[----:B------:R-:W-:Y:S01]  /*4940*/  MUFU.EX2 R38, R38 ;  /* 0x0000002600267308 */ /* 0x000fe20000000800 */
[----:B0-----:R-:W-:Y:S01]  /*4950*/  FADD.FTZ R5, R75, R18 ;  /* 0x000000124b057221 */ /* 0x001fe20000010000 */
[----:B------:R-:W-:-:S06]  /*4960*/  CS2R R18, SRZ ;  /* 0x0000000000127805 */ /* 0x000fcc000001ff00 */
[----:B------:R-:W0:Y:S01]  /*4970*/  MUFU.EX2 R59, R59 ;  /* 0x0000003b003b7308 */ /* 0x000e220000000800 */
[C---:B--2---:R-:W-:Y:S01]  /*4980*/  F2FP.SATFINITE.E4M3.F32.PACK_AB_MERGE_C R75, R8.reuse, R75, RZ ;  /* 0x0000004b084b723e */ /* 0x044fe200048070ff */
[----:B------:R-:W-:-:S03]  /*4990*/  FADD.FTZ R8, R8, R5 ;  /* 0x0000000508087221 */ /* 0x000fc60000010000 */
[----:B------:R-:W-:-:S03]  /*49a0*/  F2FP.SATFINITE.E4M3.F32.PACK_AB_MERGE_C R142, R64, R53, R75 ;  /* 0x00000035408e723e */ /* 0x000fc6000480704b */
[----:B------:R-:W1:Y:S08]  /*49b0*/  MUFU.EX2 R54, R54 ;  /* 0x0000003600367308 */ /* 0x000e700000000800 */
[----:B------:R-:W2:Y:S01]  /*49c0*/  MUFU.EX2 R79, R79 ;  /* 0x0000004f004f7308 */ /* 0x000ea20000000800 */
[----:B0-----:R-:W-:-:S07]  /*49d0*/  F2FP.SATFINITE.E4M3.F32.PACK_AB_MERGE_C R7, R59, R38, RZ ;  /* 0x000000263b07723e */ /* 0x001fce00048070ff */
[----:B------:R-:W0:Y:S01]  /*49e0*/  MUFU.EX2 R55, R55 ;  /* 0x0000003700377308 */ /* 0x000e220000000800 */
[----:B-1----:R-:W-:-:S07]  /*49f0*/  FADD.FTZ R10, R54, R35 ;  /* 0x00000023360a7221 */ /* 0x002fce0000010000 */
[----:B------:R-:W1:Y:S01]  /*4a00*/  MUFU.EX2 R14, R77 ;  /* 0x0000004d000e7308 */ /* 0x000e620000000800 */
[----:B--2---:R-:W-:Y:S01]  /*4a10*/  FADD.FTZ R5, R79, R8 ;  /* 0x000000084f057221 */ /* 0x004fe20000010000 */
[----:B------:R-:W-:-:S06]  /*4a20*/  CS2R R8, SRZ ;  /* 0x0000000000087805 */ /* 0x000fcc000001ff00 */
[----:B------:R-:W2:Y:S01]  /*4a30*/  MUFU.EX2 R81, R81 ;  /* 0x0000005100517308 */ /* 0x000ea20000000800 */
[C---:B0-----:R-:W-:Y:S01]  /*4a40*/  F2FP.SATFINITE.E4M3.F32.PACK_AB_MERGE_C R137, R55.reuse, R54, R7 ;  /* 0x000000363789723e */ /* 0x041fe20004807007 */
[----:B------:R-:W-:Y:S01]  /*4a50*/  FADD.FTZ R55, R55, R10 ;  /* 0x0000000a37377221 */ /* 0x000fe20000010000 */
[----:B------:R-:W-:-:S03]  /*4a60*/  CS2R R10, SRZ ;  /* 0x00000000000a7805 */ /* 0x000fc6000001ff00 */
[----:B------:R-:W-:Y:S02]  /*4a70*/  FADD.FTZ R38, R38, R55 ;  /* 0x0000003726267221 */ /* 0x000fe40000010000 */
[----:B------:R-:W0:Y:S01]  /*4a80*/  MUFU.EX2 R12, R83 ;  /* 0x00000053000c7308 */ /* 0x000e220000000800 */
[----:B-1----:R-:W-:Y:S01]  /*4a90*/  FADD.FTZ R4, R14, R5 ;  /* 0x000000050e047221 */ /* 0x002fe20000010000 */
[----:B------:R-:W-:-:S06]  /*4aa0*/  FADD.FTZ R59, R59, R38 ;  /* 0x000000263b3b7221 */ /* 0x000fcc0000010000 */
[----:B------:R-:W-:Y:S01]  /*4ab0*/  MUFU.EX2 R58, R58 ;  /* 0x0000003a003a7308 */ /* 0x000fe20000000800 */
[----:B--2---:R-:W-:-:S07]  /*4ac0*/  FADD.FTZ R5, R81, R4 ;  /* 0x0000000451057221 */ /* 0x004fce0000010000 */
[----:B------:R-:W1:Y:S01]  /*4ad0*/  MUFU.EX2 R25, R25 ;  /* 0x0000001900197308 */ /* 0x000e620000000800 */
[C---:B0-----:R-:W-:Y:S01]  /*4ae0*/  F2FP.SATFINITE.E4M3.F32.PACK_AB_MERGE_C R81, R12.reuse, R81, RZ ;  /* 0x000000510c51723e */ /* 0x041fe200048070ff */
[----:B------:R-:W-:-:S03]  /*4af0*/  FADD.FTZ R12, R12, R5 ;  /* 0x000000050c0c7221 */ /* 0x000fc60000010000 */
[----:B------:R-:W-:Y:S02]  /*4b00*/  F2FP.SATFINITE.E4M3.F32.PACK_AB_MERGE_C R136, R14, R79, R81 ;  /* 0x0000004f0e88723e */ /* 0x000fe40004807051 */
[----:B------:R-:W-:Y:S01]  /*4b10*/  CS2R R14, SRZ ;  /* 0x00000000000e7805 */ /* 0x000fe2000001ff00 */
[----:B------:R-:W0:Y:S08]  /*4b20*/  MUFU.EX2 R44, R44 ;  /* 0x0000002c002c7308 */ /* 0x000e300000000800 */
[----:B------:R-:W2:Y:S01]  /*4b30*/  MUFU.EX2 R87, R87 ;  /* 0x0000005700577308 */ /* 0x000ea20000000800 */
[----:B-1----:R-:W-:-:S07]  /*4b40*/  F2FP.SATFINITE.E4M3.F32.PACK_AB_MERGE_C R6, R25, R58, RZ ;  /* 0x0000003a1906723e */ /* 0x002fce00048070ff */
[----:B------:R-:W1:Y:S01]  /*4b50*/  MUFU.EX2 R39, R39 ;  /* 0x0000002700277308 */ /* 0x000e620000000800 */
[----:B0-----:R-:W-:-:S07]  /*4b60*/  FADD.FTZ R4, R44, R59 ;  /* 0x0000003b2c047221 */ /* 0x001fce0000010000 */
[----:B------:R-:W0:Y:S01]  /*4b70*/  MUFU.EX2 R16, R85 ;  /* 0x0000005500107308 */ /* 0x000e220000000800 */
[----:B--2---:R-:W-:Y:S01]  /*4b80*/  FADD.FTZ R5, R87, R12 ;  /* 0x0000000c57057221 */ /* 0x004fe20000010000 */
[----:B------:R-:W-:-:S06]  /*4b90*/  CS2R R12, SRZ ;  /* 0x00000000000c7805 */ /* 0x000fcc000001ff00 */
[----:B------:R-:W2:Y:S01]  /*4ba0*/  MUFU.EX2 R91, R91 ;  /* 0x0000005b005b7308 */ /* 0x000ea20000000800 */
[C---:B-1----:R-:W-:Y:S01]  /*4bb0*/  F2FP.SATFINITE.E4M3.F32.PACK_AB_MERGE_C R139, R39.reuse, R44, R6 ;  /* 0x0000002c278b723e */ /* 0x042fe20004807006 */
[----:B------:R-:W-:-:S04]  /*4bc0*/  FADD.FTZ R39, R39, R4 ;  /* 0x0000000427277221 */ /* 0x000fc80000010000 */
[----:B------:R-:W-:Y:S02]  /*4bd0*/  FADD.FTZ R58, R58, R39 ;  /* 0x000000273a3a7221 */ /* 0x000fe40000010000 */
[----:B------:R-:W1:Y:S01]  /*4be0*/  MUFU.EX2 R62, R62 ;  /* 0x0000003e003e7308 */ /* 0x000e620000000800 */
[----:B0-----:R-:W-:-:S04]  /*4bf0*/  FADD.FTZ R4, R16, R5 ;  /* 0x0000000510047221 */ /* 0x001fc80000010000 */
[----:B--2---:R-:W-:Y:S01]  /*4c00*/  FADD.FTZ R5, R91, R4 ;  /* 0x000000045b057221 */ /* 0x004fe20000010000 */
[----:B------:R-:W-:Y:S01]  /*4c10*/  FADD.FTZ R4, R25, R58 ;  /* 0x0000003a19047221 */ /* 0x000fe20000010000 */
[C---:B-1----:R-:W-:Y:S02]  /*4c20*/  F2FP.SATFINITE.E4M3.F32.PACK_AB_MERGE_C R6, R62.reuse, R91, RZ ;  /* 0x0000005b3e06723e */ /* 0x042fe400048070ff */
[----:B------:R-:W-:Y:S02]  /*4c30*/  FADD.FTZ R5, R62, R5 ;  /* 0x000000053e057221 */ /* 0x000fe40000010000 */
[----:B------:R-:W-:Y:S02]  /*4c40*/  F2FP.SATFINITE.E4M3.F32.PACK_AB_MERGE_C R138, R16, R87, R6 ;  /* 0x00000057108a723e */ /* 0x000fe40004807006 */
[----:B------:R-:W-:Y:S02]  /*4c50*/  CS2R R6, SRZ ;  /* 0x0000000000067805 */ /* 0x000fe4000001ff00 */
[----:B------:R-:W-:Y:S01]  /*4c60*/  CS2R R16, SRZ ;  /* 0x0000000000107805 */ /* 0x000fe2000001ff00 */
[----:B------:R-:W-:Y:S06]  /*4c70*/  @!P3 BRA `(.L_x_1523) ;  /* 0x0000003800b8b947 */ /* 0x000fec0003800000 */
        /* <DEDUP_REMOVED lines=20> */
[----:B------:R-:W-:-:S05]  /*4dc0*/  ULDC UR16, c[0x0][0x988] ;  /* 0x0002620000107ab9 */ /* 0x000fca0000000800 */
.L_x_1533:
[----:B------:R-:W-:-:S04]  /*4dd0*/  UIADD3 UR4, UR22, 0x1, URZ ;  /* 0x0000000116047890 */ /* 0x000fc8000fffe03f */
[----:B------:R-:W-:-:S04]  /*4de0*/  UISETP.NE.AND UP1, UPT, UR4, 0x2, UPT ;  /* 0x000000020400788c */ /* 0x000fc8000bf25270 */
[----:B------:R-:W-:Y:S02]  /*4df0*/  USEL UR10, URZ, 0x1, UP1 ;  /* 0x000000013f0a7887 */ /* 0x000fe40008800000 */
[----:B------:R-:W-:Y:S02]  /*4e00*/  USEL UR7, UR4, URZ, UP1 ;  /* 0x0000003f04077287 */ /* 0x000fe40008800000 */
[----:B------:R-:W-:Y:S01]  /*4e10*/  ULOP3.LUT UR4, UR23, UR10, URZ, 0x3c, !UPT ;  /* 0x0000000a17047292 */ /* 0x000fe2000f8e3c3f */
[----:B------:R-:W-:Y:S11]  /*4e20*/  @!P0 BRA `(.L_x_1524) ;  /* 0x0000000000048947 */ /* 0x000ff60003800000 */
[----:B------:R-:W-:Y:S01]  /*4e30*/  BPT.TRAP 0x1 ;  /* 0x000000040000795c */ /* 0x000fe20000300000 */
.L_x_1524:
[----:B------:R-:W-:Y:S01]  /*4e40*/  ULEA UR19, UR7, UR48, 0x3 ;  /* 0x0000003007137291 */ /* 0x000fe2000f8e183f */
[----:B------:R-:W-:-:S05]  /*4e50*/  IMAD.U32 R6, RZ, RZ, UR4 ;  /* 0x00000004ff067e24 */ /* 0x000fca000f8e00ff */
[----:B------:R-:W-:-:S04]  /*4e60*/  SHF.L.U32 R6, R6, 0x1f, RZ ;  /* 0x0000001f06067819 */ /* 0x000fc800000006ff */
[----:B------:R0:W1:Y:S01]  /*4e70*/  SYNCS.PHASECHK.TRANS64.TRYWAIT P3, [UR19+0x12430], R6 ;  /* 0x01243006ff0075a7 */ /* 0x0000620008060153 */
[----:B------:R-:W-:Y:S05]  /*4e80*/  @!P0 BRA `(.L_x_1525) ;  /* 0x0000000000048947 */ /* 0x000fea0003800000 */
[----:B------:R-:W-:Y:S01]  /*4e90*/  BPT.TRAP 0x1 ;  /* 0x000000040000795c */ /* 0x000fe20000300000 */
.L_x_1525:
[----:B-1----:R-:W-:Y:S05]  /*4ea0*/  @P3 BRA `(.L_x_1526) ;  /* 0x0000000000083947 */ /* 0x002fea0003800000 */
[----:B------:R-:W1:Y:S02]  /*4eb0*/  SYNCS.PHASECHK.TRANS64.TRYWAIT P3, [UR19+0x12430], R6 ;  /* 0x01243006ff0075a7 */ /* 0x000e640008060153 */
[----:B-1----:R-:W-:Y:S05]  /*4ec0*/  @!P3 BRA `(.L_x_1527) ;  /* 0x000000bc0030b947 */ /* 0x002fea0003800000 */
.L_x_1526:
        /* <DEDUP_REMOVED lines=64> */
.L_x_1528:
[----:B------:R-:W-:Y:S01]  /*52d0*/  ULEA UR13, UR22, UR48, 0x3 ;  /* 0x00000030160d7291 */ /* 0x000fe2000f8e183f */
[----:B01----:R-:W-:-:S05]  /*52e0*/  IMAD.U32 R6, RZ, RZ, UR23 ;  /* 0x00000017ff067e24 */ /* 0x003fca000f8e00ff */
[----:B------:R-:W-:-:S04]  /*52f0*/  SHF.L.U32 R6, R6, 0x1f, RZ ;  /* 0x0000001f06067819 */ /* 0x000fc800000006ff */
[----:B------:R0:W1:Y:S01]  /*5300*/  SYNCS.PHASECHK.TRANS64.TRYWAIT P3, [UR13+0x12450], R6 ;  /* 0x01245006ff0075a7 */ /* 0x000062000806014d */
[----:B------:R-:W-:Y:S05]  /*5310*/  @!P0 BRA `(.L_x_1529) ;  /* 0x0000000000048947 */ /* 0x000fea0003800000 */
[----:B------:R-:W-:Y:S01]  /*5320*/  BPT.TRAP 0x1 ;  /* 0x000000040000795c */ /* 0x000fe20000300000 */
.L_x_1529:
        /* <DEDUP_REMOVED lines=85> */
[----:B------:R-:W1:Y:S02]  /*5880*/  SYNCS.PHASECHK.TRANS64.TRYWAIT P3, [UR13+0x12450], R6 ;  /* 0x01245006ff0075a7 */ /* 0x000e64000806014d */
[----:B-1----:R-:W-:Y:S05]  /*5890*/  @!P3 BRA `(.L_x_1531) ;  /* 0x000000b000d4b947 */ /* 0x002fea0003800000 */
.L_x_1530:
[----:B------:R-:W-:Y:S01]  /*58a0*/  @UP0 ULDC UR10, c[0x0][0x44c] ;  /* 0x00011300000a0ab9 */ /* 0x000fe20000000800 */
[C---:B01----:R-:W-:Y:S01]  /*58b0*/  FMUL.FTZ R6, R0.reuse, R98 ;  /* 0x0000006200067220 */ /* 0x043fe20000410000 */
[----:B------:R-:W-:Y:S01]  /*58c0*/  @P2 IMAD.HI.U32 R120, R23, UR10, RZ ;  /* 0x0000000a17782c27 */ /* 0x000fe2000f8e00ff */
[----:B------:R-:W-:Y:S01]  /*58d0*/  @UP0 ULDC UR10, c[0x0][0x450] ;  /* 0x00011400000a0ab9 */ /* 0x000fe20000000800 */
[----:B------:R-:W-:Y:S02]  /*58e0*/  MOV R123, UR18 ;  /* 0x00000012007b7c02 */ /* 0x000fe40008000f00 */
[C---:B------:R-:W-:Y:S01]  /*58f0*/  FMUL.FTZ R122, R0.reuse, R72 ;  /* 0x00000048007a7220 */ /* 0x040fe20000410000 */
[----:B------:R-:W-:Y:S01]  /*5900*/  IMAD.MOV.U32 R98, RZ, RZ, R23 ;  /* 0x000000ffff627224 */ /* 0x000fe200078e0017 */
[----:B------:R-:W-:Y:S01]  /*5910*/  @P2 SHF.R.U32.HI R98, RZ, UR10, R120 ;  /* 0x0000000aff622c19 */ /* 0x000fe20008011678 */
[----:B------:R-:W-:Y:S01]  /*5920*/  UMOV UR10, 0x1 ;  /* 0x00000001000a7882 */ /* 0x000fe20000000000 */
[----:B------:R-:W-:Y:S01]  /*5930*/  IMAD.MOV.U32 R125, RZ, RZ, -0x2 ;  /* 0xfffffffeff7d7424 */ /* 0x000fe200078e00ff */
[----:B------:R-:W-:Y:S01]  /*5940*/  UIMAD UR10, UR20, -0xa0, UR10 ;  /* 0xffffff60140a78a4 */ /* 0x000fe2000f8e020a */
[C---:B------:R-:W-:Y:S01]  /*5950*/  FMUL.FTZ R72, R0.reuse, R73 ;  /* 0x0000004900487220 */ /* 0x040fe20000410000 */
[----:B------:R-:W0:Y:S01]  /*5960*/  SHFL.IDX PT, R121, R98, RZ, 0x1c1f ;  /* 0x001c1fff62797589 */ /* 0x000e2200000e0000 */
[C---:B------:R-:W-:Y:S01]  /*5970*/  FMUL.FTZ R73, R0.reuse, R74 ;  /* 0x0000004a00497220 */ /* 0x040fe20000410000 */
[C---:B------:R-:W-:Y:S01]  /*5980*/  FMUL.FTZ R100, R0.reuse, R100 ;  /* 0x0000006400647220 */ /* 0x040fe20000410000 */
[----:B------:R-:W-:Y:S01]  /*5990*/  FMUL.FTZ R101, R0, R101 ;  /* 0x0000006500657220 */ /* 0x000fe20000410000 */
[----:B------:R-:W-:Y:S01]  /*59a0*/  IMAD R120, R156, R125, UR10 ;  /* 0x0000000a9c787e24 */ /* 0x000fe2000f8e027d */
[----:B------:R-:W-:Y:S01]  /*59b0*/  MUFU.TANH R72, R72 ;  /* 0x0000004800487308 */ /* 0x000fe20000002400 */
[C---:B------:R-:W-:Y:S01]  /*59c0*/  FMUL.FTZ R56, R0.reuse, R56 ;  /* 0x0000003800387220 */ /* 0x040fe20000410000 */
[----:B------:R-:W-:Y:S01]  /*59d0*/  UIADD3 UR10, UR48, 0x200, URZ ;  /* 0x00000200300a7890 */ /* 0x000fe2000fffe03f */
[----:B------:R-:W-:Y:S01]  /*59e0*/  IMAD R120, R123, UR45, R120 ;  /* 0x0000002d7b787c24 */ /* 0x000fe2000f8e0278 */
[----:B------:R-:W-:Y:S01]  /*59f0*/  WARPGROUP.ARRIVE ;  /* 0x00000000000079c5 */ /* 0x000fe20000000000 */
[----:B------:R-:W-:Y:S01]  /*5a00*/  UMOV UR11, 0xc0000010 ;  /* 0xc0000010000b7882 */ /* 0x000fe20000000000 */
[----:B------:R-:W-:Y:S01]  /*5a10*/  USHF.R.U32.HI UR10, URZ, 0x4, UR10 ;  /* 0x000000043f0a7899 */ /* 0x000fe2000801160a */
[C---:B------:R-:W-:Y:S01]  /*5a20*/  FMUL.FTZ R99, R0.reuse, R99 ;  /* 0x0000006300637220 */ /* 0x040fe20000410000 */
[----:B------:R-:W1:Y:S01]  /*5a30*/  MUFU.TANH R100, R100 ;  /* 0x0000006400647308 */ /* 0x000e620000002400 */
[C---:B------:R-:W-:Y:S01]  /*5a40*/  FMUL.FTZ R102, R0.reuse, R102 ;  /* 0x0000006600667220 */ /* 0x040fe20000410000 */
[----:B------:R-:W-:Y:S01]  /*5a50*/  ULOP3.LUT UR10, UR10, 0x3fff, URZ, 0xc0, !UPT ;  /* 0x00003fff0a0a7892 */ /* 0x000fe2000f8ec03f */
[C---:B------:R-:W-:Y:S01]  /*5a60*/  FMUL.FTZ R103, R0.reuse, R103 ;  /* 0x0000006700677220 */ /* 0x040fe20000410000 */
[C---:B------:R-:W-:Y:S01]  /*5a70*/  FMUL.FTZ R82, R0.reuse, R82 ;  /* 0x0000005200527220 */ /* 0x040fe20000410000 */
[C---:B------:R-:W-:Y:S01]  /*5a80*/  FMUL.FTZ R83, R0.reuse, R83 ;  /* 0x0000005300537220 */ /* 0x040fe20000410000 */
[----:B------:R-:W-:Y:S01]  /*5a90*/  ULOP3.LUT UR10, UR10, 0x10000, URZ, 0xfc, !UPT ;  /* 0x000100000a0a7892 */ /* 0x000fe2000f8efc3f */
[C---:B------:R-:W-:Y:S01]  /*5aa0*/  FMUL.FTZ R86, R0.reuse, R86 ;  /* 0x0000005600567220 */ /* 0x040fe20000410000 */
[----:B------:R-:W2:Y:S01]  /*5ab0*/  MUFU.TANH R101, R101 ;  /* 0x0000006500657308 */ /* 0x000ea20000002400 */
[C---:B------:R-:W-:Y:S01]  /*5ac0*/  FMUL.FTZ R87, R0.reuse, R87 ;  /* 0x0000005700577220 */ /* 0x040fe20000410000 */
[----:B------:R-:W-:Y:S01]  /*5ad0*/  UIMAD UR12, UR22, 0x280, UR10 ;  /* 0x00000280160c78a4 */ /* 0x000fe2000f8e020a */
[----:B0-----:R-:W-:Y:S01]  /*5ae0*/  IADD3 R121, R121, -UR17, R120 ;  /* 0x8000001179797c10 */ /* 0x001fe2000fffe078 */
[C---:B------:R-:W-:Y:S01]  /*5af0*/  FMUL.FTZ R58, R0.reuse, R58 ;  /* 0x0000003a003a7220 */ /* 0x040fe20000410000 */
[C---:B------:R-:W-:Y:S01]  /*5b00*/  FMUL.FTZ R59, R0.reuse, R59 ;  /* 0x0000003b003b7220 */ /* 0x040fe20000410000 */
[----:B------:R-:W-:Y:S01]  /*5b10*/  FMUL.FTZ R62, R0, R62 ;  /* 0x0000003e003e7220 */ /* 0x000fe20000410000 */
[C---:B------:R-:W-:Y:S01]  /*5b20*/  ISETP.GT.AND P3, PT, R121.reuse, RZ, PT ;  /* 0x000000ff7900720c */ /* 0x040fe20003f64270 */
[----:B------:R-:W-:Y:S01]  /*5b30*/  MUFU.TANH R56, R56 ;  /* 0x0000003800387308 */ /* 0x000fe20000002400 */
[----:B------:R-:W-:Y:S01]  /*5b40*/  ISETP.GT.AND P4, PT, R121, 0x1, PT ;  /* 0x000000017900780c */ /* 0x000fe20003f84270 */
[----:B------:R-:W-:Y:S01]  /*5b50*/  UMOV UR10, UR12 ;  /* 0x0000000c000a7c82 */ /* 0x000fe20008000000 */
[----:B------:R-:W-:Y:S01]  /*5b60*/  FSEL R123, R7, -INF , P3 ;  /* 0xff800000077b7808 */ /* 0x000fe20001800000 */
[----:B------:R-:W-:Y:S01]  /*5b70*/  QGMMA.64x64x32.F32.E4M3.E4M3 R24, R152, gdesc[UR8], R24, gsb0 ;  /* 0x00e0000898187df3 */ /* 0x000fe20008000818 */
[----:B------:R-:W-:Y:S01]  /*5b80*/  ISETP.GT.AND P3, PT, R121, 0x8, PT ;  /* 0x000000087900780c */ /* 0x000fe20003f64270 */
[----:B------:R-:W-:Y:S01]  /*5b90*/  UIADD3 UR10, UR12, 0x80, URZ ;  /* 0x000000800c0a7890 */ /* 0x000fe2000fffe03f */
[----:B------:R-:W-:Y:S01]  /*5ba0*/  FSEL R8, R8, -INF , P4 ;  /* 0xff80000008087808 */ /* 0x000fe20002000000 */
[----:B------:R0:W3:Y:S01]  /*5bb0*/  MUFU.TANH R7, R122 ;  /* 0x0000007a00077308 */ /* 0x0000e20000002400 */
[----:B------:R-:W-:Y:S01]  /*5bc0*/  FMNMX.FTZ R125, R123, R2, !PT ;  /* 0x000000027b7d7209 */ /* 0x000fe20007810000 */
[C---:B------:R-:W-:Y:S01]  /*5bd0*/  FMUL.FTZ R63, R0.reuse, R63 ;  /* 0x0000003f003f7220 */ /* 0x040fe20000410000 */
[----:B------:R-:W-:Y:S01]  /*5be0*/  ISETP.GT.AND P4, PT, R121, 0x9, PT ;  /* 0x000000097900780c */ /* 0x000fe20003f84270 */
[----:B------:R-:W-:Y:S01]  /*5bf0*/  FMUL.FTZ R66, R0, R66 ;  /* 0x0000004200427220 */ /* 0x000fe20000410000 */
[----:B------:R-:W-:Y:S01]  /*5c00*/  FSEL R11, R11, -INF , P3 ;  /* 0xff8000000b0b7808 */ /* 0x000fe20001800000 */
[----:B------:R-:W-:Y:S01]  /*5c10*/  UMOV UR11, 0xc0000010 ;  /* 0xc0000010000b7882 */ /* 0x000fe20000000000 */
[----:B------:R-:W-:Y:S01]  /*5c20*/  FMNMX.FTZ R124, R8, R125, !PT ;  /* 0x0000007d087c7209 */ /* 0x000fe20007810000 */
[----:B------:R-:W-:Y:S01]  /*5c30*/  MUFU.TANH R6, R6 ;  /* 0x0000000600067308 */ /* 0x000fe20000002400 */
[----:B------:R-:W-:Y:S01]  /*5c40*/  ISETP.GT.AND P3, PT, R121, 0x10, PT ;  /* 0x000000107900780c */ /* 0x000fe20003f64270 */
[----:B------:R-:W-:Y:S01]  /*5c50*/  FMUL.FTZ R67, R0, R67 ;  /* 0x0000004300437220 */ /* 0x000fe20000410000 */
[----:B------:R-:W-:Y:S01]  /*5c60*/  FSEL R12, R12, -INF , P4 ;  /* 0xff8000000c0c7808 */ /* 0x000fe20002000000 */
[C---:B------:R-:W-:Y:S01]  /*5c70*/  FMUL.FTZ R70, R0.reuse, R70 ;  /* 0x0000004600467220 */ /* 0x040fe20000410000 */
[----:B------:R-:W-:Y:S01]  /*5c80*/  FMNMX.FTZ R125, R11, R124, !PT ;  /* 0x0000007c0b7d7209 */ /* 0x000fe20007810000 */
[----:B------:R-:W-:Y:S01]  /*5c90*/  FMUL.FTZ R71, R0, R71 ;  /* 0x0000004700477220 */ /* 0x000fe20000410000 */
        /* <DEDUP_REMOVED lines=8> */
[C---:B------:R-:W-:Y:S01]  /*5d20*/  FMUL.FTZ R74, R0.reuse, R75 ;  /* 0x0000004b004a7220 */ /* 0x040fe20000410000 */
[----:B------:R-:W-:Y:S01]  /*5d30*/  ISETP.GT.AND P4, PT, R121, 0x19, PT ;  /* 0x000000197900780c */ /* 0x000fe20003f84270 */
[C---:B------:R-:W-:Y:S01]  /*5d40*/  FMUL.FTZ R75, R0.reuse, R76 ;  /* 0x0000004c004b7220 */ /* 0x040fe20000410000 */
[----:B------:R-:W-:Y:S01]  /*5d50*/  FSEL R19, R19, -INF , P3 ;  /* 0xff80000013137808 */ /* 0x000fe20001800000 */
[----:B------:R-:W-:Y:S01]  /*5d60*/  FMUL.FTZ R76, R0, R77 ;  /* 0x0000004d004c7220 */ /* 0x000fe20000410000 */
[----:B0-----:R-:W-:Y:S01]  /*5d70*/  FMNMX.FTZ R122, R16, R125, !PT ;  /* 0x0000007d107a7209 */ /* 0x001fe20007810000 */
[----:B------:R-:W-:Y:S01]  /*5d80*/  MUFU.TANH R103, R103 ;  /* 0x0000006700677308 */ /* 0x000fe20000002400 */
[----:B------:R-:W-:-:S02]  /*5d90*/  ISETP.GT.AND P3, PT, R121, 0x20, PT ;  /* 0x000000207900780c */ /* 0x000fc40003f64270 */
[----:B------:R-:W-:Y:S02]  /*5da0*/  FSEL R20, R20, -INF , P4 ;  /* 0xff80000014147808 */ /* 0x000fe40002000000 */
[----:B------:R-:W-:Y:S02]  /*5db0*/  FMNMX.FTZ R125, R19, R122, !PT ;  /* 0x0000007a137d7209 */ /* 0x000fe40007810000 */
[C---:B------:R-:W-:Y:S01]  /*5dc0*/  ISETP.GT.AND P4, PT, R121.reuse, 0x21, PT ;  /* 0x000000217900780c */ /* 0x040fe20003f84270 */
[----:B------:R-:W0:Y:S01]  /*5dd0*/  MUFU.TANH R75, R75 ;  /* 0x0000004b004b7308 */ /* 0x000e220000002400 */
[----:B------:R-:W-:Y:S02]  /*5de0*/  FSEL R104, R104, -INF , P3 ;  /* 0xff80000068687808 */ /* 0x000fe40001800000 */
[----:B------:R-:W-:Y:S02]  /*5df0*/  FMNMX.FTZ R125, R20, R125, !PT ;  /* 0x0000007d147d7209 */ /* 0x000fe40007810000 */
[----:B------:R-:W-:-:S02]  /*5e00*/  ISETP.GT.AND P3, PT, R121, 0x28, PT ;  /* 0x000000287900780c */ /* 0x000fc40003f64270 */
[----:B------:R-:W-:Y:S01]  /*5e10*/  FSEL R105, R105, -INF , P4 ;  /* 0xff80000069697808 */ /* 0x000fe20002000000 */
[----:B------:R-:W4:Y:S01]  /*5e20*/  MUFU.TANH R76, R76 ;  /* 0x0000004c004c7308 */ /* 0x000f220000002400 */
[----:B------:R-:W-:Y:S02]  /*5e30*/  FMNMX.FTZ R122, R104, R125, !PT ;  /* 0x0000007d687a7209 */ /* 0x000fe40007810000 */
[----:B------:R-:W-:Y:S02]  /*5e40*/  ISETP.GT.AND P4, PT, R121, 0x29, PT ;  /* 0x000000297900780c */ /* 0x000fe40003f84270 */
[----:B------:R-:W-:Y:S02]  /*5e50*/  FSEL R108, R108, -INF , P3 ;  /* 0xff8000006c6c7808 */ /* 0x000fe40001800000 */
[----:B------:R-:W-:Y:S01]  /*5e60*/  FMNMX.FTZ R77, R105, R122, !PT ;  /* 0x0000007a694d7209 */ /* 0x000fe20007810000 */
[----:B------:R-:W-:Y:S01]  /*5e70*/  MUFU.TANH R73, R73 ;  /* 0x0000004900497308 */ /* 0x000fe20000002400 */
[----:B------:R-:W-:-:S02]  /*5e80*/  ISETP.GT.AND P3, PT, R121, 0x30, PT ;  /* 0x000000307900780c */ /* 0x000fc40003f64270 */
[----:B------:R-:W-:Y:S02]  /*5e90*/  FSEL R109, R109, -INF , P4 ;  /* 0xff8000006d6d7808 */ /* 0x000fe40002000000 */
[----:B------:R-:W-:Y:S01]  /*5ea0*/  FMNMX.FTZ R122, R108, R77, !PT ;  /* 0x0000004d6c7a7209 */ /* 0x000fe20007810000 */
[C---:B------:R-:W-:Y:S01]  /*5eb0*/  FMUL.FTZ R77, R0.reuse, R80 ;  /* 0x00000050004d7220 */ /* 0x040fe20000410000 */
[----:B------:R-:W-:Y:S01]  /*5ec0*/  ISETP.GT.AND P4, PT, R121, 0x31, PT ;  /* 0x000000317900780c */ /* 0x000fe20003f84270 */
[----:B------:R-:W-:Y:S01]  /*5ed0*/  FMUL.FTZ R80, R0, R81 ;  /* 0x0000005100507220 */ /* 0x000fe20000410000 */
[----:B------:R-:W-:Y:S01]  /*5ee0*/  FSEL R112, R112, -INF , P3 ;  /* 0xff80000070707808 */ /* 0x000fe20001800000 */
[----:B------:R-:W-:Y:S01]  /*5ef0*/  MUFU.TANH R74, R74 ;  /* 0x0000004a004a7308 */ /* 0x000fe20000002400 */
[----:B------:R-:W-:Y:S02]  /*5f00*/  FMNMX.FTZ R125, R109, R122, !PT ;  /* 0x0000007a6d7d7209 */ /* 0x000fe40007810000 */
[----:B------:R-:W-:-:S02]  /*5f10*/  ISETP.GT.AND P3, PT, R121, 0x38, PT ;  /* 0x000000387900780c */ /* 0x000fc40003f64270 */
[----:B------:R-:W-:Y:S02]  /*5f20*/  FSEL R113, R113, -INF , P4 ;  /* 0xff80000071717808 */ /* 0x000fe40002000000 */
[----:B------:R-:W-:Y:S01]  /*5f30*/  FMNMX.FTZ R122, R112, R125, !PT ;  /* 0x0000007d707a7209 */ /* 0x000fe20007810000 */
[----:B------:R-:W5:Y:S01]  /*5f40*/  MUFU.TANH R77, R77 ;  /* 0x0000004d004d7308 */ /* 0x000f620000002400 */
[----:B------:R-:W-:Y:S01]  /*5f50*/  ISETP.GT.AND P4, PT, R121, 0x39, PT ;  /* 0x000000397900780c */ /* 0x000fe20003f84270 */
[----:B------:R-:W-:Y:S02]  /*5f60*/  WARPGROUP.DEPBAR.LE gsb0, 0x0 ;  /* 0x00008000000079c5 */ /* 0x000fe40000010000 */
[----:B------:R-:W-:Y:S01]  /*5f70*/  FSEL R116, R116, -INF , P3 ;  /* 0xff80000074747808 */ /* 0x000fe20001800000 */
[----:B------:R-:W-:Y:S01]  /*5f80*/  WARPGROUP.ARRIVE ;  /* 0x00000000000079c5 */ /* 0x000fe20000000000 */
[----:B------:R-:W-:Y:S02]  /*5f90*/  FMNMX.FTZ R81, R113, R122, !PT ;  /* 0x0000007a71517209 */ /* 0x000fe40007810000 */
[----:B------:R-:W-:Y:S01]  /*5fa0*/  ISETP.GT.AND P3, PT, R121, 0x40, PT ;  /* 0x000000407900780c */ /* 0x000fe20003f64270 */
[----:B------:R-:W5:Y:S01]  /*5fb0*/  MUFU.TANH R80, R80 ;  /* 0x0000005000507308 */ /* 0x000f620000002400 */
[----:B------:R-:W-:Y:S01]  /*5fc0*/  FSEL R117, R117, -INF , P4 ;  /* 0xff80000075757808 */ /* 0x000fe20002000000 */
[----:B------:R-:W-:Y:S01]  /*5fd0*/  QGMMA.64x64x32.F32.E4M3.E4M3 R24, R148, gdesc[UR8], R24, gsb0 ;  /* 0x00e0000894187df3 */ /* 0x000fe20008000818 */
[----:B------:R-:W-:Y:S01]  /*5fe0*/  FMNMX.FTZ R122, R116, R81, !PT ;  /* 0x00000051747a7209 */ /* 0x000fe20007810000 */
[C---:B------:R-:W-:Y:S01]  /*5ff0*/  FMUL.FTZ R81, R0.reuse, R84 ;  /* 0x0000005400517220 */ /* 0x040fe20000410000 */
[----:B------:R-:W-:Y:S01]  /*6000*/  ISETP.GT.AND P4, PT, R121, 0x41, PT ;  /* 0x000000417900780c */ /* 0x000fe20003f84270 */
[----:B------:R-:W-:Y:S01]  /*6010*/  FMUL.FTZ R84, R0, R85 ;  /* 0x0000005500547220 */ /* 0x000fe20000410000 */
[----:B------:R-:W-:Y:S01]  /*6020*/  FSEL R88, R88, -INF , P3 ;  /* 0xff80000058587808 */ /* 0x000fe20001800000 */
[----:B------:R-:W-:Y:S01]  /*6030*/  MUFU.TANH R82, R82 ;  /* 0x0000005200527308 */ /* 0x000fe20000002400 */
[----:B------:R-:W-:Y:S01]  /*6040*/  FMNMX.FTZ R125, R117, R122, !PT ;  /* 0x0000007a757d7209 */ /* 0x000fe20007810000 */
[----:B------:R-:W-:Y:S01]  /*6050*/  UIADD3 UR10, UR12, 0x100, URZ ;  /* 0x000001000c0a7890 */ /* 0x000fe2000fffe03f */
[----:B------:R-:W-:Y:S01]  /*6060*/  ISETP.GT.AND P3, PT, R121, 0x48, PT ;  /* 0x000000487900780c */ /* 0x000fe20003f64270 */
[----:B------:R-:W-:Y:S01]  /*6070*/  UMOV UR11, 0xc0000010 ;  /* 0xc0000010000b7882 */ /* 0x000fe20000000000 */
[----:B------:R-:W-:-:S02]  /*6080*/  FSEL R89, R89, -INF , P4 ;  /* 0xff80000059597808 */ /* 0x000fc40002000000 */
[----:B------:R-:W-:Y:S01]  /*6090*/  FMNMX.FTZ R122, R88, R125, !PT ;  /* 0x0000007d587a7209 */ /* 0x000fe20007810000 */
[----:B------:R-:W5:Y:S01]  /*60a0*/  MUFU.TANH R81, R81 ;  /* 0x0000005100517308 */ /* 0x000f620000002400 */
[----:B------:R-:W-:Y:S01]  /*60b0*/  ISETP.GT.AND P4, PT, R121, 0x49, PT ;  /* 0x000000497900780c */ /* 0x000fe20003f84270 */
[----:B------:R-:W-:Y:S01]  /*60c0*/  FMUL.FTZ R125, R0, R64 ;  /* 0x00000040007d7220 */ /* 0x000fe20000410000 */
[----:B------:R-:W-:Y:S02]  /*60d0*/  FSEL R92, R92, -INF , P3 ;  /* 0xff8000005c5c7808 */ /* 0x000fe40001800000 */
[----:B------:R-:W-:Y:S02]  /*60e0*/  FMNMX.FTZ R85, R89, R122, !PT ;  /* 0x0000007a59557209 */ /* 0x000fe40007810000 */
[----:B------:R-:W-:Y:S01]  /*60f0*/  ISETP.GT.AND P3, PT, R121, 0x50, PT ;  /* 0x000000507900780c */ /* 0x000fe20003f64270 */
[----:B------:R-:W5:Y:S01]  /*6100*/  MUFU.TANH R84, R84 ;  /* 0x0000005400547308 */ /* 0x000f620000002400 */
[----:B------:R-:W-:-:S02]  /*6110*/  FSEL R93, R93, -INF , P4 ;  /* 0xff8000005d5d7808 */ /* 0x000fc40002000000 */
[----:B------:R-:W-:Y:S02]  /*6120*/  FMNMX.FTZ R122, R92, R85, !PT ;  /* 0x000000555c7a7209 */ /* 0x000fe40007810000 */
[----:B------:R-:W-:Y:S02]  /*6130*/  ISETP.GT.AND P4, PT, R121, 0x51, PT ;  /* 0x000000517900780c */ /* 0x000fe40003f84270 */
[----:B------:R-:W-:Y:S01]  /*6140*/  FSEL R96, R96, -INF , P3 ;  /* 0xff80000060607808 */ /* 0x000fe20001800000 */
[----:B------:R-:W-:Y:S01]  /*6150*/  MUFU.TANH R125, R125 ;  /* 0x0000007d007d7308 */ /* 0x000fe20000002400 */
[----:B------:R-:W-:Y:S02]  /*6160*/  FMNMX.FTZ R85, R93, R122, !PT ;  /* 0x0000007a5d557209 */ /* 0x000fe40007810000 */
[----:B------:R-:W-:Y:S02]  /*6170*/  ISETP.GT.AND P3, PT, R121, 0x58, PT ;  /* 0x000000587900780c */ /* 0x000fe40003f64270 */
[----:B------:R-:W-:-:S02]  /*6180*/  FSEL R97, R97, -INF , P4 ;  /* 0xff80000061617808 */ /* 0x000fc40002000000 */
[----:B------:R-:W-:Y:S01]  /*6190*/  FMNMX.FTZ R122, R96, R85, !PT ;  /* 0x00000055607a7209 */ /* 0x000fe20007810000 */
[----:B------:R-:W-:Y:S01]  /*61a0*/  FMUL.FTZ R85, R0, R57 ;  /* 0x0000003900557220 */ /* 0x000fe20000410000 */
[----:B------:R-:W-:Y:S01]  /*61b0*/  ISETP.GT.AND P4, PT, R121, 0x59, PT ;  /* 0x000000597900780c */ /* 0x000fe20003f84270 */
[----:B------:R-:W-:Y:S01]  /*61c0*/  MUFU.TANH R83, R83 ;  /* 0x0000005300537308 */ /* 0x000fe20000002400 */
[----:B-1----:R-:W-:Y:S02]  /*61d0*/  FSEL R100, R100, -INF , P3 ;  /* 0xff80000064647808 */ /* 0x002fe40001800000 */
[----:B------:R-:W-:Y:S01]  /*61e0*/  FMNMX.FTZ R57, R97, R122, !PT ;  /* 0x0000007a61397209 */ /* 0x000fe20007810000 */
[----:B------:R-:W-:Y:S01]  /*61f0*/  FMUL.FTZ R122, R0, R60 ;  /* 0x0000003c007a7220 */ /* 0x000fe20000410000 */
[----:B------:R-:W-:Y:S02]  /*6200*/  ISETP.GT.AND P3, PT, R121, 0x60, PT ;  /* 0x000000607900780c */ /* 0x000fe40003f64270 */
[----:B--2---:R-:W-:Y:S01]  /*6210*/  FSEL R101, R101, -INF , P4 ;  /* 0xff80000065657808 */ /* 0x004fe20002000000 */
[----:B------:R-:W1:Y:S01]  /*6220*/  MUFU.TANH R85, R85 ;  /* 0x0000005500557308 */ /* 0x000e620000002400 */
[----:B------:R-:W-:-:S02]  /*6230*/  FMNMX.FTZ R124, R100, R57, !PT ;  /* 0x00000039647c7209 */ /* 0x000fc40007810000 */
[----:B------:R-:W-:Y:S02]  /*6240*/  ISETP.GT.AND P4, PT, R121, 0x61, PT ;  /* 0x000000617900780c */ /* 0x000fe40003f84270 */
[----:B---3--:R-:W-:Y:S02]  /*6250*/  FSEL R7, R7, -INF , P3 ;  /* 0xff80000007077808 */ /* 0x008fe40001800000 */
[----:B------:R-:W-:Y:S01]  /*6260*/  FMNMX.FTZ R124, R101, R124, !PT ;  /* 0x0000007c657c7209 */ /* 0x000fe20007810000 */
[----:B------:R-:W2:Y:S01]  /*6270*/  MUFU.TANH R122, R122 ;  /* 0x0000007a007a7308 */ /* 0x000ea20000002400 */
[----:B------:R-:W-:Y:S02]  /*6280*/  ISETP.GT.AND P3, PT, R121, 0x68, PT ;  /* 0x000000687900780c */ /* 0x000fe40003f64270 */
[----:B------:R-:W-:Y:S02]  /*6290*/  FSEL R72, R72, -INF , P4 ;  /* 0xff80000048487808 */ /* 0x000fe40002000000 */
[----:B------:R-:W-:Y:S01]  /*62a0*/  FMNMX.FTZ R57, R7, R124, !PT ;  /* 0x0000007c07397209 */ /* 0x000fe20007810000 */
[----:B------:R-:W-:Y:S01]  /*62b0*/  FMUL.FTZ R124, R0, R61 ;  /* 0x0000003d007c7220 */ /* 0x000fe20000410000 */
[----:B------:R-:W-:Y:S01]  /*62c0*/  ISETP.GT.AND P4, PT, R121, 0x69, PT ;  /* 0x000000697900780c */ /* 0x000fe20003f84270 */
[----:B------:R-:W-:Y:S01]  /*62d0*/  MUFU.TANH R86, R86 ;  /* 0x0000005600567308 */ /* 0x000fe20000002400 */
[----:B0-----:R-:W-:-:S02]  /*62e0*/  FSEL R75, R75, -INF , P3 ;  /* 0xff8000004b4b7808 */ /* 0x001fc40001800000 */
[----:B------:R-:W-:Y:S02]  /*62f0*/  FMNMX.FTZ R60, R72, R57, !PT ;  /* 0x00000039483c7209 */ /* 0x000fe40007810000 */
[----:B------:R-:W-:Y:S02]  /*6300*/  ISETP.GT.AND P3, PT, R121, 0x70, PT ;  /* 0x000000707900780c */ /* 0x000fe40003f64270 */
[----:B----4-:R-:W-:Y:S01]  /*6310*/  FSEL R76, R76, -INF , P4 ;  /* 0xff8000004c4c7808 */ /* 0x010fe20002000000 */
[----:B------:R-:W0:Y:S01]  /*6320*/  MUFU.TANH R124, R124 ;  /* 0x0000007c007c7308 */ /* 0x000e220000002400 */
[----:B------:R-:W-:Y:S02]  /*6330*/  FMNMX.FTZ R61, R75, R60, !PT ;  /* 0x0000003c4b3d7209 */ /* 0x000fe40007810000 */
[----:B------:R-:W-:Y:S02]  /*6340*/  ISETP.GT.AND P4, PT, R121, 0x71, PT ;  /* 0x000000717900780c */ /* 0x000fe40003f84270 */
[----:B-----5:R-:W-:Y:S01]  /*6350*/  FSEL R57, R77, -INF , P3 ;  /* 0xff8000004d397808 */ /* 0x020fe20001800000 */
[----:B------:R-:W-:Y:S01]  /*6360*/  FMUL.FTZ R77, R0, R65 ;  /* 0x00000041004d7220 */ /* 0x000fe20000410000 */
[----:B------:R-:W-:Y:S01]  /*6370*/  FMNMX.FTZ R64, R76, R61, !PT ;  /* 0x0000003d4c407209 */ /* 0x000fe20007810000 */
[----:B------:R-:W-:Y:S01]  /*6380*/  MUFU.TANH R87, R87 ;  /* 0x0000005700577308 */ /* 0x000fe20000002400 */
[----:B------:R-:W-:Y:S01]  /*6390*/  ISETP.GT.AND P3, PT, R121, 0x78, PT ;  /* 0x000000787900780c */ /* 0x000fe20003f64270 */
[----:B------:R-:W-:-:S02]  /*63a0*/  WARPGROUP.DEPBAR.LE gsb0, 0x0 ;  /* 0x00008000000079c5 */ /* 0x000fc40000010000 */
[----:B------:R-:W-:Y:S01]  /*63b0*/  FSEL R60, R80, -INF , P4 ;  /* 0xff800000503c7808 */ /* 0x000fe20002000000 */
[----:B------:R-:W-:Y:S01]  /*63c0*/  WARPGROUP.ARRIVE ;  /* 0x00000000000079c5 */ /* 0x000fe20000000000 */
[----:B------:R-:W-:Y:S02]  /*63d0*/  FMNMX.FTZ R127, R57, R64, !PT ;  /* 0x00000040397f7209 */ /* 0x000fe40007810000 */
[----:B------:R-:W-:Y:S01]  /*63e0*/  ISETP.GT.AND P4, PT, R121, 0x79, PT ;  /* 0x000000797900780c */ /* 0x000fe20003f84270 */
[----:B------:R-:W-:Y:S01]  /*63f0*/  MUFU.TANH R58, R58 ;  /* 0x0000003a003a7308 */ /* 0x000fe20000002400 */
[----:B------:R-:W-:Y:S01]  /*6400*/  FSEL R61, R81, -INF , P3 ;  /* 0xff800000513d7808 */ /* 0x000fe20001800000 */
[----:B------:R-:W-:Y:S01]  /*6410*/  QGMMA.64x64x32.F32.E4M3.E4M3 R24, R144, gdesc[UR8], R24, gsb0 ;  /* 0x00e0000890187df3 */ /* 0x000fe20008000818 */
[----:B------:R-:W-:Y:S01]  /*6420*/  FMNMX.FTZ R80, R60, R127, !PT ;  /* 0x0000007f3c507209 */ /* 0x000fe20007810000 */
[----:B------:R-:W-:Y:S01]  /*6430*/  UIADD3 UR10, UR12, 0x180, URZ ;  /* 0x000001800c0a7890 */ /* 0x000fe2000fffe03f */
[----:B------:R-:W-:Y:S01]  /*6440*/  ISETP.GT.AND P3, PT, R121, 0x80, PT ;  /* 0x000000807900780c */ /* 0x000fe20003f64270 */
[----:B------:R-:W-:Y:S01]  /*6450*/  UMOV UR11, 0xc0000010 ;  /* 0xc0000010000b7882 */ /* 0x000fe20000000000 */
[----:B------:R-:W-:Y:S01]  /*6460*/  FSEL R64, R84, -INF , P4 ;  /* 0xff80000054407808 */ /* 0x000fe20002000000 */
[----:B------:R3:W4:Y:S01]  /*6470*/  MUFU.TANH R81, R77 ;  /* 0x0000004d00517308 */ /* 0x0007220000002400 */
[----:B------:R-:W-:Y:S01]  /*6480*/  FMNMX.FTZ R127, R61, R80, !PT ;  /* 0x000000503d7f7209 */ /* 0x000fe20007810000 */
[----:B------:R-:W-:Y:S01]  /*6490*/  FMUL.FTZ R80, R0, R68 ;  /* 0x0000004400507220 */ /* 0x000fe20000410000 */
[----:B------:R-:W-:-:S02]  /*64a0*/  ISETP.GT.AND P4, PT, R121, 0x81, PT ;  /* 0x000000817900780c */ /* 0x000fc40003f84270 */
[----:B------:R-:W-:Y:S02]  /*64b0*/  FSEL R65, R56, -INF , P3 ;  /* 0xff80000038417808 */ /* 0x000fe40001800000 */
[----:B------:R-:W-:Y:S01]  /*64c0*/  FMNMX.FTZ R84, R64, R127, !PT ;  /* 0x0000007f40547209 */ /* 0x000fe20007810000 */
[----:B------:R5:W4:Y:S01]  /*64d0*/  MUFU.TANH R56, R80 ;  /* 0x0000005000387308 */ /* 0x000b220000002400 */
[----:B------:R-:W-:Y:S02]  /*64e0*/  ISETP.GT.AND P3, PT, R121, 0x88, PT ;  /* 0x000000887900780c */ /* 0x000fe40003f64270 */
[----:B-1----:R-:W-:Y:S02]  /*64f0*/  FSEL R68, R85, -INF , P4 ;  /* 0xff80000055447808 */ /* 0x002fe40002000000 */
[----:B---3--:R-:W-:Y:S01]  /*6500*/  FMNMX.FTZ R77, R65, R84, !PT ;  /* 0x00000054414d7209 */ /* 0x008fe20007810000 */
[----:B------:R-:W-:Y:S01]  /*6510*/  FMUL.FTZ R84, R0, R69 ;  /* 0x0000004500547220 */ /* 0x000fe20000410000 */
[----:B--2---:R-:W-:Y:S01]  /*6520*/  FSEL R69, R122, -INF , P3 ;  /* 0xff8000007a457808 */ /* 0x004fe20001800000 */
[----:B------:R-:W-:Y:S01]  /*6530*/  MUFU.TANH R59, R59 ;  /* 0x0000003b003b7308 */ /* 0x000fe20000002400 */
[----:B------:R-:W-:Y:S01]  /*6540*/  ISETP.GT.AND P4, PT, R121, 0x89, PT ;  /* 0x000000897900780c */ /* 0x000fe20003f84270 */
[----:B-----5:R-:W-:Y:S01]  /*6550*/  FMUL.FTZ R80, R0, R78 ;  /* 0x0000004e00507220 */ /* 0x020fe20000410000 */
[----:B------:R-:W-:-:S02]  /*6560*/  FMNMX.FTZ R122, R68, R77, !PT ;  /* 0x0000004d447a7209 */ /* 0x000fc40007810000 */
[----:B------:R-:W-:Y:S02]  /*6570*/  ISETP.GT.AND P3, PT, R121, 0x90, PT ;  /* 0x000000907900780c */ /* 0x000fe40003f64270 */
[----:B0-----:R-:W-:Y:S01]  /*6580*/  FSEL R77, R124, -INF , P4 ;  /* 0xff8000007c4d7808 */ /* 0x001fe20002000000 */
[----:B------:R0:W1:Y:S01]  /*6590*/  MUFU.TANH R126, R84 ;  /* 0x00000054007e7308 */ /* 0x0000620000002400 */
[----:B------:R-:W-:Y:S02]  /*65a0*/  FMNMX.FTZ R122, R69, R122, !PT ;  /* 0x0000007a457a7209 */ /* 0x000fe40007810000 */
[----:B------:R-:W-:Y:S02]  /*65b0*/  ISETP.GT.AND P4, PT, R121, 0x91, PT ;  /* 0x000000917900780c */ /* 0x000fe40003f84270 */
[----:B------:R-:W-:Y:S02]  /*65c0*/  FSEL R78, R125, -INF , P3 ;  /* 0xff8000007d4e7808 */ /* 0x000fe40001800000 */
[----:B------:R-:W-:Y:S01]  /*65d0*/  FMNMX.FTZ R85, R77, R122, !PT ;  /* 0x0000007a4d557209 */ /* 0x000fe20007810000 */
[----:B------:R-:W2:Y:S01]  /*65e0*/  MUFU.TANH R80, R80 ;  /* 0x0000005000507308 */ /* 0x000ea20000002400 */
[----:B------:R-:W-:Y:S01]  /*65f0*/  ISETP.GT.AND P3, PT, R121, 0x98, PT ;  /* 0x000000987900780c */ /* 0x000fe20003f64270 */
[----:B0-----:R-:W-:Y:S01]  /*6600*/  FMUL.FTZ R84, R0, R79 ;  /* 0x0000004f00547220 */ /* 0x001fe20000410000 */
[----:B----4-:R-:W-:-:S02]  /*6610*/  FSEL R81, R81, -INF , P4 ;  /* 0xff80000051517808 */ /* 0x010fc40002000000 */
[----:B------:R-:W-:Y:S02]  /*6620*/  FMNMX.FTZ R122, R78, R85, !PT ;  /* 0x000000554e7a7209 */ /* 0x000fe40007810000 */
[----:B------:R-:W-:Y:S01]  /*6630*/  ISETP.GT.AND P4, PT, R121, 0x99, PT ;  /* 0x000000997900780c */ /* 0x000fe20003f84270 */
[----:B------:R-:W0:Y:S01]  /*6640*/  MUFU.TANH R84, R84 ;  /* 0x0000005400547308 */ /* 0x000e220000002400 */
[----:B------:R-:W-:Y:S02]  /*6650*/  FSEL R79, R56, -INF , P3 ;  /* 0xff800000384f7808 */ /* 0x000fe40001800000 */
[----:B------:R-:W-:Y:S02]  /*6660*/  FMNMX.FTZ R122, R81, R122, !PT ;  /* 0x0000007a517a7209 */ /* 0x000fe40007810000 */
[----:B-1----:R-:W-:Y:S02]  /*6670*/  FSEL R85, R126, -INF , P4 ;  /* 0xff8000007e557808 */ /* 0x002fe40002000000 */
[----:B------:R-:W-:Y:S01]  /*6680*/  FMNMX.FTZ R122, R79, R122, !PT ;  /* 0x0000007a4f7a7209 */ /* 0x000fe20007810000 */
[----:B------:R-:W1:Y:S03]  /*6690*/  MUFU.TANH R62, R62 ;  /* 0x0000003e003e7308 */ /* 0x000e660000002400 */
[----:B------:R-:W-:-:S05]  /*66a0*/  FMNMX.FTZ R122, R85, R122, !PT ;  /* 0x0000007a557a7209 */ /* 0x000fca0007810000 */
[----:B------:R-:W3:Y:S01]  /*66b0*/  SHFL.BFLY PT, R121, R122, 0x2, 0x1f ;  /* 0x0c401f007a797f89 */ /* 0x000ee200000e0000 */
[----:B------:R-:W4:Y:S08]  /*66c0*/  MUFU.TANH R63, R63 ;  /* 0x0000003f003f7308 */ /* 0x000f300000002400 */
[----:B------:R-:W5:Y:S01]  /*66d0*/  MUFU.TANH R66, R66 ;  /* 0x0000004200427308 */ /* 0x000f620000002400 */
[----:B------:R-:W-:-:S07]  /*66e0*/  WARPGROUP.DEPBAR.LE gsb0, 0x0 ;  /* 0x00008000000079c5 */ /* 0x000fce0000010000 */
[----:B------:R-:W5:Y:S01]  /*66f0*/  MUFU.TANH R67, R67 ;  /* 0x0000004300437308 */ /* 0x000f620000002400 */
[----:B------:R-:W-:Y:S01]  /*6700*/  WARPGROUP.ARRIVE ;  /* 0x00000000000079c5 */ /* 0x000fe20000000000 */
[----:B---3--:R-:W-:-:S05]  /*6710*/  FMNMX.FTZ R121, R122, R121, !PT ;  /* 0x000000797a797209 */ /* 0x008fca0007810000 */
[----:B------:R-:W-:Y:S01]  /*6720*/  QGMMA.64x64x32.F32.E4M3.E4M3 R24, R140, gdesc[UR8], R24, gsb0 ;  /* 0x00e000088c187df3 */ /* 0x000fe20008000818 */
[----:B------:R-:W3:Y:S01]  /*6730*/  MUFU.TANH R70, R70 ;  /* 0x0000004600467308 */ /* 0x000ee20000002400 */
[----:B------:R-:W-:Y:S01]  /*6740*/  UIADD3 UR10, UR12, 0x200, URZ ;  /* 0x000002000c0a7890 */ /* 0x000fe2000fffe03f */
[----:B------:R-:W2:Y:S01]  /*6750*/  SHFL.BFLY PT, R56, R121, 0x1, 0x1f ;  /* 0x0c201f0079387f89 */ /* 0x000ea200000e0000 */
[----:B------:R-:W-:-:S05]  /*6760*/  UMOV UR11, 0xc0000010 ;  /* 0xc0000010000b7882 */ /* 0x000fca0000000000 */
[----:B------:R-:W3:Y:S01]  /*6770*/  MUFU.TANH R71, R71 ;  /* 0x0000004700477308 */ /* 0x000ee20000002400 */
[----:B--2---:R-:W-:Y:S01]  /*6780*/  FMNMX.FTZ R56, R121, R56, !PT ;  /* 0x0000003879387209 */ /* 0x004fe20007810000 */
[----:B------:R-:W-:-:S03]  /*6790*/  IMAD.U32 R121, RZ, RZ, UR16 ;  /* 0x00000010ff797e24 */ /* 0x000fc6000f8e00ff */
[C---:B------:R-:W-:Y:S01]  /*67a0*/  FSETP.NEU.FTZ.AND P3, PT, R56.reuse, -INF , PT ;  /* 0xff8000003800780b */ /* 0x040fe20003f7d000 */
[----:B------:R-:W-:-:S05]  /*67b0*/  FFMA.FTZ R122, R56, R121, -8 ;  /* 0xc1000000387a7423 */ /* 0x000fca0000010079 */
[----:B------:R-:W-:-:S05]  /*67c0*/  FSEL R122, R122, RZ, P3 ;  /* 0x000000ff7a7a7208 */ /* 0x000fca0001800000 */
[--C-:B------:R-:W-:Y:S01]  /*67d0*/  FFMA.FTZ R124, R123, UR16, -R122.reuse ;  /* 0x000000107b7c7c23 */ /* 0x100fe2000801087a */
[----:B------:R-:W-:-:S01]  /*67e0*/  FFMA.FTZ R121, R8, UR16, -R122 ;  /* 0x0000001008797c23 */ /* 0x000fc2000801087a */
[----:B------:R-:W2:Y:S01]  /*67f0*/  SHFL.IDX PT, R123, R98, 0x1, 0x1c1f ;  /* 0x003c1f00627b7f89 */ /* 0x000ea200000e0000 */
        /* <DEDUP_REMOVED lines=23> */
[----:B--2---:R-:W-:Y:S01]  /*6970*/  IADD3 R120, R123, -UR17, R120 ;  /* 0x800000117b787c10 */ /* 0x004fe2000fffe078 */
[----:B------:R-:W-:-:S01]  /*6980*/  FFMA.FTZ R123, R20, UR16, -R122 ;  /* 0x00000010147b7c23 */ /* 0x000fc2000801087a */
[--C-:B------:R-:W-:Y:S01]  /*6990*/  FFMA.FTZ R68, R68, UR16, -R122.reuse ;  /* 0x0000001044447c23 */ /* 0x100fe2000801087a */
[----:B------:R-:W-:-:S01]  /*69a0*/  FFMA.FTZ R69, R69, UR16, -R122 ;  /* 0x0000001045457c23 */ /* 0x000fc2000801087a */
[----:B------:R-:W-:Y:S01]  /*69b0*/  ISETP.GT.AND P4, PT, R120, RZ, PT ;  /* 0x000000ff7800720c */ /* 0x000fe20003f84270 */
[----:B------:R-:W-:-:S01]  /*69c0*/  FFMA.FTZ R79, R79, UR16, -R122 ;  /* 0x000000104f4f7c23 */ /* 0x000fc2000801087a */
[----:B------:R-:W-:Y:S01]  /*69d0*/  ISETP.GT.AND P5, PT, R120, 0x1, PT ;  /* 0x000000017800780c */ /* 0x000fe20003fa4270 */
[----:B------:R-:W-:Y:S01]  /*69e0*/  MUFU.EX2 R124, R124 ;  /* 0x0000007c007c7308 */ /* 0x000fe20000000800 */
[----:B------:R-:W-:Y:S01]  /*69f0*/  FSEL R20, R9, -INF , P4 ;  /* 0xff80000009147808 */ /* 0x000fe20002000000 */
[----:B------:R-:W-:-:S02]  /*6a00*/  WARPGROUP.DEPBAR.LE gsb0, 0x0 ;  /* 0x00008000000079c5 */ /* 0x000fc40000010000 */
[----:B------:R-:W-:Y:S01]  /*6a10*/  ISETP.GT.AND P4, PT, R120, 0x8, PT ;  /* 0x000000087800780c */ /* 0x000fe20003f84270 */
[----:B------:R-:W-:Y:S01]  /*6a20*/  WARPGROUP.ARRIVE ;  /* 0x00000000000079c5 */ /* 0x000fe20000000000 */
[----:B------:R-:W-:Y:S02]  /*6a30*/  FSEL R10, R10, -INF , P5 ;  /* 0xff8000000a0a7808 */ /* 0x000fe40002800000 */
[----:B------:R-:W-:Y:S01]  /*6a40*/  FMNMX.FTZ R19, R20, R3, !PT ;  /* 0x0000000314137209 */ /* 0x000fe20007810000 */
[----:B------:R2:W-:Y:S01]  /*6a50*/  MUFU.EX2 R9, R123 ;  /* 0x0000007b00097308 */ /* 0x0005e20000000800 */
[----:B------:R-:W-:Y:S01]  /*6a60*/  ISETP.GT.AND P5, PT, R120, 0x9, PT ;  /* 0x000000097800780c */ /* 0x000fe20003fa4270 */
[----:B------:R-:W-:Y:S01]  /*6a70*/  QGMMA.64x64x32.F32.E4M3.E4M3 R24, R136, gdesc[UR8], R24, gsb0 ;  /* 0x00e0000888187df3 */ /* 0x000fe20008000818 */
[----:B------:R-:W-:Y:S02]  /*6a80*/  FSEL R13, R13, -INF , P4 ;  /* 0xff8000000d0d7808 */ /* 0x000fe40002000000 */
[----:B------:R-:W-:-:S02]  /*6a90*/  FMNMX.FTZ R98, R10, R19, !PT ;  /* 0x000000130a627209 */ /* 0x000fc40007810000 */
[----:B------:R-:W-:Y:S01]  /*6aa0*/  ISETP.GT.AND P4, PT, R120, 0x10, PT ;  /* 0x000000107800780c */ /* 0x000fe20003f84270 */
[----:B------:R-:W-:Y:S01]  /*6ab0*/  MUFU.EX2 R121, R121 ;  /* 0x0000007900797308 */ /* 0x000fe20000000800 */
[----:B------:R-:W-:Y:S02]  /*6ac0*/  FSEL R19, R14, -INF , P5 ;  /* 0xff8000000e137808 */ /* 0x000fe40002800000 */
[----:B------:R-:W-:Y:S02]  /*6ad0*/  FMNMX.FTZ R98, R13, R98, !PT ;  /* 0x000000620d627209 */ /* 0x000fe40007810000 */
[----:B------:R-:W-:Y:S02]  /*6ae0*/  ISETP.GT.AND P5, PT, R120, 0x11, PT ;  /* 0x000000117800780c */ /* 0x000fe40003fa4270 */
[----:B------:R-:W-:Y:S01]  /*6af0*/  FSEL R17, R17, -INF , P4 ;  /* 0xff80000011117808 */ /* 0x000fe20002000000 */
[----:B------:R0:W-:Y:S01]  /*6b00*/  MUFU.EX2 R14, R104 ;  /* 0x00000068000e7308 */ /* 0x0001e20000000800 */
[----:B------:R-:W-:-:S02]  /*6b10*/  FMNMX.FTZ R98, R19, R98, !PT ;  /* 0x0000006213627209 */ /* 0x000fc40007810000 */
[----:B------:R-:W-:Y:S02]  /*6b20*/  ISETP.GT.AND P4, PT, R120, 0x18, PT ;  /* 0x000000187800780c */ /* 0x000fe40003f84270 */
[----:B------:R-:W-:Y:S02]  /*6b30*/  FSEL R18, R18, -INF , P5 ;  /* 0xff80000012127808 */ /* 0x000fe40002800000 */
[----:B--2---:R-:W-:Y:S01]  /*6b40*/  FMNMX.FTZ R123, R17, R98, !PT ;  /* 0x00000062117b7209 */ /* 0x004fe20007810000 */
[----:B------:R-:W-:Y:S01]  /*6b50*/  MUFU.EX2 R8, R8 ;  /* 0x0000000800087308 */ /* 0x000fe20000000800 */
[----:B------:R-:W-:Y:S02]  /*6b60*/  ISETP.GT.AND P5, PT, R120, 0x19, PT ;  /* 0x000000197800780c */ /* 0x000fe40003fa4270 */
[----:B------:R-:W-:Y:S02]  /*6b70*/  FSEL R21, R21, -INF , P4 ;  /* 0xff80000015157808 */ /* 0x000fe40002000000 */
[----:B0-----:R-:W-:-:S02]  /*6b80*/  FMNMX.FTZ R104, R18, R123, !PT ;  /* 0x0000007b12687209 */ /* 0x001fc40007810000 */
        /* <DEDUP_REMOVED lines=10> */
[----:B------:R-:W-:Y:S01]  /*6c30*/  FMNMX.FTZ R123, R106, R123, !PT ;  /* 0x0000007b6a7b7209 */ /* 0x000fe20007810000 */
[----:B------:R2:W-:Y:S01]  /*6c40*/  MUFU.EX2 R107, R109 ;  /* 0x0000006d006b7308 */ /* 0x0005e20000000800 */
[----:B------:R-:W-:Y:S01]  /*6c50*/  ISETP.GT.AND P5, PT, R120, 0x29, PT ;  /* 0x000000297800780c */ /* 0x000fe20003fa4270 */
[----:B0-----:R-:W-:Y:S01]  /*6c60*/  FFMA.FTZ R108, R112, UR16, -R122 ;  /* 0x00000010706c7c23 */ /* 0x001fe2000801087a */
[----:B------:R-:W-:Y:S02]  /*6c70*/  FSEL R110, R110, -INF , P4 ;  /* 0xff8000006e6e7808 */ /* 0x000fe40002000000 */
[----:B------:R-:W-:-:S02]  /*6c80*/  FMNMX.FTZ R123, R104, R123, !PT ;  /* 0x0000007b687b7209 */ /* 0x000fc40007810000 */
[----:B------:R-:W-:Y:S01]  /*6c90*/  ISETP.GT.AND P4, PT, R120, 0x30, PT ;  /* 0x000000307800780c */ /* 0x000fe20003f84270 */
[----:B------:R-:W-:Y:S01]  /*6ca0*/  MUFU.EX2 R12, R12 ;  /* 0x0000000c000c7308 */ /* 0x000fe20000000800 */
[----:B------:R-:W-:Y:S01]  /*6cb0*/  FSEL R111, R111, -INF , P5 ;  /* 0xff8000006f6f7808 */ /* 0x000fe20002800000 */
[--C-:B--2---:R-:W-:Y:S01]  /*6cc0*/  FFMA.FTZ R109, R113, UR16, -R122.reuse ;  /* 0x00000010716d7c23 */ /* 0x104fe2000801087a */
[----:B------:R-:W-:Y:S01]  /*6cd0*/  FMNMX.FTZ R112, R110, R123, !PT ;  /* 0x0000007b6e707209 */ /* 0x000fe20007810000 */
[----:B------:R-:W-:Y:S01]  /*6ce0*/  FFMA.FTZ R123, R116, UR16, -R122 ;  /* 0x00000010747b7c23 */ /* 0x000fe2000801087a */
[----:B------:R-:W-:Y:S02]  /*6cf0*/  ISETP.GT.AND P5, PT, R120, 0x31, PT ;  /* 0x000000317800780c */ /* 0x000fe40003fa4270 */
[----:B------:R-:W-:Y:S01]  /*6d00*/  FSEL R114, R114, -INF , P4 ;  /* 0xff80000072727808 */ /* 0x000fe20002000000 */
[----:B------:R-:W-:Y:S01]  /*6d10*/  MUFU.EX2 R15, R15 ;  /* 0x0000000f000f7308 */ /* 0x000fe20000000800 */
[----:B------:R-:W-:-:S02]  /*6d20*/  FMNMX.FTZ R113, R111, R112, !PT ;  /* 0x000000706f717209 */ /* 0x000fc40007810000 */
[----:B------:R-:W-:Y:S02]  /*6d30*/  ISETP.GT.AND P4, PT, R120, 0x38, PT ;  /* 0x000000387800780c */ /* 0x000fe40003f84270 */
[----:B------:R-:W-:Y:S02]  /*6d40*/  FSEL R115, R115, -INF , P5 ;  /* 0xff80000073737808 */ /* 0x000fe40002800000 */
[----:B------:R-:W-:Y:S01]  /*6d50*/  FMNMX.FTZ R112, R114, R113, !PT ;  /* 0x0000007172707209 */ /* 0x000fe20007810000 */
[----:B------:R-:W-:Y:S01]  /*6d60*/  MUFU.EX2 R16, R16 ;  /* 0x0000001000107308 */ /* 0x000fe20000000800 */
[----:B------:R-:W-:Y:S02]  /*6d70*/  ISETP.GT.AND P5, PT, R120, 0x39, PT ;  /* 0x000000397800780c */ /* 0x000fe40003fa4270 */
[----:B------:R-:W-:Y:S02]  /*6d80*/  FSEL R118, R118, -INF , P4 ;  /* 0xff80000076767808 */ /* 0x000fe40002000000 */
[----:B------:R-:W-:-:S02]  /*6d90*/  FMNMX.FTZ R113, R115, R112, !PT ;  /* 0x0000007073717209 */ /* 0x000fc40007810000 */
[----:B------:R-:W-:Y:S01]  /*6da0*/  ISETP.GT.AND P4, PT, R120, 0x40, PT ;  /* 0x000000407800780c */ /* 0x000fe20003f84270 */
[----:B------:R0:W-:Y:S01]  /*6db0*/  MUFU.EX2 R112, R123 ;  /* 0x0000007b00707308 */ /* 0x0001e20000000800 */
[----:B------:R-:W-:Y:S01]  /*6dc0*/  FSEL R119, R119, -INF , P5 ;  /* 0xff80000077777808 */ /* 0x000fe20002800000 */
[----:B------:R-:W-:Y:S02]  /*6dd0*/  WARPGROUP.DEPBAR.LE gsb0, 0x0 ;  /* 0x00008000000079c5 */ /* 0x000fe40000010000 */
[----:B------:R-:W-:Y:S02]  /*6de0*/  FMNMX.FTZ R116, R118, R113, !PT ;  /* 0x0000007176747209 */ /* 0x000fe40007810000 */
[----:B------:R-:W-:Y:S02]  /*6df0*/  ISETP.GT.AND P5, PT, R120, 0x41, PT ;  /* 0x000000417800780c */ /* 0x000fe40003fa4270 */
[----:B------:R-:W-:Y:S01]  /*6e00*/  FSEL R90, R90, -INF , P4 ;  /* 0xff8000005a5a7808 */ /* 0x000fe20002000000 */
[----:B0-----:R-:W-:Y:S01]  /*6e10*/  FFMA.FTZ R123, R100, UR16, -R122 ;  /* 0x00000010647b7c23 */ /* 0x001fe2000801087a */
[----:B------:R-:W-:Y:S01]  /*6e20*/  FMNMX.FTZ R117, R119, R116, !PT ;  /* 0x0000007477757209 */ /* 0x000fe20007810000 */
[----:B------:R-:W-:Y:S01]  /*6e30*/  MUFU.EX2 R105, R105 ;  /* 0x0000006900697308 */ /* 0x000fe20000000800 */
[----:B------:R-:W-:-:S02]  /*6e40*/  ISETP.GT.AND P4, PT, R120, 0x48, PT ;  /* 0x000000487800780c */ /* 0x000fc40003f84270 */
[----:B------:R-:W-:Y:S02]  /*6e50*/  FSEL R113, R91, -INF , P5 ;  /* 0xff8000005b717808 */ /* 0x000fe40002800000 */
[----:B------:R-:W-:Y:S02]  /*6e60*/  FMNMX.FTZ R116, R90, R117, !PT ;  /* 0x000000755a747209 */ /* 0x000fe40007810000 */
[----:B------:R-:W-:Y:S01]  /*6e70*/  ISETP.GT.AND P5, PT, R120, 0x49, PT ;  /* 0x000000497800780c */ /* 0x000fe20003fa4270 */
[----:B------:R-:W-:Y:S01]  /*6e80*/  MUFU.EX2 R108, R108 ;  /* 0x0000006c006c7308 */ /* 0x000fe20000000800 */
[----:B------:R-:W-:Y:S02]  /*6e90*/  FSEL R94, R94, -INF , P4 ;  /* 0xff8000005e5e7808 */ /* 0x000fe40002000000 */
[----:B------:R-:W-:Y:S02]  /*6ea0*/  FMNMX.FTZ R117, R113, R116, !PT ;  /* 0x0000007471757209 */ /* 0x000fe40007810000 */
[----:B------:R-:W-:-:S02]  /*6eb0*/  ISETP.GT.AND P4, PT, R120, 0x50, PT ;  /* 0x000000507800780c */ /* 0x000fc40003f84270 */
[----:B------:R-:W-:Y:S01]  /*6ec0*/  FSEL R95, R95, -INF , P5 ;  /* 0xff8000005f5f7808 */ /* 0x000fe20002800000 */
[----:B------:R-:W-:Y:S01]  /*6ed0*/  MUFU.EX2 R109, R109 ;  /* 0x0000006d006d7308 */ /* 0x000fe20000000800 */
[----:B------:R-:W-:Y:S02]  /*6ee0*/  FMNMX.FTZ R116, R94, R117, !PT ;  /* 0x000000755e747209 */ /* 0x000fe40007810000 */
[----:B------:R-:W-:Y:S02]  /*6ef0*/  ISETP.GT.AND P5, PT, R120, 0x51, PT ;  /* 0x000000517800780c */ /* 0x000fe40003fa4270 */
[----:B------:R-:W-:Y:S02]  /*6f00*/  FSEL R6, R6, -INF , P4 ;  /* 0xff80000006067808 */ /* 0x000fe40002000000 */
        /* <DEDUP_REMOVED lines=13> */
[C---:B------:R-:W-:Y:S02]  /*6fe0*/  ISETP.GT.AND P5, PT, R120.reuse, 0x61, PT ;  /* 0x000000617800780c */ /* 0x040fe40003fa4270 */
        /* <DEDUP_REMOVED lines=24> */
[----:B------:R-:W-:Y:S01]  /*7170*/  FMNMX.FTZ R117, R83, R116, !PT ;  /* 0x0000007453757209 */ /* 0x000fe20007810000 */
[----:B------:R-:W-:-:S01]  /*7180*/  FFMA.FTZ R116, R101, UR16, -R122 ;  /* 0x0000001065747c23 */ /* 0x000fc2000801087a */
        /* <DEDUP_REMOVED lines=10> */
[----:B------:R-:W-:Y:S01]  /*7230*/  FMNMX.FTZ R126, R58, R117, !PT ;  /* 0x000000753a7e7209 */ /* 0x000fe20007810000 */
[----:B------:R-:W-:Y:S01]  /*7240*/  FFMA.FTZ R117, R75, UR16, -R122 ;  /* 0x000000104b757c23 */ /* 0x000fe2000801087a */
[----:B------:R-:W-:Y:S01]  /*7250*/  ISETP.GT.AND P5, PT, R120, 0x89, PT ;  /* 0x000000897800780c */ /* 0x000fe20003fa4270 */
[----:B------:R-:W-:Y:S01]  /*7260*/  MUFU.EX2 R116, R116 ;  /* 0x0000007400747308 */ /* 0x000fe20000000800 */
[----:B-1----:R-:W-:Y:S02]  /*7270*/  FSEL R62, R62, -INF , P4 ;  /* 0xff8000003e3e7808 */ /* 0x002fe40002000000 */
[----:B------:R-:W-:Y:S02]  /*7280*/  FMNMX.FTZ R101, R59, R126, !PT ;  /* 0x0000007e3b657209 */ /* 0x000fe40007810000 */
[----:B------:R-:W-:-:S02]  /*7290*/  ISETP.GT.AND P4, PT, R120, 0x90, PT ;  /* 0x000000907800780c */ /* 0x000fc40003f84270 */
[----:B----4-:R-:W-:Y:S01]  /*72a0*/  FSEL R63, R63, -INF , P5 ;  /* 0xff8000003f3f7808 */ /* 0x010fe20002800000 */
[----:B------:R-:W-:Y:S01]  /*72b0*/  MUFU.EX2 R76, R76 ;  /* 0x0000004c004c7308 */ /* 0x000fe20000000800 */
[----:B------:R-:W-:Y:S02]  /*72c0*/  FMNMX.FTZ R126, R62, R101, !PT ;  /* 0x000000653e7e7209 */ /* 0x000fe40007810000 */
[----:B------:R-:W-:Y:S02]  /*72d0*/  ISETP.GT.AND P5, PT, R120, 0x91, PT ;  /* 0x000000917800780c */ /* 0x000fe40003fa4270 */
[----:B-----5:R-:W-:Y:S02]  /*72e0*/  FSEL R66, R66, -INF , P4 ;  /* 0xff80000042427808 */ /* 0x020fe40002000000 */
[----:B------:R-:W-:Y:S01]  /*72f0*/  FMNMX.FTZ R101, R63, R126, !PT ;  /* 0x0000007e3f657209 */ /* 0x000fe20007810000 */
[----:B------:R-:W-:Y:S01]  /*7300*/  MUFU.EX2 R60, R60 ;  /* 0x0000003c003c7308 */ /* 0x000fe20000000800 */
[----:B------:R-:W-:-:S02]  /*7310*/  ISETP.GT.AND P4, PT, R120, 0x98, PT ;  /* 0x000000987800780c */ /* 0x000fc40003f84270 */
[----:B------:R-:W-:Y:S02]  /*7320*/  FSEL R67, R67, -INF , P5 ;  /* 0xff80000043437808 */ /* 0x000fe40002800000 */
[----:B------:R-:W-:Y:S02]  /*7330*/  FMNMX.FTZ R126, R66, R101, !PT ;  /* 0x00000065427e7209 */ /* 0x000fe40007810000 */
[----:B------:R-:W-:Y:S01]  /*7340*/  ISETP.GT.AND P5, PT, R120, 0x99, PT ;  /* 0x000000997800780c */ /* 0x000fe20003fa4270 */
[----:B------:R-:W-:Y:S01]  /*7350*/  MUFU.EX2 R61, R61 ;  /* 0x0000003d003d7308 */ /* 0x000fe20000000800 */
[----:B---3--:R-:W-:Y:S02]  /*7360*/  FSEL R70, R70, -INF , P4 ;  /* 0xff80000046467808 */ /* 0x008fe40002000000 */
[----:B------:R-:W-:Y:S02]  /*7370*/  FMNMX.FTZ R101, R67, R126, !PT ;  /* 0x0000007e43657209 */ /* 0x000fe40007810000 */
[----:B------:R-:W-:-:S02]  /*7380*/  FSEL R75, R71, -INF , P5 ;  /* 0xff800000474b7808 */ /* 0x000fc40002800000 */
[----:B------:R-:W-:Y:S01]  /*7390*/  FMNMX.FTZ R120, R70, R101, !PT ;  /* 0x0000006546787209 */ /* 0x000fe20007810000 */
[----:B------:R-:W-:-:S01]  /*73a0*/  FFMA.FTZ R101, R57, UR16, -R122 ;  /* 0x0000001039657c23 */ /* 0x000fc2000801087a */
[----:B------:R0:W-:Y:S02]  /*73b0*/  MUFU.EX2 R71, R117 ;  /* 0x0000007500477308 */ /* 0x0001e40000000800 */
[----:B------:R-:W-:-:S05]  /*73c0*/  FMNMX.FTZ R120, R75, R120, !PT ;  /* 0x000000784b787209 */ /* 0x000fca0007810000 */
[----:B------:R-:W1:Y:S01]  /*73d0*/  SHFL.BFLY PT, R57, R120, 0x2, 0x1f ;  /* 0x0c401f0078397f89 */ /* 0x000e6200000e0000 */
[----:B------:R-:W-:Y:S08]  /*73e0*/  MUFU.EX2 R101, R101 ;  /* 0x0000006500657308 */ /* 0x000ff00000000800 */
[----:B------:R-:W-:Y:S08]  /*73f0*/  MUFU.EX2 R64, R64 ;  /* 0x0000004000407308 */ /* 0x000ff00000000800 */
[----:B------:R-:W-:Y:S01]  /*7400*/  MUFU.EX2 R65, R65 ;  /* 0x0000004100417308 */ /* 0x000fe20000000800 */
[----:B-1----:R-:W-:Y:S01]  /*7410*/  FMNMX.FTZ R57, R120, R57, !PT ;  /* 0x0000003978397209 */ /* 0x002fe20007810000 */
[--C-:B------:R-:W-:Y:S01]  /*7420*/  FFMA.FTZ R120, R77, UR16, -R122.reuse ;  /* 0x000000104d787c23 */ /* 0x100fe2000801087a */
[----:B------:R-:W-:-:S01]  /*7430*/  FFMA.FTZ R77, R78, UR16, -R122 ;  /* 0x000000104e4d7c23 */ /* 0x000fc2000801087a */
[--C-:B------:R-:W-:Y:S01]  /*7440*/  FFMA.FTZ R78, R81, UR16, -R122.reuse ;  /* 0x00000010514e7c23 */ /* 0x100fe2000801087a */
[----:B------:R-:W-:-:S01]  /*7450*/  FFMA.FTZ R122, R85, UR16, -R122 ;  /* 0x00000010557a7c23 */ /* 0x000fc2000801087a */
[----:B------:R-:W1:Y:S02]  /*7460*/  SHFL.BFLY PT, R126, R57, 0x1, 0x1f ;  /* 0x0c201f00397e7f89 */ /* 0x000e6400000e0000 */
[----:B------:R-:W-:Y:S08]  /*7470*/  MUFU.EX2 R68, R68 ;  /* 0x0000004400447308 */ /* 0x000ff00000000800 */
[----:B------:R-:W-:Y:S08]  /*7480*/  MUFU.EX2 R69, R69 ;  /* 0x0000004500457308 */ /* 0x000ff00000000800 */
[----:B------:R-:W-:Y:S01]  /*7490*/  MUFU.EX2 R120, R120 ;  /* 0x0000007800787308 */ /* 0x000fe20000000800 */
[----:B-1----:R-:W-:Y:S01]  /*74a0*/  FMNMX.FTZ R57, R57, R126, !PT ;  /* 0x0000007e39397209 */ /* 0x002fe20007810000 */
[----:B------:R-:W-:-:S06]  /*74b0*/  IMAD.U32 R126, RZ, RZ, UR16 ;  /* 0x00000010ff7e7e24 */ /* 0x000fcc000f8e00ff */
[----:B------:R-:W-:Y:S01]  /*74c0*/  MUFU.EX2 R77, R77 ;  /* 0x0000004d004d7308 */ /* 0x000fe20000000800 */
[C---:B------:R-:W-:Y:S01]  /*74d0*/  FSETP.NEU.FTZ.AND P4, PT, R57.reuse, -INF , PT ;  /* 0xff8000003900780b */ /* 0x040fe20003f9d000 */
[----:B------:R-:W-:-:S05]  /*74e0*/  FFMA.FTZ R81, R57, R126, -8 ;  /* 0xc100000039517423 */ /* 0x000fca000001007e */
[----:B------:R-:W-:Y:S01]  /*74f0*/  FSEL R81, R81, RZ, P4 ;  /* 0x000000ff51517208 */ /* 0x000fe20002000000 */
[----:B------:R-:W-:Y:S04]  /*7500*/  MUFU.EX2 R78, R78 ;  /* 0x0000004e004e7308 */ /* 0x000fe80000000800 */
[----:B0-----:R-:W-:-:S01]  /*7510*/  FFMA.FTZ R117, R119, UR16, -R81 ;  /* 0x0000001077757c23 */ /* 0x001fc20008010851 */
[----:B------:R-:W-:Y:S01]  /*7520*/  FSEL R119, R56, RZ, P3 ;  /* 0x000000ff38777208 */ /* 0x000fe20001800000 */
[----:B------:R-:W-:-:S01]  /*7530*/  FFMA.FTZ R85, R20, UR16, -R81 ;  /* 0x0000001014557c23 */ /* 0x000fc20008010851 */
[--C-:B------:R-:W-:Y:S01]  /*7540*/  FFMA.FTZ R10, R10, UR16, -R81.reuse ;  /* 0x000000100a0a7c23 */ /* 0x100fe20008010851 */
[----:B------:R-:W-:-:S01]  /*7550*/  FFMA.FTZ R13, R13, UR16, -R81 ;  /* 0x000000100d0d7c23 */ /* 0x000fc20008010851 */
[----:B------:R-:W-:Y:S01]  /*7560*/  FFMA.FTZ R20, R19, UR16, -R81 ;  /* 0x0000001013147c23 */ /* 0x000fe20008010851 */
[----:B------:R-:W-:-:S01]  /*7570*/  FADD.FTZ R119, -R119, R2 ;  /* 0x0000000277777221 */ /* 0x000fc20000010100 */
[--C-:B------:R-:W-:Y:S01]  /*7580*/  FFMA.FTZ R2, R94, UR16, -R81.reuse ;  /* 0x000000105e027c23 */ /* 0x100fe20008010851 */
[----:B------:R-:W-:Y:S01]  /*7590*/  FSEL R94, R57, RZ, P4 ;  /* 0x000000ff395e7208 */ /* 0x000fe20002000000 */
[----:B------:R-:W-:Y:S01]  /*75a0*/  MUFU.EX2 R85, R85 ;  /* 0x0000005500557308 */ /* 0x000fe20000000800 */
[----:B------:R-:W-:Y:S01]  /*75b0*/  FMUL.FTZ R119, R119, UR16 ;  /* 0x0000001077777c20 */ /* 0x000fe20008410000 */
[--C-:B------:R-:W-:Y:S01]  /*75c0*/  FFMA.FTZ R17, R17, UR16, -R81.reuse ;  /* 0x0000001011117c23 */ /* 0x100fe20008010851 */
[----:B------:R-:W-:-:S01]  /*75d0*/  FFMA.FTZ R19, R21, UR16, -R81 ;  /* 0x0000001015137c23 */ /* 0x000fc20008010851 */
[----:B------:R-:W-:Y:S01]  /*75e0*/  FADD.FTZ R94, -R94, R3 ;  /* 0x000000035e5e7221 */ /* 0x000fe20000010100 */
[----:B------:R-:W-:-:S01]  /*75f0*/  FFMA.FTZ R21, R106, UR16, -R81 ;  /* 0x000000106a157c23 */ /* 0x000fc20008010851 */
[--C-:B------:R-:W-:Y:S01]  /*7600*/  FFMA.FTZ R106, R110, UR16, -R81.reuse ;  /* 0x000000106e6a7c23 */ /* 0x100fe20008010851 */
[----:B------:R-:W-:-:S01]  /*7610*/  FFMA.FTZ R18, R18, UR16, -R81 ;  /* 0x0000001012127c23 */ /* 0x000fc20008010851 */
[----:B------:R-:W-:Y:S01]  /*7620*/  FMUL.FTZ R94, R94, UR16 ;  /* 0x000000105e5e7c20 */ /* 0x000fe20008410000 */
        /* <DEDUP_REMOVED lines=20> */
[----:B------:R-:W-:Y:S01]  /*7770*/  FFMA.FTZ R82, R82, UR16, -R81 ;  /* 0x0000001052527c23 */ /* 0x000fe20008010851 */
[----:B------:R-:W-:-:S01]  /*7780*/  FADD.FTZ R119, R121, R118 ;  /* 0x0000007679777221 */ /* 0x000fc20000010000 */
[--C-:B------:R-:W-:Y:S01]  /*7790*/  FFMA.FTZ R83, R83, UR16, -R81.reuse ;  /* 0x0000001053537c23 */ /* 0x100fe20008010851 */
[----:B------:R-:W-:-:S01]  /*77a0*/  FFMA.FTZ R58, R58, UR16, -R81 ;  /* 0x000000103a3a7c23 */ /* 0x000fc20008010851 */
[----:B------:R-:W0:Y:S01]  /*77b0*/  MUFU.EX2 R13, R13 ;  /* 0x0000000d000d7308 */ /* 0x000e220000000800 */
[----:B-1----:R-:W-:-:S01]  /*77c0*/  FFMA.FTZ R5, R94, R4, R85 ;  /* 0x000000045e057223 */ /* 0x002fc20000010055 */
[----:B------:R-:W-:Y:S01]  /*77d0*/  FADD.FTZ R118, R8, R119 ;  /* 0x0000007708767221 */ /* 0x000fe20000010000 */
[----:B------:R-:W-:-:S01]  /*77e0*/  FFMA.FTZ R59, R59, UR16, -R81 ;  /* 0x000000103b3b7c23 */ /* 0x000fc20008010851 */
[--C-:B------:R-:W-:Y:S01]  /*77f0*/  FFMA.FTZ R62, R62, UR16, -R81.reuse ;  /* 0x000000103e3e7c23 */ /* 0x100fe20008010851 */
[----:B------:R-:W-:-:S01]  /*7800*/  FFMA.FTZ R63, R63, UR16, -R81 ;  /* 0x000000103f3f7c23 */ /* 0x000fc20008010851 */
[----:B------:R-:W-:Y:S01]  /*7810*/  FADD.FTZ R119, R11, R118 ;  /* 0x000000760b777221 */ /* 0x000fe20000010000 */
[----:B------:R-:W-:-:S01]  /*7820*/  FFMA.FTZ R66, R66, UR16, -R81 ;  /* 0x0000001042427c23 */ /* 0x000fc20008010851 */
[----:B------:R-:W1:Y:S01]  /*7830*/  MUFU.EX2 R20, R20 ;  /* 0x0000001400147308 */ /* 0x000e620000000800 */
[----:B--2---:R-:W-:-:S01]  /*7840*/  FADD.FTZ R4, R10, R5 ;  /* 0x000000050a047221 */ /* 0x004fc20000010000 */
[----:B------:R-:W-:Y:S01]  /*7850*/  FADD.FTZ R118, R12, R119 ;  /* 0x000000770c767221 */ /* 0x000fe20000010000 */
[----:B------:R-:W-:-:S01]  /*7860*/  FFMA.FTZ R67, R67, UR16, -R81 ;  /* 0x0000001043437c23 */ /* 0x000fc20008010851 */
[--C-:B------:R-:W-:Y:S01]  /*7870*/  FFMA.FTZ R70, R70, UR16, -R81.reuse ;  /* 0x0000001046467c23 */ /* 0x100fe20008010851 */
[----:B------:R-:W-:-:S01]  /*7880*/  FFMA.FTZ R75, R75, UR16, -R81 ;  /* 0x000000104b4b7c23 */ /* 0x000fc20008010851 */
[----:B------:R-:W-:-:S02]  /*7890*/  FADD.FTZ R119, R15, R118 ;  /* 0x000000760f777221 */ /* 0x000fc40000010000 */
[----:B------:R-:W2:Y:S01]  /*78a0*/  MUFU.EX2 R17, R17 ;  /* 0x0000001100117308 */ /* 0x000ea20000000800 */
[----:B0-----:R-:W-:-:S01]  /*78b0*/  FADD.FTZ R5, R13, R4 ;  /* 0x000000040d057221 */ /* 0x001fc20000010000 */
[----:B------:R-:W-:-:S04]  /*78c0*/  FADD.FTZ R118, R16, R119 ;  /* 0x0000007710767221 */ /* 0x000fc80000010000 */
[----:B------:R-:W-:Y:S02]  /*78d0*/  FADD.FTZ R119, R9, R118 ;  /* 0x0000007609777221 */ /* 0x000fe40000010000 */
[----:B------:R-:W0:Y:S01]  /*78e0*/  MUFU.EX2 R18, R18 ;  /* 0x0000001200127308 */ /* 0x000e220000000800 */
[----:B-1----:R-:W-:-:S01]  /*78f0*/  FADD.FTZ R4, R20, R5 ;  /* 0x0000000514047221 */ /* 0x002fc20000010000 */
[----:B------:R-:W-:Y:S01]  /*7900*/  FADD.FTZ R118, R14, R119 ;  /* 0x000000770e767221 */ /* 0x000fe20000010000 */
[----:B------:R-:W-:-:S03]  /*7910*/  FFMA.FTZ R119, R84, UR16, -R81 ;  /* 0x0000001054777c23 */ /* 0x000fc60008010851 */
[----:B------:R-:W-:Y:S02]  /*7920*/  FADD.FTZ R123, R105, R118 ;  /* 0x00000076697b7221 */ /* 0x000fe40000010000 */
        /* <DEDUP_REMOVED lines=10> */
[----:B------:R-:W-:-:S06]  /*79d0*/  FADD.FTZ R4, R22, R123 ;  /* 0x0000007b16047221 */ /* 0x000fcc0000010000 */
[----:B------:R-:W0:Y:S01]  /*79e0*/  MUFU.EX2 R111, R111 ;  /* 0x0000006f006f7308 */ /* 0x000e220000000800 */
[----:B-1----:R-:W-:-:S07]  /*79f0*/  FADD.FTZ R5, R104, R5 ;  /* 0x0000000568057221 */ /* 0x002fce0000010000 */
        /* <DEDUP_REMOVED lines=22> */
[----:B------:R-:W-:Y:S01]  /*7b60*/  FFMA.FTZ R84, R86, UR16, -R81 ;  /* 0x0000001056547c23 */ /* 0x000fe20008010851 */
[----:B------:R-:W-:-:S05]  /*7b70*/  FADD.FTZ R4, R97, R4 ;  /* 0x0000000461047221 */ /* 0x000fca0000010000 */
        /* <DEDUP_REMOVED lines=13> */
[----:B-1----:R-:W-:-:S01]  /*7c50*/  FADD.FTZ R5, R99, R86 ;  /* 0x0000005663057221 */ /* 0x002fc20000010000 */
[----:B------:R-:W-:-:S06]  /*7c60*/  FADD.FTZ R86, R116, R125 ;  /* 0x0000007d74567221 */ /* 0x000fcc0000010000 */
[----:B------:R-:W1:Y:S01]  /*7c70*/  MUFU.EX2 R73, R73 ;  /* 0x0000004900497308 */ /* 0x000e620000000800 */
[----:B--2---:R-:W-:-:S01]  /*7c80*/  FADD.FTZ R4, R102, R5 ;  /* 0x0000000566047221 */ /* 0x004fc20000010000 */
[----:B------:R-:W-:-:S06]  /*7c90*/  FADD.FTZ R5, R7, R86 ;  /* 0x0000005607057221 */ /* 0x000fcc0000010000 */
        /* <DEDUP_REMOVED lines=8> */
[----:B------:R-:W-:-:S06]  /*7d20*/  FADD.FTZ R86, R76, R5 ;  /* 0x000000054c567221 */ /* 0x000fcc0000010000 */
        /* <DEDUP_REMOVED lines=14> */
[----:B------:R-:W-:-:S06]  /*7e10*/  FADD.FTZ R81, R69, R100 ;  /* 0x0000006445517221 */ /* 0x000fcc0000010000 */
[----:B------:R-:W0:Y:S01]  /*7e20*/  MUFU.EX2 R58, R58 ;  /* 0x0000003a003a7308 */ /* 0x000e220000000800 */
[----:B-1----:R-:W-:-:S07]  /*7e30*/  FADD.FTZ R4, R84, R5 ;  /* 0x0000000554047221 */ /* 0x002fce0000010000 */
[----:B------:R-:W1:Y:S01]  /*7e40*/  MUFU.EX2 R59, R59 ;  /* 0x0000003b003b7308 */ /* 0x000e620000000800 */
[----:B--2---:R-:W-:-:S01]  /*7e50*/  FADD.FTZ R5, R123, R4 ;  /* 0x000000047b057221 */ /* 0x004fc20000010000 */
[----:B------:R-:W-:-:S04]  /*7e60*/  IMAD.U32 R4, RZ, RZ, UR19 ;  /* 0x00000013ff047e24 */ /* 0x000fc8000f8e00ff */
[----:B------:R-:W-:Y:S02]  /*7e70*/  @!P1 VIADD R4, R4, 0x12440 ;  /* 0x0001244004049836 */ /* 0x000fe40000000000 */
[----:B------:R-:W2:Y:S01]  /*7e80*/  MUFU.EX2 R62, R62 ;  /* 0x0000003e003e7308 */ /* 0x000ea20000000800 */
[----:B0-----:R-:W-:-:S02]  /*7e90*/  FADD.FTZ R86, R58, R5 ;  /* 0x000000053a567221 */ /* 0x001fc40000010000 */
[----:B------:R-:W-:-:S04]  /*7ea0*/  @!P1 PRMT R4, RZ, 0x654, R4 ;  /* 0x00000654ff049816 */ /* 0x000fc80000000004 */
[----:B------:R0:W-:Y:S01]  /*7eb0*/  @!P1 SYNCS.ARRIVE.TRANS64.RED.A1T0 RZ, [R4+URZ], RZ ;  /* 0x000000ff04ff99a7 */ /* 0x0001e2000810043f */
[----:B------:R-:W3:Y:S01]  /*7ec0*/  MUFU.EX2 R63, R63 ;  /* 0x0000003f003f7308 */ /* 0x000ee20000000800 */
[----:B-1----:R-:W-:-:S01]  /*7ed0*/  FADD.FTZ R5, R59, R86 ;  /* 0x000000563b057221 */ /* 0x002fc20000010000 */
[----:B0-----:R-:W-:-:S06]  /*7ee0*/  FADD.FTZ R4, R120, R81 ;  /* 0x0000005178047221 */ /* 0x001fcc0000010000 */
[----:B------:R-:W0:Y:S01]  /*7ef0*/  MUFU.EX2 R66, R66 ;  /* 0x0000004200427308 */ /* 0x000e220000000800 */
[----:B--2---:R-:W-:-:S01]  /*7f00*/  FADD.FTZ R86, R62, R5 ;  /* 0x000000053e567221 */ /* 0x004fc20000010000 */
[----:B------:R-:W-:-:S06]  /*7f10*/  FADD.FTZ R81, R77, R4 ;  /* 0x000000044d517221 */ /* 0x000fcc0000010000 */
[----:B------:R-:W1:Y:S01]  /*7f20*/  MUFU.EX2 R67, R67 ;  /* 0x0000004300437308 */ /* 0x000e620000000800 */
[----:B---3--:R-:W-:-:S01]  /*7f30*/  FADD.FTZ R5, R63, R86 ;  /* 0x000000563f057221 */ /* 0x008fc20000010000 */
[----:B------:R-:W-:-:S06]  /*7f40*/  FADD.FTZ R86, R78, R81 ;  /* 0x000000514e567221 */ /* 0x000fcc0000010000 */
        /* <DEDUP_REMOVED lines=8> */
[----:B-1----:R-:W-:-:S03]  /*7fd0*/  FADD.FTZ R5, R122, R81 ;  /* 0x000000517a057221 */ /* 0x002fc60000010000 */
[----:B--2---:R-:W-:Y:S01]  /*7fe0*/  FADD.FTZ R4, R75, R4 ;  /* 0x000000044b047221 */ /* 0x004fe20000010000 */
[----:B------:R-:W-:Y:S06]  /*7ff0*/  @!P0 BRA `(.L_x_1532) ;  /* 0x0000000000048947 */ /* 0x000fec0003800000 */
[----:B------:R-:W-:Y:S01]  /*8000*/  BPT.TRAP 0x1 ;  /* 0x000000040000795c */ /* 0x000fe20000300000 */
.L_x_1532:
        /* <DEDUP_REMOVED lines=8> */
[----:B------:R-:W-:Y:S01]  /*8090*/  UMOV UR23, UR4 ;  /* 0x0000000400177c82 */ /* 0x000fe20008000000 */
[----:B------:R-:W-:Y:S01]  /*80a0*/  F2FP.SATFINITE.E4M3.F32.PACK_AB_MERGE_C R9, R9, R16, RZ ;  /* 0x000000100909723e */ /* 0x000fe200048070ff */
[----:B------:R-:W-:Y:S01]  /*80b0*/  UMOV UR22, UR7 ;  /* 0x0000000700167c82 */ /* 0x000fe20008000000 */
        /* <DEDUP_REMOVED lines=55> */
[-C--:B------:R-:W-:Y:S01]  /*8430*/  FMUL.FTZ R46, R46, R94.reuse ;  /* 0x0000005e2e2e7220 */ /* 0x080fe20000410000 */
        /* <DEDUP_REMOVED lines=11> */
[----:B------:R-:W-:Y:S01]  /*84f0*/  IMAD.MOV.U32 R3, RZ, RZ, R57 ;  /* 0x000000ffff037224 */ /* 0x000fe200078e0039 */
[----:B------:R-:W-:Y:S01]  /*8500*/  F2FP.SATFINITE.E4M3.F32.PACK_AB_MERGE_C R138, R78, R77, R79 ;  /* 0x0000004d4e8a723e */ /* 0x000fe2000480704f */
[----:B------:R-:W-:Y:S01]  /*8510*/  IMAD.MOV.U32 R2, RZ, RZ, R56 ;  /* 0x000000ffff027224 */ /* 0x000fe200078e0038 */
[----:B------:R-:W-:Y:S01]  /*8520*/  F2FP.SATFINITE.E4M3.F32.PACK_AB_MERGE_C R139, R67, R66, R70 ;  /* 0x00000042438b723e */ /* 0x000fe20004807046 */
[----:B------:R-:W-:Y:S06]  /*8530*/  @P3 BRA `(.L_x_1533) ;  /* 0xffffffc800243947 */ /* 0x000fec000383ffff */
[----:B------:R0:W-:Y:S01]  /*8540*/  STL [R1+0x20], R28 ;  /* 0x0000201c01007387 */ /* 0x0001e20000100800 */
[----:B------:R-:W-:Y:S01]  /*8550*/  MOV R21, R24 ;  /* 0x0000001800157202 */ /* 0x000fe20000000f00 */
[----:B------:R-:W-:Y:S01]  /*8560*/  IMAD.MOV.U32 R22, RZ, RZ, R25 ;  /* 0x000000ffff167224 */ /* 0x000fe200078e0019 */
[----:B------:R-:W-:Y:S01]  /*8570*/  MOV R11, R35 ;  /* 0x00000023000b7202 */ /* 0x000fe20000000f00 */
[----:B------:R0:W-:Y:S01]  /*8580*/  STL [R1+0x24], R29 ;  /* 0x0000241d01007387 */ /* 0x0001e20000100800 */
[----:B------:R-:W-:Y:S01]  /*8590*/  IMAD.MOV.U32 R8, RZ, RZ, R26 ;  /* 0x000000ffff087224 */ /* 0x000fe200078e001a */
[----:B------:R-:W-:Y:S01]  /*85a0*/  MOV R18, R50 ;  /* 0x0000003200127202 */ /* 0x000fe20000000f00 */
        /* <DEDUP_REMOVED lines=23> */
[----:B------:R-:W-:-:S03]  /*8720*/  IMAD.MOV.U32 R2, RZ, RZ, R56 ;  /* 0x000000ffff027224 */ /* 0x000fc600078e0038 */
[----:B------:R0:W-:Y:S04]  /*8730*/  STL [R1+0x4], R48 ;  /* 0x0000043001007387 */ /* 0x0001e80000100800 */
[----:B------:R0:W-:Y:S04]  /*8740*/  STL [R1+0x28], R49 ;  /* 0x0000283101007387 */ /* 0x0001e80000100800 */
[----:B------:R0:W-:Y:S02]  /*8750*/  STL [R1], R53 ;  /* 0x0000003501007387 */ /* 0x0001e40000100800 */
.L_x_1523:
[----:B------:R-:W-:-:S06]  /*8760*/  UISETP.GE.AND UP0, UPT, UR20, UR46, UPT ;  /* 0x0000002e1400728c */ /* 0x000fcc000bf06270 */
[----:B------:R-:W-:-:S13]  /*8770*/  PLOP3.LUT P2, PT, PT, PT, UP0, 0x80, 0x0 ;  /* 0x000000000000781c */ /* 0x000fda0003f4f008 */
[----:B------:R-:W-:Y:S05]  /*8780*/  @!P2 BRA `(.L_x_1534) ;  /* 0x0000002c00d0a947 */ /* 0x000fea0003800000 */
[----:B------:R-:W-:Y:S01]  /*8790*/  MOV R105, R3 ;  /* 0x0000000300697202 */ /* 0x000fe20000000f00 */
[----:B------:R-:W-:Y:S01]  /*87a0*/  IMAD.MOV.U32 R104, RZ, RZ, R2 ;  /* 0x000000ffff687224 */ /* 0x000fe200078e0002 */
[----:B------:R-:W-:Y:S01]  /*87b0*/  UMOV UR24, UR4 ;  /* 0x0000000400187c82 */ /* 0x000fe20008000000 */
[----:B------:R-:W-:Y:S01]  /*87c0*/  UMOV UR23, UR7 ;  /* 0x0000000700177c82 */ /* 0x000fe20008000000 */
[----:B------:R-:W-:-:S05]  /*87d0*/  ULDC UR21, c[0x0][0x988] ;  /* 0x0002620000157ab9 */ /* 0x000fca0000000800 */
.L_x_1544:
[----:B------:R-:W-:-:S04]  /*87e0*/  UIADD3 UR7, UR23, 0x1, URZ ;  /* 0x0000000117077890 */ /* 0x000fc8000fffe03f */
[----:B------:R-:W-:-:S04]  /*87f0*/  UISETP.NE.AND UP0, UPT, UR7, 0x2, UPT ;  /* 0x000000020700788c */ /* 0x000fc8000bf05270 */
[----:B------:R-:W-:Y:S02]  /*8800*/  USEL UR4, URZ, 0x1, UP0 ;  /* 0x000000013f047887 */ /* 0x000fe40008000000 */
[----:B------:R-:W-:Y:S02]  /*8810*/  USEL UR7, UR7, URZ, UP0 ;  /* 0x0000003f07077287 */ /* 0x000fe40008000000 */
[----:B------:R-:W-:Y:S01]  /*8820*/  ULOP3.LUT UR4, UR24, UR4, URZ, 0x3c, !UPT ;  /* 0x0000000418047292 */ /* 0x000fe2000f8e3c3f */
[----:B------:R-:W-:Y:S11]  /*8830*/  @!P0 BRA `(.L_x_1535) ;  /* 0x0000000000048947 */ /* 0x000ff60003800000 */
[----:B------:R-:W-:Y:S01]  /*8840*/  BPT.TRAP 0x1 ;  /* 0x000000040000795c */ /* 0x000fe20000300000 */
.L_x_1535:
[----:B------:R-:W-:Y:S01]  /*8850*/  ULEA UR22, UR7, UR48, 0x3 ;  /* 0x0000003007167291 */ /* 0x000fe2000f8e183f */
[----:B------:R-:W-:-:S05]  /*8860*/  IMAD.U32 R2, RZ, RZ, UR4 ;  /* 0x00000004ff027e24 */ /* 0x000fca000f8e00ff */
[----:B------:R-:W-:-:S04]  /*8870*/  SHF.L.U32 R2, R2, 0x1f, RZ ;  /* 0x0000001f02027819 */ /* 0x000fc800000006ff */
[----:B------:R1:W2:Y:S01]  /*8880*/  SYNCS.PHASECHK.TRANS64.TRYWAIT P2, [UR22+0x12430], R2 ;  /* 0x01243002ff0075a7 */ /* 0x0002a20008040156 */
[----:B------:R-:W-:Y:S05]  /*8890*/  @!P0 BRA `(.L_x_1536) ;  /* 0x0000000000048947 */ /* 0x000fea0003800000 */
[----:B------:R-:W-:Y:S01]  /*88a0*/  BPT.TRAP 0x1 ;  /* 0x000000040000795c */ /* 0x000fe20000300000 */
.L_x_1536:
[----:B--2---:R-:W-:Y:S05]  /*88b0*/  @P2 BRA `(.L_x_1537) ;  /* 0x0000000000082947 */ /* 0x004fea0003800000 */
[----:B------:R-:W2:Y:S02]  /*88c0*/  SYNCS.PHASECHK.TRANS64.TRYWAIT P2, [UR22+0x12430], R2 ;  /* 0x01243002ff0075a7 */ /* 0x000ea40008040156 */
[----:B--2---:R-:W-:Y:S05]  /*88d0*/  @!P2 BRA `(.L_x_1538) ;  /* 0x0000008000dca947 */ /* 0x004fea0003800000 */
.L_x_1537:
        /* <DEDUP_REMOVED lines=32> */
[----:B0-----:R-:W-:-:S06]  /*8ae0*/  WARPGROUP.ARRIVE ;  /* 0x00000000000079c5 */ /* 0x001fcc0000000000 */
        /* <DEDUP_REMOVED lines=30> */
.L_x_1539:
[----:B------:R-:W-:Y:S01]  /*8cd0*/  ULEA UR13, UR23, UR48, 0x3 ;  /* 0x00000030170d7291 */ /* 0x000fe2000f8e183f */
[----:B-12---:R-:W-:-:S05]  /*8ce0*/  IMAD.U32 R2, RZ, RZ, UR24 ;  /* 0x00000018ff027e24 */ /* 0x006fca000f8e00ff */
[----:B------:R-:W-:-:S04]  /*8cf0*/  SHF.L.U32 R2, R2, 0x1f, RZ ;  /* 0x0000001f02027819 */ /* 0x000fc800000006ff */
[----:B------:R0:W1:Y:S01]  /*8d00*/  SYNCS.PHASECHK.TRANS64.TRYWAIT P2, [UR13+0x12450], R2 ;  /* 0x01245002ff0075a7 */ /* 0x000062000804014d */
[----:B------:R-:W-:Y:S05]  /*8d10*/  @!P0 BRA `(.L_x_1540) ;  /* 0x0000000000048947 */ /* 0x000fea0003800000 */
[----:B------:R-:W-:Y:S01]  /*8d20*/  BPT.TRAP 0x1 ;  /* 0x000000040000795c */ /* 0x000fe20000300000 */
.L_x_1540:
        /* <DEDUP_REMOVED lines=242> */
.L_x_1541:
[----:B---3--:R-:W-:Y:S01]  /*9c50*/  FMNMX.FTZ R24, R134, R3, !PT ;  /* 0x0000000386187209 */ /* 0x008fe20007810000 */
[----:B------:R-:W-:Y:S01]  /*9c60*/  UMOV UR16, UR21 ;  /* 0x0000001500107c82 */ /* 0x000fe20008000000 */
[----:B------:R-:W1:Y:S01]  /*9c70*/  SHFL.BFLY PT, R3, R26, 0x2, 0x1f ;  /* 0x0c401f001a037f89 */ /* 0x000e6200000e0000 */
[----:B------:R-:W-:-:S03]  /*9c80*/  IMAD.U32 R29, RZ, RZ, UR16 ;  /* 0x00000010ff1d7e24 */ /* 0x000fc6000f8e00ff */
[----:B------:R-:W2:Y:S01]  /*9c90*/  SHFL.BFLY PT, R27, R24, 0x2, 0x1f ;  /* 0x0c401f00181b7f89 */ /* 0x000ea200000e0000 */
[----:B-1----:R-:W-:Y:S01]  /*9ca0*/  FMNMX.FTZ R25, R26, R3, !PT ;  /* 0x000000031a197209 */ /* 0x002fe20007810000 */
[----:B------:R-:W-:Y:S01]  /*9cb0*/  IMAD.MOV.U32 R31, RZ, RZ, R6 ;  /* 0x000000ffff1f7224 */ /* 0x000fe200078e0006 */
[----:B------:R-:W-:Y:S01]  /*9cc0*/  UIADD3 UR10, UR48, 0x200, URZ ;  /* 0x00000200300a7890 */ /* 0x000fe2000fffe03f */
[----:B------:R-:W-:Y:S02]  /*9cd0*/  MOV R26, R8 ;  /* 0x00000008001a7202 */ /* 0x000fe40000000f00 */
[----:B--2---:R-:W-:Y:S01]  /*9ce0*/  FMNMX.FTZ R27, R24, R27, !PT ;  /* 0x0000001b181b7209 */ /* 0x004fe20007810000 */
[----:B0-----:R-:W0:Y:S04]  /*9cf0*/  SHFL.BFLY PT, R2, R25, 0x1, 0x1f ;  /* 0x0c201f0019027f89 */ /* 0x001e2800000e0000 */
[----:B------:R-:W1:Y:S01]  /*9d00*/  SHFL.BFLY PT, R28, R27, 0x1, 0x1f ;  /* 0x0c201f001b1c7f89 */ /* 0x000e6200000e0000 */
[----:B0-----:R-:W-:Y:S01]  /*9d10*/  FMNMX.FTZ R2, R25, R2, !PT ;  /* 0x0000000219027209 */ /* 0x001fe20007810000 */
[----:B------:R-:W-:Y:S01]  /*9d20*/  USHF.R.U32.HI UR10, URZ, 0x4, UR10 ;  /* 0x000000043f0a7899 */ /* 0x000fe2000801160a */
[----:B------:R-:W-:Y:S01]  /*9d30*/  IMAD.MOV.U32 R25, RZ, RZ, R22 ;  /* 0x000000ffff197224 */ /* 0x000fe200078e0016 */
[----:B-1----:R-:W-:-:S02]  /*9d40*/  FMNMX.FTZ R3, R27, R28, !PT ;  /* 0x0000001c1b037209 */ /* 0x002fc40007810000 */
[C---:B------:R-:W-:Y:S01]  /*9d50*/  FADD.FTZ R28, -R2.reuse, R104 ;  /* 0x00000068021c7221 */ /* 0x040fe20000010100 */
[----:B------:R-:W-:-:S01]  /*9d60*/  FFMA.FTZ R156, R2, R29, -8 ;  /* 0xc1000000029c7423 */ /* 0x000fc2000001001d */
[----:B------:R-:W-:Y:S01]  /*9d70*/  ULOP3.LUT UR10, UR10, 0x3fff, URZ, 0xc0, !UPT ;  /* 0x00003fff0a0a7892 */ /* 0x000fe2000f8ec03f */
[----:B------:R-:W-:Y:S02]  /*9d80*/  IMAD.MOV.U32 R27, RZ, RZ, R9 ;  /* 0x000000ffff1b7224 */ /* 0x000fe400078e0009 */
[----:B------:R-:W-:Y:S01]  /*9d90*/  FMUL.FTZ R28, R28, UR16 ;  /* 0x000000101c1c7c20 */ /* 0x000fe20008410000 */
[----:B------:R-:W-:-:S01]  /*9da0*/  FADD.FTZ R24, -R3, R105 ;  /* 0x0000006903187221 */ /* 0x000fc20000010100 */
[--C-:B------:R-:W-:Y:S01]  /*9db0*/  FFMA.FTZ R132, R132, UR16, -R156.reuse ;  /* 0x0000001084847c23 */ /* 0x100fe2000801089c */
[----:B------:R-:W-:-:S01]  /*9dc0*/  FFMA.FTZ R6, R41, UR16, -R156 ;  /* 0x0000001029067c23 */ /* 0x000fc2000801089c */
[----:B------:R0:W-:Y:S01]  /*9dd0*/  MUFU.EX2 R105, R28 ;  /* 0x0000001c00697308 */ /* 0x0001e20000000800 */
[----:B------:R-:W-:Y:S01]  /*9de0*/  FMUL.FTZ R24, R24, UR16 ;  /* 0x0000001018187c20 */ /* 0x000fe20008410000 */
[----:B------:R-:W-:Y:S01]  /*9df0*/  IMAD.MOV.U32 R30, RZ, RZ, R7 ;  /* 0x000000ffff1e7224 */ /* 0x000fe200078e0007 */
[----:B------:R-:W-:Y:S01]  /*9e00*/  MOV R39, R13 ;  /* 0x0000000d00277202 */ /* 0x000fe20000000f00 */
[----:B------:R-:W-:Y:S01]  /*9e10*/  IMAD.MOV.U32 R34, RZ, RZ, R10 ;  /* 0x000000ffff227224 */ /* 0x000fe200078e000a */
[----:B------:R-:W-:Y:S01]  /*9e20*/  MOV R52, R157 ;  /* 0x0000009d00347202 */ /* 0x000fe20000000f00 */
[----:B------:R-:W-:-:S02]  /*9e30*/  IMAD.MOV.U32 R35, RZ, RZ, R11 ;  /* 0x000000ffff237224 */ /* 0x000fc400078e000b */
[----:B------:R-:W-:Y:S01]  /*9e40*/  IMAD.MOV.U32 R38, RZ, RZ, R12 ;  /* 0x000000ffff267224 */ /* 0x000fe200078e000c */
[----:B0-----:R-:W2:Y:S01]  /*9e50*/  LDL.LU R28, [R1+0x20] ;  /* 0x00002000011c7983 */ /* 0x001ea20000300800 */
[----:B------:R0:W-:Y:S01]  /*9e60*/  MUFU.EX2 R104, R24 ;  /* 0x0000001800687308 */ /* 0x0001e20000000800 */
[----:B------:R-:W-:Y:S02]  /*9e70*/  IMAD.MOV.U32 R42, RZ, RZ, R14 ;  /* 0x000000ffff2a7224 */ /* 0x000fe400078e000e */
[----:B------:R-:W-:Y:S01]  /*9e80*/  IMAD.MOV.U32 R43, RZ, RZ, R15 ;  /* 0x000000ffff2b7224 */ /* 0x000fe200078e000f */
[----:B------:R-:W2:Y:S01]  /*9e90*/  LDL.LU R29, [R1+0x24] ;  /* 0x00002400011d7983 */ /* 0x000ea20000300800 */
[----:B------:R-:W-:Y:S02]  /*9ea0*/  IMAD.MOV.U32 R46, RZ, RZ, R16 ;  /* 0x000000ffff2e7224 */ /* 0x000fe400078e0010 */
[----:B------:R-:W-:Y:S01]  /*9eb0*/  IMAD.MOV.U32 R47, RZ, RZ, R17 ;  /* 0x000000ffff2f7224 */ /* 0x000fe200078e0011 */
[----:B------:R-:W2:Y:S01]  /*9ec0*/  LDL.LU R32, [R1+0x18] ;  /* 0x0000180001207983 */ /* 0x000ea20000300800 */
[----:B0-----:R-:W-:-:S02]  /*9ed0*/  IMAD.MOV.U32 R24, RZ, RZ, R21 ;  /* 0x000000ffff187224 */ /* 0x001fc400078e0015 */
[----:B------:R-:W-:Y:S01]  /*9ee0*/  IMAD.MOV.U32 R50, RZ, RZ, R18 ;  /* 0x000000ffff327224 */ /* 0x000fe200078e0012 */
[----:B------:R-:W2:Y:S01]  /*9ef0*/  LDL.LU R33, [R1+0x1c] ;  /* 0x00001c0001217983 */ /* 0x000ea20000300800 */
[----:B------:R0:W-:Y:S01]  /*9f00*/  MUFU.EX2 R21, R132 ;  /* 0x0000008400157308 */ /* 0x0001e20000000800 */
[----:B------:R-:W-:Y:S02]  /*9f10*/  IMAD.MOV.U32 R51, RZ, RZ, R19 ;  /* 0x000000ffff337224 */ /* 0x000fe400078e0013 */
[----:B------:R-:W-:Y:S01]  /*9f20*/  IMAD.MOV.U32 R54, RZ, RZ, R20 ;  /* 0x000000ffff367224 */ /* 0x000fe200078e0014 */
[----:B------:R-:W2:Y:S01]  /*9f30*/  LDL.LU R36, [R1+0x10] ;  /* 0x0000100001247983 */ /* 0x000ea20000300800 */
[----:B------:R-:W-:Y:S01]  /*9f40*/  IMAD.MOV.U32 R55, RZ, RZ, R135 ;  /* 0x000000ffff377224 */ /* 0x000fe200078e0087 */
[----:B------:R-:W-:Y:S01]  /*9f50*/  UMOV UR11, 0xc0000010 ;  /* 0xc0000010000b7882 */ /* 0x000fe20000000000 */
[----:B------:R-:W-:-:S01]  /*9f60*/  FFMA.FTZ R106, R106, UR16, -R156 ;  /* 0x000000106a6a7c23 */ /* 0x000fc2000801089c */
[----:B------:R-:W2:Y:S01]  /*9f70*/  LDL.LU R37, [R1+0x14] ;  /* 0x0000140001257983 */ /* 0x000ea20000300800 */
[----:B0-----:R-:W-:-:S01]  /*9f80*/  FFMA.FTZ R132, R40, UR16, -R156 ;  /* 0x0000001028847c23 */ /* 0x001fc2000801089c */
[--C-:B------:R-:W-:Y:S01]  /*9f90*/  FFMA.FTZ R107, R107, UR16, -R156.reuse ;  /* 0x000000106b6b7c23 */ /* 0x100fe2000801089c */
[----:B------:R-:W-:-:S01]  /*9fa0*/  FFMA.FTZ R108, R108, UR16, -R156 ;  /* 0x000000106c6c7c23 */ /* 0x000fc2000801089c */
[----:B------:R-:W2:Y:S01]  /*9fb0*/  LDL.LU R40, [R1+0x8] ;  /* 0x0000080001287983 */ /* 0x000ea20000300800 */
[----:B------:R-:W-:Y:S01]  /*9fc0*/  ULOP3.LUT UR10, UR10, 0x10000, URZ, 0xfc, !UPT ;  /* 0x000100000a0a7892 */ /* 0x000fe2000f8efc3f */
[----:B------:R-:W-:Y:S01]  /*9fd0*/  IMAD.U32 R14, RZ, RZ, UR16 ;  /* 0x00000010ff0e7e24 */ /* 0x000fe2000f8e00ff */
[----:B------:R-:W0:Y:S01]  /*9fe0*/  MUFU.EX2 R106, R106 ;  /* 0x0000006a006a7308 */ /* 0x000e220000000800 */
[----:B------:R-:W2:Y:S01]  /*9ff0*/  LDL.LU R41, [R1+0xc] ;  /* 0x00000c0001297983 */ /* 0x000ea20000300800 */
[----:B------:R-:W-:-:S01]  /*a000*/  FFMA.FTZ R109, R109, UR16, -R156 ;  /* 0x000000106d6d7c23 */ /* 0x000fc2000801089c */
[--C-:B------:R-:W-:Y:S01]  /*a010*/  FFMA.FTZ R95, R95, UR16, -R156.reuse ;  /* 0x000000105f5f7c23 */ /* 0x100fe2000801089c */
[----:B------:R-:W-:-:S01]  /*a020*/  FFMA.FTZ R96, R96, UR16, -R156 ;  /* 0x0000001060607c23 */ /* 0x000fc2000801089c */
[----:B------:R-:W2:Y:S01]  /*a030*/  LDL.LU R44, [R1+0x2c] ;  /* 0x00002c00012c7983 */ /* 0x000ea20000300800 */
[----:B------:R-:W-:Y:S01]  /*a040*/  UIMAD UR12, UR23, 0x280, UR10 ;  /* 0x00000280170c78a4 */ /* 0x000fe2000f8e020a */
[----:B------:R-:W-:Y:S01]  /*a050*/  FFMA.FTZ R15, R3, R14, -8 ;  /* 0xc1000000030f7423 */ /* 0x000fe2000001000e */
[----:B------:R-:W-:Y:S01]  /*a060*/  MUFU.EX2 R107, R107 ;  /* 0x0000006b006b7308 */ /* 0x000fe20000000800 */
[----:B------:R-:W2:Y:S01]  /*a070*/  LDL.LU R45, [R1+0x30] ;  /* 0x00003000012d7983 */ /* 0x000ea20000300800 */
[----:B------:R-:W-:-:S01]  /*a080*/  FFMA.FTZ R97, R97, UR16, -R156 ;  /* 0x0000001061617c23 */ /* 0x000fc2000801089c */
[--C-:B------:R-:W-:Y:S01]  /*a090*/  FFMA.FTZ R98, R98, UR16, -R156.reuse ;  /* 0x0000001062627c23 */ /* 0x100fe2000801089c */
[----:B------:R-:W-:-:S01]  /*a0a0*/  FFMA.FTZ R99, R99, UR16, -R156 ;  /* 0x0000001063637c23 */ /* 0x000fc2000801089c */
[----:B------:R-:W2:Y:S01]  /*a0b0*/  LDL.LU R48, [R1+0x4] ;  /* 0x0000040001307983 */ /* 0x000ea20000300800 */
[----:B------:R-:W-:Y:S01]  /*a0c0*/  UMOV UR10, UR12 ;  /* 0x0000000c000a7c82 */ /* 0x000fe20008000000 */
[--C-:B------:R-:W-:Y:S01]  /*a0d0*/  FFMA.FTZ R23, R23, UR16, -R15.reuse ;  /* 0x0000001017177c23 */ /* 0x100fe2000801080f */
[----:B------:R-:W-:-:S01]  /*a0e0*/  FFMA.FTZ R88, R88, UR16, -R15 ;  /* 0x0000001058587c23 */ /* 0x000fc2000801080f */
[----:B------:R-:W2:Y:S01]  /*a0f0*/  LDL.LU R49, [R1+0x28] ;  /* 0x0000280001317983 */ /* 0x000ea20000300800 */
[----:B------:R-:W-:-:S01]  /*a100*/  FFMA.FTZ R14, R89, UR16, -R15 ;  /* 0x00000010590e7c23 */ /* 0x000fc2000801080f */
[----:B------:R-:W-:Y:S01]  /*a110*/  FFMA.FTZ R17, R90, UR16, -R15 ;  /* 0x000000105a117c23 */ /* 0x000fe2000801080f */
[----:B------:R-:W-:Y:S01]  /*a120*/  MUFU.EX2 R108, R108 ;  /* 0x0000006c006c7308 */ /* 0x000fe20000000800 */
[----:B------:R-:W2:Y:S01]  /*a130*/  LDL.LU R53, [R1] ;  /* 0x0000000001357983 */ /* 0x000ea20000300800 */
[----:B------:R-:W-:-:S01]  /*a140*/  FFMA.FTZ R100, R100, UR16, -R156 ;  /* 0x0000001064647c23 */ /* 0x000fc2000801089c */
[--C-:B------:R-:W-:Y:S01]  /*a150*/  FFMA.FTZ R101, R101, UR16, -R156.reuse ;  /* 0x0000001065657c23 */ /* 0x100fe2000801089c */
[----:B------:R-:W-:-:S01]  /*a160*/  FFMA.FTZ R102, R102, UR16, -R156 ;  /* 0x0000001066667c23 */ /* 0x000fc2000801089c */
[--C-:B------:R-:W-:Y:S01]  /*a170*/  FFMA.FTZ R80, R80, UR16, -R156.reuse ;  /* 0x0000001050507c23 */ /* 0x100fe2000801089c */
[----:B------:R-:W-:-:S01]  /*a180*/  FFMA.FTZ R81, R81, UR16, -R156 ;  /* 0x0000001051517c23 */ /* 0x000fc2000801089c */
[----:B------:R-:W-:Y:S01]  /*a190*/  FFMA.FTZ R82, R82, UR16, -R156 ;  /* 0x0000001052527c23 */ /* 0x000fe2000801089c */
        /* <DEDUP_REMOVED lines=8> */
[----:B------:R-:W3:Y:S01]  /*a220*/  MUFU.EX2 R88, R88 ;  /* 0x0000005800587308 */ /* 0x000ee20000000800 */
[----:B------:R-:W-:-:S01]  /*a230*/  FFMA.FTZ R90, R92, UR16, -R15 ;  /* 0x000000105c5a7c23 */ /* 0x000fc2000801080f */
[----:B------:R-:W-:Y:S01]  /*a240*/  FFMA.FTZ R22, R58, UR16, -R15 ;  /* 0x000000103a167c23 */ /* 0x000fe2000801080f */
[----:B------:R-:W-:-:S01]  /*a250*/  FFMA.FTZ R124, R124, UR16, -R156 ;  /* 0x000000107c7c7c23 */ /* 0x000fc2000801089c */
[----:B------:R-:W-:-:S04]  /*a260*/  FFMA.FTZ R129, R129, UR16, -R156 ;  /* 0x0000001081817c23 */ /* 0x000fc8000801089c */
[----:B------:R-:W4:Y:S01]  /*a270*/  MUFU.EX2 R14, R14 ;  /* 0x0000000e000e7308 */ /* 0x000f220000000800 */
[----:B------:R-:W-:-:S01]  /*a280*/  FFMA.FTZ R91, R75, UR16, -R15 ;  /* 0x000000104b5b7c23 */ /* 0x000fc2000801080f */
[--C-:B------:R-:W-:Y:S01]  /*a290*/  FFMA.FTZ R58, R60, UR16, -R15.reuse ;  /* 0x000000103c3a7c23 */ /* 0x100fe2000801080f */
[----:B------:R-:W-:-:S05]  /*a2a0*/  FFMA.FTZ R75, R77, UR16, -R15 ;  /* 0x000000104d4b7c23 */ /* 0x000fca000801080f */
[----:B------:R-:W5:Y:S01]  /*a2b0*/  MUFU.EX2 R109, R109 ;  /* 0x0000006d006d7308 */ /* 0x000f620000000800 */
[----:B0-----:R-:W-:-:S01]  /*a2c0*/  FFMA.FTZ R60, R105, R5, R106 ;  /* 0x00000005693c7223 */ /* 0x001fc2000001006a */
[----:B------:R-:W-:Y:S01]  /*a2d0*/  FFMA.FTZ R77, R79, UR16, -R15 ;  /* 0x000000104f4d7c23 */ /* 0x000fe2000801080f */
[----:B-1----:R-:W-:-:S05]  /*a2e0*/  FFMA.FTZ R5, R104, R4, R23 ;  /* 0x0000000468057223 */ /* 0x002fca0000010017 */
[----:B------:R-:W0:Y:S01]  /*a2f0*/  MUFU.EX2 R17, R17 ;  /* 0x0000001100117308 */ /* 0x000e220000000800 */
[----:B------:R-:W-:-:S01]  /*a300*/  FFMA.FTZ R16, R93, UR16, -R15 ;  /* 0x000000105d107c23 */ /* 0x000fc2000801080f */
[--C-:B------:R-:W-:Y:S01]  /*a310*/  FFMA.FTZ R79, R59, UR16, -R15.reuse ;  /* 0x000000103b4f7c23 */ /* 0x100fe2000801080f */
[----:B------:R-:W-:-:S05]  /*a320*/  FFMA.FTZ R59, R61, UR16, -R15 ;  /* 0x000000103d3b7c23 */ /* 0x000fca000801080f */
[----:B------:R-:W1:Y:S01]  /*a330*/  MUFU.EX2 R95, R95 ;  /* 0x0000005f005f7308 */ /* 0x000e620000000800 */
[----:B------:R-:W-:-:S01]  /*a340*/  FADD.FTZ R61, R107, R60 ;  /* 0x0000003c6b3d7221 */ /* 0x000fc20000010000 */
[----:B---3--:R-:W-:-:S06]  /*a350*/  FADD.FTZ R5, R88, R5 ;  /* 0x0000000558057221 */ /* 0x008fcc0000010000 */
[----:B------:R-:W3:Y:S01]  /*a360*/  MUFU.EX2 R89, R89 ;  /* 0x0000005900597308 */ /* 0x000ee20000000800 */
[----:B------:R-:W-:-:S01]  /*a370*/  FFMA.FTZ R19, R94, UR16, -R15 ;  /* 0x000000105e137c23 */ /* 0x000fc2000801080f */
[----:B------:R-:W-:-:S06]  /*a380*/  FADD.FTZ R4, R108, R61 ;  /* 0x0000003d6c047221 */ /* 0x000fcc0000010000 */
[----:B------:R-:W3:Y:S01]  /*a390*/  MUFU.EX2 R96, R96 ;  /* 0x0000006000607308 */ /* 0x000ee20000000800 */
[----:B----4-:R-:W-:-:S01]  /*a3a0*/  FADD.FTZ R60, R14, R5 ;  /* 0x000000050e3c7221 */ /* 0x010fc20000010000 */
[----:B------:R-:W-:-:S06]  /*a3b0*/  FFMA.FTZ R72, R72, UR16, -R15 ;  /* 0x0000001048487c23 */ /* 0x000fcc000801080f */
[----:B------:R-:W4:Y:S01]  /*a3c0*/  MUFU.EX2 R90, R90 ;  /* 0x0000005a005a7308 */ /* 0x000f220000000800 */
[----:B------:R-:W-:-:S07]  /*a3d0*/  FFMA.FTZ R18, R74, UR16, -R15 ;  /* 0x000000104a127c23 */ /* 0x000fce000801080f */
[----:B------:R-:W4:Y:S01]  /*a3e0*/  MUFU.EX2 R97, R97 ;  /* 0x0000006100617308 */ /* 0x000f220000000800 */
[----:B------:R-:W-:-:S07]  /*a3f0*/  FFMA.FTZ R73, R73, UR16, -R15 ;  /* 0x0000001049497c23 */ /* 0x000fce000801080f */
[----:B------:R-:W-:Y:S08]  /*a400*/  MUFU.EX2 R98, R98 ;  /* 0x0000006200627308 */ /* 0x000ff00000000800 */
[----:B------:R-:W-:Y:S01]  /*a410*/  MUFU.EX2 R99, R99 ;  /* 0x0000006300637308 */ /* 0x000fe20000000800 */
[----:B--2---:R-:W-:-:S07]  /*a420*/  WARPGROUP.ARRIVE ;  /* 0x00000000000079c5 */ /* 0x004fce0000000000 */
[----:B------:R-:W-:Y:S01]  /*a430*/  MUFU.EX2 R100, R100 ;  /* 0x0000006400647308 */ /* 0x000fe20000000800 */
[----:B------:R-:W-:Y:S01]  /*a440*/  QGMMA.64x64x32.F32.E4M3.E4M3 R24, R152, gdesc[UR8], R24, gsb0 ;  /* 0x00e0000898187df3 */ /* 0x000fe20008000818 */
[----:B------:R-:W-:Y:S01]  /*a450*/  UIADD3 UR10, UR12, 0x80, URZ ;  /* 0x000000800c0a7890 */ /* 0x000fe2000fffe03f */
[----:B------:R-:W-:-:S05]  /*a460*/  UMOV UR11, 0xc0000010 ;  /* 0xc0000010000b7882 */ /* 0x000fca0000000000 */
[----:B------:R-:W-:Y:S01]  /*a470*/  MUFU.EX2 R101, R101 ;  /* 0x0000006500657308 */ /* 0x000fe20000000800 */
[----:B------:R-:W-:-:S07]  /*a480*/  FFMA.FTZ R20, R78, UR16, -R15 ;  /* 0x000000104e147c23 */ /* 0x000fce000801080f */
        /* <DEDUP_REMOVED lines=10> */
[----:B------:R-:W-:Y:S01]  /*a530*/  MUFU.EX2 R22, R22 ;  /* 0x0000001600167308 */ /* 0x000fe20000000800 */
[----:B------:R-:W-:-:S02]  /*a540*/  WARPGROUP.DEPBAR.LE gsb0, 0x0 ;  /* 0x00008000000079c5 */ /* 0x000fc40000010000 */
[----:B------:R-:W-:-:S05]  /*a550*/  WARPGROUP.ARRIVE ;  /* 0x00000000000079c5 */ /* 0x000fca0000000000 */
        /* <DEDUP_REMOVED lines=8> */
[----:B------:R-:W-:Y:S02]  /*a5e0*/  WARPGROUP.DEPBAR.LE gsb0, 0x0 ;  /* 0x00008000000079c5 */ /* 0x000fe40000010000 */
[----:B------:R-:W-:-:S06]  /*a5f0*/  WARPGROUP.ARRIVE ;  /* 0x00000000000079c5 */ /* 0x000fcc0000000000 */
[----:B------:R-:W-:Y:S01]  /*a600*/  QGMMA.64x64x32.F32.E4M3.E4M3 R24, R144, gdesc[UR8], R24, gsb0 ;  /* 0x00e0000890187df3 */ /* 0x000fe20008000818 */
[----:B------:R-:W-:Y:S01]  /*a610*/  UIADD3 UR10, UR12, 0x180, URZ ;  /* 0x000001800c0a7890 */ /* 0x000fe2000fffe03f */
[----:B------:R-:W-:Y:S01]  /*a620*/  UMOV UR11, 0xc0000010 ;  /* 0xc0000010000b7882 */ /* 0x000fe20000000000 */
[----:B------:R-:W2:Y:S01]  /*a630*/  MUFU.EX2 R16, R16 ;  /* 0x0000001000107308 */ /* 0x000ea20000000800 */
[----:B------:R-:W-:-:S01]  /*a640*/  FFMA.FTZ R74, R76, UR16, -R15 ;  /* 0x000000104c4a7c23 */ /* 0x000fc2000801080f */
[----:B------:R-:W-:Y:S01]  /*a650*/  FFMA.FTZ R76, R62, UR16, -R15 ;  /* 0x000000103e4c7c23 */ /* 0x000fe2000801080f */
[----:B-----5:R-:W-:-:S01]  /*a660*/  FADD.FTZ R4, R109, R4 ;  /* 0x000000046d047221 */ /* 0x020fc20000010000 */
[----:B0-----:R-:W-:-:S04]  /*a670*/  FADD.FTZ R62, R17, R60 ;  /* 0x0000003c113e7221 */ /* 0x001fc80000010000 */
[----:B------:R-:W0:Y:S01]  /*a680*/  MUFU.EX2 R19, R19 ;  /* 0x0000001300137308 */ /* 0x000e220000000800 */
[----:B-1----:R-:W-:-:S01]  /*a690*/  FADD.FTZ R5, R95, R4 ;  /* 0x000000045f057221 */ /* 0x002fc20000010000 */
[----:B---3--:R-:W-:-:S06]  /*a6a0*/  FADD.FTZ R61, R89, R62 ;  /* 0x0000003e593d7221 */ /* 0x008fcc0000010000 */
[----:B------:R-:W1:Y:S01]  /*a6b0*/  MUFU.EX2 R72, R72 ;  /* 0x0000004800487308 */ /* 0x000e620000000800 */
[----:B------:R-:W-:-:S01]  /*a6c0*/  FADD.FTZ R4, R96, R5 ;  /* 0x0000000560047221 */ /* 0x000fc20000010000 */
[----:B----4-:R-:W-:Y:S01]  /*a6d0*/  FADD.FTZ R5, R90, R61 ;  /* 0x0000003d5a057221 */ /* 0x010fe20000010000 */
[----:B------:R-:W-:-:S05]  /*a6e0*/  FFMA.FTZ R93, R63, UR16, -R15 ;  /* 0x000000103f5d7c23 */ /* 0x000fca000801080f */
[----:B------:R-:W3:Y:S01]  /*a6f0*/  MUFU.EX2 R73, R73 ;  /* 0x0000004900497308 */ /* 0x000ee20000000800 */
[----:B------:R-:W-:-:S01]  /*a700*/  FADD.FTZ R63, R97, R4 ;  /* 0x00000004613f7221 */ /* 0x000fc20000010000 */
[----:B--2---:R-:W-:-:S06]  /*a710*/  FADD.FTZ R4, R16, R5 ;  /* 0x0000000510047221 */ /* 0x004fcc0000010000 */
[----:B------:R-:W2:Y:S01]  /*a720*/  MUFU.EX2 R18, R18 ;  /* 0x0000001200127308 */ /* 0x000ea20000000800 */
[----:B------:R-:W-:-:S01]  /*a730*/  FADD.FTZ R62, R98, R63 ;  /* 0x0000003f623e7221 */ /* 0x000fc20000010000 */
[----:B0-----:R-:W-:-:S06]  /*a740*/  FADD.FTZ R5, R19, R4 ;  /* 0x0000000413057221 */ /* 0x001fcc0000010000 */
[----:B------:R-:W0:Y:S01]  /*a750*/  MUFU.EX2 R91, R91 ;  /* 0x0000005b005b7308 */ /* 0x000e220000000800 */
[----:B------:R-:W-:Y:S02]  /*a760*/  WARPGROUP.DEPBAR.LE gsb0, 0x0 ;  /* 0x00008000000079c5 */ /* 0x000fe40000010000 */
[----:B------:R-:W-:-:S06]  /*a770*/  WARPGROUP.ARRIVE ;  /* 0x00000000000079c5 */ /* 0x000fcc0000000000 */
[----:B------:R-:W-:Y:S01]  /*a780*/  QGMMA.64x64x32.F32.E4M3.E4M3 R24, R140, gdesc[UR8], R24, gsb0 ;  /* 0x00e000088c187df3 */ /* 0x000fe20008000818 */
[----:B------:R-:W4:Y:S01]  /*a790*/  MUFU.EX2 R74, R74 ;  /* 0x0000004a004a7308 */ /* 0x000f220000000800 */
[----:B------:R-:W-:-:S01]  /*a7a0*/  FADD.FTZ R63, R99, R62 ;  /* 0x0000003e633f7221 */ /* 0x000fc20000010000 */
[----:B-1----:R-:W-:-:S03]  /*a7b0*/  FADD.FTZ R4, R72, R5 ;  /* 0x0000000548047221 */ /* 0x002fc60000010000 */
[----:B------:R-:W-:Y:S01]  /*a7c0*/  FADD.FTZ R62, R100, R63 ;  /* 0x0000003f643e7221 */ /* 0x000fe20000010000 */
[----:B---3--:R-:W-:-:S02]  /*a7d0*/  FADD.FTZ R5, R73, R4 ;  /* 0x0000000449057221 */ /* 0x008fc40000010000 */
[----:B------:R-:W1:Y:S01]  /*a7e0*/  MUFU.EX2 R75, R75 ;  /* 0x0000004b004b7308 */ /* 0x000e620000000800 */
[----:B------:R-:W-:-:S01]  /*a7f0*/  FADD.FTZ R63, R101, R62 ;  /* 0x0000003e653f7221 */ /* 0x000fc20000010000 */
[----:B--2---:R-:W-:-:S06]  /*a800*/  FADD.FTZ R4, R18, R5 ;  /* 0x0000000512047221 */ /* 0x004fcc0000010000 */
[----:B------:R-:W2:Y:S01]  /*a810*/  MUFU.EX2 R20, R20 ;  /* 0x0000001400147308 */ /* 0x000ea20000000800 */
[----:B------:R-:W-:-:S01]  /*a820*/  FADD.FTZ R63, R102, R63 ;  /* 0x0000003f663f7221 */ /* 0x000fc20000010000 */
[----:B0-----:R-:W-:Y:S01]  /*a830*/  FADD.FTZ R5, R91, R4 ;  /* 0x000000045b057221 */ /* 0x001fe20000010000 */
[----:B------:R-:W-:-:S05]  /*a840*/  FFMA.FTZ R60, R64, UR16, -R15 ;  /* 0x00000010403c7c23 */ /* 0x000fca000801080f */
[----:B------:R-:W0:Y:S01]  /*a850*/  MUFU.EX2 R77, R77 ;  /* 0x0000004d004d7308 */ /* 0x000e220000000800 */
[----:B------:R-:W-:-:S01]  /*a860*/  FADD.FTZ R4, R80, R63 ;  /* 0x0000003f50047221 */ /* 0x000fc20000010000 */
[----:B----4-:R-:W-:Y:S01]  /*a870*/  FADD.FTZ R64, R74, R5 ;  /* 0x000000054a407221 */ /* 0x010fe20000010000 */
[----:B------:R-:W-:-:S05]  /*a880*/  FFMA.FTZ R61, R65, UR16, -R15 ;  /* 0x00000010413d7c23 */ /* 0x000fca000801080f */
[----:B------:R-:W3:Y:S01]  /*a890*/  MUFU.EX2 R56, R56 ;  /* 0x0000003800387308 */ /* 0x000ee20000000800 */
[----:B------:R-:W-:-:S01]  /*a8a0*/  FADD.FTZ R5, R81, R4 ;  /* 0x0000000451057221 */ /* 0x000fc20000010000 */
[----:B-1----:R-:W-:-:S06]  /*a8b0*/  FADD.FTZ R65, R75, R64 ;  /* 0x000000404b417221 */ /* 0x002fcc0000010000 */
[----:B------:R-:W1:Y:S01]  /*a8c0*/  MUFU.EX2 R57, R57 ;  /* 0x0000003900397308 */ /* 0x000e620000000800 */
[----:B------:R-:W-:-:S01]  /*a8d0*/  FADD.FTZ R5, R82, R5 ;  /* 0x0000000552057221 */ /* 0x000fc20000010000 */
[----:B--2---:R-:W-:-:S03]  /*a8e0*/  FADD.FTZ R4, R20, R65 ;  /* 0x0000004114047221 */ /* 0x004fc60000010000 */
[----:B------:R-:W-:Y:S01]  /*a8f0*/  FADD.FTZ R5, R84, R5 ;  /* 0x0000000554057221 */ /* 0x000fe20000010000 */
[----:B0-----:R-:W-:-:S02]  /*a900*/  FADD.FTZ R65, R77, R4 ;  /* 0x000000044d417221 */ /* 0x001fc40000010000 */
[----:B------:R-:W0:Y:S01]  /*a910*/  MUFU.EX2 R79, R79 ;  /* 0x0000004f004f7308 */ /* 0x000e220000000800 */
[----:B------:R-:W-:-:S01]  /*a920*/  FADD.FTZ R4, R110, R5 ;  /* 0x000000056e047221 */ /* 0x000fc20000010000 */
[----:B---3--:R-:W-:Y:S01]  /*a930*/  FADD.FTZ R64, R56, R65 ;  /* 0x0000004138407221 */ /* 0x008fe20000010000 */
[----:B------:R-:W-:-:S05]  /*a940*/  UIADD3 UR10, UR12, 0x200, URZ ;  /* 0x000002000c0a7890 */ /* 0x000fca000fffe03f */
[----:B------:R-:W2:Y:S01]  /*a950*/  MUFU.EX2 R58, R58 ;  /* 0x0000003a003a7308 */ /* 0x000ea20000000800 */
[----:B------:R-:W-:-:S01]  /*a960*/  FADD.FTZ R5, R113, R4 ;  /* 0x0000000471057221 */ /* 0x000fc20000010000 */
[----:B-1----:R-:W-:-:S06]  /*a970*/  FADD.FTZ R65, R57, R64 ;  /* 0x0000004039417221 */ /* 0x002fcc0000010000 */
[----:B------:R-:W1:Y:S01]  /*a980*/  MUFU.EX2 R59, R59 ;  /* 0x0000003b003b7308 */ /* 0x000e620000000800 */
[----:B------:R-:W-:-:S01]  /*a990*/  FADD.FTZ R4, R116, R5 ;  /* 0x0000000574047221 */ /* 0x000fc20000010000 */
[----:B------:R-:W-:Y:S01]  /*a9a0*/  FADD.FTZ R64, R22, R65 ;  /* 0x0000004116407221 */ /* 0x000fe20000010000 */
[----:B------:R-:W-:-:S05]  /*a9b0*/  UMOV UR11, 0xc0000010 ;  /* 0xc0000010000b7882 */ /* 0x000fca0000000000 */
[----:B------:R-:W3:Y:S01]  /*a9c0*/  MUFU.EX2 R76, R76 ;  /* 0x0000004c004c7308 */ /* 0x000ee20000000800 */
[----:B------:R-:W-:Y:S02]  /*a9d0*/  WARPGROUP.DEPBAR.LE gsb0, 0x0 ;  /* 0x00008000000079c5 */ /* 0x000fe40000010000 */
[----:B------:R-:W-:-:S05]  /*a9e0*/  WARPGROUP.ARRIVE ;  /* 0x00000000000079c5 */ /* 0x000fca0000000000 */
[----:B------:R-:W4:Y:S01]  /*a9f0*/  MUFU.EX2 R93, R93 ;  /* 0x0000005d005d7308 */ /* 0x000f220000000800 */
[----:B------:R-:W-:-:S01]  /*aa00*/  FADD.FTZ R5, R119, R4 ;  /* 0x0000000477057221 */ /* 0x000fc20000010000 */
[----:B0-----:R-:W-:Y:S01]  /*aa10*/  FADD.FTZ R65, R79, R64 ;  /* 0x000000404f417221 */ /* 0x001fe20000010000 */
[----:B------:R-:W-:Y:S02]  /*aa20*/  QGMMA.64x64x32.F32.E4M3.E4M3 R24, R136, gdesc[UR8], R24, gsb0 ;  /* 0x00e0000888187df3 */ /* 0x000fe40008000818 */
[----:B------:R-:W-:-:S01]  /*aa30*/  FADD.FTZ R5, R122, R5 ;  /* 0x000000057a057221 */ /* 0x000fc20000010000 */
[----:B--2---:R-:W-:Y:S02]  /*aa40*/  FADD.FTZ R4, R58, R65 ;  /* 0x000000413a047221 */ /* 0x004fe40000010000 */
[----:B------:R-:W0:Y:S01]  /*aa50*/  MUFU.EX2 R128, R128 ;  /* 0x0000008000807308 */ /* 0x000e220000000800 */
[----:B------:R-:W-:-:S01]  /*aa60*/  FFMA.FTZ R78, R66, UR16, -R15 ;  /* 0x00000010424e7c23 */ /* 0x000fc2000801080f */
[----:B------:R-:W-:Y:S01]  /*aa70*/  FADD.FTZ R66, R124, R5 ;  /* 0x000000057c427221 */ /* 0x000fe20000010000 */
[----:B------:R-:W-:-:S05]  /*aa80*/  FFMA.FTZ R10, R117, UR16, -R156 ;  /* 0x00000010750a7c23 */ /* 0x000fca000801089c */
[----:B------:R-:W2:Y:S01]  /*aa90*/  MUFU.EX2 R60, R60 ;  /* 0x0000003c003c7308 */ /* 0x000ea20000000800 */
[----:B-1----:R-:W-:-:S01]  /*aaa0*/  FADD.FTZ R5, R59, R4 ;  /* 0x000000043b057221 */ /* 0x002fc20000010000 */
[----:B------:R-:W-:Y:S01]  /*aab0*/  FFMA.FTZ R7, R103, UR16, -R156 ;  /* 0x0000001067077c23 */ /* 0x000fe2000801089c */
[----:B------:R-:W-:-:S05]  /*aac0*/  FFMA.FTZ R117, R67, UR16, -R15 ;  /* 0x0000001043757c23 */ /* 0x000fca000801080f */
[----:B------:R-:W1:Y:S01]  /*aad0*/  MUFU.EX2 R132, R132 ;  /* 0x0000008400847308 */ /* 0x000e620000000800 */
[----:B------:R-:W-:-:S01]  /*aae0*/  FADD.FTZ R66, R129, R66 ;  /* 0x0000004281427221 */ /* 0x000fc20000010000 */
[----:B---3--:R-:W-:-:S06]  /*aaf0*/  FADD.FTZ R4, R76, R5 ;  /* 0x000000054c047221 */ /* 0x008fcc0000010000 */
[----:B------:R-:W3:Y:S01]  /*ab00*/  MUFU.EX2 R61, R61 ;  /* 0x0000003d003d7308 */ /* 0x000ee20000000800 */
[----:B------:R-:W-:-:S01]  /*ab10*/  FFMA.FTZ R85, R85, UR16, -R156 ;  /* 0x0000001055557c23 */ /* 0x000fc2000801089c */
[----:B------:R-:W-:Y:S01]  /*ab20*/  FFMA.FTZ R62, R68, UR16, -R15 ;  /* 0x00000010443e7c23 */ /* 0x000fe2000801080f */
[----:B------:R-:W-:-:S05]  /*ab30*/  FADD.FTZ R5, R21, R66 ;  /* 0x0000004215057221 */ /* 0x000fca0000010000 */
[----:B------:R-:W5:Y:S01]  /*ab40*/  MUFU.EX2 R6, R6 ;  /* 0x0000000600067308 */ /* 0x000f620000000800 */
[----:B----4-:R-:W-:-:S01]  /*ab50*/  FADD.FTZ R67, R93, R4 ;  /* 0x000000045d437221 */ /* 0x010fc20000010000 */
[----:B------:R-:W-:-:S06]  /*ab60*/  FFMA.FTZ R69, R69, UR16, -R156 ;  /* 0x0000001045457c23 */ /* 0x000fcc000801089c */
[----:B------:R-:W4:Y:S01]  /*ab70*/  MUFU.EX2 R78, R78 ;  /* 0x0000004e004e7308 */ /* 0x000f220000000800 */
[----:B------:R-:W-:-:S01]  /*ab80*/  FFMA.FTZ R63, R70, UR16, -R15 ;  /* 0x00000010463f7c23 */ /* 0x000fc2000801080f */
[----:B0-----:R-:W-:Y:S01]  /*ab90*/  FADD.FTZ R5, R128, R5 ;  /* 0x0000000580057221 */ /* 0x001fe20000010000 */
[----:B--2---:R-:W-:-:S05]  /*aba0*/  FADD.FTZ R4, R60, R67 ;  /* 0x000000433c047221 */ /* 0x004fca0000010000 */
[----:B------:R-:W0:Y:S01]  /*abb0*/  MUFU.EX2 R7, R7 ;  /* 0x0000000700077308 */ /* 0x000e220000000800 */
[----:B------:R-:W-:-:S01]  /*abc0*/  FFMA.FTZ R8, R71, UR16, -R156 ;  /* 0x0000001047087c23 */ /* 0x000fc2000801089c */
[----:B------:R-:W-:-:S06]  /*abd0*/  FFMA.FTZ R68, R86, UR16, -R15 ;  /* 0x0000001056447c23 */ /* 0x000fcc000801080f */
[----:B------:R-:W2:Y:S01]  /*abe0*/  MUFU.EX2 R117, R117 ;  /* 0x0000007500757308 */ /* 0x000ea20000000800 */
[----:B-1----:R-:W-:-:S01]  /*abf0*/  FADD.FTZ R5, R132, R5 ;  /* 0x0000000584057221 */ /* 0x002fc20000010000 */
[----:B---3--:R-:W-:-:S06]  /*ac00*/  FADD.FTZ R67, R61, R4 ;  /* 0x000000043d437221 */ /* 0x008fcc0000010000 */
[----:B------:R-:W1:Y:S01]  /*ac10*/  MUFU.EX2 R85, R85 ;  /* 0x0000005500557308 */ /* 0x000e620000000800 */
[----:B------:R-:W-:-:S01]  /*ac20*/  FFMA.FTZ R9, R83, UR16, -R156 ;  /* 0x0000001053097c23 */ /* 0x000fc2000801089c */
[----:B------:R-:W-:-:S06]  /*ac30*/  FFMA.FTZ R87, R87, UR16, -R15 ;  /* 0x0000001057577c23 */ /* 0x000fcc000801080f */
[----:B------:R-:W3:Y:S01]  /*ac40*/  MUFU.EX2 R62, R62 ;  /* 0x0000003e003e7308 */ /* 0x000ee20000000800 */
[----:B-----5:R-:W-:-:S01]  /*ac50*/  FADD.FTZ R4, R6, R5 ;  /* 0x0000000506047221 */ /* 0x020fc20000010000 */
[----:B----4-:R-:W-:-:S06]  /*ac60*/  FADD.FTZ R66, R78, R67 ;  /* 0x000000434e427221 */ /* 0x010fcc0000010000 */
[----:B------:R-:W4:Y:S01]  /*ac70*/  MUFU.EX2 R69, R69 ;  /* 0x0000004500457308 */ /* 0x000f220000000800 */
[----:B------:R-:W-:-:S01]  /*ac80*/  FFMA.FTZ R71, R111, UR16, -R156 ;  /* 0x000000106f477c23 */ /* 0x000fc2000801089c */
[----:B------:R-:W-:-:S06]  /*ac90*/  FFMA.FTZ R64, R114, UR16, -R15 ;  /* 0x0000001072407c23 */ /* 0x000fcc000801080f */
[----:B------:R-:W5:Y:S01]  /*aca0*/  MUFU.EX2 R63, R63 ;  /* 0x0000003f003f7308 */ /* 0x000f620000000800 */
[----:B0-----:R-:W-:-:S01]  /*acb0*/  FADD.FTZ R4, R7, R4 ;  /* 0x0000000407047221 */ /* 0x001fc20000010000 */
[----:B--2---:R-:W-:-:S06]  /*acc0*/  FADD.FTZ R5, R117, R66 ;  /* 0x0000004275057221 */ /* 0x004fcc0000010000 */
[----:B------:R-:W0:Y:S01]  /*acd0*/  MUFU.EX2 R8, R8 ;  /* 0x0000000800087308 */ /* 0x000e220000000800 */
[----:B------:R-:W-:-:S01]  /*ace0*/  FFMA.FTZ R83, R112, UR16, -R156 ;  /* 0x0000001070537c23 */ /* 0x000fc2000801089c */
[----:B------:R-:W-:-:S06]  /*acf0*/  FFMA.FTZ R65, R115, UR16, -R15 ;  /* 0x0000001073417c23 */ /* 0x000fcc000801080f */
[----:B------:R-:W2:Y:S01]  /*ad00*/  MUFU.EX2 R68, R68 ;  /* 0x0000004400447308 */ /* 0x000ea20000000800 */
[----:B-1----:R-:W-:-:S01]  /*ad10*/  FADD.FTZ R4, R85, R4 ;  /* 0x0000000455047221 */ /* 0x002fc20000010000 */
[----:B---3--:R-:W-:-:S06]  /*ad20*/  FADD.FTZ R86, R62, R5 ;  /* 0x000000053e567221 */ /* 0x008fcc0000010000 */
[----:B------:R-:W1:Y:S01]  /*ad30*/  MUFU.EX2 R9, R9 ;  /* 0x0000000900097308 */ /* 0x000e620000000800 */
[----:B------:R-:W-:-:S07]  /*ad40*/  FFMA.FTZ R70, R120, UR16, -R15 ;  /* 0x0000001078467c23 */ /* 0x000fce000801080f */
[----:B------:R-:W3:Y:S01]  /*ad50*/  MUFU.EX2 R87, R87 ;  /* 0x0000005700577308 */ /* 0x000ee20000000800 */
[----:B------:R-:W-:-:S01]  /*ad60*/  FFMA.FTZ R115, R121, UR16, -R15 ;  /* 0x0000001079737c23 */ /* 0x000fc2000801080f */
[----:B----4-:R-:W-:Y:S01]  /*ad70*/  FADD.FTZ R5, R69, R4 ;  /* 0x0000000445057221 */ /* 0x010fe20000010000 */
[----:B-----5:R-:W-:-:S05]  /*ad80*/  FADD.FTZ R121, R63, R86 ;  /* 0x000000563f797221 */ /* 0x020fca0000010000 */
[----:B------:R-:W4:Y:S01]  /*ad90*/  MUFU.EX2 R71, R71 ;  /* 0x0000004700477308 */ /* 0x000f220000000800 */
[----:B------:R-:W-:-:S07]  /*ada0*/  FFMA.FTZ R11, R118, UR16, -R156 ;  /* 0x00000010760b7c23 */ /* 0x000fce000801089c */
        /* <DEDUP_REMOVED lines=13> */
[----:B----4-:R-:W-:-:S01]  /*ae80*/  FADD.FTZ R86, R71, R4 ;  /* 0x0000000447567221 */ /* 0x010fc20000010000 */
[----:B-----5:R-:W-:-:S06]  /*ae90*/  FADD.FTZ R92, R64, R5 ;  /* 0x00000005405c7221 */ /* 0x020fcc0000010000 */
[----:B------:R-:W4:Y:S01]  /*aea0*/  MUFU.EX2 R11, R11 ;  /* 0x0000000b000b7308 */ /* 0x000f220000000800 */
[----:B------:R-:W-:-:S01]  /*aeb0*/  FFMA.FTZ R12, R130, UR16, -R156 ;  /* 0x00000010820c7c23 */ /* 0x000fc2000801089c */
[----:B------:R-:W-:-:S06]  /*aec0*/  FFMA.FTZ R133, R133, UR16, -R15 ;  /* 0x0000001085857c23 */ /* 0x000fcc000801080f */
[----:B------:R-:W5:Y:S01]  /*aed0*/  MUFU.EX2 R115, R115 ;  /* 0x0000007300737308 */ /* 0x000f620000000800 */
[----:B------:R-:W-:Y:S02]  /*aee0*/  IMAD.U32 R94, RZ, RZ, UR22 ;  /* 0x00000016ff5e7e24 */ /* 0x000fe4000f8e00ff */
[----:B0-----:R-:W-:Y:S01]  /*aef0*/  FADD.FTZ R5, R83, R86 ;  /* 0x0000005653057221 */ /* 0x001fe20000010000 */
[----:B--2---:R-:W-:-:S04]  /*af00*/  FADD.FTZ R121, R65, R92 ;  /* 0x0000005c41797221 */ /* 0x004fc80000010000 */
[----:B------:R-:W0:Y:S01]  /*af10*/  MUFU.EX2 R103, R103 ;  /* 0x0000006700677308 */ /* 0x000e220000000800 */
[----:B------:R-:W-:-:S01]  /*af20*/  FFMA.FTZ R13, R131, UR16, -R156 ;  /* 0x00000010830d7c23 */ /* 0x000fc2000801089c */
[----:B------:R-:W-:-:S06]  /*af30*/  FFMA.FTZ R15, R134, UR16, -R15 ;  /* 0x00000010860f7c23 */ /* 0x000fcc000801080f */
[----:B------:R-:W2:Y:S01]  /*af40*/  MUFU.EX2 R66, R66 ;  /* 0x0000004200427308 */ /* 0x000ea20000000800 */
[----:B------:R-:W-:Y:S02]  /*af50*/  @!P1 VIADD R4, R94, 0x12440 ;  /* 0x000124405e049836 */ /* 0x000fe40000000000 */
[----:B-1----:R-:W-:Y:S01]  /*af60*/  FADD.FTZ R86, R10, R5 ;  /* 0x000000050a567221 */ /* 0x002fe20000010000 */
[----:B---3--:R-:W-:-:S04]  /*af70*/  FADD.FTZ R92, R70, R121 ;  /* 0x00000079465c7221 */ /* 0x008fc80000010000 */
[----:B------:R-:W1:Y:S08]  /*af80*/  MUFU.EX2 R111, R111 ;  /* 0x0000006f006f7308 */ /* 0x000e700000000800 */
[----:B------:R-:W3:Y:S01]  /*af90*/  MUFU.EX2 R67, R67 ;  /* 0x0000004300437308 */ /* 0x000ee20000000800 */
[----:B------:R-:W-:Y:S01]  /*afa0*/  @!P1 PRMT R4, RZ, 0x654, R4 ;  /* 0x00000654ff049816 */ /* 0x000fe20000000004 */
[----:B----4-:R-:W-:Y:S01]  /*afb0*/  FADD.FTZ R86, R11, R86 ;  /* 0x000000560b567221 */ /* 0x010fe20000010000 */
[----:B-----5:R-:W-:-:S05]  /*afc0*/  FADD.FTZ R5, R115, R92 ;  /* 0x0000005c73057221 */ /* 0x020fca0000010000 */
[----:B------:R-:W4:Y:S01]  /*afd0*/  MUFU.EX2 R12, R12 ;  /* 0x0000000c000c7308 */ /* 0x000f220000000800 */
[----:B------:R-:W-:Y:S02]  /*afe0*/  WARPGROUP.DEPBAR.LE gsb0, 0x0 ;  /* 0x00008000000079c5 */ /* 0x000fe40000010000 */
[----:B------:R2:W-:Y:S05]  /*aff0*/  @!P1 SYNCS.ARRIVE.TRANS64.RED.A1T0 RZ, [R4+URZ], RZ ;  /* 0x000000ff04ff99a7 */ /* 0x0005ea000810043f */
[----:B------:R-:W5:Y:S01]  /*b000*/  MUFU.EX2 R133, R133 ;  /* 0x0000008500857308 */ /* 0x000f620000000800 */
[----:B0-----:R-:W-:-:S01]  /*b010*/  FADD.FTZ R86, R103, R86 ;  /* 0x0000005667567221 */ /* 0x001fc20000010000 */
[----:B--2---:R-:W-:-:S06]  /*b020*/  FADD.FTZ R4, R66, R5 ;  /* 0x0000000542047221 */ /* 0x004fcc0000010000 */
[----:B------:R-:W0:Y:S08]  /*b030*/  MUFU.EX2 R13, R13 ;  /* 0x0000000d000d7308 */ /* 0x000e300000000800 */
[----:B------:R-:W2:Y:S01]  /*b040*/  MUFU.EX2 R15, R15 ;  /* 0x0000000f000f7308 */ /* 0x000ea20000000800 */
[----:B-1----:R-:W-:-:S01]  /*b050*/  FADD.FTZ R5, R111, R86 ;  /* 0x000000566f057221 */ /* 0x002fc20000010000 */
[----:B---3--:R-:W-:-:S03]  /*b060*/  FADD.FTZ R4, R67, R4 ;  /* 0x0000000443047221 */ /* 0x008fc60000010000 */
[----:B----4-:R-:W-:Y:S01]  /*b070*/  FADD.FTZ R86, R12, R5 ;  /* 0x000000050c567221 */ /* 0x010fe20000010000 */
[----:B-----5:R-:W-:-:S03]  /*b080*/  FADD.FTZ R4, R133, R4 ;  /* 0x0000000485047221 */ /* 0x020fc60000010000 */
[----:B0-----:R-:W-:Y:S01]  /*b090*/  FADD.FTZ R5, R13, R86 ;  /* 0x000000560d057221 */ /* 0x001fe20000010000 */
[----:B--2---:R-:W-:-:S01]  /*b0a0*/  FADD.FTZ R4, R15, R4 ;  /* 0x000000040f047221 */ /* 0x004fc20000010000 */
[----:B------:R-:W-:Y:S06]  /*b0b0*/  @!P0 BRA `(.L_x_1543) ;  /* 0x0000000000048947 */ /* 0x000fec0003800000 */
[----:B------:R-:W-:Y:S01]  /*b0c0*/  BPT.TRAP 0x1 ;  /* 0x000000040000795c */ /* 0x000fe20000300000 */
.L_x_1543:
[----:B------:R-:W-:Y:S01]  /*b0d0*/  F2FP.SATFINITE.E4M3.F32.PACK_AB_MERGE_C R82, R84, R82, RZ ;  /* 0x000000525452723e */ /* 0x000fe200048070ff */
[----:B------:R-:W-:Y:S01]  /*b0e0*/  UISETP.GT.AND UP0, UPT, UR20, UR46, UPT ;  /* 0x0000002e1400728c */ /* 0x000fe2000bf04270 */
[----:B------:R-:W-:Y:S01]  /*b0f0*/  F2FP.SATFINITE.E4M3.F32.PACK_AB_MERGE_C R76, R93, R76, RZ ;  /* 0x0000004c5d4c723e */ /* 0x000fe200048070ff */
[----:B------:R-:W-:Y:S01]  /*b100*/  UIADD3 UR10, UR13, 0x12460, URZ ;  /* 0x000124600d0a7890 */ /* 0x000fe2000fffe03f */
[----:B------:R-:W-:Y:S01]  /*b110*/  F2FP.SATFINITE.E4M3.F32.PACK_AB_MERGE_C R84, R9, R8, RZ ;  /* 0x000000080954723e */ /* 0x000fe200048070ff */
[-C--:B------:R-:W-:Y:S01]  /*b120*/  FMUL.FTZ R8, R28, R105.reuse ;  /* 0x000000691c087220 */ /* 0x080fe20000410000 */
[----:B------:R-:W-:Y:S01]  /*b130*/  F2FP.SATFINITE.E4M3.F32.PACK_AB_MERGE_C R93, R7, R6, RZ ;  /* 0x00000006075d723e */ /* 0x000fe200048070ff */
[-C--:B------:R-:W-:Y:S01]  /*b140*/  FMUL.FTZ R6, R29, R105.reuse ;  /* 0x000000691d067220 */ /* 0x080fe20000410000 */
[----:B------:R-:W-:Y:S01]  /*b150*/  FMUL.FTZ R7, R32, R105 ;  /* 0x0000006920077220 */ /* 0x000fe20000410000 */
[----:B------:R-:W-:Y:S01]  /*b160*/  PLOP3.LUT P2, PT, PT, PT, UP0, 0x80, 0x0 ;  /* 0x000000000000781c */ /* 0x000fe20003f4f008 */
[----:B------:R0:W-:Y:S01]  /*b170*/  STL [R1+0x20], R8 ;  /* 0x0000200801007387 */ /* 0x0001e20000100800 */
[----:B------:R-:W-:Y:S01]  /*b180*/  UPRMT UR10, UR5, 0x654, UR10 ;  /* 0x00000654050a7896 */ /* 0x000fe2000800000a */
[----:B------:R-:W-:Y:S01]  /*b190*/  F2FP.SATFINITE.E4M3.F32.PACK_AB_MERGE_C R97, R98, R97, RZ ;  /* 0x000000616261723e */ /* 0x000fe200048070ff */
[----:B------:R-:W-:Y:S01]  /*b1a0*/  UIADD3 UR20, UR20, -0x1, URZ ;  /* 0xffffffff14147890 */ /* 0x000fe2000fffe03f */
        /* <DEDUP_REMOVED lines=10> */
[-C--:B-1----:R-:W-:Y:S01]  /*b250*/  FMUL.FTZ R6, R36, R105.reuse ;  /* 0x0000006924067220 */ /* 0x082fe20000410000 */
[----:B------:R0:W-:Y:S01]  /*b260*/  STL [R1+0x1c], R8 ;  /* 0x00001c0801007387 */ /* 0x0001e20000100800 */
[----:B------:R-:W-:Y:S01]  /*b270*/  F2FP.SATFINITE.E4M3.F32.PACK_AB_MERGE_C R91, R91, R18, RZ ;  /* 0x000000125b5b723e */ /* 0x000fe200048070ff */
[----:B------:R-:W-:Y:S01]  /*b280*/  UMOV UR23, UR7 ;  /* 0x0000000700177c82 */ /* 0x000fe20008000000 */
[-C--:B--2---:R-:W-:Y:S01]  /*b290*/  FMUL.FTZ R7, R37, R105.reuse ;  /* 0x0000006925077220 */ /* 0x084fe20000410000 */
        /* <DEDUP_REMOVED lines=12> */
[----:B------:R-:W-:Y:S01]  /*b360*/  F2FP.SATFINITE.E4M3.F32.PACK_AB_MERGE_C R94, R11, R10, RZ ;  /* 0x0000000a0b5e723e */ /* 0x000fe200048070ff */
[-C--:B------:R-:W-:Y:S01]  /*b370*/  FMUL.FTZ R22, R25, R105.reuse ;  /* 0x0000006919167220 */ /* 0x080fe20000410000 */
[----:B--2---:R-:W-:Y:S01]  /*b380*/  FMUL.FTZ R7, R44, R105 ;  /* 0x000000692c077220 */ /* 0x004fe20000410000 */
[----:B------:R1:W-:Y:S01]  /*b390*/  STL [R1+0xc], R6 ;  /* 0x00000c0601007387 */ /* 0x0003e20000100800 */
[----:B------:R-:W-:Y:S01]  /*b3a0*/  F2FP.SATFINITE.E4M3.F32.PACK_AB_MERGE_C R70, R115, R70, RZ ;  /* 0x000000467346723e */ /* 0x000fe200048070ff */
[----:B------:R-:W-:Y:S01]  /*b3b0*/  FMUL.FTZ R9, R27, R104 ;  /* 0x000000681b097220 */ /* 0x000fe20000410000 */
[----:B------:R-:W-:Y:S01]  /*b3c0*/  F2FP.SATFINITE.E4M3.F32.PACK_AB_MERGE_C R98, R13, R12, RZ ;  /* 0x0000000c0d62723e */ /* 0x000fe200048070ff */
[----:B------:R2:W-:Y:S01]  /*b3d0*/  STL [R1+0x2c], R7 ;  /* 0x00002c0701007387 */ /* 0x0005e20000100800 */
[----:B------:R-:W-:Y:S01]  /*b3e0*/  F2FP.SATFINITE.E4M3.F32.PACK_AB_MERGE_C R87, R15, R133, RZ ;  /* 0x000000850f57723e */ /* 0x000fe200048070ff */
[-C--:B0-----:R-:W-:Y:S01]  /*b3f0*/  FMUL.FTZ R8, R45, R105.reuse ;  /* 0x000000692d087220 */ /* 0x081fe20000410000 */
[-C--:B------:R-:W-:Y:S01]  /*b400*/  FMUL.FTZ R10, R34, R104.reuse ;  /* 0x00000068220a7220 */ /* 0x080fe20000410000 */
[-C--:B------:R-:W-:Y:S01]  /*b410*/  FMUL.FTZ R11, R35, R104.reuse ;  /* 0x00000068230b7220 */ /* 0x080fe20000410000 */
[-C--:B------:R-:W-:Y:S01]  /*b420*/  FMUL.FTZ R12, R38, R104.reuse ;  /* 0x00000068260c7220 */ /* 0x080fe20000410000 */
        /* <DEDUP_REMOVED lines=10> */
[-C--:B------:R-:W-:Y:S01]  /*b4d0*/  FMUL.FTZ R18, R50, R104.reuse ;  /* 0x0000006832127220 */ /* 0x080fe20000410000 */
[-C--:B0-----:R-:W-:Y:S01]  /*b4e0*/  FMUL.FTZ R8, R26, R104.reuse ;  /* 0x000000681a087220 */ /* 0x081fe20000410000 */
[-C--:B------:R-:W-:Y:S01]  /*b4f0*/  FMUL.FTZ R19, R51, R104.reuse ;  /* 0x0000006833137220 */ /* 0x080fe20000410000 */
[-C--:B------:R-:W-:Y:S01]  /*b500*/  FMUL.FTZ R20, R54, R104.reuse ;  /* 0x0000006836147220 */ /* 0x080fe20000410000 */
[----:B------:R-:W-:Y:S01]  /*b510*/  FMUL.FTZ R135, R55, R104 ;  /* 0x0000006837877220 */ /* 0x000fe20000410000 */
[----:B-1----:R-:W-:Y:S01]  /*b520*/  FMUL.FTZ R6, R53, R105 ;  /* 0x0000006935067220 */ /* 0x002fe20000410000 */
[----:B------:R-:W-:Y:S01]  /*b530*/  F2FP.SATFINITE.E4M3.F32.PACK_AB_MERGE_C R152, R107, R106, R108 ;  /* 0x0000006a6b98723e */ /* 0x000fe2000480706c */
[----:B------:R-:W-:Y:S01]  /*b540*/  IMAD.MOV.U32 R105, RZ, RZ, R3 ;  /* 0x000000ffff697224 */ /* 0x000fe200078e0003 */
[----:B------:R-:W-:Y:S01]  /*b550*/  F2FP.SATFINITE.E4M3.F32.PACK_AB_MERGE_C R153, R88, R23, R86 ;  /* 0x000000175899723e */ /* 0x000fe20004807056 */
[----:B--2---:R-:W-:Y:S01]  /*b560*/  FMUL.FTZ R7, R30, R104 ;  /* 0x000000681e077220 */ /* 0x004fe20000410000 */
[----:B------:R0:W-:Y:S01]  /*b570*/  STL [R1], R6 ;  /* 0x0000000601007387 */ /* 0x0001e20000100800 */
[----:B------:R-:W-:-:S02]  /*b580*/  F2FP.SATFINITE.E4M3.F32.PACK_AB_MERGE_C R154, R96, R95, R97 ;  /* 0x0000005f609a723e */ /* 0x000fc40004807061 */
[----:B------:R-:W-:Y:S02]  /*b590*/  F2FP.SATFINITE.E4M3.F32.PACK_AB_MERGE_C R155, R90, R89, R92 ;  /* 0x000000595a9b723e */ /* 0x000fe4000480705c */
[----:B------:R-:W-:Y:S02]  /*b5a0*/  F2FP.SATFINITE.E4M3.F32.PACK_AB_MERGE_C R148, R100, R99, R101 ;  /* 0x000000636494723e */ /* 0x000fe40004807065 */
[----:B------:R-:W-:Y:S02]  /*b5b0*/  F2FP.SATFINITE.E4M3.F32.PACK_AB_MERGE_C R149, R73, R72, R91 ;  /* 0x000000484995723e */ /* 0x000fe4000480705b */
[----:B------:R-:W-:Y:S01]  /*b5c0*/  F2FP.SATFINITE.E4M3.F32.PACK_AB_MERGE_C R150, R81, R80, R82 ;  /* 0x000000505196723e */ /* 0x000fe20004807052 */
[----:B0-----:R-:W-:Y:S01]  /*b5d0*/  FMUL.FTZ R6, R31, R104 ;  /* 0x000000681f067220 */ /* 0x001fe20000410000 */
        /* <DEDUP_REMOVED lines=13> */
[----:B------:R-:W-:Y:S01]  /*b6b0*/  MOV R104, R2 ;  /* 0x0000000200687202 */ /* 0x000fe20000000f00 */
[----:B------:R-:W-:Y:S06]  /*b6c0*/  @P2 BRA `(.L_x_1544) ;  /* 0xffffffd000442947 */ /* 0x000fec000383ffff */
.L_x_1534:
[----:B------:R-:W-:Y:S06]  /*b6d0*/  BAR.ARV 0x8, 0x200 ;  /* 0x0208000000007b1d */ /* 0x000fec0000002000 */
[----:B------:R-:W-:Y:S05]  /*b6e0*/  @!P0 BRA `(.L_x_1545) ;  /* 0x0000000000048947 */ /* 0x000fea0003800000 */
[----:B------:R-:W-:Y:S01]  /*b6f0*/  BPT.TRAP 0x1 ;  /* 0x000000040000795c */ /* 0x000fe20000300000 */
.L_x_1545:
[----:B------:R-:W-:Y:S01]  /*b700*/  ULEA UR17, UR7, UR48, 0x3 ;  /* 0x0000003007117291 */ /* 0x000fe2000f8e183f */
[----:B------:R-:W-:-:S05]  /*b710*/  IMAD.U32 R0, RZ, RZ, UR4 ;  /* 0x00000004ff007e24 */ /* 0x000fca000f8e00ff */
[----:B------:R-:W-:-:S04]  /*b720*/  SHF.L.U32 R0, R0, 0x1f, RZ ;  /* 0x0000001f00007819 */ /* 0x000fc800000006ff */
[----:B------:R1:W2:Y:S01]  /*b730*/  SYNCS.PHASECHK.TRANS64.TRYWAIT P1, [UR17+0x12450], R0 ;  /* 0x01245000ff0075a7 */ /* 0x0002a20008020151 */
[----:B------:R-:W-:Y:S05]  /*b740*/  @!P0 BRA `(.L_x_1546) ;  /* 0x0000000000048947 */ /* 0x000fea0003800000 */
[----:B------:R-:W-:Y:S01]  /*b750*/  BPT.TRAP 0x1 ;  /* 0x000000040000795c */ /* 0x000fe20000300000 */
.L_x_1546:
[----:B--2---:R-:W-:Y:S05]  /*b760*/  @P1 BRA `(.L_x_1547) ;  /* 0x0000000000081947 */ /* 0x004fea0003800000 */
[----:B------:R-:W2:Y:S02]  /*b770*/  SYNCS.PHASECHK.TRANS64.TRYWAIT P1, [UR17+0x12450], R0 ;  /* 0x01245000ff0075a7 */ /* 0x000ea40008020151 */
[----:B--2---:R-:W-:Y:S05]  /*b780*/  @!P1 BRA `(.L_x_1548) ;  /* 0x0000005400609947 */ /* 0x004fea0003800000 */
.L_x_1547:
[----:B0-----:R-:W3:Y:S01]  /*b790*/  LDL.LU R28, [R1+0x20] ;  /* 0x00002000011c7983 */ /* 0x001ee20000300800 */
[----:B------:R-:W-:Y:S01]  /*b7a0*/  ULDC.64 UR12, c[0x0][0x9a0] ;  /* 0x00026800000c7ab9 */ /* 0x000fe20000000a00 */
[----:B------:R-:W-:Y:S01]  /*b7b0*/  IMAD.MOV.U32 R24, RZ, RZ, R21 ;  /* 0x000000ffff187224 */ /* 0x000fe200078e0015 */
[----:B------:R-:W-:Y:S01]  /*b7c0*/  UISETP.NE.U32.AND UP0, UPT, UR12, URZ, UPT ;  /* 0x0000003f0c00728c */ /* 0x000fe2000bf05070 */
[----:B------:R-:W3:Y:S01]  /*b7d0*/  LDL.LU R29, [R1+0x24] ;  /* 0x00002400011d7983 */ /* 0x000ee20000300800 */
[----:B------:R-:W-:Y:S02]  /*b7e0*/  IMAD.MOV.U32 R25, RZ, RZ, R22 ;  /* 0x000000ffff197224 */ /* 0x000fe400078e0016 */
[----:B------:R-:W-:Y:S01]  /*b7f0*/  UISETP.NE.AND.EX UP0, UPT, UR13, URZ, UPT, UP0 ;  /* 0x0000003f0d00728c */ /* 0x000fe2000bf05300 */
[----:B------:R-:W3:Y:S01]  /*b800*/  LDL.LU R32, [R1+0x18] ;  /* 0x0000180001207983 */ /* 0x000ee20000300800 */
[----:B------:R-:W-:Y:S02]  /*b810*/  IMAD.MOV.U32 R26, RZ, RZ, R8 ;  /* 0x000000ffff1a7224 */ /* 0x000fe400078e0008 */
[----:B------:R-:W-:Y:S01]  /*b820*/  IMAD.MOV.U32 R27, RZ, RZ, R9 ;  /* 0x000000ffff1b7224 */ /* 0x000fe200078e0009 */
[----:B------:R-:W3:Y:S04]  /*b830*/  LDL.LU R33, [R1+0x1c] ;  /* 0x00001c0001217983 */ /* 0x000ee80000300800 */
[----:B------:R-:W3:Y:S01]  /*b840*/  LDL.LU R36, [R1+0x10] ;  /* 0x0000100001247983 */ /* 0x000ee20000300800 */
[----:B------:R-:W-:Y:S01]  /*b850*/  UIADD3 UR48, UR48, 0x200, URZ ;  /* 0x0000020030307890 */ /* 0x000fe2000fffe03f */
[----:B------:R-:W-:-:S02]  /*b860*/  @UP0 ULDC.64 UR10, c[0x0][0x9c8] ;  /* 0x00027200000a0ab9 */ /* 0x000fc40000000a00 */
[----:B------:R-:W3:Y:S01]  /*b870*/  LDL.LU R37, [R1+0x14] ;  /* 0x0000140001257983 */ /* 0x000ee20000300800 */
[----:B------:R-:W-:Y:S02]  /*b880*/  USHF.R.U32.HI UR48, URZ, 0x4, UR48 ;  /* 0x000000043f307899 */ /* 0x000fe40008011630 */
[----:B------:R-:W-:Y:S01]  /*b890*/  @UP0 UIMAD UR4, UR47, UR10, URZ ;  /* 0x0000000a2f0402a4 */ /* 0x000fe2000f8e023f */
[----:B------:R-:W3:Y:S01]  /*b8a0*/  LDL.LU R40, [R1+0x8] ;  /* 0x0000080001287983 */ /* 0x000ee20000300800 */
[----:B------:R-:W-:Y:S02]  /*b8b0*/  ULOP3.LUT UR48, UR48, 0x3fff, URZ, 0xc0, !UPT ;  /* 0x00003fff30307892 */ /* 0x000fe4000f8ec03f */
[----:B------:R-:W-:Y:S01]  /*b8c0*/  @UP0 UIMAD UR6, UR41, UR11, UR4 ;  /* 0x0000000b290602a4 */ /* 0x000fe2000f8e0204 */
[----:B------:R-:W3:Y:S01]  /*b8d0*/  LDL.LU R41, [R1+0xc] ;  /* 0x00000c0001297983 */ /* 0x000ee20000300800 */
[----:B------:R-:W-:Y:S01]  /*b8e0*/  IMAD.MOV.U32 R30, RZ, RZ, R7 ;  /* 0x000000ffff1e7224 */ /* 0x000fe200078e0007 */
[----:B------:R-:W-:Y:S01]  /*b8f0*/  MOV R31, R6 ;  /* 0x00000006001f7202 */ /* 0x000fe20000000f00 */
[----:B------:R-:W-:Y:S01]  /*b900*/  IMAD.MOV.U32 R34, RZ, RZ, R10 ;  /* 0x000000ffff227224 */ /* 0x000fe200078e000a */
[----:B------:R-:W3:Y:S01]  /*b910*/  LDL.LU R44, [R1+0x2c] ;  /* 0x00002c00012c7983 */ /* 0x000ee20000300800 */
[----:B------:R-:W-:Y:S01]  /*b920*/  IMAD.MOV.U32 R35, RZ, RZ, R11 ;  /* 0x000000ffff237224 */ /* 0x000fe200078e000b */
[----:B------:R-:W-:Y:S01]  /*b930*/  MOV R46, R16 ;  /* 0x00000010002e7202 */ /* 0x000fe20000000f00 */
[----:B------:R-:W-:Y:S01]  /*b940*/  IMAD.MOV.U32 R38, RZ, RZ, R12 ;  /* 0x000000ffff267224 */ /* 0x000fe200078e000c */
[----:B------:R-:W3:Y:S01]  /*b950*/  LDL.LU R45, [R1+0x30] ;  /* 0x00003000012d7983 */ /* 0x000ee20000300800 */
[----:B------:R-:W-:-:S02]  /*b960*/  IMAD.MOV.U32 R39, RZ, RZ, R13 ;  /* 0x000000ffff277224 */ /* 0x000fc400078e000d */
[----:B------:R-:W-:Y:S01]  /*b970*/  IMAD.MOV.U32 R42, RZ, RZ, R14 ;  /* 0x000000ffff2a7224 */ /* 0x000fe200078e000e */
[----:B------:R-:W3:Y:S01]  /*b980*/  LDL.LU R48, [R1+0x4] ;  /* 0x0000040001307983 */ /* 0x000ee20000300800 */
[----:B------:R-:W-:Y:S02]  /*b990*/  IMAD.MOV.U32 R43, RZ, RZ, R15 ;  /* 0x000000ffff2b7224 */ /* 0x000fe400078e000f */
[----:B------:R-:W-:Y:S01]  /*b9a0*/  IMAD.MOV.U32 R47, RZ, RZ, R17 ;  /* 0x000000ffff2f7224 */ /* 0x000fe200078e0011 */
[----:B------:R-:W3:Y:S01]  /*b9b0*/  LDL.LU R49, [R1+0x28] ;  /* 0x0000280001317983 */ /* 0x000ee20000300800 */
[----:B------:R-:W-:Y:S02]  /*b9c0*/  IMAD.MOV.U32 R50, RZ, RZ, R18 ;  /* 0x000000ffff327224 */ /* 0x000fe400078e0012 */
[----:B------:R-:W-:Y:S01]  /*b9d0*/  IMAD.MOV.U32 R51, RZ, RZ, R19 ;  /* 0x000000ffff337224 */ /* 0x000fe200078e0013 */
[----:B------:R-:W3:Y:S01]  /*b9e0*/  LDL.LU R53, [R1] ;  /* 0x0000000001357983 */ /* 0x000ee20000300800 */
[----:B------:R-:W-:Y:S01]  /*b9f0*/  ULOP3.LUT UR4, UR48, 0x10000, URZ, 0xfc, !UPT ;  /* 0x0001000030047892 */ /* 0x000fe2000f8efc3f */
[----:B------:R-:W-:-:S02]  /*ba00*/  IMAD.MOV.U32 R52, RZ, RZ, R157 ;  /* 0x000000ffff347224 */ /* 0x000fc400078e009d */
[----:B------:R-:W-:Y:S02]  /*ba10*/  IMAD.MOV.U32 R54, RZ, RZ, R20 ;  /* 0x000000ffff367224 */ /* 0x000fe400078e0014 */
[----:B------:R-:W-:Y:S01]  /*ba20*/  IMAD.MOV.U32 R55, RZ, RZ, R135 ;  /* 0x000000ffff377224 */ /* 0x000fe200078e0087 */
[----:B------:R-:W-:Y:S01]  /*ba30*/  UIMAD UR4, UR7, 0x280, UR4 ;  /* 0x00000280070478a4 */ /* 0x000fe2000f8e0204 */
[----:B------:R-:W-:Y:S01]  /*ba40*/  UMOV UR19, 0xc0000010 ;  /* 0xc000001000137882 */ /* 0x000fe20000000000 */
[----:B------:R-:W-:Y:S01]  /*ba50*/  @UP0 UIMAD.WIDE.U32 UR8, UR41, UR10, URZ ;  /* 0x0000000a290802a5 */ /* 0x000fe2000f8e003f */
[----:B------:R-:W-:-:S04]  /*ba60*/  @UP0 ULDC.64 UR14, c[0x0][0x9d0] ;  /* 0x00027400000e0ab9 */ /* 0x000fc80000000a00 */
[----:B------:R-:W-:Y:S01]  /*ba70*/  UMOV UR18, UR4 ;  /* 0x0000000400127c82 */ /* 0x000fe20008000000 */
[----:B------:R-:W-:Y:S02]  /*ba80*/  @UP0 USHF.R.S32.HI UR10, URZ, 0x1f, UR44 ;  /* 0x0000001f3f0a0899 */ /* 0x000fe4000801142c */
[----:B------:R-:W-:Y:S02]  /*ba90*/  @UP0 UIADD3 UR7, UR9, UR6, URZ ;  /* 0x0000000609070290 */ /* 0x000fe4000fffe03f */
[----:B------:R-:W-:Y:S01]  /*baa0*/  @UP0 UIMAD UR10, UR10, UR14, URZ ;  /* 0x0000000e0a0a02a4 */ /* 0x000fe2000f8e023f */
[----:B------:R-:W-:-:S03]  /*bab0*/  @UP0 UMOV UR6, UR8 ;  /* 0x0000000800060c82 */ /* 0x000fc60008000000 */
[----:B------:R-:W-:Y:S02]  /*bac0*/  @UP0 UIMAD UR10, UR44, UR15, UR10 ;  /* 0x0000000f2c0a02a4 */ /* 0x000fe4000f8e020a */
[----:B------:R-:W-:Y:S01]  /*bad0*/  @UP0 UIMAD.WIDE.U32 UR6, UR44, UR14, UR6 ;  /* 0x0000000e2c0602a5 */ /* 0x000fe2000f8e0006 */
[----:B------:R-:W-:-:S03]  /*bae0*/  PLOP3.LUT P1, PT, PT, PT, UP0, 0x80, 0x0 ;  /* 0x000000000000781c */ /* 0x000fc60003f2f008 */
[----:B------:R-:W-:Y:S02]  /*baf0*/  @UP0 UIADD3 UR7, UR7, UR10, URZ ;  /* 0x0000000a07070290 */ /* 0x000fe4000fffe03f */
[----:B------:R-:W-:-:S04]  /*bb00*/  @UP0 ULEA UR8, UP1, UR6, UR12, 0x2 ;  /* 0x0000000c06080291 */ /* 0x000fc8000f82103f */
[----:B------:R-:W-:Y:S01]  /*bb10*/  @UP0 ULEA.HI.X UR9, UR6, UR13, UR7, 0x2, UP1 ;  /* 0x0000000d06090291 */ /* 0x000fe200088f1407 */
[----:B------:R-:W-:Y:S01]  /*bb20*/  MOV R8, 0x3f800000 ;  /* 0x3f80000000087802 */ /* 0x000fe20000000f00 */
[----:B------:R-:W-:-:S04]  /*bb30*/  IMAD.U32 R6, RZ, RZ, UR8 ;  /* 0x00000008ff067e24 */ /* 0x000fc8000f8e00ff */
[----:B------:R-:W-:Y:S01]  /*bb40*/  IMAD.U32 R7, RZ, RZ, UR9 ;  /* 0x00000009ff077e24 */ /* 0x000fe2000f8e00ff */
[----:B------:R-:W-:-:S04]  /*bb50*/  UIADD3 UR6, UR4, 0x80, URZ ;  /* 0x0000008004067890 */ /* 0x000fc8000fffe03f */
[----:B------:R0:W4:Y:S01]  /*bb60*/  @P1 LDG.E R8, desc[UR42][R6.64] ;  /* 0x0000002a06081981 */ /* 0x000122000c1e1900 */
[----:B------:R-:W-:Y:S01]  /*bb70*/  UMOV UR7, 0xc0000010 ;  /* 0xc000001000077882 */ /* 0x000fe20000000000 */
[----:B---3--:R-:W-:-:S06]  /*bb80*/  WARPGROUP.ARRIVE ;  /* 0x00000000000079c5 */ /* 0x008fcc0000000000 */
[----:B------:R-:W-:Y:S03]  /*bb90*/  QGMMA.64x64x32.F32.E4M3.E4M3 R24, R152, gdesc[UR16], R24, gsb0 ;  /* 0x00e0001098187df3 */ /* 0x000fe60008000818 */
        /* <DEDUP_REMOVED lines=10> */
[----:B-12---:R-:W1:Y:S04]  /*bc40*/  SHFL.BFLY PT, R0, R5, 0x2, 0x1f ;  /* 0x0c401f0005007f89 */ /* 0x006e6800000e0000 */
[----:B------:R-:W2:Y:S01]  /*bc50*/  SHFL.BFLY PT, R9, R4, 0x2, 0x1f ;  /* 0x0c401f0004097f89 */ /* 0x000ea200000e0000 */
[----:B------:R-:W-:Y:S02]  /*bc60*/  WARPGROUP.DEPBAR.LE gsb0, 0x0 ;  /* 0x00008000000079c5 */ /* 0x000fe40000010000 */
[----:B------:R-:W-:-:S06]  /*bc70*/  WARPGROUP.ARRIVE ;  /* 0x00000000000079c5 */ /* 0x000fcc0000000000 */
[----:B------:R-:W-:Y:S01]  /*bc80*/  QGMMA.64x64x32.F32.E4M3.E4M3 R24, R140, gdesc[UR4], R24, gsb0 ;  /* 0x00e000048c187df3 */ /* 0x000fe20008000818 */
[----:B-1----:R-:W-:Y:S01]  /*bc90*/  FADD.FTZ R0, R0, R5 ;  /* 0x0000000500007221 */ /* 0x002fe20000010000 */
[----:B------:R-:W-:Y:S01]  /*bca0*/  UIADD3 UR4, UR4, 0x200, URZ ;  /* 0x0000020004047890 */ /* 0x000fe2000fffe03f */
[----:B--2---:R-:W-:Y:S01]  /*bcb0*/  FADD.FTZ R9, R9, R4 ;  /* 0x0000000409097221 */ /* 0x004fe20000010000 */
[----:B------:R-:W-:Y:S02]  /*bcc0*/  UMOV UR7, 0xc0000010 ;  /* 0xc000001000077882 */ /* 0x000fe40000000000 */
[----:B0-----:R-:W0:Y:S03]  /*bcd0*/  SHFL.BFLY PT, R7, R0, 0x1, 0x1f ;  /* 0x0c201f0000077f89 */ /* 0x001e2600000e0000 */
[----:B------:R-:W-:Y:S01]  /*bce0*/  UMOV UR6, UR4 ;  /* 0x0000000400067c82 */ /* 0x000fe20008000000 */
[----:B------:R-:W1:Y:S01]  /*bcf0*/  SHFL.BFLY PT, R6, R9, 0x1, 0x1f ;  /* 0x0c201f0009067f89 */ /* 0x000e6200000e0000 */
[----:B------:R-:W-:-:S02]  /*bd00*/  IMAD.MOV.U32 R5, RZ, RZ, RZ ;  /* 0x000000ffff057224 */ /* 0x000fc400078e00ff */
[----:B0-----:R-:W-:Y:S01]  /*bd10*/  FADD.FTZ R7, R0, R7 ;  /* 0x0000000700077221 */ /* 0x001fe20000010000 */
[----:B-1----:R-:W-:-:S04]  /*bd20*/  FADD.FTZ R11, R9, R6 ;  /* 0x00000006090b7221 */ /* 0x002fc80000010000 */
[C---:B------:R-:W-:Y:S01]  /*bd30*/  FSETP.NE.FTZ.AND P1, PT, R7.reuse, RZ, PT ;  /* 0x000000ff0700720b */ /* 0x040fe20003f35000 */
[----:B------:R-:W-:Y:S01]  /*bd40*/  FMUL.FTZ R12, R7, 0.00390625 ;  /* 0x3b800000070c7820 */ /* 0x000fe20000410000 */
        /* <DEDUP_REMOVED lines=11> */
[----:B------:R-:W2:Y:S01]  /*be00*/  @P1 MUFU.RCP R9, R11 ;  /* 0x0000000b00091308 */ /* 0x000ea20000001000 */
[----:B------:R-:W-:-:S02]  /*be10*/  IMAD.U32 R14, RZ, RZ, UR16 ;  /* 0x00000010ff0e7e24 */ /* 0x000fc4000f8e00ff */
[----:B------:R-:W-:Y:S02]  /*be20*/  IMAD.U32 R15, RZ, RZ, UR16 ;  /* 0x00000010ff0f7e24 */ /* 0x000fe4000f8e00ff */
[----:B0-----:R-:W-:Y:S01]  /*be30*/  @P2 FMUL.FTZ R6, R6, 0.69314718246459960938 ;  /* 0x3f31721806062820 */ /* 0x001fe20000410000 */
[----:B------:R-:W-:Y:S01]  /*be40*/  @P2 FMUL.FTZ R7, R14, 0.69314718246459960938 ;  /* 0x3f3172180e072820 */ /* 0x000fe20000410000 */
[----:B------:R-:W-:Y:S01]  /*be50*/  @P3 FMUL.FTZ R15, R15, 0.69314718246459960938 ;  /* 0x3f3172180f0f3820 */ /* 0x000fe20000410000 */
[----:B-1----:R-:W-:Y:S01]  /*be60*/  @P3 FMUL.FTZ R10, R10, 0.69314718246459960938 ;  /* 0x3f3172180a0a3820 */ /* 0x002fe20000410000 */
[----:B------:R-:W-:Y:S01]  /*be70*/  MOV R0, 0xff800000 ;  /* 0xff80000000007802 */ /* 0x000fe20000000f00 */
[----:B------:R-:W-:Y:S02]  /*be80*/  IMAD.MOV.U32 R4, RZ, RZ, -0x800000 ;  /* 0xff800000ff047424 */ /* 0x000fe400078e00ff */
[----:B------:R-:W-:Y:S01]  /*be90*/  @P2 FFMA.FTZ R0, R7, R2, R6 ;  /* 0x0000000207002223 */ /* 0x000fe20000010006 */
[----:B------:R-:W-:Y:S01]  /*bea0*/  @P3 FFMA.FTZ R4, R15, R3, R10 ;  /* 0x000000030f043223 */ /* 0x000fe2000001000a */
[-C--:B----4-:R-:W-:Y:S01]  /*beb0*/  FMUL.FTZ R5, R5, R8.reuse ;  /* 0x0000000805057220 */ /* 0x090fe20000410000 */
[----:B--2---:R-:W-:Y:S01]  /*bec0*/  FMUL.FTZ R9, R9, R8 ;  /* 0x0000000809097220 */ /* 0x004fe20000410000 */
[----:B------:R-:W-:-:S02]  /*bed0*/  WARPGROUP.DEPBAR.LE gsb0, 0x0 ;  /* 0x00008000000079c5 */ /* 0x000fc40000010000 */
[----:B------:R-:W-:Y:S05]  /*bee0*/  @!P0 BRA `(.L_x_1549) ;  /* 0x0000000000048947 */ /* 0x000fea0003800000 */
[----:B------:R-:W-:Y:S01]  /*bef0*/  BPT.TRAP 0x1 ;  /* 0x000000040000795c */ /* 0x000fe20000300000 */
.L_x_1549:
        /* <DEDUP_REMOVED lines=36> */
.L_x_1516:
[----:B------:R-:W-:Y:S05]  /*c140*/  @P0 BRA `(.L_x_1550) ;  /* 0x00000014006c0947 */ /* 0x000fea0003800000 */
[----:B------:R-:W0:Y:S01]  /*c150*/  S2R R7, SR_TID.X ;  /* 0x0000000000077919 */ /* 0x000e220000002100 */
[----:B------:R-:W-:Y:S01]  /*c160*/  ULDC.64 UR4, c[0x4][0x38] ;  /* 0x01000e0000047ab9 */ /* 0x000fe20000000a00 */
        /* <DEDUP_REMOVED lines=14> */
[----:B------:R-:W-:Y:S01]  /*c250*/  UIMAD UR6, UR7, UR8, URZ ;  /* 0x00000008070672a4 */ /* 0x000fe2000f8e023f */
[----:B------:R-:W-:Y:S01]  /*c260*/  SHF.R.S32.HI R6, RZ, 0x1f, R7 ;  /* 0x0000001fff067819 */ /* 0x000fe20000011407 */
[----:B------:R-:W-:Y:S01]  /*c270*/  UIMAD UR8, UR7, UR10, URZ ;  /* 0x0000000a070872a4 */ /* 0x000fe2000f8e023f */
[----:B------:R-:W-:Y:S01]  /*c280*/  SEL R9, R28, R29, P0 ;  /* 0x0000001d1c097207 */ /* 0x000fe20000000000 */
[----:B------:R-:W-:Y:S01]  /*c290*/  IMAD.U32 R20, RZ, RZ, UR4 ;  /* 0x00000004ff147e24 */ /* 0x000fe2000f8e00ff */
[-C--:B0-----:R-:W-:Y:S01]  /*c2a0*/  LEA.HI R2, R6, R7.reuse, RZ, 0x7 ;  /* 0x0000000706027211 */ /* 0x081fe200078f38ff */
[----:B------:R-:W-:Y:S01]  /*c2b0*/  UIMAD UR9, UR44, UR9, UR6 ;  /* 0x000000092c0972a4 */ /* 0x000fe2000f8e0206 */
[----:B------:R-:W-:Y:S01]  /*c2c0*/  SEL R89, R29, R28, P0 ;  /* 0x0000001c1d597207 */ /* 0x000fe20000000000 */
[----:B------:R-:W0:Y:S01]  /*c2d0*/  S2UR UR4, SR_CTAID.Y ;  /* 0x00000000000479c3 */ /* 0x000e220000002600 */
[----:B------:R-:W-:Y:S01]  /*c2e0*/  LOP3.LUT R10, R2, 0xffffff80, RZ, 0xc0, !PT ;  /* 0xffffff80020a7812 */ /* 0x000fe200078ec0ff */
[----:B------:R-:W-:Y:S01]  /*c2f0*/  UIADD3 UR9, UR5, UR9, URZ ;  /* 0x0000000905097290 */ /* 0x000fe2000fffe03f */
[----:B------:R-:W-:Y:S01]  /*c300*/  LEA.HI R6, R6, R7, RZ, 0x2 ;  /* 0x0000000706067211 */ /* 0x000fe200078f10ff */
[----:B------:R-:W-:Y:S01]  /*c310*/  UIMAD.WIDE.U32 UR6, UR44, UR10, URZ ;  /* 0x0000000a2c0672a5 */ /* 0x000fe2000f8e003f */
[----:B------:R-:W-:Y:S01]  /*c320*/  SHF.R.S32.HI R3, RZ, 0x7, R2 ;  /* 0x00000007ff037819 */ /* 0x000fe20000011402 */
[----:B------:R-:W-:Y:S01]  /*c330*/  IMAD.IADD R27, R7, 0x1, -R10 ;  /* 0x00000001071b7824 */ /* 0x000fe200078e0a0a */
[----:B------:R-:W-:Y:S01]  /*c340*/  LOP3.LUT R16, R6, 0xfffffffc, RZ, 0xc0, !PT ;  /* 0xfffffffc06107812 */ /* 0x000fe200078ec0ff */
[----:B------:R-:W1:Y:S01]  /*c350*/  LDC R29, c[0x0][0xbe8] ;  /* 0x0002fa00ff1d7b82 */ /* 0x000e620000000800 */
[----:B------:R-:W-:Y:S01]  /*c360*/  SEL R77, R44, R45, P0 ;  /* 0x0000002d2c4d7207 */ /* 0x000fe20000000000 */
[----:B------:R-:W-:Y:S01]  /*c370*/  IMAD.HI R6, R3, 0x55555556, RZ ;  /* 0x5555555603067827 */ /* 0x000fe200078e02ff */
[----:B------:R-:W-:Y:S01]  /*c380*/  SHF.R.S32.HI R10, RZ, 0x1f, R27 ;  /* 0x0000001fff0a7819 */ /* 0x000fe2000001141b */
[----:B------:R-:W-:Y:S01]  /*c390*/  UIMAD UR8, UR44, UR11, UR8 ;  /* 0x0000000b2c0872a4 */ /* 0x000fe2000f8e0208 */
[----:B------:R-:W-:-:S02]  /*c3a0*/  IADD3 R16, R7, -R16, RZ ;  /* 0x8000001007107210 */ /* 0x000fc40007ffe0ff */
[CC--:B------:R-:W-:Y:S01]  /*c3b0*/  LEA.HI R12, R10.reuse, R27.reuse, RZ, 0x2 ;  /* 0x0000001b0a0c7211 */ /* 0x0c0fe200078f10ff */
[----:B------:R-:W-:Y:S01]  /*c3c0*/  UIADD3 UR8, UR7, UR8, URZ ;  /* 0x0000000807087290 */ /* 0x000fe2000fffe03f */
[----:B------:R-:W-:Y:S02]  /*c3d0*/  LEA.HI R10, R10, R27, RZ, 0x5 ;  /* 0x0000001b0a0a7211 */ /* 0x000fe400078f28ff */
[--C-:B------:R-:W-:Y:S02]  /*c3e0*/  SHF.R.S32.HI R11, RZ, 0x2, R12.reuse ;  /* 0x00000002ff0b7819 */ /* 0x100fe4000001140c */
[----:B------:R-:W-:Y:S02]  /*c3f0*/  SHF.R.S32.HI R14, RZ, 0x1f, R12 ;  /* 0x0000001fff0e7819 */ /* 0x000fe4000001140c */
[----:B------:R-:W-:Y:S02]  /*c400*/  SEL R73, R45, R44, P0 ;  /* 0x0000002c2d497207 */ /* 0x000fe40000000000 */
[----:B------:R-:W-:Y:S01]  /*c410*/  LEA.HI R14, R14, R11, RZ, 0x3 ;  /* 0x0000000b0e0e7211 */ /* 0x000fe200078f18ff */
[----:B------:R-:W3:Y:S01]  /*c420*/  S2R R44, SR_CTAID.X ;  /* 0x00000000002c7919 */ /* 0x000ee20000002500 */
[----:B------:R-:W-:-:S02]  /*c430*/  SHF.R.S32.HI R7, RZ, 0x5, R10 ;  /* 0x00000005ff077819 */ /* 0x000fc4000001140a */
[----:B------:R-:W-:Y:S02]  /*c440*/  LOP3.LUT R2, R14, 0xfffffff8, RZ, 0xc0, !PT ;  /* 0xfffffff80e027812 */ /* 0x000fe400078ec0ff */
[----:B------:R-:W-:Y:S02]  /*c450*/  LEA.HI R6, R6, R6, RZ, 0x1 ;  /* 0x0000000606067211 */ /* 0x000fe400078f08ff */
[----:B------:R-:W-:Y:S01]  /*c460*/  LEA.HI R10, R16, R16, RZ, 0x1 ;  /* 0x00000010100a7211 */ /* 0x000fe200078f08ff */
[----:B------:R-:W-:Y:S01]  /*c470*/  IMAD.IADD R2, R11, 0x1, -R2 ;  /* 0x000000010b027824 */ /* 0x000fe200078e0a02 */
[----:B-1----:R-:W-:Y:S01]  /*c480*/  ISETP.NE.AND P2, PT, R29, 0x1, PT ;  /* 0x000000011d00780c */ /* 0x002fe20003f45270 */
[----:B------:R-:W-:Y:S01]  /*c490*/  IMAD R3, R6, -0x3, R3 ;  /* 0xfffffffd06037824 */ /* 0x000fe200078e0203 */
[----:B------:R-:W-:Y:S01]  /*c4a0*/  SEL R75, R40, R41, P0 ;  /* 0x00000029284b7207 */ /* 0x000fe20000000000 */
[----:B------:R-:W-:Y:S01]  /*c4b0*/  IMAD R2, R7, 0x10, R2 ;  /* 0x0000001007027824 */ /* 0x000fe200078e0202 */
[----:B------:R-:W-:Y:S01]  /*c4c0*/  SEL R71, R41, R40, P0 ;  /* 0x0000002829477207 */ /* 0x000fe20000000000 */
[----:B------:R-:W1:Y:S01]  /*c4d0*/  LDC.64 R6, c[0x0][0xbd8] ;  /* 0x0002f600ff067b82 */ /* 0x000e620000000a00 */
[----:B------:R-:W-:Y:S01]  /*c4e0*/  SEL R69, R52, R53, P0 ;  /* 0x0000003534457207 */ /* 0x000fe20000000000 */
[----:B------:R-:W-:Y:S01]  /*c4f0*/  IMAD R2, R3, 0x40, R2 ;  /* 0x0000004003027824 */ /* 0x000fe200078e0202 */
[----:B------:R-:W-:-:S02]  /*c500*/  SEL R65, R53, R52, P0 ;  /* 0x0000003435417207 */ /* 0x000fc40000000000 */
[----:B------:R-:W-:Y:S01]  /*c510*/  LOP3.LUT R11, R10, 0x1ffffffe, RZ, 0xc0, !PT ;  /* 0x1ffffffe0a0b7812 */ /* 0x000fe200078ec0ff */
[----:B------:R-:W-:Y:S01]  /*c520*/  IMAD.U32 R10, RZ, RZ, UR6 ;  /* 0x00000006ff0a7e24 */ /* 0x000fe2000f8e00ff */
[----:B------:R-:W-:Y:S01]  /*c530*/  SEL R41, R34, R35, P0 ;  /* 0x0000002322297207 */ /* 0x000fe20000000000 */
[----:B------:R-:W4:Y:S01]  /*c540*/  @P2 LDC R52, c[0x0][0xbf0] ;  /* 0x0002fc00ff342b82 */ /* 0x000f220000000800 */
[----:B------:R-:W-:Y:S02]  /*c550*/  SEL R53, R35, R34, P0 ;  /* 0x0000002223357207 */ /* 0x000fe40000000000 */
[----:B------:R-:W-:Y:S02]  /*c560*/  SEL R91, R24, R25, P0 ;  /* 0x00000019185b7207 */ /* 0x000fe40000000000 */
[----:B------:R-:W-:Y:S02]  /*c570*/  SEL R87, R25, R24, P0 ;  /* 0x0000001819577207 */ /* 0x000fe40000000000 */
[----:B------:R-:W-:Y:S01]  /*c580*/  SEL R15, R30, R31, P0 ;  /* 0x0000001f1e0f7207 */ /* 0x000fe20000000000 */
[----:B------:R-:W5:Y:S01]  /*c590*/  @P2 LDC R35, c[0x0][0xbec] ;  /* 0x0002fb00ff232b82 */ /* 0x000f620000000800 */
[----:B------:R-:W-:Y:S01]  /*c5a0*/  SEL R61, R31, R30, P0 ;  /* 0x0000001e1f3d7207 */ /* 0x000fe20000000000 */
[----:B------:R-:W-:Y:S01]  /*c5b0*/  IMAD.IADD R31, R16, 0x1, -R11 ;  /* 0x00000001101f7824 */ /* 0x000fe200078e0a0b */
[----:B------:R-:W-:Y:S01]  /*c5c0*/  SEL R83, R32, R33, P0 ;  /* 0x0000002120537207 */ /* 0x000fe20000000000 */
[--C-:B---3--:R-:W-:Y:S01]  /*c5d0*/  IMAD R28, R44, 0xc0, R2.reuse ;  /* 0x000000c02c1c7824 */ /* 0x108fe200078e0202 */
[----:B------:R-:W-:Y:S01]  /*c5e0*/  SEL R79, R33, R32, P0 ;  /* 0x00000020214f7207 */ /* 0x000fe20000000000 */
[----:B------:R-:W-:Y:S01]  /*c5f0*/  IMAD R3, R31, 0x8, R2 ;  /* 0x000000081f037824 */ /* 0x000fe200078e0202 */
[----:B------:R-:W-:Y:S01]  /*c600*/  SEL R67, R48, R49, P0 ;  /* 0x0000003130437207 */ /* 0x000fe20000000000 */
[----:B-1----:R-:W-:Y:S01]  /*c610*/  IMAD R18, R6, UR47, RZ ;  /* 0x0000002f06127c24 */ /* 0x002fe2000f8e02ff */
[----:B------:R-:W-:Y:S01]  /*c620*/  SEL R13, R38, R39, P0 ;  /* 0x00000027260d7207 */ /* 0x000fe20000000000 */
[----:B------:R-:W-:Y:S01]  /*c630*/  IMAD R44, R44, 0xc0, R3 ;  /* 0x000000c02c2c7824 */ /* 0x000fe200078e0203 */
[----:B------:R-:W-:Y:S01]  /*c640*/  SEL R57, R39, R38, P0 ;  /* 0x0000002627397207 */ /* 0x000fe20000000000 */
[----:B------:R-:W-:Y:S01]  /*c650*/  IMAD R7, R7, UR41, R18 ;  /* 0x0000002907077c24 */ /* 0x000fe2000f8e0212 */
[----:B------:R-:W-:Y:S01]  /*c660*/  SEL R85, R36, R37, P0 ;  /* 0x0000002524557207 */ /* 0x000fe20000000000 */
[----:B------:R-:W-:Y:S01]  /*c670*/  IMAD.U32 R11, RZ, RZ, UR7 ;  /* 0x00000007ff0b7e24 */ /* 0x000fe2000f8e00ff */
[----:B------:R-:W-:Y:S01]  /*c680*/  SEL R81, R37, R36, P0 ;  /* 0x0000002425517207 */ /* 0x000fe20000000000 */
[----:B------:R-:W-:Y:S01]  /*c690*/  IMAD.U32 R11, RZ, RZ, UR8 ;  /* 0x00000008ff0b7e24 */ /* 0x000fe2000f8e00ff */
[----:B------:R-:W-:Y:S01]  /*c6a0*/  SEL R63, R49, R48, P0 ;  /* 0x00000030313f7207 */ /* 0x000fe20000000000 */
[----:B------:R-:W-:Y:S01]  /*c6b0*/  ULDC.64 UR6, c[0x0][0xb48] ;  /* 0x0002d20000067ab9 */ /* 0x000fe20000000a00 */
[----:B------:R-:W-:-:S02]  /*c6c0*/  SEL R23, R54, R55, P0 ;  /* 0x0000003736177207 */ /* 0x000fc40000000000 */
[----:B------:R-:W-:Y:S02]  /*c6d0*/  SEL R17, R55, R54, P0 ;  /* 0x0000003637117207 */ /* 0x000fe40000000000 */
[----:B------:R-:W-:Y:S01]  /*c6e0*/  SEL R49, R26, R5, P0 ;  /* 0x000000051a317207 */ /* 0x000fe20000000000 */
[----:B------:R-:W1:Y:S01]  /*c6f0*/  LDC.64 R54, c[0x0][0xb40] ;  /* 0x0002d000ff367b82 */ /* 0x000e620000000a00 */
[----:B------:R-:W-:Y:S01]  /*c700*/  SEL R59, R5, R26, P0 ;  /* 0x0000001a053b7207 */ /* 0x000fe20000000000 */
[----:B-----5:R-:W-:Y:S01]  /*c710*/  @P2 IMAD.HI.U32 R35, R44, R35, RZ ;  /* 0x000000232c232227 */ /* 0x020fe200078e00ff */
[----:B------:R-:W-:Y:S02]  /*c720*/  SEL R5, R46, R47, P0 ;  /* 0x0000002f2e057207 */ /* 0x000fe40000000000 */
[----:B------:R-:W-:Y:S02]  /*c730*/  SEL R47, R47, R46, P0 ;  /* 0x0000002e2f2f7207 */ /* 0x000fe40000000000 */
[----:B------:R-:W-:Y:S01]  /*c740*/  LOP3.LUT R12, R12, 0x7ffffffc, RZ, 0xc0, !PT ;  /* 0x7ffffffc0c0c7812 */ /* 0x000fe200078ec0ff */
[----:B------:R-:W3:Y:S01]  /*c750*/  @P2 LDC R46, c[0x0][0xbf0] ;  /* 0x0002fc00ff2e2b82 */ /* 0x000ee20000000800 */
[----:B------:R-:W-:-:S02]  /*c760*/  SEL R25, R42, R43, P0 ;  /* 0x0000002b2a197207 */ /* 0x000fc40000000000 */
[----:B------:R-:W-:Y:S02]  /*c770*/  SEL R19, R50, R51, P0 ;  /* 0x0000003332137207 */ /* 0x000fe40000000000 */
[----:B------:R-:W-:Y:S01]  /*c780*/  MOV R21, UR5 ;  /* 0x0000000500157c02 */ /* 0x000fe20008000f00 */
[----:B------:R-:W-:Y:S01]  /*c790*/  IMAD.U32 R21, RZ, RZ, UR9 ;  /* 0x00000009ff157e24 */ /* 0x000fe2000f8e00ff */
[----:B------:R-:W-:Y:S01]  /*c7a0*/  LOP3.LUT P1, RZ, R27, 0x3, RZ, 0xc0, !PT ;  /* 0x000000031bff7812 */ /* 0x000fe2000782c0ff */
[----:B------:R-:W-:Y:S01]  /*c7b0*/  ULDC.64 UR8, c[0x0][0xb28] ;  /* 0x0002ca0000087ab9 */ /* 0x000fe20000000a00 */
[----:B------:R-:W-:Y:S01]  /*c7c0*/  SEL R45, R43, R42, P0 ;  /* 0x0000002a2b2d7207 */ /* 0x000fe20000000000 */
[----:B------:R-:W-:Y:S01]  /*c7d0*/  IMAD.WIDE.U32 R20, R6, UR41, R20 ;  /* 0x0000002906147c25 */ /* 0x000fe2000f8e0014 */
[----:B------:R-:W-:Y:S02]  /*c7e0*/  IADD3 R27, R27, -R12, RZ ;  /* 0x8000000c1b1b7210 */ /* 0x000fe40007ffe0ff */
[----:B------:R-:W-:Y:S01]  /*c7f0*/  SEL R37, R51, R50, P0 ;  /* 0x0000003233257207 */ /* 0x000fe20000000000 */
[----:B------:R-:W-:-:S02]  /*c800*/  IMAD.IADD R21, R21, 0x1, R7 ;  /* 0x0000000115157824 */ /* 0x000fc400078e0207 */
[----:B-1----:R-:W-:Y:S01]  /*c810*/  IMAD.WIDE.U32 R10, R54, UR41, R10 ;  /* 0x00000029360a7c25 */ /* 0x002fe2000f8e000a */
[----:B--2---:R-:W-:Y:S01]  /*c820*/  LOP3.LUT R34, R8, 0x2, RZ, 0x3c, !PT ;  /* 0x0000000208227812 */ /* 0x004fe200078e3cff */
[----:B------:R-:W-:Y:S04]  /*c830*/  SHFL.IDX PT, R33, R91, R8, 0x1c1f ;  /* 0x001c1f085b217589 */ /* 0x000fe800000e0000 */
[----:B------:R-:W1:Y:S04]  /*c840*/  SHFL.IDX PT, R38, R87, R34, 0x1c1f ;  /* 0x001c1f2257267589 */ /* 0x000e6800000e0000 */
[----:B------:R-:W-:Y:S04]  /*c850*/  SHFL.IDX PT, R9, R9, R8, 0x1c1f ;  /* 0x001c1f0809097589 */ /* 0x000fe800000e0000 */
[----:B------:R2:W-:Y:S04]  /*c860*/  SHFL.IDX PT, R31, R67, R8, 0x1c1f ;  /* 0x001c1f08431f7589 */ /* 0x0005e800000e0000 */
[----:B------:R-:W5:Y:S04]  /*c870*/  SHFL.IDX PT, R36, R89, R34, 0x1c1f ;  /* 0x001c1f2259247589 */ /* 0x000f6800000e0000 */
[----:B------:R0:W-:Y:S01]  /*c880*/  SHFL.IDX PT, R30, R69, R8, 0x1c1f ;  /* 0x001c1f08451e7589 */ /* 0x0001e200000e0000 */
[----:B--2---:R-:W2:Y:S03]  /*c890*/  LDC R67, c[0x0][0xc50] ;  /* 0x00031400ff437b82 */ /* 0x004ea60000000800 */
[----:B------:R-:W-:Y:S04]  /*c8a0*/  SHFL.IDX PT, R40, R83, R8, 0x1c1f ;  /* 0x001c1f0853287589 */ /* 0x000fe800000e0000 */
[----:B------:R-:W-:Y:S01]  /*c8b0*/  SHFL.IDX PT, R39, R85, R8, 0x1c1f ;  /* 0x001c1f0855277589 */ /* 0x000fe200000e0000 */
[----:B-1----:R-:W-:Y:S01]  /*c8c0*/  SEL R6, R33, R38, P0 ;  /* 0x0000002621067207 */ /* 0x002fe20000000000 */
[----:B0-----:R-:W0:Y:S02]  /*c8d0*/  @P2 LDC R69, c[0x0][0xbec] ;  /* 0x0002fb00ff452b82 */ /* 0x001e240000000800 */
[----:B------:R-:W-:Y:S04]  /*c8e0*/  SHFL.IDX PT, R43, R75, R8, 0x1c1f ;  /* 0x001c1f084b2b7589 */ /* 0x000fe800000e0000 */
[----:B------:R-:W-:Y:S04]  /*c8f0*/  SHFL.IDX PT, R32, R77, R8, 0x1c1f ;  /* 0x001c1f084d207589 */ /* 0x000fe800000e0000 */
[----:B------:R-:W-:Y:S01]  /*c900*/  SHFL.IDX PT, R16, R49, R8, 0x1c1f ;  /* 0x001c1f0831107589 */ /* 0x000fe200000e0000 */
[----:B-----5:R-:W-:-:S02]  /*c910*/  SEL R7, R9, R36, P0 ;  /* 0x0000002409077207 */ /* 0x020fc40000000000 */
[----:B------:R-:W-:Y:S01]  /*c920*/  SEL R9, R36, R9, P0 ;  /* 0x0000000924097207 */ /* 0x000fe20000000000 */
[----:B------:R-:W-:Y:S01]  /*c930*/  SHFL.IDX PT, R15, R15, R8, 0x1c1f ;  /* 0x001c1f080f0f7589 */ /* 0x000fe200000e0000 */
[----:B------:R-:W-:-:S03]  /*c940*/  IMAD R36, R54, UR47, RZ ;  /* 0x0000002f36247c24 */ /* 0x000fc6000f8e02ff */
[----:B------:R-:W-:Y:S04]  /*c950*/  SHFL.IDX PT, R14, R41, R8, 0x1c1f ;  /* 0x001c1f08290e7589 */ /* 0x000fe800000e0000 */
[----:B------:R-:W-:Y:S01]  /*c960*/  SHFL.IDX PT, R13, R13, R8, 0x1c1f ;  /* 0x001c1f080d0d7589 */ /* 0x000fe200000e0000 */
[----:B0-----:R-:W-:-:S03]  /*c970*/  @P2 IMAD.HI.U32 R69, R44, R69, RZ ;  /* 0x000000452c452227 */ /* 0x001fc600078e00ff */
[----:B------:R-:W-:Y:S04]  /*c980*/  SHFL.IDX PT, R12, R25, R8, 0x1c1f ;  /* 0x001c1f08190c7589 */ /* 0x000fe800000e0000 */
[----:B------:R-:W-:Y:S04]  /*c990*/  SHFL.IDX PT, R5, R5, R8, 0x1c1f ;  /* 0x001c1f0805057589 */ /* 0x000fe800000e0000 */
        /* <DEDUP_REMOVED lines=8> */
[----:B---3--:R-:W-:Y:S01]  /*ca20*/  @P2 SHF.R.U32.HI R33, RZ, R46, R35 ;  /* 0x0000002eff212219 */ /* 0x008fe20000011623 */
[----:B--2---:R-:W-:Y:S01]  /*ca30*/  IMAD R67, R67, R38, UR4 ;  /* 0x0000000443437e24 */ /* 0x004fe2000f8e0226 */
        /* <DEDUP_REMOVED lines=13> */
[----:B------:R-:W-:Y:S04]  /*cb10*/  SHFL.IDX PT, R23, R53, R34, 0x1c1f ;  /* 0x001c1f2235177589 */ /* 0x000fe800000e0000 */
[----:B------:R-:W-:Y:S04]  /*cb20*/  SHFL.IDX PT, R18, R47, R34, 0x1c1f ;  /* 0x001c1f222f127589 */ /* 0x000fe800000e0000 */
[----:B------:R2:W-:Y:S04]  /*cb30*/  SHFL.IDX PT, R19, R45, R34, 0x1c1f ;  /* 0x001c1f222d137589 */ /* 0x0005e800000e0000 */
[----:B------:R-:W-:Y:S04]  /*cb40*/  SHFL.IDX PT, R17, R17, R34, 0x1c1f ;  /* 0x001c1f2211117589 */ /* 0x000fe800000e0000 */
[----:B------:R3:W-:Y:S01]  /*cb50*/  SHFL.IDX PT, R24, R37, R34, 0x1c1f ;  /* 0x001c1f2225187589 */ /* 0x0007e200000e0000 */
[C---:B--2---:R-:W-:Y:S01]  /*cb60*/  IMAD R45, R67.reuse, UR7, R38 ;  /* 0x00000007432d7c24 */ /* 0x044fe2000f8e0226 */
[----:B---3--:R-:W-:Y:S01]  /*cb70*/  MOV R34, R10 ;  /* 0x0000000a00227202 */ /* 0x008fe20000000f00 */
[----:B------:R-:W-:Y:S01]  /*cb80*/  IMAD.WIDE.U32 R10, R67, UR4, R20 ;  /* 0x00000004430a7c25 */ /* 0x000fe2000f8e0014 */
[----:B------:R-:W-:-:S03]  /*cb90*/  ULDC.64 UR4, c[0x0][0xb30] ;  /* 0x0002cc0000047ab9 */ /* 0x000fc60000000a00 */
[----:B------:R-:W-:Y:S01]  /*cba0*/  IMAD.MOV.U32 R37, RZ, RZ, R44 ;  /* 0x000000ffff257224 */ /* 0x000fe200078e002c */
[----:B----4-:R-:W-:Y:S01]  /*cbb0*/  @P2 SHF.R.U32.HI R37, RZ, R52, R69 ;  /* 0x00000034ff252219 */ /* 0x010fe20000011645 */
[----:B------:R-:W-:Y:S01]  /*cbc0*/  IMAD.WIDE.U32 R20, R67, UR6, R34 ;  /* 0x0000000643147c25 */ /* 0x000fe2000f8e0022 */
[----:B------:R-:W-:Y:S01]  /*cbd0*/  IADD3 R34, P2, R33, R10, RZ ;  /* 0x0000000a21227210 */ /* 0x000fe20007f5e0ff */
[----:B------:R-:W-:Y:S01]  /*cbe0*/  ULDC.64 UR6, c[0x0][0xbc8] ;  /* 0x0002f20000067ab9 */ /* 0x000fe20000000a00 */
[--C-:B------:R-:W-:Y:S01]  /*cbf0*/  SHF.R.S32.HI R10, RZ, 0x1f, R37.reuse ;  /* 0x0000001fff0a7819 */ /* 0x100fe20000011425 */
[----:B------:R-:W-:Y:S01]  /*cc00*/  IMAD.MOV R38, RZ, RZ, -R37 ;  /* 0x000000ffff267224 */ /* 0x000fe200078e0a25 */
[--C-:B------:R-:W-:Y:S01]  /*cc10*/  SHF.R.S32.HI R35, RZ, 0x1f, R33.reuse ;  /* 0x0000001fff237819 */ /* 0x100fe20000011421 */
[----:B------:R-:W-:Y:S02]  /*cc20*/  IMAD.MOV R33, RZ, RZ, -R33 ;  /* 0x000000ffff217224 */ /* 0x000fe400078e0a21 */
[----:B------:R-:W-:Y:S01]  /*cc30*/  IMAD R10, R10, UR4, RZ ;  /* 0x000000040a0a7c24 */ /* 0x000fe2000f8e02ff */
[----:B------:R-:W-:Y:S01]  /*cc40*/  IADD3.X R35, R35, R11, R36, P2, !PT ;  /* 0x0000000b23237210 */ /* 0x000fe200017fe424 */
[----:B------:R-:W-:-:S02]  /*cc50*/  IMAD.IADD R21, R21, 0x1, R45 ;  /* 0x0000000115157824 */ /* 0x000fc400078e022d */
[C-C-:B------:R-:W-:Y:S02]  /*cc60*/  IMAD R33, R29.reuse, R33, R44.reuse ;  /* 0x000000211d217224 */ /* 0x140fe400078e022c */
        /* <DEDUP_REMOVED lines=8> */
[----:B------:R-:W-:-:S02]  /*ccf0*/  IMAD.IADD R11, R11, 0x1, R47 ;  /* 0x000000010b0b7824 */ /* 0x000fc400078e022f */
[----:B------:R-:W-:Y:S02]  /*cd00*/  IMAD R20, R20, UR6, RZ ;  /* 0x0000000614147c24 */ /* 0x000fe4000f8e02ff */
        /* <DEDUP_REMOVED lines=11> */
[----:B------:R-:W-:Y:S01]  /*cdc0*/  IADD3 R11, R37, R33, RZ ;  /* 0x00000021250b7210 */ /* 0x000fe20007ffe0ff */
[----:B------:R-:W-:Y:S01]  /*cdd0*/  ULDC UR6, c[0x0][0xa88] ;  /* 0x0002a20000067ab9 */ /* 0x000fe20000000800 */
[----:B0-----:R-:W-:Y:S01]  /*cde0*/  ULEA UR4, UR5, UR4, 0x18 ;  /* 0x0000000405047291 */ /* 0x001fe2000f8ec03f */
[----:B------:R-:W-:Y:S01]  /*cdf0*/  SHFL.IDX PT, R44, R40, 0x1, 0x1c1f ;  /* 0x003c1f00282c7f89 */ /* 0x000fe200000e0000 */
[----:B------:R-:W-:Y:S01]  /*ce00*/  LEA.HI.X R33, R34, UR7, R21, 0x2, P2 ;  /* 0x0000000722217c11 */ /* 0x000fe200090f1415 */
[----:B------:R-:W-:Y:S01]  /*ce10*/  IMAD R53, R29, UR6, RZ ;  /* 0x000000061d357c24 */ /* 0x000fe2000f8e02ff */
[----:B------:R-:W-:Y:S01]  /*ce20*/  UIADD3 UR4, UR4, 0x12420, URZ ;  /* 0x0001242004047890 */ /* 0x000fe2000fffe03f */
[----:B------:R1:W-:Y:S01]  /*ce30*/  SHFL.IDX PT, R34, R40, RZ, 0x1c1f ;  /* 0x001c1fff28227589 */ /* 0x0003e200000e0000 */
[----:B------:R-:W-:Y:S01]  /*ce40*/  VIADD R52, R28, 0x8 ;  /* 0x000000081c347836 */ /* 0x000fe20000000000 */
[----:B------:R-:W-:Y:S01]  /*ce50*/  LEA R54, P3, R36, UR8, 0x2 ;  /* 0x0000000824367c11 */ /* 0x000fe2000f8610ff */
[----:B------:R-:W-:Y:S01]  /*ce60*/  UPRMT UR4, URZ, 0x654, UR4 ;  /* 0x000006543f047896 */ /* 0x000fe20008000004 */
[----:B------:R-:W0:Y:S01]  /*ce70*/  SHFL.IDX PT, R35, R33, RZ, 0x1c1f ;  /* 0x001c1fff21237589 */ /* 0x000e2200000e0000 */
[----:B------:R-:W-:-:S02]  /*ce80*/  ISETP.GE.OR P2, PT, R28, R53, P1 ;  /* 0x000000351c00720c */ /* 0x000fc40000f46670 */
[-C--:B------:R-:W-:Y:S01]  /*ce90*/  ISETP.GE.OR P1, PT, R52, R53.reuse, P1 ;  /* 0x000000353400720c */ /* 0x080fe20000f26670 */
[----:B------:R-:W2:Y:S01]  /*cea0*/  SHFL.IDX PT, R45, R33, 0x1, 0x1c1f ;  /* 0x003c1f00212d7f89 */ /* 0x000ea200000e0000 */
[----:B------:R-:W-:Y:S02]  /*ceb0*/  LEA.HI.X R55, R36, UR9, R11, 0x2, P3 ;  /* 0x0000000924377c11 */ /* 0x000fe400098f140b */
[----:B------:R-:W-:Y:S01]  /*cec0*/  ISETP.GE.AND P3, PT, R28, R53, PT ;  /* 0x000000351c00720c */ /* 0x000fe20003f66270 */
[----:B------:R-:W-:Y:S01]  /*ced0*/  SYNCS.ARRIVE.TRANS64.RED.A1T0 RZ, [UR4], RZ ;  /* 0x000000ffffff79a7 */ /* 0x000fe20008100404 */
[----:B------:R3:W4:Y:S01]  /*cee0*/  SHFL.IDX PT, R46, R54, RZ, 0x1c1f ;  /* 0x001c1fff362e7589 */ /* 0x00072200000e0000 */
[----:B------:R-:W-:Y:S02]  /*cef0*/  SEL R11, R39, R42, P0 ;  /* 0x0000002a270b7207 */ /* 0x000fe40000000000 */
[----:B------:R-:W-:Y:S01]  /*cf00*/  SEL R21, R42, R39, P0 ;  /* 0x000000272a157207 */ /* 0x000fe20000000000 */
[----:B------:R3:W3:Y:S01]  /*cf10*/  SHFL.IDX PT, R47, R55, RZ, 0x1c1f ;  /* 0x001c1fff372f7589 */ /* 0x0006e200000e0000 */
[----:B------:R-:W-:-:S02]  /*cf20*/  SEL R36, R43, R48, P0 ;  /* 0x000000302b247207 */ /* 0x000fc40000000000 */
[----:B------:R-:W-:Y:S02]  /*cf30*/  SEL R37, R32, R49, P0 ;  /* 0x0000003120257207 */ /* 0x000fe40000000000 */
[----:B------:R-:W-:Y:S01]  /*cf40*/  SEL R39, R49, R32, P0 ;  /* 0x0000002031277207 */ /* 0x000fe20000000000 */
[----:B------:R-:W-:Y:S01]  /*cf50*/  IMAD.SHL.U32 R49, R27, 0x2, RZ ;  /* 0x000000021b317824 */ /* 0x000fe200078e00ff */
[----:B-1----:R-:W-:Y:S02]  /*cf60*/  SEL R40, R31, R50, P0 ;  /* 0x000000321f287207 */ /* 0x002fe40000000000 */
[----:B------:R-:W-:Y:S01]  /*cf70*/  SEL R42, R50, R31, P0 ;  /* 0x0000001f322a7207 */ /* 0x000fe20000000000 */
[----:B0-----:R0:W-:Y:S01]  /*cf80*/  @!P2 ST.E desc[UR42][R34.64], R0 ;  /* 0x000000002200a985 */ /* 0x0011e2000c10192a */
[----:B------:R-:W-:Y:S02]  /*cf90*/  SEL R41, R30, R51, P0 ;  /* 0x000000331e297207 */ /* 0x000fe40000000000 */
[----:B------:R-:W-:Y:S01]  /*cfa0*/  SEL R43, R51, R30, P0 ;  /* 0x0000001e332b7207 */ /* 0x000fe20000000000 */
        /* <DEDUP_REMOVED lines=48> */
.L_x_1552:
[----:B------:R-:W-:Y:S05]  /*d2b0*/  BSYNC B0 ;  /* 0x0000000000007941 */ /* 0x000fea0003800000 */
.L_x_1551:
        /* <DEDUP_REMOVED lines=56> */
[----:B------:R0:W-:Y:S04]  /*d640*/  @!P3 ST.E.64 desc[UR42][R8.64], R14 ;  /* 0x0000000e0800b985 */ /* 0x0001e8000c101b2a */
[----:B------:R0:W-:Y:S01]  /*d650*/  @!P4 ST.E.64 desc[UR42][R2.64], R22 ;  /* 0x000000160200c985 */ /* 0x0001e2000c101b2a */
[----:B-1----:R-:W-:-:S04]  /*d660*/  @!P5 IMAD.WIDE R4, R11, 0x4, R28 ;  /* 0x000000040b04d825 */ /* 0x002fc800078e021c */
[----:B------:R-:W-:Y:S01]  /*d670*/  @!P6 IMAD.WIDE R10, R31, 0x4, R28 ;  /* 0x000000041f0ae825 */ /* 0x000fe200078e021c */
        /* <DEDUP_REMOVED lines=8> */
.L_x_1550:
        /* <DEDUP_REMOVED lines=8> */
[----:B-1----:R-:W-:-:S03]  /*d780*/  IMAD R3, R6, UR4, RZ ;  /* 0x0000000406037c24 */ /* 0x002fc6000f8e02ff */
[----:B------:R-:W-:-:S04]  /*d790*/  IADD3 R0, R0, -0x80, RZ ;  /* 0xffffff8000007810 */ /* 0x000fc80007ffe0ff */
[----:B------:R-:W-:-:S13]  /*d7a0*/  ISETP.GE.AND P0, PT, R0, R3, PT ;  /* 0x000000030000720c */ /* 0x000fda0003f06270 */
[----:B------:R-:W-:Y:S05]  /*d7b0*/  @P0 BRA `(.L_x_1514) ;  /* 0x0000003000bc0947 */ /* 0x000fea0003800000 */
[----:B------:R-:W-:Y:S01]  /*d7c0*/  ISETP.NE.AND P0, PT, R6, 0x1, PT ;  /* 0x000000010600780c */ /* 0x000fe20003f05270 */
[----:B------:R-:W0:Y:S01]  /*d7d0*/  LDC.64 R10, c[0x0][0xbd8] ;  /* 0x0002f600ff0a7b82 */ /* 0x000e220000000a00 */
[----:B------:R-:W-:Y:S01]  /*d7e0*/  USHF.R.S32.HI UR6, URZ, 0x1f, UR44 ;  /* 0x0000001f3f067899 */ /* 0x000fe2000801142c */
[----:B------:R-:W-:Y:S01]  /*d7f0*/  IMAD.MOV.U32 R5, RZ, RZ, R0 ;  /* 0x000000ffff057224 */ /* 0x000fe200078e0000 */
        /* <DEDUP_REMOVED lines=42> */
.L_x_1512:
        /* <DEDUP_REMOVED lines=18> */
.L_x_1553:
[----:B------:R-:W-:Y:S01]  /*dbc0*/  ULDC UR44, c[0x0][0xc50] ;  /* 0x00031400002c7ab9 */ /* 0x000fe20000000800 */
[----:B------:R-:W-:Y:S01]  /*dbd0*/  UMOV UR36, UR6 ;  /* 0x0000000600247c82 */ /* 0x000fe20008000000 */
[----:B------:R-:W-:-:S11]  /*dbe0*/  UISETP.NE.AND UP0, UPT, UR44, 0x1, UPT ;  /* 0x000000012c00788c */ /* 0x000fd6000bf05270 */
[----:B------:R-:W-:Y:S01]  /*dbf0*/  @UP0 ULDC UR4, c[0x0][0xc54] ;  /* 0x0003150000040ab9 */ /* 0x000fe20000000800 */
[----:B------:R-:W-:Y:S01]  /*dc00*/  @UP0 ULDC UR7, c[0x0][0xc58] ;  /* 0x0003160000070ab9 */ /* 0x000fe20000000800 */
[----:B------:R-:W-:-:S04]  /*dc10*/  UIMAD.WIDE.U32 UR4, UR6, UR4, URZ ;  /* 0x00000004060472a5 */ /* 0x000fc8000f8e003f */
[----:B------:R-:W-:-:S12]  /*dc20*/  @UP0 USHF.R.U32.HI UR36, URZ, UR7, UR5 ;  /* 0x000000073f240299 */ /* 0x000fd80008011605 */
.L_x_1554:
[----:B------:R-:W-:Y:S01]  /*dc30*/  ISETP.GE.AND P0, PT, R19, RZ, PT ;  /* 0x000000ff1300720c */ /* 0x000fe20003f06270 */
[----:B------:R-:W-:Y:S01]  /*dc40*/  UIADD3 UR4, -UR36, URZ, URZ ;  /* 0x0000003f24047290 */ /* 0x000fe2000fffe13f */
[----:B------:R-:W-:Y:S01]  /*dc50*/  IMAD.MOV.U32 R13, RZ, RZ, 0x1 ;  /* 0x00000001ff0d7424 */ /* 0x000fe200078e00ff */
[----:B------:R-:W-:Y:S01]  /*dc60*/  MOV R2, 0x1 ;  /* 0x0000000100027802 */ /* 0x000fe20000000f00 */
[----:B------:R-:W-:Y:S01]  /*dc70*/  IMAD.MOV.U32 R0, RZ, RZ, RZ ;  /* 0x000000ffff007224 */ /* 0x000fe200078e00ff */
[----:B------:R-:W-:-:S08]  /*dc80*/  UIMAD UR44, UR44, UR4, UR6 ;  /* 0x000000042c2c72a4 */ /* 0x000fd0000f8e0206 */
[----:B------:R-:W-:Y:S05]  /*dc90*/  @!P0 BRA `(.L_x_1555) ;  /* 0x0000002800b88947 */ /* 0x000fea0003800000 */
[----:B------:R-:W0:Y:S01]  /*dca0*/  S2UR UR39, SR_CTAID.X ;  /* 0x00000000002779c3 */ /* 0x000e220000002500 */
[----:B------:R-:W-:Y:S01]  /*dcb0*/  ULDC UR6, c[0x0][0x448] ;  /* 0x0001120000067ab9 */ /* 0x000fe20000000800 */
[----:B------:R-:W-:Y:S01]  /*dcc0*/  ULDC.64 UR4, c[0x0][0x418] ;  /* 0x0001060000047ab9 */ /* 0x000fe20000000a00 */
[----:B------:R-:W-:Y:S02]  /*dcd0*/  UISETP.NE.AND UP1, UPT, UR6, 0x1, UPT ;  /* 0x000000010600788c */ /* 0x000fe4000bf25270 */
[----:B------:R-:W-:Y:S01]  /*dce0*/  UISETP.NE.U32.AND UP0, UPT, UR4, URZ, UPT ;  /* 0x0000003f0400728c */ /* 0x000fe2000bf05070 */
[----:B------:R-:W-:Y:S02]  /*dcf0*/  ULDC UR7, c[0x0][0x424] ;  /* 0x0001090000077ab9 */ /* 0x000fe40000000800 */
[----:B------:R-:W-:Y:S01]  /*dd00*/  ULDC UR4, c[0x0][0x288] ;  /* 0x0000a20000047ab9 */ /* 0x000fe20000000800 */
[----:B------:R-:W-:Y:S02]  /*dd10*/  UISETP.NE.AND.EX UP0, UPT, UR5, URZ, UPT, UP0 ;  /* 0x0000003f0500728c */ /* 0x000fe4000bf05300 */
[----:B------:R-:W-:-:S02]  /*dd20*/  UIADD3 UR9, -UR4, 0xa0, URZ ;  /* 0x000000a004097890 */ /* 0x000fc4000fffe13f */
[----:B------:R-:W-:Y:S01]  /*dd30*/  USEL UR7, UR7, 0x1, UP0 ;  /* 0x0000000107077887 */ /* 0x000fe20008000000 */
[----:B------:R-:W-:Y:S01]  /*dd40*/  @UP1 ULDC UR4, c[0x0][0x44c] ;  /* 0x0001130000041ab9 */ /* 0x000fe20000000800 */
[----:B------:R-:W-:Y:S01]  /*dd50*/  ULDC UR8, c[0x0][0x2f0] ;  /* 0x0000bc0000087ab9 */ /* 0x000fe20000000800 */
[----:B------:R-:W-:Y:S01]  /*dd60*/  @UP1 ULDC UR10, c[0x0][0x450] ;  /* 0x00011400000a1ab9 */ /* 0x000fe20000000800 */
[----:B------:R-:W-:Y:S02]  /*dd70*/  UIMAD UR9, UR7, UR8, UR9 ;  /* 0x00000008070972a4 */ /* 0x000fe4000f8e0209 */
[----:B0-----:R-:W-:-:S04]  /*dd80*/  UIMAD UR39, UR39, 0xc0, URZ ;  /* 0x000000c0272778a4 */ /* 0x001fc8000f8e023f */
[----:B------:R-:W-:-:S04]  /*dd90*/  UIADD3 UR6, UR39, 0xbf, URZ ;  /* 0x000000bf27067890 */ /* 0x000fc8000fffe03f */
[----:B------:R-:W-:Y:S02]  /*dda0*/  UIMAD.WIDE.U32 UR4, UR6, UR4, URZ ;  /* 0x00000004060472a5 */ /* 0x000fe4000f8e003f */
[----:B------:R-:W-:Y:S02]  /*ddb0*/  UIMAD UR4, UR7, UR8, 0x9f ;  /* 0x0000009f070474a4 */ /* 0x000fe4000f8e0208 */
[----:B------:R-:W-:Y:S02]  /*ddc0*/  @UP1 USHF.R.U32.HI UR6, URZ, UR10, UR5 ;  /* 0x0000000a3f061299 */ /* 0x000fe40008011605 */
[----:B------:R-:W-:Y:S02]  /*ddd0*/  UIMAD.WIDE UR4, UR4, 0x66666667, URZ ;  /* 0x66666667040478a5 */ /* 0x000fe4000f8e023f */
[----:B------:R-:W-:Y:S02]  /*dde0*/  UIADD3 UR6, UR9, UR6, URZ ;  /* 0x0000000609067290 */ /* 0x000fe4000fffe03f */
[----:B------:R-:W-:-:S02]  /*ddf0*/  USHF.R.U32.HI UR8, URZ, 0x1f, UR5 ;  /* 0x0000001f3f087899 */ /* 0x000fc40008011605 */
[----:B------:R-:W-:Y:S02]  /*de00*/  UIMAD.WIDE UR6, UR6, 0x66666667, URZ ;  /* 0x66666667060678a5 */ /* 0x000fe4000f8e023f */
[----:B------:R-:W-:Y:S02]  /*de10*/  ULEA.HI.SX32 UR8, UR5, UR8, 0x1a ;  /* 0x0000000805087291 */ /* 0x000fe4000f8fd23f */
[----:B------:R-:W-:Y:S02]  /*de20*/  USHF.R.U32.HI UR4, URZ, 0x1f, UR7 ;  /* 0x0000001f3f047899 */ /* 0x000fe40008011607 */
[----:B------:R-:W-:Y:S02]  /*de30*/  USHF.R.U32.HI UR10, URZ, 0x10, UR44 ;  /* 0x000000103f0a7899 */ /* 0x000fe4000801162c */
[----:B------:R-:W-:Y:S02]  /*de40*/  ULEA.HI.SX32 UR4, UR7, UR4, 0x1a ;  /* 0x0000000407047291 */ /* 0x000fe4000f8fd23f */
[----:B------:R-:W-:-:S02]  /*de50*/  ULOP3.LUT UR44, UR44, 0xffff, URZ, 0xc0, !UPT ;  /* 0x0000ffff2c2c7892 */ /* 0x000fc4000f8ec03f */
        /* <DEDUP_REMOVED lines=41> */
.L_x_1556:
[----:B------:R-:W-:Y:S01]  /*e0f0*/  UIMAD UR44, UR44, UR4, URZ ;  /* 0x000000042c2c72a4 */ /* 0x000fe2000f8e023f */
[----:B------:R-:W-:Y:S01]  /*e100*/  MOV R0, UR9 ;  /* 0x0000000900007c02 */ /* 0x000fe20008000f00 */
[----:B------:R-:W-:-:S04]  /*e110*/  IMAD.MOV.U32 R2, RZ, RZ, 0x1 ;  /* 0x00000001ff027424 */ /* 0x000fc800078e00ff */
[----:B------:R-:W-:-:S05]  /*e120*/  IMAD.U32 R3, RZ, RZ, UR44 ;  /* 0x0000002cff037e24 */ /* 0x000fca000f8e00ff */
[----:B------:R-:W-:-:S04]  /*e130*/  VIADDMNMX R0, R3, UR4, R0, PT ;  /* 0x0000000403007c46 */ /* 0x000fc8000b800100 */
        /* <DEDUP_REMOVED lines=15> */
[----:B------:R-:W-:Y:S01]  /*e230*/  IMAD.U32 R4, RZ, RZ, UR4 ;  /* 0x00000004ff047e24 */ /* 0x000fe2000f8e00ff */
[----:B------:R-:W-:Y:S01]  /*e240*/  MOV R6, UR6 ;  /* 0x0000000600067c02 */ /* 0x000fe20008000f00 */
[----:B------:R-:W-:Y:S01]  /*e250*/  IMAD.U32 R5, RZ, RZ, UR5 ;  /* 0x00000005ff057e24 */ /* 0x000fe2000f8e00ff */
[----:B------:R-:W0:Y:S01]  /*e260*/  LDC.64 R2, c[0x4][R2] ;  /* 0x0100000002027b82 */ /* 0x000e220000000a00 */
[----:B------:R-:W-:Y:S01]  /*e270*/  ULDC.64 UR4, c[0x4][0x8] ;  /* 0x0100020000047ab9 */ /* 0x000fe20000000a00 */
[----:B------:R-:W-:Y:S01]  /*e280*/  IMAD.U32 R7, RZ, RZ, UR7 ;  /* 0x00000007ff077e24 */ /* 0x000fe2000f8e00ff */
[----:B------:R-:W-:Y:S01]  /*e290*/  MOV R13, RZ ;  /* 0x000000ff000d7202 */ /* 0x000fe20000000f00 */
[----:B------:R-:W-:-:S02]  /*e2a0*/  IMAD.U32 R10, RZ, RZ, UR4 ;  /* 0x00000004ff0a7e24 */ /* 0x000fc4000f8e00ff */
[----:B------:R-:W-:Y:S02]  /*e2b0*/  IMAD.U32 R11, RZ, RZ, UR5 ;  /* 0x00000005ff0b7e24 */ /* 0x000fe4000f8e00ff */
[----:B------:R-:W-:Y:S02]  /*e2c0*/  IMAD.MOV.U32 R8, RZ, RZ, 0x70 ;  /* 0x00000070ff087424 */ /* 0x000fe400078e00ff */
[----:B------:R-:W-:-:S07]  /*e2d0*/  IMAD.MOV.U32 R12, RZ, RZ, 0x1 ;  /* 0x00000001ff0c7424 */ /* 0x000fce00078e00ff */
[----:B------:R-:W-:-:S07]  /*e2e0*/  LEPC R20, `(.L_x_1557) ;  /* 0x000000001014794e */ /* 0x000fce0000000000 */
[----:B0-----:R-:W-:Y:S05]  /*e2f0*/  CALL.ABS.NOINC R2 ;  /* 0x0000000002007343 */ /* 0x001fea0003c00000 */
.L_x_1557:
        /* <DEDUP_REMOVED lines=20> */
.L_x_1558:
        /* <DEDUP_REMOVED lines=20> */
.L_x_1559:
        /* <DEDUP_REMOVED lines=18> */
.L_x_1560:
        /* <DEDUP_REMOVED lines=8> */
[C---:B------:R-:W-:Y:S01]  /*e720*/  SHF.L.U32 R23, R28.reuse, 0x6, RZ ;  /* 0x000000061c177819 */ /* 0x040fe200000006ff */
[C---:B------:R-:W-:Y:S01]  /*e730*/  IMAD.SHL.U32 R29, R28.reuse, 0x20, RZ ;  /* 0x000000201c1d7824 */ /* 0x040fe200078e00ff */
[--C-:B------:R-:W-:Y:S01]  /*e740*/  SHF.R.U32.HI R7, RZ, 0x1, R28.reuse ;  /* 0x00000001ff077819 */ /* 0x100fe2000001161c */
[----:B------:R-:W-:Y:S01]  /*e750*/  IMAD.SHL.U32 R26, R27, 0x10, RZ ;  /* 0x000000101b1a7824 */ /* 0x000fe200078e00ff */
[----:B------:R-:W-:Y:S01]  /*e760*/  LOP3.LUT R0, R23, 0x180, RZ, 0xc0, !PT ;  /* 0x0000018017007812 */ /* 0x000fe200078ec0ff */
[----:B------:R-:W-:Y:S01]  /*e770*/  IMAD.SHL.U32 R6, R28, 0x4, RZ ;  /* 0x000000041c067824 */ /* 0x000fe200078e00ff */
[----:B------:R-:W-:Y:S01]  /*e780*/  LOP3.LUT R9, R29, 0x80, RZ, 0xc0, !PT ;  /* 0x000000801d097812 */ /* 0x000fe200078ec0ff */
[----:B------:R-:W-:Y:S01]  /*e790*/  UMOV UR4, 0xffffffff ;  /* 0xffffffff00047882 */ /* 0x000fe20000000000 */
[----:B------:R-:W-:Y:S02]  /*e7a0*/  LOP3.LUT R26, R26, 0x600, RZ, 0xc0, !PT ;  /* 0x000006001a1a7812 */ /* 0x000fe400078ec0ff */
[----:B------:R-:W-:Y:S01]  /*e7b0*/  LOP3.LUT R0, R0, 0x30, R7, 0xf8, !PT ;  /* 0x0000003000007812 */ /* 0x000fe200078ef807 */
[----:B------:R-:W-:Y:S01]  /*e7c0*/  IMAD.SHL.U32 R7, R28, 0x8, RZ ;  /* 0x000000081c077824 */ /* 0x000fe200078e00ff */
[----:B------:R-:W-:-:S02]  /*e7d0*/  LOP3.LUT R9, R9, 0x10, R28, 0xf8, !PT ;  /* 0x0000001009097812 */ /* 0x000fc400078ef81c */
[----:B0-----:R-:W-:Y:S02]  /*e7e0*/  LOP3.LUT R2, R26, 0x60, R29, 0xf8, !PT ;  /* 0x000000601a027812 */ /* 0x001fe400078ef81d */
[----:B-1----:R-:W-:Y:S02]  /*e7f0*/  ISETP.NE.U32.AND P0, PT, R4, RZ, PT ;  /* 0x000000ff0400720c */ /* 0x002fe40003f05070 */
[----:B------:R-:W-:Y:S02]  /*e800*/  LOP3.LUT R0, R0, 0x30, R7, 0x78, !PT ;  /* 0x0000003000007812 */ /* 0x000fe400078e7807 */
[----:B------:R-:W-:Y:S02]  /*e810*/  LOP3.LUT R9, R9, 0x10, R6, 0x78, !PT ;  /* 0x0000001009097812 */ /* 0x000fe400078e7806 */
[----:B------:R-:W-:Y:S02]  /*e820*/  LOP3.LUT R2, R2, 0x100, R29, 0xf8, !PT ;  /* 0x0000010002027812 */ /* 0x000fe400078ef81d */
[----:B------:R-:W-:-:S02]  /*e830*/  ISETP.NE.AND.EX P1, PT, R5, RZ, PT, P0 ;  /* 0x000000ff0500720c */ /* 0x000fc40003f25300 */
[----:B------:R-:W-:Y:S02]  /*e840*/  LOP3.LUT R23, R0, 0x640, R23, 0xf8, !PT ;  /* 0x0000064000177812 */ /* 0x000fe400078ef817 */
[----:B------:R-:W-:Y:S02]  /*e850*/  LOP3.LUT R22, R2, R9, RZ, 0xfc, !PT ;  /* 0x0000000902167212 */ /* 0x000fe400078efcff */
[----:B------:R-:W-:Y:S02]  /*e860*/  P2R R25, PR, RZ, 0x2 ;  /* 0x00000002ff197803 */ /* 0x000fe40000000000 */
[----:B------:R-:W-:Y:S02]  /*e870*/  LOP3.LUT R29, R29, 0x60, RZ, 0xc0, !PT ;  /* 0x000000601d1d7812 */ /* 0x000fe400078ec0ff */
[----:B--2---:R-:W-:Y:S02]  /*e880*/  SHF.R.S32.HI R19, RZ, 0x1f, R18 ;  /* 0x0000001fff137819 */ /* 0x004fe40000011412 */
[----:B------:R-:W-:Y:S01]  /*e890*/  SEL R16, R18, RZ, !P1 ;  /* 0x000000ff12107207 */ /* 0x000fe20004800000 */
[----:B------:R-:W-:Y:S06]  /*e8a0*/  BRA.DIV UR4, `(.L_x_1561) ;  /* 0x0000002604307947 */ /* 0x000fec000b800000 */
[----:B------:R0:W1:Y:S02]  /*e8b0*/  SHFL.IDX PT, R14, R17, RZ, 0x1f ;  /* 0x00001fff110e7589 */ /* 0x00006400000e0000 */
.L_x_1610:
[----:B-1----:R-:W-:Y:S02]  /*e8c0*/  ISETP.NE.AND P0, PT, R14, RZ, PT ;  /* 0x000000ff0e00720c */ /* 0x002fe40003f05270 */
[----:B------:R-:W-:-:S04]  /*e8d0*/  PLOP3.LUT P2, PT, PT, PT, PT, 0x8, 0x0 ;  /* 0x000000000000781c */ /* 0x000fc80003f4e170 */
[----:B------:R-:W-:-:S07]  /*e8e0*/  P2R R24, PR, RZ, 0x4 ;  /* 0x00000004ff187803 */ /* 0x000fce0000000000 */
[----:B------:R-:W-:Y:S05]  /*e8f0*/  @P0 BRA `(.L_x_1562) ;  /* 0x0000000400240947 */ /* 0x000fea0003800000 */
[----:B------:R-:W-:-:S06]  /*e900*/  UIADD3 UR4, UR41, -0x1, URZ ;  /* 0xffffffff29047890 */ /* 0x000fcc000fffe03f */
[----:B------:R-:W-:Y:S01]  /*e910*/  IMAD.U32 R7, RZ, RZ, UR4 ;  /* 0x00000004ff077e24 */ /* 0x000fe2000f8e00ff */
[----:B------:R-:W-:-:S03]  /*e920*/  UMOV UR4, 0xffffffff ;  /* 0xffffffff00047882 */ /* 0x000fc60000000000 */
[----:B------:R-:W-:Y:S05]  /*e930*/  BRA.DIV UR4, `(.L_x_1563) ;  /* 0x00000026042c7947 */ /* 0x000fea000b800000 */
[----:B------:R-:W-:-:S13]  /*e940*/  ELECT P6, URZ, PT ;  /* 0x00000000003f782f */ /* 0x000fda00038c0000 */
.L_x_1613:
        /* <DEDUP_REMOVED lines=19> */
[----:B0-----:R-:W-:-:S05]  /*ea80*/  LEA.HI.X R17, R2, R5, R3, 0x2, P0 ;  /* 0x0000000502117211 */ /* 0x001fca00000f1403 */
[----:B------:R1:W5:Y:S01]  /*ea90*/  LDG.E R16, desc[UR42][R16.64] ;  /* 0x0000002a10107981 */ /* 0x000362000c1e1900 */
[----:B------:R-:W-:-:S04]  /*eaa0*/  IMAD.MOV R2, RZ, RZ, -R9 ;  /* 0x000000ffff027224 */ /* 0x000fc800078e0a09 */
[----:B------:R-:W-:-:S07]  /*eab0*/  IMAD R7, R6, R2, R7 ;  /* 0x0000000206077224 */ /* 0x000fce00078e0207 */
.L_x_1564:
[----:B------:R-:W2:Y:S01]  /*eac0*/  SYNCS.PHASECHK.TRANS64.TRYWAIT P0, [UR38+0x12480], R0 ;  /* 0x01248000ff0075a7 */ /* 0x000ea20008000166 */
[----:B------:R-:W-:Y:S01]  /*ead0*/  ISETP.NE.AND P1, PT, R27, RZ, PT ;  /* 0x000000ff1b00720c */ /* 0x000fe20003f25270 */
[----:B--2---:R-:W-:-:S12]  /*eae0*/  @!P0 BRA `(.L_x_1565) ;  /* 0x0000002000e08947 */ /* 0x004fd80003800000 */
.L_x_1614:
[----:B------:R-:W-:Y:S05]  /*eaf0*/  @P1 BRA `(.L_x_1566) ;  /* 0x0000000000141947 */ /* 0x000fea0003800000 */
[----:B------:R-:W-:Y:S02]  /*eb00*/  LOP3.LUT P0, RZ, R28, 0x1f, RZ, 0xc0, !PT ;  /* 0x0000001f1cff7812 */ /* 0x000fe4000780c0ff */
[----:B------:R-:W-:-:S04]  /*eb10*/  MOV R2, 0x2800 ;  /* 0x0000280000027802 */ /* 0x000fc80000000f00 */
[----:B------:R3:W-:Y:S07]  /*eb20*/  SYNCS.ARRIVE.TRANS64 RZ, [UR38+0x12470], R2 ;  /* 0x01247002ffff79a7 */ /* 0x0007ee0008000026 */
[----:B------:R-:W-:Y:S05]  /*eb30*/  @!P0 BRA `(.L_x_1566) ;  /* 0x0000000000048947 */ /* 0x000fea0003800000 */
[----:B------:R-:W-:Y:S01]  /*eb40*/  BPT.TRAP 0x1 ;  /* 0x000000040000795c */ /* 0x000fe20000300000 */
.L_x_1566:
        /* <DEDUP_REMOVED lines=13> */
[----:B------:R-:W0:Y:S02]  /*ec20*/  SYNCS.PHASECHK.TRANS64.TRYWAIT P0, [UR38+0x12440], R0 ;  /* 0x01244000ff0075a7 */ /* 0x000e240008000166 */
[----:B0---4-:R-:W-:Y:S05]  /*ec30*/  @!P0 BRA `(.L_x_1567) ;  /* 0x0000002000a48947 */ /* 0x011fea0003800000 */
.L_x_1615:
[----:B------:R-:W-:Y:S05]  /*ec40*/  @P1 BRA `(.L_x_1568) ;  /* 0x0000000000141947 */ /* 0x000fea0003800000 */
[----:B------:R-:W-:Y:S01]  /*ec50*/  LOP3.LUT P0, RZ, R28, 0x1f, RZ, 0xc0, !PT ;  /* 0x0000001f1cff7812 */ /* 0x000fe2000780c0ff */
[----:B0-2---:R-:W-:-:S04]  /*ec60*/  IMAD.MOV.U32 R0, RZ, RZ, 0x2800 ;  /* 0x00002800ff007424 */ /* 0x005fc800078e00ff */
[----:B------:R4:W-:Y:S08]  /*ec70*/  SYNCS.ARRIVE.TRANS64 RZ, [UR38+0x12430], R0 ;  /* 0x01243000ffff79a7 */ /* 0x0009f00008000026 */
[----:B----4-:R-:W-:Y:S05]  /*ec80*/  @!P0 BRA `(.L_x_1568) ;  /* 0x0000000000048947 */ /* 0x010fea0003800000 */
[----:B------:R-:W-:Y:S01]  /*ec90*/  BPT.TRAP 0x1 ;  /* 0x000000040000795c */ /* 0x000fe20000300000 */
.L_x_1568:
[----:B------:R-:W-:Y:S01]  /*eca0*/  ULDC.64 UR4, c[0x0][0x198] ;  /* 0x0000660000047ab9 */ /* 0x000fe20000000a00 */
[----:B------:R-:W-:Y:S01]  /*ecb0*/  R2UR UR11, R7 ;  /* 0x00000000070b72ca */ /* 0x000fe200000e0000 */
[----:B------:R-:W-:Y:S01]  /*ecc0*/  UIADD3 UR4, UP0, UR4, 0x370, URZ ;  /* 0x0000037004047890 */ /* 0x000fe2000ff1e03f */
[----:B------:R-:W-:Y:S01]  /*ecd0*/  R2UR UR13, R16 ;  /* 0x00000000100d72ca */ /* 0x000fe200000e0000 */
[----:B------:R-:W-:Y:S01]  /*ece0*/  UIADD3 UR8, UR38, 0xd200, URZ ;  /* 0x0000d20026087890 */ /* 0x000fe2000fffe03f */
[----:B------:R-:W-:Y:S01]  /*ecf0*/  PLOP3.LUT P0, PT, PT, PT, PT, 0x80, 0x0 ;  /* 0x000000000000781c */ /* 0x000fe20003f0f070 */
[----:B------:R-:W-:Y:S02]  /*ed00*/  UIADD3 UR9, UR38, 0x12430, URZ ;  /* 0x0001243026097890 */ /* 0x000fe4000fffe03f */
[----:B------:R-:W-:Y:S01]  /*ed10*/  UIADD3.X UR5, URZ, UR5, URZ, UP0, !UPT ;  /* 0x000000053f057290 */ /* 0x000fe200087fe43f */
[----:B------:R-:W-:Y:S01]  /*ed20*/  P2R R24, PR, RZ, 0x1 ;  /* 0x00000001ff187803 */ /* 0x000fe20000000000 */
[----:B------:R-:W-:Y:S01]  /*ed30*/  UMOV UR6, 0x0 ;  /* 0x0000000000067882 */ /* 0x000fe20000000000 */
[----:B------:R-:W-:Y:S01]  /*ed40*/  UMOV UR7, 0x14f00000 ;  /* 0x14f0000000077882 */ /* 0x000fe20000000000 */
[----:B------:R-:W-:Y:S01]  /*ed50*/  UMOV UR10, URZ ;  /* 0x0000003f000a7c82 */ /* 0x000fe20008000000 */
[----:B------:R-:W-:-:S04]  /*ed60*/  UMOV UR12, UR36 ;  /* 0x00000024000c7c82 */ /* 0x000fc80008000000 */
[----:B------:R4:W-:Y:S02]  /*ed70*/  UTMALDG.4D [UR8], [UR4], desc[UR6] ;  /* 0x00000608040075b4 */ /* 0x0009e40008019000 */
[----:B----4-:R-:W-:Y:S01]  /*ed80*/  NOP ;  /* 0x0000000000007918 */ /* 0x010fe20000000000 */
.L_x_1562:
[----:B------:R-:W-:Y:S05]  /*ed90*/  WARPSYNC.ALL ;  /* 0x0000000000007948 */ /* 0x000fea0003800000 */
[----:B0-2---:R-:W1:Y:S01]  /*eda0*/  S2R R0, SR_CTAID.Z ;  /* 0x0000000000007919 */ /* 0x005e620000002700 */
[----:B------:R-:W-:Y:S02]  /*edb0*/  UIADD3 UR5, UR38, 0xa200, URZ ;  /* 0x0000a20026057890 */ /* 0x000fe4000fffe03f */
[----:B------:R-:W-:Y:S01]  /*edc0*/  USHF.R.S32.HI UR4, URZ, 0x1f, UR36 ;  /* 0x0000001f3f047899 */ /* 0x000fe20008011424 */
[----:B------:R-:W-:Y:S01]  /*edd0*/  BAR.SYNC.DEFER_BLOCKING 0x8, 0x200 ;  /* 0x0208000000007b1d */ /* 0x000fe20000010000 */
[----:B------:R-:W-:-:S05]  /*ede0*/  ULOP3.LUT UP0, URZ, UR5, 0x1bf, URZ, 0xc0, !UPT ;  /* 0x000001bf053f7892 */ /* 0x000fca000f80c03f */
[----:B------:R-:W-:Y:S01]  /*edf0*/  ULDC.64 UR6, c[0x0][0x2d8] ;  /* 0x0000b60000067ab9 */ /* 0x000fe20000000a00 */
[----:B------:R-:W-:Y:S01]  /*ee00*/  PLOP3.LUT P0, PT, PT, PT, UP0, 0x80, 0x0 ;  /* 0x000000000000781c */ /* 0x000fe20003f0f008 */
[----:B------:R-:W-:Y:S02]  /*ee10*/  UIMAD UR4, UR4, UR6, URZ ;  /* 0x00000006040472a4 */ /* 0x000fe4000f8e023f */
[----:B------:R-:W-:Y:S02]  /*ee20*/  UIMAD.WIDE.U32 UR46, UR36, UR6, URZ ;  /* 0x00000006242e72a5 */ /* 0x000fe4000f8e003f */
[----:B------:R-:W-:-:S04]  /*ee30*/  UIMAD UR4, UR36, UR7, UR4 ;  /* 0x00000007240472a4 */ /* 0x000fc8000f8e0204 */
[----:B------:R-:W-:Y:S01]  /*ee40*/  UIADD3 UR45, UR47, UR4, URZ ;  /* 0x000000042f2d7290 */ /* 0x000fe2000fffe03f */
[----:B-1----:R-:W-:-:S03]  /*ee50*/  SHF.R.S32.HI R17, RZ, 0x1f, R0 ;  /* 0x0000001fff117819 */ /* 0x002fc60000011400 */
[----:B------:R-:W-:Y:S08]  /*ee60*/  @!P0 BRA `(.L_x_1569) ;  /* 0x0000000000408947 */ /* 0x000ff00003800000 */
[----:B---3--:R-:W-:Y:S01]  /*ee70*/  MOV R2, 0x0 ;  /* 0x0000000000027802 */ /* 0x008fe20000000f00 */
[----:B------:R-:W-:Y:S01]  /*ee80*/  ULDC.64 UR6, c[0x4][0x98] ;  /* 0x0100260000067ab9 */ /* 0x000fe20000000a00 */
[----:B------:R-:W-:Y:S01]  /*ee90*/  ULDC.64 UR8, c[0x4][0xa0] ;  /* 0x0100280000087ab9 */ /* 0x000fe20000000a00 */
[----:B------:R-:W-:Y:S01]  /*eea0*/  ULDC.64 UR4, c[0x4][0x28] ;  /* 0x01000a0000047ab9 */ /* 0x000fe20000000a00 */
[----:B------:R-:W-:Y:S01]  /*eeb0*/  IMAD.U32 R4, RZ, RZ, UR6 ;  /* 0x00000006ff047e24 */ /* 0x000fe2000f8e00ff */
[----:B------:R-:W-:Y:S01]  /*eec0*/  MOV R10, UR4 ;  /* 0x00000004000a7c02 */ /* 0x000fe20008000f00 */
        /* <DEDUP_REMOVED lines=10> */
.L_x_1569:
[----:B------:R-:W0:Y:S01]  /*ef70*/  LDC R8, c[0x0][0x448] ;  /* 0x00011200ff087b82 */ /* 0x000e220000000800 */
[----:B------:R-:W1:Y:S01]  /*ef80*/  S2R R9, SR_CTAID.X ;  /* 0x0000000000097919 */ /* 0x000e620000002500 */
[----:B------:R-:W-:Y:S01]  /*ef90*/  IMAD.SHL.U32 R10, R28, 0x10, RZ ;  /* 0x000000101c0a7824 */ /* 0x000fe200078e00ff */
[----:B---3--:R-:W-:Y:S01]  /*efa0*/  SHF.R.U32.HI R2, RZ, 0x3, R28 ;  /* 0x00000003ff027819 */ /* 0x008fe2000001161c */
[----:B------:R-:W-:Y:S01]  /*efb0*/  UMOV UR4, UR46 ;  /* 0x0000002e00047c82 */ /* 0x000fe20008000000 */
[----:B------:R-:W2:Y:S01]  /*efc0*/  S2R R20, SR_CTAID.Z ;  /* 0x0000000000147919 */ /* 0x000ea20000002700 */
[----:B------:R-:W-:Y:S01]  /*efd0*/  UMOV UR5, UR45 ;  /* 0x0000002d00057c82 */ /* 0x000fe20008000000 */
[----:B------:R-:W-:Y:S01]  /*efe0*/  LOP3.LUT R10, R10, 0x30, RZ, 0xe2, !PT ;  /* 0x000000300a0a7812 */ /* 0x000fe200078ee2ff */
[C---:B------:R-:W-:Y:S01]  /*eff0*/  IMAD.SHL.U32 R0, R2.reuse, 0x10, RZ ;  /* 0x0000001002007824 */ /* 0x040fe200078e00ff */
[----:B------:R-:W-:Y:S01]  /*f000*/  SHF.L.U32 R3, R2, 0x7, RZ ;  /* 0x0000000702037819 */ /* 0x000fe200000006ff */
[----:B------:R-:W-:-:S03]  /*f010*/  ULDC.64 UR6, c[0x0][0x2c8] ;  /* 0x0000b20000067ab9 */ /* 0x000fc60000000a00 */
[----:B------:R-:W-:-:S04]  /*f020*/  LOP3.LUT R3, R10, 0x180, R3, 0xf8, !PT ;  /* 0x000001800a037812 */ /* 0x000fc800078ef803 */
[----:B------:R-:W-:Y:S01]  /*f030*/  LOP3.LUT R2, R3, 0x30, R0, 0x78, !PT ;  /* 0x0000003003027812 */ /* 0x000fe200078e7800 */
[----:B------:R-:W-:-:S05]  /*f040*/  IMAD.SHL.U32 R0, R28, 0x10, RZ ;  /* 0x000000101c007824 */ /* 0x000fca00078e00ff */
[----:B------:R-:W-:Y:S02]  /*f050*/  LOP3.LUT R3, R0, 0x40, RZ, 0xc0, !PT ;  /* 0x0000004000037812 */ /* 0x000fe400078ec0ff */
[----:B0-----:R-:W-:Y:S02]  /*f060*/  ISETP.NE.AND P0, PT, R8, 0x1, PT ;  /* 0x000000010800780c */ /* 0x001fe40003f05270 */
[----:B------:R-:W-:Y:S02]  /*f070*/  IADD3 R0, R2, R3, R26 ;  /* 0x0000000302007210 */ /* 0x000fe40007ffe01a */
[----:B------:R-:W-:-:S05]  /*f080*/  LEA.HI R2, R27, R29, RZ, 0x1e ;  /* 0x0000001d1b027211 */ /* 0x000fca00078ff0ff */
[----:B-1----:R-:W-:Y:S02]  /*f090*/  IMAD R9, R9, 0xc0, R2 ;  /* 0x000000c009097824 */ /* 0x002fe400078e0202 */
[----:B------:R-:W0:Y:S02]  /*f0a0*/  LDC.64 R2, c[0x0][0x2e0] ;  /* 0x0000b800ff027b82 */ /* 0x000e240000000a00 */
[----:B------:R-:W-:-:S06]  /*f0b0*/  IMAD.MOV.U32 R5, RZ, RZ, R9 ;  /* 0x000000ffff057224 */ /* 0x000fcc00078e0009 */
[----:B------:R-:W1:Y:S08]  /*f0c0*/  @P0 LDC R4, c[0x0][0x44c] ;  /* 0x00011300ff040b82 */ /* 0x000e700000000800 */
[----:B------:R-:W3:Y:S08]  /*f0d0*/  @P0 LDC R7, c[0x0][0x450] ;  /* 0x00011400ff070b82 */ /* 0x000ef00000000800 */
[----:B------:R-:W4:Y:S08]  /*f0e0*/  @P0 LDC R6, c[0x0][0x44c] ;  /* 0x00011300ff060b82 */ /* 0x000f300000000800 */
[----:B------:R-:W5:Y:S01]  /*f0f0*/  @P0 LDC R11, c[0x0][0x450] ;  /* 0x00011400ff0b0b82 */ /* 0x000f620000000800 */
[----:B-1----:R-:W-:-:S05]  /*f100*/  @P0 IMAD.HI.U32 R4, R9, R4, RZ ;  /* 0x0000000409040227 */ /* 0x002fca00078e00ff */
[----:B---3--:R-:W-:Y:S01]  /*f110*/  @P0 SHF.R.U32.HI R5, RZ, R7, R4 ;  /* 0x00000007ff050219 */ /* 0x008fe20000011604 */
[----:B------:R-:W-:-:S04]  /*f120*/  VIADD R7, R9, 0x80 ;  /* 0x0000008009077836 */ /* 0x000fc80000000000 */
[----:B----4-:R-:W-:-:S04]  /*f130*/  @P0 IMAD.HI.U32 R4, R7, R6, RZ ;  /* 0x0000000607040227 */ /* 0x010fc800078e00ff */
[----:B------:R-:W-:Y:S01]  /*f140*/  IMAD.MOV.U32 R6, RZ, RZ, R7 ;  /* 0x000000ffff067224 */ /* 0x000fe200078e0007 */
[----:B-----5:R-:W-:Y:S01]  /*f150*/  @P0 SHF.R.U32.HI R6, RZ, R11, R4 ;  /* 0x0000000bff060219 */ /* 0x020fe20000011604 */
[----:B0-----:R-:W-:-:S04]  /*f160*/  IMAD R4, R17, R2, RZ ;  /* 0x0000000211047224 */ /* 0x001fc800078e02ff */
[C---:B--2---:R-:W-:Y:S01]  /*f170*/  IMAD R11, R20.reuse, R3, R4 ;  /* 0x00000003140b7224 */ /* 0x044fe200078e0204 */
[----:B------:R-:W-:Y:S01]  /*f180*/  SHF.R.S32.HI R4, RZ, 0x1f, R5 ;  /* 0x0000001fff047819 */ /* 0x000fe20000011405 */
[----:B------:R-:W-:Y:S01]  /*f190*/  IMAD.WIDE.U32 R2, R20, R2, UR4 ;  /* 0x0000000414027e25 */ /* 0x000fe2000f8e0002 */
[----:B------:R-:W-:-:S03]  /*f1a0*/  ULDC.64 UR4, c[0x0][0x2d0] ;  /* 0x0000b40000047ab9 */ /* 0x000fc60000000a00 */
[----:B------:R-:W-:Y:S01]  /*f1b0*/  IMAD R4, R4, UR4, RZ ;  /* 0x0000000404047c24 */ /* 0x000fe2000f8e02ff */
[----:B------:R-:W-:Y:S01]  /*f1c0*/  IADD3 R3, R3, R11, RZ ;  /* 0x0000000b03037210 */ /* 0x000fe20007ffe0ff */
[----:B------:R-:W-:Y:S02]  /*f1d0*/  IMAD.MOV R11, RZ, RZ, -R5 ;  /* 0x000000ffff0b7224 */ /* 0x000fe400078e0a05 */
[C---:B------:R-:W-:Y:S02]  /*f1e0*/  IMAD R13, R5.reuse, UR5, R4 ;  /* 0x00000005050d7c24 */ /* 0x040fe4000f8e0204 */
[----:B------:R-:W-:Y:S02]  /*f1f0*/  IMAD R9, R8, R11, R9 ;  /* 0x0000000b08097224 */ /* 0x000fe400078e0209 */
[----:B------:R-:W-:-:S03]  /*f200*/  IMAD.WIDE.U32 R4, R5, UR4, R2 ;  /* 0x0000000405047c25 */ /* 0x000fc6000f8e0002 */
[----:B------:R-:W-:Y:S01]  /*f210*/  SHF.R.S32.HI R11, RZ, 0x1f, R9 ;  /* 0x0000001fff0b7819 */ /* 0x000fe20000011409 */
[----:B------:R-:W-:Y:S02]  /*f220*/  IMAD.IADD R5, R5, 0x1, R13 ;  /* 0x0000000105057824 */ /* 0x000fe400078e020d */
[----:B------:R-:W-:-:S04]  /*f230*/  IMAD.WIDE.U32 R2, R6, UR4, R2 ;  /* 0x0000000406027c25 */ /* 0x000fc8000f8e0002 */
[----:B------:R-:W-:Y:S02]  /*f240*/  IMAD R12, R11, UR6, RZ ;  /* 0x000000060b0c7c24 */ /* 0x000fe4000f8e02ff */
[----:B------:R-:W-:-:S04]  /*f250*/  IMAD.WIDE.U32 R4, R9, UR6, R4 ;  /* 0x0000000609047c25 */ /* 0x000fc8000f8e0004 */
[----:B------:R-:W-:Y:S01]  /*f260*/  IMAD R11, R9, UR7, R12 ;  /* 0x00000007090b7c24 */ /* 0x000fe2000f8e020c */
[--C-:B------:R-:W-:Y:S01]  /*f270*/  SHF.R.S32.HI R9, RZ, 0x1f, R6.reuse ;  /* 0x0000001fff097819 */ /* 0x100fe20000011406 */
[----:B------:R-:W-:-:S04]  /*f280*/  IMAD.MOV R12, RZ, RZ, -R6 ;  /* 0x000000ffff0c7224 */ /* 0x000fc800078e0a06 */
[----:B------:R-:W-:Y:S02]  /*f290*/  IMAD R9, R9, UR4, RZ ;  /* 0x0000000409097c24 */ /* 0x000fe4000f8e02ff */
[----:B------:R-:W-:Y:S02]  /*f2a0*/  IMAD R7, R8, R12, R7 ;  /* 0x0000000c08077224 */ /* 0x000fe400078e0207 */
[----:B------:R-:W-:Y:S01]  /*f2b0*/  IMAD R9, R6, UR5, R9 ;  /* 0x0000000506097c24 */ /* 0x000fe2000f8e0209 */
[----:B------:R-:W-:Y:S02]  /*f2c0*/  ULDC.64 UR4, c[0x0][0x280] ;  /* 0x0000a00000047ab9 */ /* 0x000fe40000000a00 */
[----:B------:R-:W-:Y:S01]  /*f2d0*/  IADD3 R4, P0, R4, UR4, RZ ;  /* 0x0000000404047c10 */ /* 0x000fe2000ff1e0ff */
[----:B------:R-:W-:-:S03]  /*f2e0*/  IMAD.IADD R3, R3, 0x1, R9 ;  /* 0x0000000103037824 */ /* 0x000fc600078e0209 */
[----:B------:R-:W-:Y:S01]  /*f2f0*/  IADD3.X R6, R5, UR5, R11, P0, !PT ;  /* 0x0000000505067c10 */ /* 0x000fe200087fe40b */
[----:B------:R-:W-:Y:S01]  /*f300*/  IMAD.WIDE.U32 R2, R7, UR6, R2 ;  /* 0x0000000607027c25 */ /* 0x000fe2000f8e0002 */
[----:B------:R-:W-:-:S05]  /*f310*/  SHF.R.S32.HI R5, RZ, 0x1f, R7 ;  /* 0x0000001fff057819 */ /* 0x000fca0000011407 */
[----:B------:R-:W-:Y:S01]  /*f320*/  IMAD R12, R5, UR6, RZ ;  /* 0x00000006050c7c24 */ /* 0x000fe2000f8e02ff */
[----:B------:R-:W-:Y:S01]  /*f330*/  IADD3 R5, P1, R2, UR4, RZ ;  /* 0x0000000402057c10 */ /* 0x000fe2000ff3e0ff */
[----:B------:R-:W-:Y:S01]  /*f340*/  ULDC UR6, c[0x0][0x2b8] ;  /* 0x0000ae0000067ab9 */ /* 0x000fe20000000800 */
[----:B------:R-:W-:Y:S01]  /*f350*/  UMOV UR4, 0xffffffff ;  /* 0xffffffff00047882 */ /* 0x000fe20000000000 */
[----:B------:R-:W-:Y:S01]  /*f360*/  IMAD R7, R7, UR7, R12 ;  /* 0x0000000707077c24 */ /* 0x000fe2000f8e020c */
[----:B------:R-:W-:-:S04]  /*f370*/  ISETP.GE.AND P0, PT, R10, UR6, PT ;  /* 0x000000060a007c0c */ /* 0x000fc8000bf06270 */
[----:B------:R-:W-:Y:S01]  /*f380*/  IADD3.X R7, R3, UR5, R7, P1, !PT ;  /* 0x0000000503077c10 */ /* 0x000fe20008ffe407 */
[----:B------:R-:W-:Y:S08]  /*f390*/  BRA.DIV UR4, `(.L_x_1570) ;  /* 0x0000001a04e47947 */ /* 0x000ff0000b800000 */
[----:B------:R-:W0:Y:S01]  /*f3a0*/  SHFL.IDX PT, R14, R4, RZ, 0x1c1f ;  /* 0x001c1fff040e7589 */ /* 0x000e2200000e0000 */
[----:B------:R-:W-:Y:S01]  /*f3b0*/  ULDC UR4, c[0x0][0x288] ;  /* 0x0000a20000047ab9 */ /* 0x000fe20000000800 */
[----:B------:R-:W-:Y:S01]  /*f3c0*/  LEA.HI R9, R27, UR39, RZ, 0x1e ;  /* 0x000000271b097c11 */ /* 0x000fe2000f8ff0ff */
[----:B------:R-:W-:Y:S01]  /*f3d0*/  IMAD R8, R8, UR4, RZ ;  /* 0x0000000408087c24 */ /* 0x000fe2000f8e02ff */
[----:B------:R-:W1:Y:S03]  /*f3e0*/  SHFL.IDX PT, R2, R6, RZ, 0x1c1f ;  /* 0x001c1fff06027589 */ /* 0x000e6600000e0000 */
[C---:B------:R-:W-:Y:S01]  /*f3f0*/  VIADD R11, R9.reuse, 0x20 ;  /* 0x00000020090b7836 */ /* 0x040fe20000000000 */
[----:B------:R-:W-:Y:S01]  /*f400*/  ISETP.GE.AND P1, PT, R9, R8, PT ;  /* 0x000000080900720c */ /* 0x000fe20003f26270 */
[----:B------:R-:W-:Y:S04]  /*f410*/  SHFL.IDX PT, R20, R6, 0x1, 0x1c1f ;  /* 0x003c1f0006147f89 */ /* 0x000fe800000e0000 */
[----:B------:R-:W-:Y:S04]  /*f420*/  SHFL.IDX PT, R29, R4, 0x2, 0x1c1f ;  /* 0x005c1f00041d7f89 */ /* 0x000fe800000e0000 */
[----:B------:R-:W-:Y:S04]  /*f430*/  SHFL.IDX PT, R17, R6, 0x2, 0x1c1f ;  /* 0x005c1f0006117f89 */ /* 0x000fe800000e0000 */
[----:B------:R-:W-:Y:S01]  /*f440*/  @!P1 IADD3 R21, R0, UR38, RZ ;  /* 0x0000002600159c10 */ /* 0x000fe2000fffe0ff */
[----:B------:R-:W-:Y:S01]  /*f450*/  SHFL.IDX PT, R6, R6, 0x3, 0x1c1f ;  /* 0x007c1f0006067f89 */ /* 0x000fe200000e0000 */
[----:B0-----:R-:W-:-:S05]  /*f460*/  @!P1 IADD3 R14, P2, R10, R14, RZ ;  /* 0x0000000e0a0e9210 */ /* 0x001fca0007f5e0ff */
[----:B-1----:R-:W-:Y:S02]  /*f470*/  @!P1 IMAD.X R3, RZ, RZ, R2, P2 ;  /* 0x000000ffff039224 */ /* 0x002fe400010e0602 */
[----:B------:R-:W-:Y:S02]  /*f480*/  @!P1 IMAD.MOV.U32 R2, RZ, RZ, R14 ;  /* 0x000000ffff029224 */ /* 0x000fe400078e000e */
[----:B------:R-:W0:Y:S04]  /*f490*/  SHFL.IDX PT, R14, R4, 0x1, 0x1c1f ;  /* 0x003c1f00040e7f89 */ /* 0x000e2800000e0000 */
[----:B------:R1:W-:Y:S01]  /*f4a0*/  @!P1 LDGSTS.E.BYPASS.LTC128B.128 [R21+0xa200], desc[UR42][R2.64], !P0 ;  /* 0x0a20000002159fae */ /* 0x0003e2000c101d6a */
[----:B------:R-:W-:Y:S01]  /*f4b0*/  ISETP.GE.AND P1, PT, R11, R8, PT ;  /* 0x000000080b00720c */ /* 0x000fe20003f26270 */
[----:B------:R-:W-:-:S05]  /*f4c0*/  VIADD R11, R9, 0x40 ;  /* 0x00000040090b7836 */ /* 0x000fca0000000000 */
[----:B------:R-:W-:Y:S01]  /*f4d0*/  ISETP.GE.AND P2, PT, R11, R8, PT ;  /* 0x000000080b00720c */ /* 0x000fe20003f46270 */
[----:B------:R-:W-:Y:S01]  /*f4e0*/  VIADD R11, R9, 0x60 ;  /* 0x00000060090b7836 */ /* 0x000fe20000000000 */
[----:B-1----:R-:W-:Y:S05]  /*f4f0*/  SHFL.IDX PT, R21, R5, RZ, 0x1c1f ;  /* 0x001c1fff05157589 */ /* 0x002fea00000e0000 */
[----:B0-----:R-:W-:Y:S02]  /*f500*/  @!P1 IADD3 R2, P3, R10, R14, RZ ;  /* 0x0000000e0a029210 */ /* 0x001fe40007f7e0ff */
[----:B------:R-:W0:Y:S03]  /*f510*/  SHFL.IDX PT, R14, R4, 0x3, 0x1c1f ;  /* 0x007c1f00040e7f89 */ /* 0x000e2600000e0000 */
[----:B------:R-:W-:-:S02]  /*f520*/  @!P1 IMAD.X R3, RZ, RZ, R20, P3 ;  /* 0x000000ffff039224 */ /* 0x000fc400018e0614 */
[----:B------:R-:W-:-:S05]  /*f530*/  @!P1 VIADD R20, R0, UR38 ;  /* 0x0000002600149c36 */ /* 0x000fca0008000000 */
[----:B------:R1:W-:Y:S02]  /*f540*/  @!P1 LDGSTS.E.BYPASS.LTC128B.128 [R20+0xaa00], desc[UR42][R2.64], !P0 ;  /* 0x0aa0000002149fae */ /* 0x0003e4000c101d6a */
[----:B-1----:R-:W-:Y:S01]  /*f550*/  @!P2 IADD3 R2, P1, R10, R29, RZ ;  /* 0x0000001d0a02a210 */ /* 0x002fe20007f3e0ff */
[----:B------:R-:W-:-:S03]  /*f560*/  @!P2 VIADD R29, R0, UR38 ;  /* 0x00000026001dac36 */ /* 0x000fc60008000000 */
[----:B------:R-:W-:Y:S02]  /*f570*/  @!P2 IADD3.X R3, RZ, R17, RZ, P1, !PT ;  /* 0x00000011ff03a210 */ /* 0x000fe40000ffe4ff */
[----:B------:R-:W-:Y:S01]  /*f580*/  ISETP.GE.AND P1, PT, R11, R8, PT ;  /* 0x000000080b00720c */ /* 0x000fe20003f26270 */
[----:B------:R-:W1:Y:S01]  /*f590*/  SHFL.IDX PT, R17, R7, RZ, 0x1c1f ;  /* 0x001c1fff07117589 */ /* 0x000e6200000e0000 */
[----:B------:R-:W-:-:S03]  /*f5a0*/  VIADD R11, R9, 0x80 ;  /* 0x00000080090b7836 */ /* 0x000fc60000000000 */
[----:B------:R0:W-:Y:S02]  /*f5b0*/  @!P2 LDGSTS.E.BYPASS.LTC128B.128 [R29+0xb200], desc[UR42][R2.64], !P0 ;  /* 0x0b200000021dafae */ /* 0x0001e4000c101d6a */
[----:B------:R-:W-:Y:S02]  /*f5c0*/  ISETP.GE.AND P2, PT, R11, R8, PT ;  /* 0x000000080b00720c */ /* 0x000fe40003f46270 */
[----:B------:R-:W2:Y:S04]  /*f5d0*/  SHFL.IDX PT, R7, R7, 0x1, 0x1c1f ;  /* 0x003c1f0007077f89 */ /* 0x000ea800000e0000 */
[----:B0-----:R-:W-:Y:S01]  /*f5e0*/  @!P1 IADD3 R2, P3, R10, R14, RZ ;  /* 0x0000000e0a029210 */ /* 0x001fe20007f7e0ff */
[----:B------:R-:W-:Y:S01]  /*f5f0*/  @!P1 VIADD R29, R0, UR38 ;  /* 0x00000026001d9c36 */ /* 0x000fe20008000000 */
[----:B------:R0:W3:Y:S03]  /*f600*/  SHFL.IDX PT, R14, R5, 0x1, 0x1c1f ;  /* 0x003c1f00050e7f89 */ /* 0x0000e600000e0000 */
[----:B------:R-:W-:-:S05]  /*f610*/  @!P1 IMAD.X R3, RZ, RZ, R6, P3 ;  /* 0x000000ffff039224 */ /* 0x000fca00018e0606 */
[----:B------:R4:W-:Y:S02]  /*f620*/  @!P1 LDGSTS.E.BYPASS.LTC128B.128 [R29+0xba00], desc[UR42][R2.64], !P0 ;  /* 0x0ba00000021d9fae */ /* 0x0009e4000c101d6a */
[----:B----4-:R-:W-:-:S04]  /*f630*/  @!P2 IADD3 R2, P1, R10, R21, RZ ;  /* 0x000000150a02a210 */ /* 0x010fc80007f3e0ff */
[----:B-1----:R-:W-:Y:S01]  /*f640*/  @!P2 IADD3.X R3, RZ, R17, RZ, P1, !PT ;  /* 0x00000011ff03a210 */ /* 0x002fe20000ffe4ff */
[----:B------:R-:W-:-:S05]  /*f650*/  @!P2 VIADD R17, R0, UR38 ;  /* 0x000000260011ac36 */ /* 0x000fca0008000000 */
[----:B--23--:R0:W-:Y:S03]  /*f660*/  @!P2 LDGSTS.E.BYPASS.LTC128B.128 [R17+0xc200], desc[UR42][R2.64], !P0 ;  /* 0x0c2000000211afae */ /* 0x00c1e6000c101d6a */
.L_x_1628:
[----:B------:R-:W-:Y:S02]  /*f670*/  VIADD R9, R9, 0xa0 ;  /* 0x000000a009097836 */ /* 0x000fe40000000000 */
[----:B------:R-:W-:-:S03]  /*f680*/  IMAD.MOV.U32 R4, RZ, RZ, 0x1 ;  /* 0x00000001ff047424 */ /* 0x000fc600078e00ff */
[----:B------:R-:W-:-:S13]  /*f690*/  ISETP.GE.AND P1, PT, R9, R8, PT ;  /* 0x000000080900720c */ /* 0x000fda0003f26270 */
[----:B0-----:R-:W-:Y:S01]  /*f6a0*/  @!P1 IADD3 R2, P2, R10, R14, RZ ;  /* 0x0000000e0a029210 */ /* 0x001fe20007f5e0ff */
[----:B------:R-:W-:Y:S01]  /*f6b0*/  @!P1 VIADD R5, R0, UR38 ;  /* 0x0000002600059c36 */ /* 0x000fe20008000000 */
[----:B------:R-:W-:-:S03]  /*f6c0*/  SHF.L.U32 R0, R4, 0x1f, RZ ;  /* 0x0000001f04007819 */ /* 0x000fc600000006ff */
        /* <DEDUP_REMOVED lines=12> */
.L_x_1629:
[----:B------:R-:W-:-:S04]  /*f790*/  UIADD3 UR4, UR41, -0x2, URZ ;  /* 0xfffffffe29047890 */ /* 0x000fc8000fffe03f */
[----:B------:R-:W-:-:S06]  /*f7a0*/  UISETP.GE.AND UP0, UPT, UR4, UR44, UPT ;  /* 0x0000002c0400728c */ /* 0x000fcc000bf06270 */
[----:B------:R-:W-:-:S13]  /*f7b0*/  PLOP3.LUT P0, PT, PT, PT, UP0, 0x80, 0x0 ;  /* 0x000000000000781c */ /* 0x000fda0003f0f008 */
[----:B------:R-:W-:Y:S05]  /*f7c0*/  @!P0 BRA `(.L_x_1572) ;  /* 0x0000000800b88947 */ /* 0x000fea0003800000 */
[----:B------:R-:W-:Y:S01]  /*f7d0*/  IMAD.U32 R21, RZ, RZ, UR40 ;  /* 0x00000028ff157e24 */ /* 0x000fe2000f8e00ff */
[----:B------:R-:W-:Y:S01]  /*f7e0*/  MOV R20, UR40 ;  /* 0x0000002800147c02 */ /* 0x000fe20008000f00 */
[----:B0-----:R-:W-:Y:S01]  /*f7f0*/  IMAD.U32 R0, RZ, RZ, UR4 ;  /* 0x00000004ff007e24 */ /* 0x001fe2000f8e00ff */
[----:B------:R-:W-:Y:S01]  /*f800*/  LOP3.LUT R15, R28, 0x1f, RZ, 0xc0, !PT ;  /* 0x0000001f1c0f7812 */ /* 0x000fe200078ec0ff */
[----:B------:R-:W-:Y:S01]  /*f810*/  IMAD.MOV.U32 R4, RZ, RZ, 0x1 ;  /* 0x00000001ff047424 */ /* 0x000fe200078e00ff */
[----:B------:R-:W-:Y:S01]  /*f820*/  LOP3.LUT R20, R20, 0x1, RZ, 0xfc, !PT ;  /* 0x0000000114147812 */ /* 0x000fe200078efcff */
[----:B------:R-:W-:Y:S01]  /*f830*/  IMAD.MOV.U32 R5, RZ, RZ, RZ ;  /* 0x000000ffff057224 */ /* 0x000fe200078e00ff */
[----:B------:R-:W-:-:S07]  /*f840*/  LOP3.LUT R21, R21, 0x2, RZ, 0xfc, !PT ;  /* 0x0000000215157812 */ /* 0x000fce00078efcff */
.L_x_1589:
[----:B------:R-:W-:Y:S01]  /*f850*/  ISETP.NE.AND P1, PT, R24, RZ, PT ;  /* 0x000000ff1800720c */ /* 0x000fe20003f25270 */
[----:B------:R-:W-:Y:S01]  /*f860*/  VIADD R12, R5, 0x1 ;  /* 0x00000001050c7836 */ /* 0x000fe20000000000 */
[----:B------:R-:W-:Y:S04]  /*f870*/  BSSY B0, `(.L_x_1573) ;  /* 0x000005e000007945 */ /* 0x000fe80003800000 */
[----:B------:R-:W-:-:S04]  /*f880*/  ISETP.NE.AND P0, PT, R12, 0x2, PT ;  /* 0x000000020c00780c */ /* 0x000fc80003f05270 */
[----:B------:R-:W-:Y:S02]  /*f890*/  SEL R13, RZ, 0x1, P0 ;  /* 0x00000001ff0d7807 */ /* 0x000fe40000000000 */
[----:B------:R-:W-:Y:S02]  /*f8a0*/  SEL R12, R12, RZ, P0 ;  /* 0x000000ff0c0c7207 */ /* 0x000fe40000000000 */
[----:B------:R-:W-:Y:S01]  /*f8b0*/  LOP3.LUT R13, R4, R13, RZ, 0x3c, !PT ;  /* 0x0000000d040d7212 */ /* 0x000fe200078e3cff */
[----:B01----:R-:W-:Y:S06]  /*f8c0*/  @!P1 BRA `(.L_x_1574) ;  /* 0x0000000400609947 */ /* 0x003fec0003800000 */
[----:B------:R-:W-:Y:S02]  /*f8d0*/  ISETP.NE.AND P1, PT, R25, RZ, PT ;  /* 0x000000ff1900720c */ /* 0x000fe40003f25270 */
[----:B------:R-:W-:-:S11]  /*f8e0*/  MOV R7, R0 ;  /* 0x0000000000077202 */ /* 0x000fd60000000f00 */
[----:B------:R-:W-:Y:S05]  /*f8f0*/  @!P1 BRA `(.L_x_1575) ;  /* 0x00000000004c9947 */ /* 0x000fea0003800000 */
[----:B------:R-:W0:Y:S01]  /*f900*/  LDC R7, c[0x0][0x43c] ;  /* 0x00010f00ff077b82 */ /* 0x000e220000000800 */
[----:B------:R-:W-:Y:S01]  /*f910*/  IMAD.MOV.U32 R9, RZ, RZ, R0 ;  /* 0x000000ffff097224 */ /* 0x000fe200078e0000 */
[----:B------:R-:W-:Y:S02]  /*f920*/  ULDC.64 UR4, c[0x0][0x428] ;  /* 0x00010a0000047ab9 */ /* 0x000fe40000000a00 */
[----:B------:R-:W-:-:S04]  /*f930*/  IMAD R11, R19, UR4, RZ ;  /* 0x00000004130b7c24 */ /* 0x000fc8000f8e02ff */
[----:B------:R-:W1:Y:S01]  /*f940*/  LDC.64 R16, c[0x0][0x418] ;  /* 0x00010600ff107b82 */ /* 0x000e620000000a00 */
[----:B------:R-:W-:Y:S01]  /*f950*/  IMAD R11, R18, UR5, R11 ;  /* 0x00000005120b7c24 */ /* 0x000fe2000f8e020b */
[----:B0-----:R-:W-:-:S13]  /*f960*/  ISETP.NE.AND P0, PT, R7, 0x1, PT ;  /* 0x000000010700780c */ /* 0x001fda0003f05270 */
[----:B------:R-:W0:Y:S02]  /*f970*/  @P0 LDC.64 R2, c[0x0][0x440] ;  /* 0x00011000ff020b82 */ /* 0x000e240000000a00 */
[----:B0-----:R-:W-:-:S05]  /*f980*/  @P0 IMAD.HI.U32 R2, R0, R2, RZ ;  /* 0x0000000200020227 */ /* 0x001fca00078e00ff */
[----:B------:R-:W-:-:S04]  /*f990*/  @P0 SHF.R.U32.HI R9, RZ, R3, R2 ;  /* 0x00000003ff090219 */ /* 0x000fc80000011602 */
[--C-:B------:R-:W-:Y:S01]  /*f9a0*/  SHF.R.S32.HI R3, RZ, 0x1f, R9.reuse ;  /* 0x0000001fff037819 */ /* 0x100fe20000011409 */
[----:B------:R-:W-:-:S04]  /*f9b0*/  IMAD.MOV.U32 R2, RZ, RZ, R9 ;  /* 0x000000ffff027224 */ /* 0x000fc800078e0009 */
[----:B------:R-:W-:-:S04]  /*f9c0*/  IMAD.WIDE.U32 R2, R18, UR4, R2 ;  /* 0x0000000412027c25 */ /* 0x000fc8000f8e0002 */
[----:B------:R-:W-:Y:S01]  /*f9d0*/  IMAD.IADD R3, R11, 0x1, R3 ;  /* 0x000000010b037824 */ /* 0x000fe200078e0203 */
[----:B-1----:R-:W-:-:S04]  /*f9e0*/  LEA R16, P0, R2, R16, 0x2 ;  /* 0x0000001002107211 */ /* 0x002fc800078010ff */
[----:B------:R-:W-:-:S05]  /*f9f0*/  LEA.HI.X R17, R2, R17, R3, 0x2, P0 ;  /* 0x0000001102117211 */ /* 0x000fca00000f1403 */
[----:B------:R0:W5:Y:S01]  /*fa00*/  LDG.E R16, desc[UR42][R16.64] ;  /* 0x0000002a10107981 */ /* 0x000162000c1e1900 */
[----:B------:R-:W-:-:S04]  /*fa10*/  IMAD.MOV R2, RZ, RZ, -R9 ;  /* 0x000000ffff027224 */ /* 0x000fc800078e0a09 */
[----:B------:R-:W-:-:S07]  /*fa20*/  IMAD R7, R7, R2, R0 ;  /* 0x0000000207077224 */ /* 0x000fce00078e0200 */
.L_x_1575:
[----:B------:R-:W-:Y:S02]  /*fa30*/  LEA R9, R12, UR38, 0x3 ;  /* 0x000000260c097c11 */ /* 0x000fe4000f8e18ff */
[----:B------:R-:W-:Y:S02]  /*fa40*/  SHF.L.U32 R2, R13, 0x1f, RZ ;  /* 0x0000001f0d027819 */ /* 0x000fe400000006ff */
[----:B------:R-:W-:Y:S02]  /*fa50*/  ISETP.NE.AND P1, PT, R27, RZ, PT ;  /* 0x000000ff1b00720c */ /* 0x000fe40003f25270 */
[----:B------:R-:W1:Y:S02]  /*fa60*/  SYNCS.PHASECHK.TRANS64.TRYWAIT P0, [R9+URZ+0x12480], R2 ;  /* 0x01248002090075a7 */ /* 0x000e64000800017f */
[----:B-1----:R-:W-:Y:S09]  /*fa70*/  @!P0 BRA `(.L_x_1576) ;  /* 0x0000001c000c8947 */ /* 0x002ff20003800000 */
.L_x_1630:
[----:B------:R-:W-:Y:S04]  /*fa80*/  BSSY B1, `(.L_x_1577) ;  /* 0x0000007000017945 */ /* 0x000fe80003800000 */
[----:B------:R-:W-:Y:S05]  /*fa90*/  @P1 BRA `(.L_x_1578) ;  /* 0x0000000000141947 */ /* 0x000fea0003800000 */
[----:B------:R-:W-:Y:S01]  /*faa0*/  ISETP.NE.AND P0, PT, R15, RZ, PT ;  /* 0x000000ff0f00720c */ /* 0x000fe20003f05270 */
[----:B------:R-:W-:-:S04]  /*fab0*/  IMAD.MOV.U32 R6, RZ, RZ, 0x2800 ;  /* 0x00002800ff067424 */ /* 0x000fc800078e00ff */
[----:B------:R2:W-:Y:S08]  /*fac0*/  SYNCS.ARRIVE.TRANS64 RZ, [R9+URZ+0x12470], R6 ;  /* 0x0124700609ff79a7 */ /* 0x0005f0000800003f */
[----:B------:R-:W-:Y:S05]  /*fad0*/  @!P0 BRA `(.L_x_1578) ;  /* 0x0000000000048947 */ /* 0x000fea0003800000 */
[----:B------:R-:W-:Y:S01]  /*fae0*/  BPT.TRAP 0x1 ;  /* 0x000000040000795c */ /* 0x000fe20000300000 */
.L_x_1578:
[----:B------:R-:W-:Y:S05]  /*faf0*/  BSYNC B1 ;  /* 0x0000000000017941 */ /* 0x000fea0003800000 */
.L_x_1577:
[----:B------:R-:W-:Y:S01]  /*fb00*/  MOV R3, UR38 ;  /* 0x0000002600037c02 */ /* 0x000fe20008000f00 */
[----:B------:R-:W-:Y:S01]  /*fb10*/  IMAD R7, R7, 0xa0, RZ ;  /* 0x000000a007077824 */ /* 0x000fe200078e02ff */
[----:B------:R-:W-:Y:S01]  /*fb20*/  R2UR UR33, R9 ;  /* 0x00000000092172ca */ /* 0x000fe200000e0000 */
[----:B------:R-:W-:Y:S01]  /*fb30*/  IMAD.MOV.U32 R10, RZ, RZ, RZ ;  /* 0x000000ffff0a7224 */ /* 0x000fe200078e00ff */
[----:B------:R-:W-:Y:S01]  /*fb40*/  ULDC.64 UR4, c[0x0][0x198] ;  /* 0x0000660000047ab9 */ /* 0x000fe20000000a00 */
[----:B--2---:R-:W-:Y:S01]  /*fb50*/  IMAD R6, R12, 0x2800, R3 ;  /* 0x000028000c067824 */ /* 0x004fe200078e0203 */
[----:B------:R-:W-:Y:S01]  /*fb60*/  R2UR UR35, R7 ;  /* 0x00000000072372ca */ /* 0x000fe200000e0000 */
[----:B------:R-:W-:Y:S01]  /*fb70*/  UIADD3 UR4, UP0, UR4, 0x470, URZ ;  /* 0x0000047004047890 */ /* 0x000fe2000ff1e03f */
[----:B------:R-:W-:Y:S01]  /*fb80*/  R2UR UR34, R10 ;  /* 0x000000000a2272ca */ /* 0x000fe200000e0000 */
[----:B------:R-:W-:Y:S01]  /*fb90*/  UMOV UR6, 0x0 ;  /* 0x0000000000067882 */ /* 0x000fe20000000000 */
[----:B------:R-:W-:Y:S01]  /*fba0*/  R2UR UR32, R6 ;  /* 0x00000000062072ca */ /* 0x000fe200000e0000 */
[----:B------:R-:W-:Y:S01]  /*fbb0*/  UIADD3.X UR5, URZ, UR5, URZ, UP0, !UPT ;  /* 0x000000053f057290 */ /* 0x000fe200087fe43f */
[----:B------:R-:W-:Y:S01]  /*fbc0*/  PLOP3.LUT P0, PT, PT, PT, PT, 0x80, 0x0 ;  /* 0x000000000000781c */ /* 0x000fe20003f0f070 */
[----:B------:R-:W-:-:S02]  /*fbd0*/  UMOV UR7, 0x14f00000 ;  /* 0x14f0000000077882 */ /* 0x000fc40000000000 */
[----:B------:R-:W-:-:S08]  /*fbe0*/  UIADD3 UR33, UR33, 0x12470, URZ ;  /* 0x0001247021217890 */ /* 0x000fd0000fffe03f */
[----:B------:R-:W-:-:S12]  /*fbf0*/  UIADD3 UR32, UR32, 0x5200, URZ ;  /* 0x0000520020207890 */ /* 0x000fd8000fffe03f */
.L_x_1579:
[----:B------:R-:W-:-:S13]  /*fc00*/  @P0 ELECT P2, URZ, PT ;  /* 0x00000000003f082f */ /* 0x000fda0003840000 */
[----:B-----5:R-:W-:Y:S02]  /*fc10*/  @P2 R2UR UR37, R16 ;  /* 0x00000000102522ca */ /* 0x020fe400000e0000 */
[----:B------:R-:W-:-:S11]  /*fc20*/  @P2 PLOP3.LUT P0, PT, P2, PT, PT, 0x8, 0x0 ;  /* 0x000000000000281c */ /* 0x000fd6000170e170 */
[----:B------:R2:W-:Y:S01]  /*fc30*/  UTMALDG.4D [UR32], [UR4], desc[UR6] ;  /* 0x00000620040075b4 */ /* 0x0005e20008019000 */
[----:B------:R-:W-:Y:S01]  /*fc40*/  PLOP3.LUT P2, PT, PT, PT, PT, 0x8, 0x0 ;  /* 0x000000000000781c */ /* 0x000fe20003f4e170 */
[----:B--2---:R-:W-:-:S12]  /*fc50*/  @P0 BRA.U.ANY `(.L_x_1579) ;  /* 0xfffffffd00e80947 */ /* 0x004fd8000393ffff */
[----:B------:R-:W2:Y:S02]  /*fc60*/  SYNCS.PHASECHK.TRANS64.TRYWAIT P0, [R9+URZ+0x12440], R2 ;  /* 0x01244002090075a7 */ /* 0x000ea4000800017f */
[----:B--2---:R-:W-:Y:S05]  /*fc70*/  @!P0 BRA `(.L_x_1580) ;  /* 0x0000001800a08947 */ /* 0x004fea0003800000 */
.L_x_1631:
[----:B------:R-:W-:Y:S01]  /*fc80*/  BSSY B1, `(.L_x_1581) ;  /* 0x0000009000017945 */ /* 0x000fe20003800000 */
[----:B-12---:R-:W-:Y:S02]  /*fc90*/  IMAD.MOV.U32 R2, RZ, RZ, 0x0 ;  /* 0x00000000ff027424 */ /* 0x006fe400078e00ff */
[----:B------:R-:W-:Y:S01]  /*fca0*/  IMAD.MOV.U32 R3, RZ, RZ, 0x14f00000 ;  /* 0x14f00000ff037424 */ /* 0x000fe200078e00ff */
[----:B------:R-:W-:Y:S06]  /*fcb0*/  @P1 BRA `(.L_x_1582) ;  /* 0x0000000000141947 */ /* 0x000fec0003800000 */
[----:B------:R-:W-:Y:S01]  /*fcc0*/  ISETP.NE.AND P0, PT, R15, RZ, PT ;  /* 0x000000ff0f00720c */ /* 0x000fe20003f05270 */
[----:B------:R-:W-:-:S04]  /*fcd0*/  IMAD.MOV.U32 R8, RZ, RZ, 0x2800 ;  /* 0x00002800ff087424 */ /* 0x000fc800078e00ff */
[----:B------:R1:W-:Y:S08]  /*fce0*/  SYNCS.ARRIVE.TRANS64 RZ, [R9+URZ+0x12430], R8 ;  /* 0x0124300809ff79a7 */ /* 0x0003f0000800003f */
[----:B------:R-:W-:Y:S05]  /*fcf0*/  @!P0 BRA `(.L_x_1582) ;  /* 0x0000000000048947 */ /* 0x000fea0003800000 */
[----:B------:R-:W-:Y:S01]  /*fd00*/  BPT.TRAP 0x1 ;  /* 0x000000040000795c */ /* 0x000fe20000300000 */
.L_x_1582:
[----:B------:R-:W-:Y:S05]  /*fd10*/  BSYNC B1 ;  /* 0x0000000000017941 */ /* 0x000fea0003800000 */
.L_x_1581:
        /* <DEDUP_REMOVED lines=12> */
.L_x_1583:
[----:B------:R-:W-:-:S13]  /*fde0*/  @P0 ELECT P1, URZ, PT ;  /* 0x00000000003f082f */ /* 0x000fda0003820000 */
[----:B------:R-:W-:Y:S01]  /*fdf0*/  @P1 R2UR UR13, R16 ;  /* 0x00000000100d12ca */ /* 0x000fe200000e0000 */
[----:B------:R-:W-:Y:S01]  /*fe00*/  UMOV UR12, UR36 ;  /* 0x00000024000c7c82 */ /* 0x000fe20008000000 */
[----:B------:R-:W-:-:S11]  /*fe10*/  @P1 PLOP3.LUT P0, PT, P1, PT, PT, 0x8, 0x0 ;  /* 0x000000000000181c */ /* 0x000fd60000f0e170 */
[----:B------:R2:W-:Y:S01]  /*fe20*/  UTMALDG.4D [UR8], [UR4], desc[UR6] ;  /* 0x00000608040075b4 */ /* 0x0005e20008019000 */
[----:B------:R-:W-:Y:S01]  /*fe30*/  PLOP3.LUT P1, PT, PT, PT, PT, 0x8, 0x0 ;  /* 0x000000000000781c */ /* 0x000fe20003f2e170 */
[----:B--2---:R-:W-:-:S12]  /*fe40*/  @P0 BRA.U.ANY `(.L_x_1583) ;  /* 0xfffffffd00e40947 */ /* 0x004fd8000393ffff */
.L_x_1574:
[----:B------:R-:W-:Y:S05]  /*fe50*/  BSYNC B0 ;  /* 0x0000000000007941 */ /* 0x000fea0003800000 */
.L_x_1573:
[----:B------:R-:W-:-:S13]  /*fe60*/  ISETP.NE.AND P0, PT, R20, 0x3, PT ;  /* 0x000000031400780c */ /* 0x000fda0003f05270 */
[----:B------:R-:W-:Y:S05]  /*fe70*/  @!P0 BRA `(.L_x_1584) ;  /* 0x0000000000048947 */ /* 0x000fea0003800000 */
[----:B------:R-:W-:Y:S01]  /*fe80*/  BPT.TRAP 0x1 ;  /* 0x000000040000795c */ /* 0x000fe20000300000 */
.L_x_1584:
[----:B------:R-:W-:Y:S02]  /*fe90*/  LOP3.LUT R2, R4, 0x1, RZ, 0x3c, !PT ;  /* 0x0000000104027812 */ /* 0x000fe400078e3cff */
[----:B------:R-:W-:Y:S02]  /*fea0*/  LEA R3, R5, UR38, 0x3 ;  /* 0x0000002605037c11 */ /* 0x000fe4000f8e18ff */
[----:B------:R-:W-:Y:S02]  /*feb0*/  SHF.L.U32 R2, R2, 0x1f, RZ ;  /* 0x0000001f02027819 */ /* 0x000fe400000006ff */
[----:B------:R-:W-:Y:S02]  /*fec0*/  ISETP.NE.AND P1, PT, R21, 0x3, PT ;  /* 0x000000031500780c */ /* 0x000fe40003f25270 */
[----:B------:R-:W2:Y:S02]  /*fed0*/  SYNCS.PHASECHK.TRANS64.TRYWAIT P0, [R3+URZ+0x12470], R2 ;  /* 0x01247002030075a7 */ /* 0x000ea4000800017f */
[----:B--2---:R-:W-:Y:S09]  /*fee0*/  @!P0 BRA `(.L_x_1585) ;  /* 0x0000001800188947 */ /* 0x004ff20003800000 */
.L_x_1632:
[----:B------:R-:W-:Y:S05]  /*fef0*/  @!P1 BRA `(.L_x_1586) ;  /* 0x0000000000049947 */ /* 0x000fea0003800000 */
[----:B------:R-:W-:Y:S01]  /*ff00*/  BPT.TRAP 0x1 ;  /* 0x000000040000795c */ /* 0x000fe20000300000 */
.L_x_1586:
[----:B--2---:R-:W-:Y:S01]  /*ff10*/  SHF.L.U32 R2, R4, 0x1f, RZ ;  /* 0x0000001f04027819 */ /* 0x004fe200000006ff */
[----:B------:R-:W-:-:S03]  /*ff20*/  IMAD R10, R5, 0x2800, RZ ;  /* 0x00002800050a7824 */ /* 0x000fc600078e02ff */
[----:B------:R-:W2:Y:S02]  /*ff30*/  SYNCS.PHASECHK.TRANS64.TRYWAIT P0, [R3+URZ+0x12460], R2 ;  /* 0x01246002030075a7 */ /* 0x000ea4000800017f */
[----:B--2---:R-:W-:Y:S05]  /*ff40*/  @!P0 BRA `(.L_x_1587) ;  /* 0x0000001800148947 */ /* 0x004fea0003800000 */
.L_x_1633:
[C---:B--2---:R-:W-:Y:S01]  /*ff50*/  LOP3.LUT R2, R10.reuse, R23, RZ, 0xfc, !PT ;  /* 0x000000170a027212 */ /* 0x044fe200078efcff */
        /* <DEDUP_REMOVED lines=41> */
.L_x_1588:
[----:B--2---:R2:W-:Y:S01]  /*101f0*/  SYNCS.ARRIVE.TRANS64.A1T0 RZ, [R3+URZ+0x12450], RZ ;  /* 0x012450ff03ff79a7 */ /* 0x0045e2000810003f */
[----:B------:R-:W-:Y:S01]  /*10200*/  BAR.SYNC.DEFER_BLOCKING 0x2, 0x80 ;  /* 0x0082000000007b1d */ /* 0x000fe20000010000 */
[----:B------:R-:W-:Y:S01]  /*10210*/  ISETP.NE.AND P0, PT, R27, RZ, PT ;  /* 0x000000ff1b00720c */ /* 0x000fe20003f05270 */
[----:B------:R-:W-:Y:S02]  /*10220*/  IMAD.MOV.U32 R5, RZ, RZ, R12 ;  /* 0x000000ffff057224 */ /* 0x000fe400078e000c */
[----:B------:R-:W-:-:S10]  /*10230*/  IMAD.MOV.U32 R4, RZ, RZ, R13 ;  /* 0x000000ffff047224 */ /* 0x000fd400078e000d */
[----:B------:R-:W-:-:S04]  /*10240*/  @!P0 IADD3 R2, R3, 0x12480, RZ ;  /* 0x0001248003028810 */ /* 0x000fc80007ffe0ff */
[----:B------:R-:W-:-:S04]  /*10250*/  @!P0 PRMT R2, RZ, 0x654, R2 ;  /* 0x00000654ff028816 */ /* 0x000fc80000000002 */
[----:B------:R2:W-:Y:S01]  /*10260*/  @!P0 SYNCS.ARRIVE.TRANS64.RED.A1T0 RZ, [R2+URZ], RZ ;  /* 0x000000ff02ff89a7 */ /* 0x0005e2000810043f */
[C---:B------:R-:W-:Y:S01]  /*10270*/  ISETP.GT.AND P0, PT, R0.reuse, UR44, PT ;  /* 0x0000002c00007c0c */ /* 0x040fe2000bf04270 */
[----:B------:R-:W-:-:S12]  /*10280*/  VIADD R0, R0, 0xffffffff ;  /* 0xffffffff00007836 */ /* 0x000fd80000000000 */
[----:B--2---:R-:W-:Y:S05]  /*10290*/  @P0 BRA `(.L_x_1589) ;  /* 0xfffffff4006c0947 */ /* 0x004fea000383ffff */
[----:B------:R-:W-:Y:S05]  /*102a0*/  BRA `(.L_x_1590) ;  /* 0x0000000000087947 */ /* 0x000fea0003800000 */
.L_x_1572:
[----:B------:R-:W-:Y:S02]  /*102b0*/  IMAD.MOV.U32 R12, RZ, RZ, RZ ;  /* 0x000000ffff0c7224 */ /* 0x000fe400078e00ff */
[----:B------:R-:W-:-:S07]  /*102c0*/  IMAD.MOV.U32 R13, RZ, RZ, 0x1 ;  /* 0x00000001ff0d7424 */ /* 0x000fce00078e00ff */
.L_x_1590:
[----:B------:R-:W-:-:S04]  /*102d0*/  ULOP3.LUT UR4, UR40, 0x1, URZ, 0xfc, !UPT ;  /* 0x0000000128047892 */ /* 0x000fc8000f8efc3f */
[----:B------:R-:W-:-:S06]  /*102e0*/  UISETP.NE.AND UP0, UPT, UR4, 0x3, UPT ;  /* 0x000000030400788c */ /* 0x000fcc000bf05270 */
[----:B------:R-:W-:-:S13]  /*102f0*/  PLOP3.LUT P0, PT, PT, PT, UP0, 0x80, 0x0 ;  /* 0x000000000000781c */ /* 0x000fda0003f0f008 */
[----:B------:R-:W-:Y:S05]  /*10300*/  @!P0 BRA `(.L_x_1591) ;  /* 0x0000000000048947 */ /* 0x000fea0003800000 */
[----:B------:R-:W-:Y:S01]  /*10310*/  BPT.TRAP 0x1 ;  /* 0x000000040000795c */ /* 0x000fe20000300000 */
.L_x_1591:
[----:B0-----:R-:W-:Y:S01]  /*10320*/  LOP3.LUT R3, R13, 0x1, RZ, 0x3c, !PT ;  /* 0x000000010d037812 */ /* 0x001fe200078e3cff */
[----:B------:R-:W-:Y:S01]  /*10330*/  BSSY B0, `(.L_x_1592) ;  /* 0x0000005000007945 */ /* 0x000fe20003800000 */
[----:B------:R-:W-:Y:S02]  /*10340*/  LEA R0, R12, UR38, 0x3 ;  /* 0x000000260c007c11 */ /* 0x000fe4000f8e18ff */
[----:B------:R-:W-:-:S04]  /*10350*/  SHF.L.U32 R3, R3, 0x1f, RZ ;  /* 0x0000001f03037819 */ /* 0x000fc800000006ff */
[----:B------:R-:W0:Y:S02]  /*10360*/  SYNCS.PHASECHK.TRANS64.TRYWAIT P0, [R0+URZ+0x12470], R3 ;  /* 0x01247003000075a7 */ /* 0x000e24000800017f */
[----:B0-----:R-:W-:Y:S05]  /*10370*/  @!P0 BRA `(.L_x_1593) ;  /* 0x00000014001c8947 */ /* 0x001fea0003800000 */
.L_x_1634:
[----:B------:R-:W-:Y:S05]  /*10380*/  BSYNC B0 ;  /* 0x0000000000007941 */ /* 0x000fea0003800000 */
.L_x_1592:
[----:B------:R-:W-:-:S06]  /*10390*/  ULOP3.LUT UR4, UR40, 0x2, URZ, 0xfc, !UPT ;  /* 0x0000000228047892 */ /* 0x000fcc000f8efc3f */
[----:B------:R-:W-:-:S04]  /*103a0*/  MOV R2, UR4 ;  /* 0x0000000400027c02 */ /* 0x000fc80008000f00 */
[----:B------:R-:W-:-:S13]  /*103b0*/  ISETP.NE.AND P1, PT, R2, 0x3, PT ;  /* 0x000000030200780c */ /* 0x000fda0003f25270 */
[----:B------:R-:W-:Y:S05]  /*103c0*/  @!P1 BRA `(.L_x_1594) ;  /* 0x0000000000049947 */ /* 0x000fea0003800000 */
[----:B------:R-:W-:Y:S01]  /*103d0*/  BPT.TRAP 0x1 ;  /* 0x000000040000795c */ /* 0x000fe20000300000 */
.L_x_1594:
[----:B0-----:R-:W-:Y:S01]  /*103e0*/  SHF.L.U32 R3, R13, 0x1f, RZ ;  /* 0x0000001f0d037819 */ /* 0x001fe200000006ff */
[----:B------:R-:W-:-:S03]  /*103f0*/  IMAD R2, R12, 0x2800, RZ ;  /* 0x000028000c027824 */ /* 0x000fc600078e02ff */
[----:B------:R-:W0:Y:S02]  /*10400*/  SYNCS.PHASECHK.TRANS64.TRYWAIT P0, [R0+URZ+0x12460], R3 ;  /* 0x01246003000075a7 */ /* 0x000e24000800017f */
[----:B------:R-:W-:Y:S01]  /*10410*/  LOP3.LUT R23, R2, R23, RZ, 0xfc, !PT ;  /* 0x0000001702177212 */ /* 0x000fe200078efcff */
[----:B0-----:R-:W-:Y:S06]  /*10420*/  @!P0 BRA `(.L_x_1595) ;  /* 0x0000001400048947 */ /* 0x001fec0003800000 */
.L_x_1635:
        /* <DEDUP_REMOVED lines=41> */
.L_x_1596:
[----:B--2---:R0:W-:Y:S01]  /*106c0*/  SYNCS.ARRIVE.TRANS64.A1T0 RZ, [R0+URZ+0x12450], RZ ;  /* 0x012450ff00ff79a7 */ /* 0x0041e2000810003f */
[----:B------:R-:W-:Y:S01]  /*106d0*/  BAR.SYNC.DEFER_BLOCKING 0x2, 0x80 ;  /* 0x0082000000007b1d */ /* 0x000fe20000010000 */
[----:B------:R-:W-:-:S13]  /*106e0*/  ISETP.NE.AND P0, PT, R27, RZ, PT ;  /* 0x000000ff1b00720c */ /* 0x000fda0003f05270 */
[----:B-1----:R-:W-:Y:S02]  /*106f0*/  @!P0 VIADD R2, R0, 0x12480 ;  /* 0x0001248000028836 */ /* 0x002fe40000000000 */
        /* <DEDUP_REMOVED lines=8> */
.L_x_1555:
[----:B------:R-:W0:Y:S01]  /*10780*/  S2R R4, SR_CgaCtaId ;  /* 0x0000000000047919 */ /* 0x000e220000008800 */
[----:B------:R-:W-:Y:S02]  /*10790*/  MOV R3, 0x400 ;  /* 0x0000040000037802 */ /* 0x000fe40000000f00 */
[----:B------:R-:W-:Y:S02]  /*107a0*/  SHF.L.U32 R2, R2, 0x1f, RZ ;  /* 0x0000001f02027819 */ /* 0x000fe400000006ff */
[----:B0-----:R-:W-:-:S04]  /*107b0*/  LEA R9, R4, R3, 0x18 ;  /* 0x0000000304097211 */ /* 0x001fc800078ec0ff */
[----:B------:R-:W0:Y:S02]  /*107c0*/  SYNCS.PHASECHK.TRANS64.TRYWAIT P0, [R9+URZ+0x12420], R2 ;  /* 0x01242002090075a7 */ /* 0x000e24000800017f */
[----:B0-----:R-:W-:Y:S05]  /*107d0*/  @!P0 BRA `(.L_x_1597) ;  /* 0x00000010002c8947 */ /* 0x001fea0003800000 */
.L_x_1636:
        /* <DEDUP_REMOVED lines=13> */
.L_x_1598:
        /* <DEDUP_REMOVED lines=12> */
.L_x_1637:
[----:B------:R-:W1:Y:S02]  /*10970*/  SYNCS.PHASECHK.TRANS64.TRYWAIT P1, [R7+URZ], R2 ;  /* 0x00000002070075a7 */ /* 0x000e64000802017f */
[----:B-1----:R-:W-:Y:S05]  /*10980*/  @!P1 BRA `(.L_x_1600) ;  /* 0x0000000c00e89947 */ /* 0x002fea0003800000 */
.L_x_1638:
[----:B------:R-:W-:Y:S05]  /*10990*/  @!P0 BRA `(.L_x_1601) ;  /* 0x0000000000048947 */ /* 0x000fea0003800000 */
[----:B------:R-:W-:Y:S01]  /*109a0*/  BPT.TRAP 0x1 ;  /* 0x000000040000795c */ /* 0x000fe20000300000 */
.L_x_1601:
[----:B------:R-:W-:-:S04]  /*109b0*/  IMAD R0, R0, 0x8, R9 ;  /* 0x0000000800007824 */ /* 0x000fc800078e0209 */
[----:B------:R-:W2:Y:S02]  /*109c0*/  SYNCS.PHASECHK.TRANS64.TRYWAIT P1, [R0+URZ+0x12460], R3 ;  /* 0x01246003000075a7 */ /* 0x000ea4000802017f */
[----:B--2---:R-:W-:Y:S05]  /*109d0*/  @!P1 BRA `(.L_x_1602) ;  /* 0x0000000c00e89947 */ /* 0x004fea0003800000 */
.L_x_1639:
[----:B------:R-:W-:Y:S05]  /*109e0*/  @!P0 BRA `(.L_x_1603) ;  /* 0x0000000000048947 */ /* 0x000fea0003800000 */
[----:B------:R-:W-:Y:S01]  /*109f0*/  BPT.TRAP 0x1 ;  /* 0x000000040000795c */ /* 0x000fe20000300000 */
.L_x_1603:
[----:B------:R-:W-:-:S04]  /*10a00*/  IMAD R5, R5, 0x8, R9 ;  /* 0x0000000805057824 */ /* 0x000fc800078e0209 */
[----:B------:R-:W3:Y:S02]  /*10a10*/  SYNCS.PHASECHK.TRANS64.TRYWAIT P1, [R5+URZ+0x12460], R2 ;  /* 0x01246002050075a7 */ /* 0x000ee4000802017f */
[----:B---3--:R-:W-:Y:S05]  /*10a20*/  @!P1 BRA `(.L_x_1604) ;  /* 0x0000000c00e89947 */ /* 0x008fea0003800000 */
.L_x_1640:
[----:B------:R-:W-:Y:S05]  /*10a30*/  @!P0 BRA `(.L_x_1605) ;  /* 0x0000000000048947 */ /* 0x000fea0003800000 */
[----:B------:R-:W-:Y:S01]  /*10a40*/  BPT.TRAP 0x1 ;  /* 0x000000040000795c */ /* 0x000fe20000300000 */
.L_x_1605:
[----:B------:R-:W4:Y:S02]  /*10a50*/  SYNCS.PHASECHK.TRANS64.TRYWAIT P0, [R0+URZ+0x12480], R3 ;  /* 0x01248003000075a7 */ /* 0x000f24000800017f */
[----:B----4-:R-:W-:Y:S05]  /*10a60*/  @!P0 BRA `(.L_x_1606) ;  /* 0x0000000c00ec8947 */ /* 0x010fea0003800000 */
.L_x_1607:
[----:B------:R0:W0:Y:S02]  /*10a70*/  SYNCS.PHASECHK.TRANS64.TRYWAIT P0, [R5+URZ+0x12480], R2 ;  /* 0x01248002050075a7 */ /* 0x000024000800017f */
[----:B0-----:R-:W-:Y:S05]  /*10a80*/  @!P0 NANOSLEEP.SYNCS 0x989680 ;  /* 0x009896800000895d */ /* 0x001fea0003900000 */
[----:B------:R-:W0:Y:S02]  /*10a90*/  @!P0 SYNCS.PHASECHK.TRANS64 P0, [R5+URZ+0x12480], R2 ;  /* 0x01248002050085a7 */ /* 0x000e24000800007f */
[----:B0-----:R-:W-:Y:S05]  /*10aa0*/  @!P0 BRA `(.L_x_1607) ;  /* 0xfffffffc00f08947 */ /* 0x001fea000383ffff */
.L_x_1514:
[----:B------:R-:W-:Y:S05]  /*10ab0*/  BSYNC B6 ;  /* 0x0000000000067941 */ /* 0x000fea0003800000 */
.L_x_1511:
[----:B------:R-:W-:Y:S05]  /*10ac0*/  EXIT ;  /* 0x000000000000794d */ /* 0x000fea0003800000 */
.L_x_1518:
[----:B0-----:R-:W-:-:S04]  /*10ad0*/  MOV R3, UR48 ;  /* 0x0000003000037c02 */ /* 0x001fc80008000f00 */
[----:B------:R0:W1:Y:S03]  /*10ae0*/  SYNCS.PHASECHK.TRANS64.TRYWAIT P0, [R3+URZ+0x12400], R6 ;  /* 0x01240006030075a7 */ /* 0x000066000800017f */
[----:B-1----:R-:W-:Y:S05]  /*10af0*/  @!P0 NANOSLEEP.SYNCS 0x989680 ;  /* 0x009896800000895d */ /* 0x002fea0003900000 */
[----:B------:R-:W1:Y:S02]  /*10b00*/  @!P0 SYNCS.PHASECHK.TRANS64 P0, [R3+URZ+0x12400], R6 ;  /* 0x01240006030085a7 */ /* 0x000e64000800007f */
[----:B-1----:R-:W-:Y:S05]  /*10b10*/  @!P0 BRA `(.L_x_1518) ;  /* 0xfffffffc00ec8947 */ /* 0x002fea000383ffff */
[----:B------:R-:W-:Y:S05]  /*10b20*/  BRA `(.L_x_1608) ;  /* 0xffffff0800c07947 */ /* 0x000fea000383ffff */
.L_x_1522:
[----:B0-----:R-:W-:-:S04]  /*10b30*/  IMAD.U32 R3, RZ, RZ, UR48 ;  /* 0x00000030ff037e24 */ /* 0x001fc8000f8e00ff */
[----:B------:R0:W2:Y:S03]  /*10b40*/  SYNCS.PHASECHK.TRANS64.TRYWAIT P2, [R3+URZ+0x12430], R6 ;  /* 0x01243006030075a7 */ /* 0x0000a6000804017f */
[----:B--2---:R-:W-:Y:S05]  /*10b50*/  @!P2 NANOSLEEP.SYNCS 0x989680 ;  /* 0x009896800000a95d */ /* 0x004fea0003900000 */
[----:B------:R-:W2:Y:S02]  /*10b60*/  @!P2 SYNCS.PHASECHK.TRANS64 P2, [R3+URZ+0x12430], R6 ;  /* 0x012430060300a5a7 */ /* 0x000ea4000804007f */
[----:B--2---:R-:W-:Y:S05]  /*10b70*/  @!P2 BRA `(.L_x_1522) ;  /* 0xfffffffc00eca947 */ /* 0x004fea000383ffff */
[----:B------:R-:W-:Y:S05]  /*10b80*/  BRA `(.L_x_1521) ;  /* 0xffffff0800d87947 */ /* 0x000fea000383ffff */
.L_x_1527:
[----:B-1----:R-:W-:-:S04]  /*10b90*/  IMAD.U32 R7, RZ, RZ, UR19 ;  /* 0x00000013ff077e24 */ /* 0x002fc8000f8e00ff */
[----:B------:R1:W2:Y:S03]  /*10ba0*/  SYNCS.PHASECHK.TRANS64.TRYWAIT P3, [R7+URZ+0x12430], R6 ;  /* 0x01243006070075a7 */ /* 0x0002a6000806017f */
[----:B--2---:R-:W-:Y:S05]  /*10bb0*/  @!P3 NANOSLEEP.SYNCS 0x989680 ;  /* 0x009896800000b95d */ /* 0x004fea0003900000 */
[----:B------:R-:W2:Y:S02]  /*10bc0*/  @!P3 SYNCS.PHASECHK.TRANS64 P3, [R7+URZ+0x12430], R6 ;  /* 0x012430060700b5a7 */ /* 0x000ea4000806007f */
[----:B--2---:R-:W-:Y:S05]  /*10bd0*/  @!P3 BRA `(.L_x_1527) ;  /* 0xfffffffc00ecb947 */ /* 0x004fea000383ffff */
[----:B------:R-:W-:Y:S05]  /*10be0*/  BRA `(.L_x_1526) ;  /* 0xffffff4000b87947 */ /* 0x000fea000383ffff */
.L_x_1531:
[----:B-1----:R-:W-:-:S04]  /*10bf0*/  IMAD.U32 R121, RZ, RZ, UR13 ;  /* 0x0000000dff797e24 */ /* 0x002fc8000f8e00ff */
[----:B------:R1:W2:Y:S03]  /*10c00*/  SYNCS.PHASECHK.TRANS64.TRYWAIT P3, [R121+URZ+0x12450], R6 ;  /* 0x01245006790075a7 */ /* 0x0002a6000806017f */
[----:B--2---:R-:W-:Y:S05]  /*10c10*/  @!P3 NANOSLEEP.SYNCS 0x989680 ;  /* 0x009896800000b95d */ /* 0x004fea0003900000 */
[----:B------:R-:W2:Y:S02]  /*10c20*/  @!P3 SYNCS.PHASECHK.TRANS64 P3, [R121+URZ+0x12450], R6 ;  /* 0x012450067900b5a7 */ /* 0x000ea4000806007f */
[----:B--2---:R-:W-:Y:S05]  /*10c30*/  @!P3 BRA `(.L_x_1531) ;  /* 0xfffffffc00ecb947 */ /* 0x004fea000383ffff */
[----:B------:R-:W-:Y:S05]  /*10c40*/  BRA `(.L_x_1530) ;  /* 0xffffff4c00147947 */ /* 0x000fea000383ffff */
.L_x_1538:
[----:B--2---:R-:W-:-:S04]  /*10c50*/  IMAD.U32 R3, RZ, RZ, UR22 ;  /* 0x00000016ff037e24 */ /* 0x004fc8000f8e00ff */
[----:B------:R2:W3:Y:S03]  /*10c60*/  SYNCS.PHASECHK.TRANS64.TRYWAIT P2, [R3+URZ+0x12430], R2 ;  /* 0x01243002030075a7 */ /* 0x0004e6000804017f */
[----:B---3--:R-:W-:Y:S05]  /*10c70*/  @!P2 NANOSLEEP.SYNCS 0x989680 ;  /* 0x009896800000a95d */ /* 0x008fea0003900000 */
[----:B------:R-:W3:Y:S02]  /*10c80*/  @!P2 SYNCS.PHASECHK.TRANS64 P2, [R3+URZ+0x12430], R2 ;  /* 0x012430020300a5a7 */ /* 0x000ee4000804007f */
[----:B---3--:R-:W-:Y:S05]  /*10c90*/  @!P2 BRA `(.L_x_1538) ;  /* 0xfffffffc00eca947 */ /* 0x008fea000383ffff */
[----:B------:R-:W-:Y:S05]  /*10ca0*/  BRA `(.L_x_1537) ;  /* 0xffffff7c000c7947 */ /* 0x000fea000383ffff */
.L_x_1542:
[----:B-1----:R-:W-:-:S04]  /*10cb0*/  IMAD.U32 R25, RZ, RZ, UR13 ;  /* 0x0000000dff197e24 */ /* 0x002fc8000f8e00ff */
[----:B------:R1:W2:Y:S03]  /*10cc0*/  SYNCS.PHASECHK.TRANS64.TRYWAIT P2, [R25+URZ+0x12450], R2 ;  /* 0x01245002190075a7 */ /* 0x0002a6000804017f */
[----:B--2---:R-:W-:Y:S05]  /*10cd0*/  @!P2 NANOSLEEP.SYNCS 0x989680 ;  /* 0x009896800000a95d */ /* 0x004fea0003900000 */
[----:B------:R-:W2:Y:S02]  /*10ce0*/  @!P2 SYNCS.PHASECHK.TRANS64 P2, [R25+URZ+0x12450], R2 ;  /* 0x012450021900a5a7 */ /* 0x000ea4000804007f */
[----:B--2---:R-:W-:Y:S05]  /*10cf0*/  @!P2 BRA `(.L_x_1542) ;  /* 0xfffffffc00eca947 */ /* 0x004fea000383ffff */
[----:B------:R-:W-:Y:S05]  /*10d00*/  BRA `(.L_x_1541) ;  /* 0xffffff8c00d07947 */ /* 0x000fea000383ffff */
.L_x_1548:
[----:B--2---:R-:W-:-:S04]  /*10d10*/  MOV R23, UR17 ;  /* 0x0000001100177c02 */ /* 0x004fc80008000f00 */
[----:B------:R2:W3:Y:S03]  /*10d20*/  SYNCS.PHASECHK.TRANS64.TRYWAIT P1, [R23+URZ+0x12450], R0 ;  /* 0x01245000170075a7 */ /* 0x0004e6000802017f */
[----:B---3--:R-:W-:Y:S05]  /*10d30*/  @!P1 NANOSLEEP.SYNCS 0x989680 ;  /* 0x009896800000995d */ /* 0x008fea0003900000 */
[----:B------:R-:W3:Y:S02]  /*10d40*/  @!P1 SYNCS.PHASECHK.TRANS64 P1, [R23+URZ+0x12450], R0 ;  /* 0x01245000170095a7 */ /* 0x000ee4000802007f */
[----:B---3--:R-:W-:Y:S05]  /*10d50*/  @!P1 BRA `(.L_x_1548) ;  /* 0xfffffffc00ec9947 */ /* 0x008fea000383ffff */
[----:B------:R-:W-:Y:S05]  /*10d60*/  BRA `(.L_x_1547) ;  /* 0xffffffa800887947 */ /* 0x000fea000383ffff */
.L_x_1561:
[----:B------:R-:W-:Y:S02]  /*10d70*/  IMAD.MOV.U32 R13, RZ, RZ, R17 ;  /* 0x000000ffff0d7224 */ /* 0x000fe400078e0011 */
[----:B------:R-:W-:Y:S02]  /*10d80*/  IMAD.MOV.U32 R12, RZ, RZ, RZ ;  /* 0x000000ffff0c7224 */ /* 0x000fe400078e00ff */
[----:B------:R-:W-:Y:S02]  /*10d90*/  IMAD.MOV.U32 R11, RZ, RZ, 0x1f ;  /* 0x0000001fff0b7424 */ /* 0x000fe400078e00ff */
[----:B------:R-:W-:-:S07]  /*10da0*/  IMAD.MOV.U32 R15, RZ, RZ, -0x1 ;  /* 0xffffffffff0f7424 */ /* 0x000fce00078e00ff */
[----:B------:R-:W-:Y:S05]  /*10db0*/  WARPSYNC.COLLECTIVE R15, `(.L_x_1609) ;  /* 0x000000000f087348 */ /* 0x000fea0003c00000 */
[----:B------:R0:W1:Y:S02]  /*10dc0*/  SHFL.IDX P6, R14, R13, R12, R11 ;  /* 0x0000000c0d0e7389 */ /* 0x00006400000c000b */
[----:B01----:R-:W-:Y:S01]  /*10dd0*/  ENDCOLLECTIVE ;  /* 0x000000000000791b */ /* 0x003fe20003800000 */
.L_x_1609:
[----:B------:R-:W-:Y:S05]  /*10de0*/  BRA `(.L_x_1610) ;  /* 0xffffffd800b47947 */ /* 0x000fea000383ffff */
.L_x_1563:
[----:B------:R-:W-:Y:S01]  /*10df0*/  BSSY B0, `(.L_x_1611) ;  /* 0x0000006000007945 */ /* 0x000fe20003800000 */
[----:B------:R-:W-:-:S07]  /*10e00*/  IMAD.MOV.U32 R15, RZ, RZ, -0x1 ;  /* 0xffffffffff0f7424 */ /* 0x000fce00078e00ff */
[----:B0-----:R-:W-:Y:S05]  /*10e10*/  WARPSYNC.COLLECTIVE R15, `(.L_x_1612) ;  /* 0x000000000f0c7348 */ /* 0x001fea0003c00000 */
[----:B------:R-:W-:Y:S02]  /*10e20*/  ELECT P6, UR62, PT ;  /* 0x00000000003e782f */ /* 0x000fe400038c0000 */
[----:B------:R-:W-:Y:S01]  /*10e30*/  MOV R14, UR62 ;  /* 0x0000003e000e7c02 */ /* 0x000fe20008000f00 */
[----:B0-----:R-:W-:Y:S10]  /*10e40*/  ENDCOLLECTIVE ;  /* 0x000000000000791b */ /* 0x001ff40003800000 */
.L_x_1612:
[----:B------:R-:W-:Y:S05]  /*10e50*/  BSYNC B0 ;  /* 0x0000000000007941 */ /* 0x000fea0003800000 */
.L_x_1611:
[----:B------:R-:W-:Y:S05]  /*10e60*/  BRA `(.L_x_1613) ;  /* 0xffffffd800b87947 */ /* 0x000fea000383ffff */
.L_x_1565:
[----:B--2---:R-:W-:-:S04]  /*10e70*/  MOV R3, UR38 ;  /* 0x0000002600037c02 */ /* 0x004fc80008000f00 */
[----:B------:R2:W3:Y:S03]  /*10e80*/  SYNCS.PHASECHK.TRANS64.TRYWAIT P0, [R3+URZ+0x12480], R0 ;  /* 0x01248000030075a7 */ /* 0x0004e6000800017f */
[----:B---3--:R-:W-:Y:S05]  /*10e90*/  @!P0 NANOSLEEP.SYNCS 0x989680 ;  /* 0x009896800000895d */ /* 0x008fea0003900000 */
[----:B------:R-:W3:Y:S02]  /*10ea0*/  @!P0 SYNCS.PHASECHK.TRANS64 P0, [R3+URZ+0x12480], R0 ;  /* 0x01248000030085a7 */ /* 0x000ee4000800007f */
[----:B---3--:R-:W-:Y:S05]  /*10eb0*/  @!P0 BRA `(.L_x_1565) ;  /* 0xfffffffc00ec8947 */ /* 0x008fea000383ffff */
[----:B------:R-:W-:Y:S05]  /*10ec0*/  BRA `(.L_x_1614) ;  /* 0xffffffdc00087947 */ /* 0x000fea000383ffff */
.L_x_1567:
[----:B0-2---:R-:W-:-:S04]  /*10ed0*/  IMAD.U32 R3, RZ, RZ, UR38 ;  /* 0x00000026ff037e24 */ /* 0x005fc8000f8e00ff */
[----:B------:R0:W2:Y:S03]  /*10ee0*/  SYNCS.PHASECHK.TRANS64.TRYWAIT P0, [R3+URZ+0x12440], R0 ;  /* 0x01244000030075a7 */ /* 0x0000a6000800017f */
[----:B--2---:R-:W-:Y:S05]  /*10ef0*/  @!P0 NANOSLEEP.SYNCS 0x989680 ;  /* 0x009896800000895d */ /* 0x004fea0003900000 */
[----:B------:R-:W2:Y:S02]  /*10f00*/  @!P0 SYNCS.PHASECHK.TRANS64 P0, [R3+URZ+0x12440], R0 ;  /* 0x01244000030085a7 */ /* 0x000ea4000800007f */
[----:B--2---:R-:W-:Y:S05]  /*10f10*/  @!P0 BRA `(.L_x_1567) ;  /* 0xfffffffc00ec8947 */ /* 0x004fea000383ffff */
[----:B------:R-:W-:Y:S05]  /*10f20*/  BRA `(.L_x_1615) ;  /* 0xffffffdc00447947 */ /* 0x000fea000383ffff */
.L_x_1570:
[----:B------:R-:W-:Y:S01]  /*10f30*/  IMAD.MOV.U32 R13, RZ, RZ, R6 ;  /* 0x000000ffff0d7224 */ /* 0x000fe200078e0006 */
[----:B------:R-:W-:Y:S01]  /*10f40*/  LEA.HI R9, R27, UR39, RZ, 0x1e ;  /* 0x000000271b097c11 */ /* 0x000fe2000f8ff0ff */
[----:B------:R-:W-:Y:S02]  /*10f50*/  IMAD.MOV.U32 R12, RZ, RZ, RZ ;  /* 0x000000ffff0c7224 */ /* 0x000fe400078e00ff */
[----:B------:R-:W-:Y:S02]  /*10f60*/  IMAD.MOV.U32 R11, RZ, RZ, 0x1c1f ;  /* 0x00001c1fff0b7424 */ /* 0x000fe400078e00ff */
[----:B------:R-:W-:-:S07]  /*10f70*/  IMAD.MOV.U32 R15, RZ, RZ, -0x1 ;  /* 0xffffffffff0f7424 */ /* 0x000fce00078e00ff */
[----:B------:R-:W-:Y:S05]  /*10f80*/  WARPSYNC.COLLECTIVE R15, `(.L_x_1616) ;  /* 0x000000000f087348 */ /* 0x000fea0003c00000 */
[----:B------:R0:W1:Y:S02]  /*10f90*/  SHFL.IDX P6, R14, R13, R12, R11 ;  /* 0x0000000c0d0e7389 */ /* 0x00006400000c000b */
[----:B01----:R-:W-:Y:S01]  /*10fa0*/  ENDCOLLECTIVE ;  /* 0x000000000000791b */ /* 0x003fe20003800000 */
.L_x_1616:
[----:B------:R-:W-:Y:S01]  /*10fb0*/  IMAD.MOV.U32 R13, RZ, RZ, R4 ;  /* 0x000000ffff0d7224 */ /* 0x000fe200078e0004 */
[----:B------:R-:W-:-:S07]  /*10fc0*/  MOV R2, R14 ;  /* 0x0000000e00027202 */ /* 0x000fce0000000f00 */
[----:B------:R-:W-:Y:S05]  /*10fd0*/  WARPSYNC.COLLECTIVE R15, `(.L_x_1617) ;  /* 0x000000000f087348 */ /* 0x000fea0003c00000 */
[----:B------:R0:W1:Y:S02]  /*10fe0*/  SHFL.IDX P6, R14, R13, R12, R11 ;  /* 0x0000000c0d0e7389 */ /* 0x00006400000c000b */
[----:B01----:R-:W-:Y:S01]  /*10ff0*/  ENDCOLLECTIVE ;  /* 0x000000000000791b */ /* 0x003fe20003800000 */
.L_x_1617:
[----:B------:R-:W-:Y:S02]  /*11000*/  ULDC UR4, c[0x0][0x288] ;  /* 0x0000a20000047ab9 */ /* 0x000fe40000000800 */
[----:B------:R-:W-:-:S05]  /*11010*/  IMAD R8, R8, UR4, RZ ;  /* 0x0000000408087c24 */ /* 0x000fca000f8e02ff */
[C---:B------:R-:W-:Y:S01]  /*11020*/  ISETP.GE.AND P1, PT, R9.reuse, R8, PT ;  /* 0x000000080900720c */ /* 0x040fe20003f26270 */
[----:B------:R-:W-:Y:S01]  /*11030*/  VIADD R11, R9, 0x20 ;  /* 0x00000020090b7836 */ /* 0x000fe20000000000 */
[----:B------:R-:W-:Y:S01]  /*11040*/  MOV R13, R6 ;  /* 0x00000006000d7202 */ /* 0x000fe20000000f00 */
[----:B------:R-:W-:-:S10]  /*11050*/  IMAD.MOV.U32 R12, RZ, RZ, 0x1 ;  /* 0x00000001ff0c7424 */ /* 0x000fd400078e00ff */
        /* <DEDUP_REMOVED lines=13> */
.L_x_1618:
[----:B------:R-:W-:Y:S02]  /*11130*/  IMAD.MOV.U32 R13, RZ, RZ, R4 ;  /* 0x000000ffff0d7224 */ /* 0x000fe400078e0004 */
[----:B------:R-:W-:-:S07]  /*11140*/  IMAD.MOV.U32 R20, RZ, RZ, R14 ;  /* 0x000000ffff147224 */ /* 0x000fce00078e000e */
[----:B------:R-:W-:Y:S05]  /*11150*/  WARPSYNC.COLLECTIVE R15, `(.L_x_1619) ;  /* 0x000000000f087348 */ /* 0x000fea0003c00000 */
[----:B------:R0:W1:Y:S02]  /*11160*/  SHFL.IDX P6, R14, R13, R12, R11 ;  /* 0x0000000c0d0e7389 */ /* 0x00006400000c000b */
[----:B01----:R-:W-:Y:S01]  /*11170*/  ENDCOLLECTIVE ;  /* 0x000000000000791b */ /* 0x003fe20003800000 */
.L_x_1619:
[----:B------:R-:W-:Y:S02]  /*11180*/  IMAD.MOV.U32 R13, RZ, RZ, R6 ;  /* 0x000000ffff0d7224 */ /* 0x000fe400078e0006 */
[----:B------:R-:W-:Y:S01]  /*11190*/  IMAD.MOV.U32 R12, RZ, RZ, 0x2 ;  /* 0x00000002ff0c7424 */ /* 0x000fe200078e00ff */
[----:B------:R-:W-:-:S13]  /*111a0*/  @!P1 IADD3 R2, P3, R10, R14, RZ ;  /* 0x0000000e0a029210 */ /* 0x000fda0007f7e0ff */
[----:B------:R-:W-:Y:S05]  /*111b0*/  WARPSYNC.COLLECTIVE R15, `(.L_x_1620) ;  /* 0x000000000f087348 */ /* 0x000fea0003c00000 */
[----:B------:R0:W1:Y:S02]  /*111c0*/  SHFL.IDX P6, R14, R13, R12, R11 ;  /* 0x0000000c0d0e7389 */ /* 0x00006400000c000b */
[----:B01----:R-:W-:Y:S01]  /*111d0*/  ENDCOLLECTIVE ;  /* 0x000000000000791b */ /* 0x003fe20003800000 */
.L_x_1620:
[----:B------:R-:W-:Y:S01]  /*111e0*/  @!P1 IMAD.X R3, RZ, RZ, R20, P3 ;  /* 0x000000ffff039224 */ /* 0x000fe200018e0614 */
[----:B------:R-:W-:-:S05]  /*111f0*/  @!P1 IADD3 R20, R0, UR38, RZ ;  /* 0x0000002600149c10 */ /* 0x000fca000fffe0ff */
        /* <DEDUP_REMOVED lines=11> */
.L_x_1621:
[----:B------:R-:W-:Y:S02]  /*112b0*/  IMAD.MOV.U32 R13, RZ, RZ, R6 ;  /* 0x000000ffff0d7224 */ /* 0x000fe400078e0006 */
[----:B------:R-:W-:Y:S02]  /*112c0*/  IMAD.MOV.U32 R12, RZ, RZ, 0x3 ;  /* 0x00000003ff0c7424 */ /* 0x000fe400078e00ff */
[----:B------:R-:W-:-:S07]  /*112d0*/  IMAD.MOV.U32 R29, RZ, RZ, R14 ;  /* 0x000000ffff1d7224 */ /* 0x000fce00078e000e */
[----:B------:R-:W-:Y:S05]  /*112e0*/  WARPSYNC.COLLECTIVE R15, `(.L_x_1622) ;  /* 0x000000000f087348 */ /* 0x000fea0003c00000 */
[----:B------:R0:W1:Y:S02]  /*112f0*/  SHFL.IDX P6, R14, R13, R12, R11 ;  /* 0x0000000c0d0e7389 */ /* 0x00006400000c000b */
[----:B01----:R-:W-:Y:S01]  /*11300*/  ENDCOLLECTIVE ;  /* 0x000000000000791b */ /* 0x003fe20003800000 */
.L_x_1622:
[----:B------:R-:W-:Y:S01]  /*11310*/  @!P2 IADD3 R2, P1, R10, R29, RZ ;  /* 0x0000001d0a02a210 */ /* 0x000fe20007f3e0ff */
[----:B------:R-:W-:-:S04]  /*11320*/  @!P2 VIADD R29, R0, UR38 ;  /* 0x00000026001dac36 */ /* 0x000fc80008000000 */
[----:B------:R-:W-:-:S05]  /*11330*/  @!P2 IMAD.X R3, RZ, RZ, R17, P1 ;  /* 0x000000ffff03a224 */ /* 0x000fca00008e0611 */
[----:B------:R-:W-:Y:S01]  /*11340*/  @!PT LDS RZ, [RZ] ;  /* 0x00000000fffff984 */ /* 0x000fe20000000800 */
[----:B------:R-:W-:Y:S01]  /*11350*/  @!PT LDS RZ, [RZ] ;  /* 0x00000000fffff984 */ /* 0x000fe20000000800 */
[----:B------:R-:W-:Y:S01]  /*11360*/  @!PT LDS RZ, [RZ] ;  /* 0x00000000fffff984 */ /* 0x000fe20000000800 */
[----:B------:R0:W-:Y:S01]  /*11370*/  @!P2 LDGSTS.E.BYPASS.LTC128B.128 [R29+0xb200], desc[UR42][R2.64], !P0 ;  /* 0x0b200000021dafae */ /* 0x0001e2000c101d6a */
[----:B------:R-:W-:Y:S01]  /*11380*/  MOV R13, R4 ;  /* 0x00000004000d7202 */ /* 0x000fe20000000f00 */
[----:B------:R-:W-:-:S07]  /*11390*/  IMAD.MOV.U32 R6, RZ, RZ, R14 ;  /* 0x000000ffff067224 */ /* 0x000fce00078e000e */
[----:B0-----:R-:W-:Y:S05]  /*113a0*/  WARPSYNC.COLLECTIVE R15, `(.L_x_1623) ;  /* 0x000000000f087348 */ /* 0x001fea0003c00000 */
[----:B------:R1:W2:Y:S02]  /*113b0*/  SHFL.IDX P6, R14, R13, R12, R11 ;  /* 0x0000000c0d0e7389 */ /* 0x0002a400000c000b */
[----:B012---:R-:W-:Y:S01]  /*113c0*/  ENDCOLLECTIVE ;  /* 0x000000000000791b */ /* 0x007fe20003800000 */
.L_x_1623:
        /* <DEDUP_REMOVED lines=9> */
.L_x_1624:
[----:B------:R-:W-:-:S05]  /*11460*/  @!P1 IMAD.X R3, RZ, RZ, R6, P3 ;  /* 0x000000ffff039224 */ /* 0x000fca00018e0606 */
        /* <DEDUP_REMOVED lines=10> */
.L_x_1625:
[----:B------:R-:W-:Y:S02]  /*11510*/  ISETP.GE.AND P2, PT, R3, R8, PT ;  /* 0x000000080300720c */ /* 0x000fe40003f46270 */
[----:B------:R-:W-:Y:S01]  /*11520*/  MOV R13, R7 ;  /* 0x00000007000d7202 */ /* 0x000fe20000000f00 */
[----:B------:R-:W-:Y:S02]  /*11530*/  IMAD.MOV.U32 R12, RZ, RZ, 0x1 ;  /* 0x00000001ff0c7424 */ /* 0x000fe400078e00ff */
[----:B------:R-:W-:-:S08]  /*11540*/  IMAD.MOV.U32 R21, RZ, RZ, R14 ;  /* 0x000000ffff157224 */ /* 0x000fd000078e000e */
[----:B------:R-:W-:Y:S05]  /*11550*/  WARPSYNC.COLLECTIVE R15, `(.L_x_1626) ;  /* 0x000000000f087348 */ /* 0x000fea0003c00000 */
[----:B------:R0:W1:Y:S02]  /*11560*/  SHFL.IDX P6, R14, R13, R12, R11 ;  /* 0x0000000c0d0e7389 */ /* 0x00006400000c000b */
[----:B01----:R-:W-:Y:S01]  /*11570*/  ENDCOLLECTIVE ;  /* 0x000000000000791b */ /* 0x003fe20003800000 */
.L_x_1626:
[----:B------:R-:W-:-:S05]  /*11580*/  @!P2 IADD3 R2, P1, R10, R21, RZ ;  /* 0x000000150a02a210 */ /* 0x000fca0007f3e0ff */
[----:B------:R-:W-:Y:S02]  /*11590*/  @!P2 IMAD.X R3, RZ, RZ, R17, P1 ;  /* 0x000000ffff03a224 */ /* 0x000fe400008e0611 */
[----:B------:R-:W-:Y:S02]  /*115a0*/  @!P2 VIADD R17, R0, UR38 ;  /* 0x000000260011ac36 */ /* 0x000fe40008000000 */
        /* <DEDUP_REMOVED lines=9> */
.L_x_1627:
[----:B------:R-:W-:Y:S05]  /*11640*/  BRA `(.L_x_1628) ;  /* 0xffffffe000087947 */ /* 0x000fea000383ffff */
.L_x_1571:
[----:B0-----:R-:W-:-:S04]  /*11650*/  IMAD.U32 R3, RZ, RZ, UR38 ;  /* 0x00000026ff037e24 */ /* 0x001fc8000f8e00ff */
[----:B------:R0:W1:Y:S03]  /*11660*/  SYNCS.PHASECHK.TRANS64.TRYWAIT P0, [R3+URZ+0x12420], R0 ;  /* 0x01242000030075a7 */ /* 0x000066000800017f */
[----:B-1----:R-:W-:Y:S05]  /*11670*/  @!P0 NANOSLEEP.SYNCS 0x989680 ;  /* 0x009896800000895d */ /* 0x002fea0003900000 */
[----:B------:R-:W1:Y:S02]  /*11680*/  @!P0 SYNCS.PHASECHK.TRANS64 P0, [R3+URZ+0x12420], R0 ;  /* 0x01242000030085a7 */ /* 0x000e64000800007f */
[----:B-1----:R-:W-:Y:S05]  /*11690*/  @!P0 BRA `(.L_x_1571) ;  /* 0xfffffffc00ec8947 */ /* 0x002fea000383ffff */
[----:B------:R-:W-:Y:S05]  /*116a0*/  BRA `(.L_x_1629) ;  /* 0xffffffe000387947 */ /* 0x000fea000383ffff */
.L_x_1576:
[----:B-1----:R1:W2:Y:S02]  /*116b0*/  SYNCS.PHASECHK.TRANS64.TRYWAIT P0, [R9+URZ+0x12480], R2 ;  /* 0x01248002090075a7 */ /* 0x0022a4000800017f */
[----:B--2---:R-:W-:Y:S05]  /*116c0*/  @!P0 NANOSLEEP.SYNCS 0x989680 ;  /* 0x009896800000895d */ /* 0x004fea0003900000 */
[----:B------:R-:W2:Y:S02]  /*116d0*/  @!P0 SYNCS.PHASECHK.TRANS64 P0, [R9+URZ+0x12480], R2 ;  /* 0x01248002090085a7 */ /* 0x000ea4000800007f */
[----:B--2---:R-:W-:Y:S05]  /*116e0*/  @!P0 BRA `(.L_x_1576) ;  /* 0xfffffffc00f08947 */ /* 0x004fea000383ffff */
[----:B------:R-:W-:Y:S05]  /*116f0*/  BRA `(.L_x_1630) ;  /* 0xffffffe000e07947 */ /* 0x000fea000383ffff */
.L_x_1580:
[----:B--2---:R2:W3:Y:S02]  /*11700*/  SYNCS.PHASECHK.TRANS64.TRYWAIT P0, [R9+URZ+0x12440], R2 ;  /* 0x01244002090075a7 */ /* 0x0044e4000800017f */
[----:B---3--:R-:W-:Y:S05]  /*11710*/  @!P0 NANOSLEEP.SYNCS 0x989680 ;  /* 0x009896800000895d */ /* 0x008fea0003900000 */
[----:B------:R-:W3:Y:S02]  /*11720*/  @!P0 SYNCS.PHASECHK.TRANS64 P0, [R9+URZ+0x12440], R2 ;  /* 0x01244002090085a7 */ /* 0x000ee4000800007f */
[----:B---3--:R-:W-:Y:S05]  /*11730*/  @!P0 BRA `(.L_x_1580) ;  /* 0xfffffffc00f08947 */ /* 0x008fea000383ffff */
[----:B------:R-:W-:Y:S05]  /*11740*/  BRA `(.L_x_1631) ;  /* 0xffffffe4004c7947 */ /* 0x000fea000383ffff */
.L_x_1585:
[----:B--2---:R2:W3:Y:S02]  /*11750*/  SYNCS.PHASECHK.TRANS64.TRYWAIT P0, [R3+URZ+0x12470], R2 ;  /* 0x01247002030075a7 */ /* 0x0044e4000800017f */
[----:B---3--:R-:W-:Y:S05]  /*11760*/  @!P0 NANOSLEEP.SYNCS 0x989680 ;  /* 0x009896800000895d */ /* 0x008fea0003900000 */
[----:B------:R-:W3:Y:S02]  /*11770*/  @!P0 SYNCS.PHASECHK.TRANS64 P0, [R3+URZ+0x12470], R2 ;  /* 0x01247002030085a7 */ /* 0x000ee4000800007f */
[----:B---3--:R-:W-:Y:S05]  /*11780*/  @!P0 BRA `(.L_x_1585) ;  /* 0xfffffffc00f08947 */ /* 0x008fea000383ffff */
[----:B------:R-:W-:Y:S05]  /*11790*/  BRA `(.L_x_1632) ;  /* 0xffffffe400d47947 */ /* 0x000fea000383ffff */
.L_x_1587:
[----:B--2---:R2:W3:Y:S02]  /*117a0*/  SYNCS.PHASECHK.TRANS64.TRYWAIT P0, [R3+URZ+0x12460], R2 ;  /* 0x01246002030075a7 */ /* 0x0044e4000800017f */
[----:B---3--:R-:W-:Y:S05]  /*117b0*/  @!P0 NANOSLEEP.SYNCS 0x989680 ;  /* 0x009896800000895d */ /* 0x008fea0003900000 */
[----:B------:R-:W3:Y:S02]  /*117c0*/  @!P0 SYNCS.PHASECHK.TRANS64 P0, [R3+URZ+0x12460], R2 ;  /* 0x01246002030085a7 */ /* 0x000ee4000800007f */
[----:B---3--:R-:W-:Y:S05]  /*117d0*/  @!P0 BRA `(.L_x_1587) ;  /* 0xfffffffc00f08947 */ /* 0x008fea000383ffff */
[----:B------:R-:W-:Y:S05]  /*117e0*/  BRA `(.L_x_1633) ;  /* 0xffffffe400d87947 */ /* 0x000fea000383ffff */
.L_x_1593:
[----:B0-----:R0:W2:Y:S02]  /*117f0*/  SYNCS.PHASECHK.TRANS64.TRYWAIT P0, [R0+URZ+0x12470], R3 ;  /* 0x01247003000075a7 */ /* 0x0010a4000800017f */
[----:B--2---:R-:W-:Y:S05]  /*11800*/  @!P0 NANOSLEEP.SYNCS 0x989680 ;  /* 0x009896800000895d */ /* 0x004fea0003900000 */
[----:B------:R-:W2:Y:S02]  /*11810*/  @!P0 SYNCS.PHASECHK.TRANS64 P0, [R0+URZ+0x12470], R3 ;  /* 0x01247003000085a7 */ /* 0x000ea4000800007f */
[----:B--2---:R-:W-:Y:S05]  /*11820*/  @!P0 BRA `(.L_x_1593) ;  /* 0xfffffffc00f08947 */ /* 0x004fea000383ffff */
[----:B------:R-:W-:Y:S05]  /*11830*/  BRA `(.L_x_1634) ;  /* 0xffffffe800d07947 */ /* 0x000fea000383ffff */
.L_x_1595:
[----:B0-----:R0:W2:Y:S02]  /*11840*/  SYNCS.PHASECHK.TRANS64.TRYWAIT P0, [R0+URZ+0x12460], R3 ;  /* 0x01246003000075a7 */ /* 0x0010a4000800017f */
[----:B--2---:R-:W-:Y:S05]  /*11850*/  @!P0 NANOSLEEP.SYNCS 0x989680 ;  /* 0x009896800000895d */ /* 0x004fea0003900000 */
[----:B------:R-:W2:Y:S02]  /*11860*/  @!P0 SYNCS.PHASECHK.TRANS64 P0, [R0+URZ+0x12460], R3 ;  /* 0x01246003000085a7 */ /* 0x000ea4000800007f */
[----:B--2---:R-:W-:Y:S05]  /*11870*/  @!P0 BRA `(.L_x_1595) ;  /* 0xfffffffc00f08947 */ /* 0x004fea000383ffff */
[----:B------:R-:W-:Y:S05]  /*11880*/  BRA `(.L_x_1635) ;  /* 0xffffffe800e87947 */ /* 0x000fea000383ffff */
.L_x_1597:
[----:B0-----:R0:W1:Y:S02]  /*11890*/  SYNCS.PHASECHK.TRANS64.TRYWAIT P0, [R9+URZ+0x12420], R2 ;  /* 0x01242002090075a7 */ /* 0x001064000800017f */
[----:B-1----:R-:W-:Y:S05]  /*118a0*/  @!P0 NANOSLEEP.SYNCS 0x989680 ;  /* 0x009896800000895d */ /* 0x002fea0003900000 */
[----:B------:R-:W1:Y:S02]  /*118b0*/  @!P0 SYNCS.PHASECHK.TRANS64 P0, [R9+URZ+0x12420], R2 ;  /* 0x01242002090085a7 */ /* 0x000e64000800007f */
[----:B-1----:R-:W-:Y:S05]  /*118c0*/  @!P0 BRA `(.L_x_1597) ;  /* 0xfffffffc00f08947 */ /* 0x002fea000383ffff */
[----:B------:R-:W-:Y:S05]  /*118d0*/  BRA `(.L_x_1636) ;  /* 0xffffffec00c07947 */ /* 0x000fea000383ffff */
.L_x_1599:
[----:B0-----:R0:W1:Y:S02]  /*118e0*/  SYNCS.PHASECHK.TRANS64.TRYWAIT P1, [R6+URZ], R3 ;  /* 0x00000003060075a7 */ /* 0x001064000802017f */
[----:B-1----:R-:W-:Y:S05]  /*118f0*/  @!P1 NANOSLEEP.SYNCS 0x989680 ;  /* 0x009896800000995d */ /* 0x002fea0003900000 */
[----:B------:R-:W1:Y:S02]  /*11900*/  @!P1 SYNCS.PHASECHK.TRANS64 P1, [R6+URZ], R3 ;  /* 0x00000003060095a7 */ /* 0x000e64000802007f */
[----:B-1----:R-:W-:Y:S05]  /*11910*/  @!P1 BRA `(.L_x_1599) ;  /* 0xfffffffc00f09947 */ /* 0x002fea000383ffff */
[----:B------:R-:W-:Y:S05]  /*11920*/  BRA `(.L_x_1637) ;  /* 0xfffffff000107947 */ /* 0x000fea000383ffff */
.L_x_1600:
[----:B-1----:R1:W2:Y:S02]  /*11930*/  SYNCS.PHASECHK.TRANS64.TRYWAIT P1, [R7+URZ], R2 ;  /* 0x00000002070075a7 */ /* 0x0022a4000802017f */
[----:B--2---:R-:W-:Y:S05]  /*11940*/  @!P1 NANOSLEEP.SYNCS 0x989680 ;  /* 0x009896800000995d */ /* 0x004fea0003900000 */
[----:B------:R-:W2:Y:S02]  /*11950*/  @!P1 SYNCS.PHASECHK.TRANS64 P1, [R7+URZ], R2 ;  /* 0x00000002070095a7 */ /* 0x000ea4000802007f */
[----:B--2---:R-:W-:Y:S05]  /*11960*/  @!P1 BRA `(.L_x_1600) ;  /* 0xfffffffc00f09947 */ /* 0x004fea000383ffff */
[----:B------:R-:W-:Y:S05]  /*11970*/  BRA `(.L_x_1638) ;  /* 0xfffffff000047947 */ /* 0x000fea000383ffff */
.L_x_1602:
[----:B--2---:R2:W3:Y:S02]  /*11980*/  SYNCS.PHASECHK.TRANS64.TRYWAIT P1, [R0+URZ+0x12460], R3 ;  /* 0x01246003000075a7 */ /* 0x0044e4000802017f */
[----:B---3--:R-:W-:Y:S05]  /*11990*/  @!P1 NANOSLEEP.SYNCS 0x989680 ;  /* 0x009896800000995d */ /* 0x008fea0003900000 */
[----:B------:R-:W3:Y:S02]  /*119a0*/  @!P1 SYNCS.PHASECHK.TRANS64 P1, [R0+URZ+0x12460], R3 ;  /* 0x01246003000095a7 */ /* 0x000ee4000802007f */
[----:B---3--:R-:W-:Y:S05]  /*119b0*/  @!P1 BRA `(.L_x_1602) ;  /* 0xfffffffc00f09947 */ /* 0x008fea000383ffff */
[----:B------:R-:W-:Y:S05]  /*119c0*/  BRA `(.L_x_1639) ;  /* 0xfffffff000047947 */ /* 0x000fea000383ffff */
.L_x_1604:
[----:B---3--:R3:W4:Y:S02]  /*119d0*/  SYNCS.PHASECHK.TRANS64.TRYWAIT P1, [R5+URZ+0x12460], R2 ;  /* 0x01246002050075a7 */ /* 0x008724000802017f */
[----:B----4-:R-:W-:Y:S05]  /*119e0*/  @!P1 NANOSLEEP.SYNCS 0x989680 ;  /* 0x009896800000995d */ /* 0x010fea0003900000 */
[----:B------:R-:W4:Y:S02]  /*119f0*/  @!P1 SYNCS.PHASECHK.TRANS64 P1, [R5+URZ+0x12460], R2 ;  /* 0x01246002050095a7 */ /* 0x000f24000802007f */
[----:B----4-:R-:W-:Y:S05]  /*11a00*/  @!P1 BRA `(.L_x_1604) ;  /* 0xfffffffc00f09947 */ /* 0x010fea000383ffff */
[----:B------:R-:W-:Y:S05]  /*11a10*/  BRA `(.L_x_1640) ;  /* 0xfffffff000047947 */ /* 0x000fea000383ffff */
.L_x_1606:
[----:B----4-:R4:W0:Y:S02]  /*11a20*/  SYNCS.PHASECHK.TRANS64.TRYWAIT P0, [R0+URZ+0x12480], R3 ;  /* 0x01248003000075a7 */ /* 0x010824000800017f */
[----:B0-----:R-:W-:Y:S05]  /*11a30*/  @!P0 NANOSLEEP.SYNCS 0x989680 ;  /* 0x009896800000895d */ /* 0x001fea0003900000 */
[----:B------:R-:W0:Y:S02]  /*11a40*/  @!P0 SYNCS.PHASECHK.TRANS64 P0, [R0+URZ+0x12480], R3 ;  /* 0x01248003000085a7 */ /* 0x000e24000800007f */
[----:B0-----:R-:W-:Y:S05]  /*11a50*/  @!P0 BRA `(.L_x_1606) ;  /* 0xfffffffc00f08947 */ /* 0x001fea000383ffff */
[----:B------:R-:W-:Y:S05]  /*11a60*/  BRA `(.L_x_1607) ;  /* 0xfffffff000007947 */ /* 0x000fea000383ffff */
.L_x_1641:
        /* <DEDUP_REMOVED lines=9> */
.L_x_2193:


//--------------------- .text._ZN7cutlass13device_kernelIN5flash11enable_sm90INS1_16FlashAttnFwdSm90INS1_25CollectiveMainloopFwdSm90ILi2EN4cute5tupleIJNS5_1CILi1EEES8_S8_EEENS6_IJNS7_ILi192EEENS7_ILi160EEENS7_ILi64EEEEEELi64ENS_12float_e4m3_tEfNS_4arch4Sm90ELb1ELb0ELb1ELb1ELb0ELb0ELb0ELb1ELb1ELb1ELb1ELb0EEENS1_21CollectiveEpilogueFwdINS6_IJSA_SC_SB_EEES9_NS_10bfloat16_tESG_Li384ELb1ELb1ELb1ELb1EEENS1_36VarlenDynamicPersistentTileSchedulerILi192ELi160ELi384ELi128ELb1ELb1ELb1ELb1ELb1ELb1EEEEEEEEEvNT_6ParamsE --------------------------
	.section	.text._ZN7cutlass13device_kernelIN5flash11enable_sm90INS1_16FlashAttnFwdSm90INS1_25CollectiveMainloopFwdSm90ILi2EN4cute5tupleIJNS5_1CILi1EEES8_S8_EEENS6_IJNS7_ILi192EEENS7_ILi160EEENS7_ILi64EEEEEELi64ENS_12float_e4m3_tEfNS_4arch4Sm90ELb1ELb0ELb1ELb1ELb0ELb0ELb0ELb1ELb1ELb1ELb1ELb0EEENS1_21CollectiveEpilogueFwdINS6_IJSA_SC_SB_EEES9_NS_10bfloat16_tESG_Li384ELb1ELb1ELb1ELb1EEENS1_36VarlenDynamicPersistentTileSchedulerILi192ELi160ELi384ELi128ELb1ELb1ELb1ELb1ELb1ELb1EEEEEEEEEvNT_6ParamsE,"ax",@progbits
	.align	128
.text._ZN7cutlass13device_kernelIN5flash11enable_sm90INS1_16FlashAttnFwdSm90INS1_25CollectiveMainloopFwdSm90ILi2EN4cute5tupleIJNS5_1CILi1EEES8_S8_EEENS6_IJNS7_ILi192EEENS7_ILi160EEENS7_ILi64EEEEEELi64ENS_12float_e4m3_tEfNS_4arch4Sm90ELb1ELb0ELb1ELb1ELb0ELb0ELb0ELb1ELb1ELb1ELb1ELb0EEENS1_21CollectiveEpilogueFwdINS6_IJSA_SC_SB_EEES9_NS_10bfloat16_tESG_Li384ELb1ELb1ELb1ELb1EEENS1_36VarlenDynamicPersistentTileSchedulerILi192ELi160ELi384ELi128ELb1ELb1ELb1ELb1ELb1ELb1EEEEEEEEEvNT_6ParamsE:
        .type           _ZN7cutlass13device_kernelIN5flash11enable_sm90INS1_16FlashAttnFwdSm90INS1_25CollectiveMainloopFwdSm90ILi2EN4cute5tupleIJNS5_1CILi1EEES8_S8_EEENS6_IJNS7_ILi192EEENS7_ILi160EEENS7_ILi64EEEEEELi64ENS_12float_e4m3_tEfNS_4arch4Sm90ELb1ELb0ELb1ELb1ELb0ELb0ELb0ELb1ELb1ELb1ELb1ELb0EEENS1_21CollectiveEpilogueFwdINS6_IJSA_SC_SB_EEES9_NS_10bfloat16_tESG_Li384ELb1ELb1ELb1ELb1EEENS1_36VarlenDynamicPersistentTileSchedulerILi192ELi160ELi384ELi128ELb1ELb1ELb1ELb1ELb1ELb1EEEEEEEEEvNT_6ParamsE,@function
        .size           _ZN7cutlass13device_kernelIN5flash11enable_sm90INS1_16FlashAttnFwdSm90INS1_25CollectiveMainloopFwdSm90ILi2EN4cute5tupleIJNS5_1CILi1EEES8_S8_EEENS6_IJNS7_ILi192EEENS7_ILi160EEENS7_ILi64EEEEEELi64ENS_12float_e4m3_tEfNS_4arch4Sm90ELb1ELb0ELb1ELb1ELb0ELb0ELb0ELb1ELb1ELb1ELb1ELb0EEENS1_21CollectiveEpilogueFwdINS6_IJSA_SC_SB_EEES9_NS_10bfloat16_tESG_Li384ELb1ELb1ELb1ELb1EEENS1_36VarlenDynamicPersistentTileSchedulerILi192ELi160ELi384ELi128ELb1ELb1ELb1ELb1ELb1ELb1EEEEEEEEEvNT_6ParamsE,(.L_x_2194 - _ZN7cutlass13device_kernelIN5flash11enable_sm90INS1_16FlashAttnFwdSm90INS1_25CollectiveMainloopFwdSm90ILi2EN4cute5tupleIJNS5_1CILi1EEES8_S8_EEENS6_IJNS7_ILi192EEENS7_ILi160EEENS7_ILi64EEEEEELi64ENS_12float_e4m3_tEfNS_4arch4Sm90ELb1ELb0ELb1ELb1ELb0ELb0ELb0ELb1ELb1ELb1ELb1ELb0EEENS1_21CollectiveEpilogueFwdINS6_IJSA_SC_SB_EEES9_NS_10bfloat16_tESG_Li384ELb1ELb1ELb1ELb1EEENS1_36VarlenDynamicPersistentTileSchedulerILi192ELi160ELi384ELi128ELb1ELb1ELb1ELb1ELb1ELb1EEEEEEEEEvNT_6ParamsE)
        .other          _ZN7cutlass13device_kernelIN5flash11enable_sm90INS1_16FlashAttnFwdSm90INS1_25CollectiveMainloopFwdSm90ILi2EN4cute5tupleIJNS5_1CILi1EEES8_S8_EEENS6_IJNS7_ILi192EEENS7_ILi160EEENS7_ILi64EEEEEELi64ENS_12float_e4m3_tEfNS_4arch4Sm90ELb1ELb0ELb1ELb1ELb0ELb0ELb0ELb1ELb1ELb1ELb1ELb0EEENS1_21CollectiveEpilogueFwdINS6_IJSA_SC_SB_EEES9_NS_10bfloat16_tESG_Li384ELb1ELb1ELb1ELb1EEENS1_36VarlenDynamicPersistentTileSchedulerILi192ELi160ELi384ELi128ELb1ELb1ELb1ELb1ELb1ELb1EEEEEEEEEvNT_6ParamsE,@"STO_CUDA_ENTRY STV_DEFAULT"
_ZN7cutlass13device_kernelIN5flash11enable_sm90INS1_16FlashAttnFwdSm90INS1_25CollectiveMainloopFwdSm90ILi2EN4cute5tupleIJNS5_1CILi1EEES8_S8_EEENS6_IJNS7_ILi192EEENS7_ILi160EEENS7_ILi64EEEEEELi64ENS_12float_e4m3_tEfNS_4arch4Sm90ELb1ELb0ELb1ELb1ELb0ELb0ELb0ELb1ELb1ELb1ELb1ELb0EEENS1_21CollectiveEpilogueFwdINS6_IJSA_SC_SB_EEES9_NS_10bfloat16_tESG_Li384ELb1ELb1ELb1ELb1EEENS1_36VarlenDynamicPersistentTileSchedulerILi192ELi160ELi384ELi128ELb1ELb1ELb1ELb1ELb1ELb1EEEEEEEEEvNT_6ParamsE:
        /* <DEDUP_REMOVED lines=18> */
.L_x_1643:
[----:B------:R-:W-:Y:S05]  /*0120*/  BSYNC B0 ;  /* 0x0000000000007941 */ /* 0x000fea0003800000 */
.L_x_1642:
        /* <DEDUP_REMOVED lines=41> */
.L_x_1644:
        /* <DEDUP_REMOVED lines=22> */
.L_x_1645:
        /* <DEDUP_REMOVED lines=18> */
.L_x_1646:
        /* <DEDUP_REMOVED lines=22> */
.L_x_1647:
        /* <DEDUP_REMOVED lines=22> */
.L_x_1648:
[----:B------:R-:W-:Y:S01]  /*0900*/  PLOP3.LUT P0, PT, PT, PT, UP0, 0x80, 0x0 ;  /* 0x000000000000781c */ /* 0x000fe20003f0f008 */
[----:B------:R-:W-:Y:S01]  /*0910*/  UMOV UR38, 0x1 ;  /* 0x0000000100267882 */ /* 0x000fe20000000000 */
[----:B------:R-:W-:Y:S01]  /*0920*/  NOP ;  /* 0x0000000000007918 */ /* 0x000fe20000000000 */
[----:B------:R-:W-:Y:S01]  /*0930*/  USEL UR38, UR38, 0x2, !UP0 ;  /* 0x0000000226267887 */ /* 0x000fe2000c000000 */
[----:B------:R-:W-:Y:S01]  /*0940*/  ULDC.64 UR52, c[0x0][0x208] ;  /* 0x0000820000347ab9 */ /* 0x000fe20000000a00 */
[----:B012-4-:R-:W-:Y:S08]  /*0950*/  BAR.SYNC.DEFER_BLOCKING 0x0 ;  /* 0x0000000000007b1d */ /* 0x017ff00000010000 */
[----:B------:R-:W-:Y:S05]  /*0960*/  @!P0 BRA `(.L_x_1649) ;  /* 0x000000e000348947 */ /* 0x000fea0003800000 */
.L_x_1650:
        /* <DEDUP_REMOVED lines=29> */
[-C--:B------:R-:W-:Y:S01]  /*0b40*/  LEA.HI R4, R0, R13.reuse, RZ, 0x5 ;  /* 0x0000000d00047211 */ /* 0x080fe200078f28ff */
[----:B------:R-:W-:Y:S01]  /*0b50*/  IMAD.HI R2, R14, 0x55555556, RZ ;  /* 0x555555560e027827 */ /* 0x000fe200078e02ff */
[----:B------:R-:W-:-:S02]  /*0b60*/  LEA.HI R11, R0, R13, RZ, 0x2 ;  /* 0x0000000d000b7211 */ /* 0x000fc400078f10ff */
[----:B------:R-:W-:Y:S01]  /*0b70*/  SHF.R.S32.HI R7, RZ, 0x1f, R12 ;  /* 0x0000001fff077819 */ /* 0x000fe2000001140c */
[----:B------:R-:W-:Y:S01]  /*0b80*/  IMAD.SHL.U32 R5, R4, 0x20, RZ ;  /* 0x0000002004057824 */ /* 0x000fe200078e00ff */
[----:B------:R-:W-:Y:S02]  /*0b90*/  LOP3.LUT R4, R3, 0x3fffff0, RZ, 0xc0, !PT ;  /* 0x03fffff003047812 */ /* 0x000fe400078ec0ff */
[----:B------:R-:W-:Y:S02]  /*0ba0*/  LEA.HI R8, R7, R12, RZ, 0x2 ;  /* 0x0000000c07087211 */ /* 0x000fe400078f10ff */
[----:B------:R-:W-:Y:S01]  /*0bb0*/  LEA.HI R3, R3, R6, RZ, 0x1 ;  /* 0x0000000603037211 */ /* 0x000fe200078f08ff */
[----:B------:R-:W-:Y:S01]  /*0bc0*/  IMAD.IADD R4, R13, 0x1, -R4 ;  /* 0x000000010d047824 */ /* 0x000fe200078e0a04 */
[--C-:B------:R-:W-:Y:S02]  /*0bd0*/  SHF.R.S32.HI R9, RZ, 0x2, R8.reuse ;  /* 0x00000002ff097819 */ /* 0x100fe40000011408 */
[----:B------:R-:W-:-:S02]  /*0be0*/  SHF.R.S32.HI R10, RZ, 0x1f, R8 ;  /* 0x0000001fff0a7819 */ /* 0x000fc40000011408 */
        /* <DEDUP_REMOVED lines=8> */
[----:B------:R-:W-:Y:S01]  /*0c70*/  SHF.R.S32.HI R7, RZ, 0x5, R7 ;  /* 0x00000005ff077819 */ /* 0x000fe20000011407 */
[----:B------:R-:W-:Y:S01]  /*0c80*/  IMAD.IADD R3, R6, 0x1, -R3 ;  /* 0x0000000106037824 */ /* 0x000fe200078e0a03 */
[----:B------:R-:W-:Y:S01]  /*0c90*/  LEA.HI R0, R0, R13, RZ, 0x3 ;  /* 0x0000000d00007211 */ /* 0x000fe200078f18ff */
[----:B------:R-:W-:Y:S01]  /*0ca0*/  IMAD R2, R2, -0x3, R14 ;  /* 0xfffffffd02027824 */ /* 0x000fe200078e020e */
[----:B------:R-:W-:Y:S01]  /*0cb0*/  LOP3.LUT R11, R11, 0xfffffffc, RZ, 0xc0, !PT ;  /* 0xfffffffc0b0b7812 */ /* 0x000fe200078ec0ff */
[----:B------:R-:W-:Y:S01]  /*0cc0*/  IMAD R7, R7, 0x10, R10 ;  /* 0x0000001007077824 */ /* 0x000fe200078e020a */
[----:B------:R-:W-:Y:S01]  /*0cd0*/  LOP3.LUT R18, R0, 0xfffffff8, RZ, 0xc0, !PT ;  /* 0xfffffff800127812 */ /* 0x000fe200078ec0ff */
[----:B------:R-:W-:Y:S01]  /*0ce0*/  IMAD R3, R3, 0x8, R4 ;  /* 0x0000000803037824 */ /* 0x000fe200078e0204 */
[----:B------:R-:W-:Y:S01]  /*0cf0*/  LOP3.LUT R8, R8, 0x7ffffffc, RZ, 0xc0, !PT ;  /* 0x7ffffffc08087812 */ /* 0x000fe200078ec0ff */
[----:B------:R-:W-:Y:S01]  /*0d00*/  IMAD R5, R2, 0x40, R7 ;  /* 0x0000004002057824 */ /* 0x000fe200078e0207 */
[----:B------:R-:W-:Y:S01]  /*0d10*/  SHF.R.S32.HI R2, RZ, 0x3, R0 ;  /* 0x00000003ff027819 */ /* 0x000fe20000011400 */
[C---:B------:R-:W-:Y:S01]  /*0d20*/  IMAD.IADD R11, R13.reuse, 0x1, -R11 ;  /* 0x000000010d0b7824 */ /* 0x040fe200078e0a0b */
[----:B------:R0:W-:Y:S01]  /*0d30*/  STL [R1+0x18], R3 ;  /* 0x0000180301007387 */ /* 0x0001e20000100800 */
[----:B------:R-:W-:-:S02]  /*0d40*/  IMAD.IADD R18, R13, 0x1, -R18 ;  /* 0x000000010d127824 */ /* 0x000fc400078e0a12 */
[----:B------:R-:W-:Y:S01]  /*0d50*/  IMAD.IADD R8, R12, 0x1, -R8 ;  /* 0x000000010c087824 */ /* 0x000fe200078e0a08 */
[----:B------:R1:W-:Y:S01]  /*0d60*/  STL [R1+0x14], R5 ;  /* 0x0000140501007387 */ /* 0x0003e20000100800 */
[----:B------:R-:W-:Y:S02]  /*0d70*/  IMAD.SHL.U32 R19, R18, 0x8, RZ ;  /* 0x0000000812137824 */ /* 0x000fe400078e00ff */
[----:B------:R-:W-:Y:S01]  /*0d80*/  IMAD.SHL.U32 R16, R8, 0x2, RZ ;  /* 0x0000000208107824 */ /* 0x000fe200078e00ff */
[----:B0-----:R-:W-:-:S03]  /*0d90*/  LEA.HI R3, R11, R11, RZ, 0x1 ;  /* 0x0000000b0b037211 */ /* 0x001fc600078f08ff */
[C---:B------:R-:W-:Y:S01]  /*0da0*/  VIADD R2, R16.reuse, 0x10 ;  /* 0x0000001010027836 */ /* 0x040fe20000000000 */
[----:B------:R-:W-:Y:S01]  /*0db0*/  SHF.R.S32.HI R0, RZ, 0x1f, R19 ;  /* 0x0000001fff007819 */ /* 0x000fe20000011413 */
[C---:B------:R-:W-:Y:S01]  /*0dc0*/  VIADD R0, R16.reuse, 0x18 ;  /* 0x0000001810007836 */ /* 0x040fe20000000000 */
[----:B------:R-:W-:Y:S01]  /*0dd0*/  LOP3.LUT R4, R3, 0x1ffffffe, RZ, 0xc0, !PT ;  /* 0x1ffffffe03047812 */ /* 0x000fe200078ec0ff */
[C---:B------:R-:W-:Y:S02]  /*0de0*/  VIADD R3, R16.reuse, 0x8 ;  /* 0x0000000810037836 */ /* 0x040fe40000000000 */
[C---:B------:R-:W-:Y:S02]  /*0df0*/  VIADD R157, R16.reuse, 0x20 ;  /* 0x00000020109d7836 */ /* 0x040fe40000000000 */
[C---:B------:R-:W-:Y:S01]  /*0e00*/  VIADD R156, R16.reuse, 0x28 ;  /* 0x00000028109c7836 */ /* 0x040fe20000000000 */
[----:B------:R-:W-:Y:S01]  /*0e10*/  SHF.R.S32.HI R6, RZ, 0x1f, R3 ;  /* 0x0000001fff067819 */ /* 0x000fe20000011403 */
[C---:B------:R-:W-:Y:S01]  /*0e20*/  VIADD R23, R16.reuse, 0x30 ;  /* 0x0000003010177836 */ /* 0x040fe20000000000 */
[----:B------:R-:W-:Y:S01]  /*0e30*/  SHF.R.S32.HI R3, RZ, 0x1f, R2 ;  /* 0x0000001fff037819 */ /* 0x000fe20000011402 */
[----:B------:R-:W-:Y:S01]  /*0e40*/  VIADD R22, R16, 0x38 ;  /* 0x0000003810167836 */ /* 0x000fe20000000000 */
[----:B------:R-:W-:Y:S01]  /*0e50*/  SHF.R.S32.HI R2, RZ, 0x1f, R0 ;  /* 0x0000001fff027819 */ /* 0x000fe20000011400 */
[----:B------:R-:W-:Y:S01]  /*0e60*/  IMAD.IADD R4, R11, 0x1, -R4 ;  /* 0x000000010b047824 */ /* 0x000fe200078e0a04 */
[----:B------:R-:W-:-:S02]  /*0e70*/  SHF.R.S32.HI R0, RZ, 0x1f, R157 ;  /* 0x0000001fff007819 */ /* 0x000fc4000001149d */
[----:B------:R-:W-:Y:S01]  /*0e80*/  SHF.R.S32.HI R3, RZ, 0x1f, R156 ;  /* 0x0000001fff037819 */ /* 0x000fe2000001149c */
[----:B------:R-:W-:Y:S01]  /*0e90*/  IMAD R17, R4, 0x8, R5 ;  /* 0x0000000804117824 */ /* 0x000fe200078e0205 */
[----:B------:R-:W-:Y:S02]  /*0ea0*/  SHF.R.S32.HI R2, RZ, 0x1f, R23 ;  /* 0x0000001fff027819 */ /* 0x000fe40000011417 */
[----:B-1----:R-:W-:-:S07]  /*0eb0*/  SHF.R.S32.HI R0, RZ, 0x1f, R22 ;  /* 0x0000001fff007819 */ /* 0x002fce0000011416 */
.L_x_1699:
[----:B012-4-:R-:W0:Y:S01]  /*0ec0*/  LDC.64 R2, c[0x0][0xc88] ;  /* 0x00032200ff027b82 */ /* 0x017e220000000a00 */
[----:B------:R-:W-:Y:S01]  /*0ed0*/  ULDC.64 UR8, c[0x0][0xa28] ;  /* 0x00028a0000087ab9 */ /* 0x000fe20000000a00 */
[----:B------:R-:W-:Y:S01]  /*0ee0*/  ULDC.64 UR10, c[0x0][0xa18] ;  /* 0x00028600000a7ab9 */ /* 0x000fe20000000a00 */
[----:B------:R-:W-:Y:S01]  /*0ef0*/  ULOP3.LUT UR4, UR6, 0xff000000, URZ, 0xc0, !UPT ;  /* 0xff00000006047892 */ /* 0x000fe2000f8ec03f */
        /* <DEDUP_REMOVED lines=20> */
[----:B------:R-:W2:Y:S01]  /*1040*/  @P0 LDG.E R2, desc[UR52][R2.64] ;  /* 0x0000003402020981 */ /* 0x000ea2000c1e1900 */
[----:B------:R-:W-:Y:S01]  /*1050*/  UISETP.NE.U32.AND UP0, UPT, UR8, URZ, UPT ;  /* 0x0000003f0800728c */ /* 0x000fe2000bf05070 */
[----:B------:R-:W-:Y:S02]  /*1060*/  ULDC.64 UR10, c[0x0][0xa20] ;  /* 0x00028800000a7ab9 */ /* 0x000fe40000000a00 */
[----:B---3--:R-:W3:Y:S01]  /*1070*/  @P2 LDG.E R4, desc[UR52][R4.64] ;  /* 0x0000003404042981 */ /* 0x008ee2000c1e1900 */
[----:B------:R-:W-:Y:S01]  /*1080*/  UISETP.NE.AND.EX UP0, UPT, UR9, URZ, UPT, UP0 ;  /* 0x0000003f0900728c */ /* 0x000fe2000bf05300 */
[----:B------:R-:W-:Y:S01]  /*1090*/  ISETP.NE.U32.AND P1, PT, RZ, UR10, PT ;  /* 0x0000000aff007c0c */ /* 0x000fe2000bf25070 */
[----:B------:R-:W-:Y:S02]  /*10a0*/  ULOP3.LUT UR42, UR6, 0xff0000, URZ, 0xc0, !UPT ;  /* 0x00ff0000062a7892 */ /* 0x000fe4000f8ec03f */
[----:B------:R-:W-:Y:S01]  /*10b0*/  USHF.R.U32.HI UR4, URZ, 0x8, UR4 ;  /* 0x000000083f047899 */ /* 0x000fe20008011604 */
[----:B------:R-:W-:Y:S01]  /*10c0*/  ISETP.NE.AND.EX P1, PT, RZ, UR11, PT, P1 ;  /* 0x0000000bff007c0c */ /* 0x000fe2000bf25310 */
[----:B------:R-:W-:Y:S01]  /*10d0*/  USEL UR7, UR7, 0x1, UP0 ;  /* 0x0000000107077887 */ /* 0x000fe20008000000 */
[----:B------:R-:W-:Y:S01]  /*10e0*/  ULDC UR8, c[0x0][0x2f0] ;  /* 0x0000bc0000087ab9 */ /* 0x000fe20000000800 */
[----:B------:R-:W-:Y:S01]  /*10f0*/  UMOV UR50, URZ ;  /* 0x0000003f00327c82 */ /* 0x000fe20008000000 */
[----:B------:R-:W-:Y:S01]  /*1100*/  ULEA.HI UR42, UR42, UR4, URZ, 0x10 ;  /* 0x000000042a2a7291 */ /* 0x000fe2000f8f803f */
[----:B------:R-:W-:Y:S01]  /*1110*/  ULDC UR51, c[0x0][0x288] ;  /* 0x0000a20000337ab9 */ /* 0x000fe20000000800 */
[----:B------:R-:W-:-:S02]  /*1120*/  UIMAD UR4, UR7, UR8, URZ ;  /* 0x00000008070472a4 */ /* 0x000fc4000f8e023f */
[----:B------:R-:W-:Y:S01]  /*1130*/  ULOP3.LUT UR39, UR6, 0xffff, URZ, 0xc0, !UPT ;  /* 0x0000ffff06277892 */ /* 0x000fe2000f8ec03f */
[----:B--2---:R-:W-:Y:S02]  /*1140*/  @P0 R2UR UR50, R2 ;  /* 0x00000000023202ca */ /* 0x004fe400000e0000 */
[----:B---3--:R-:W-:Y:S01]  /*1150*/  @P2 R2UR UR51, R4 ;  /* 0x00000000043322ca */ /* 0x008fe200000e0000 */
[----:B-----5:R-:W-:-:S14]  /*1160*/  @P2 BRA `(.L_x_1651) ;  /* 0x0000000000342947 */ /* 0x020fdc0003800000 */
        /* <DEDUP_REMOVED lines=9> */
[----:B------:R-:W3:Y:S01]  /*1200*/  LDG.E R0, desc[UR52][R2.64+0x4] ;  /* 0x0000043402007981 */ /* 0x000ee2000c1e1900 */
[----:B--2---:R-:W-:Y:S02]  /*1210*/  R2UR UR51, R4 ;  /* 0x00000000043372ca */ /* 0x004fe400000e0000 */
[----:B---3--:R-:W-:-:S13]  /*1220*/  R2UR UR6, R0 ;  /* 0x00000000000672ca */ /* 0x008fda00000e0000 */
[----:B------:R-:W-:-:S12]  /*1230*/  UIADD3 UR51, -UR51, UR6, URZ ;  /* 0x0000000633337290 */ /* 0x000fd8000fffe13f */
.L_x_1651:
[----:B------:R-:W-:Y:S05]  /*1240*/  @!P1 BRA `(.L_x_1652) ;  /* 0x00000000001c9947 */ /* 0x000fea0003800000 */
[----:B------:R-:W-:-:S04]  /*1250*/  ULEA UR4, UP0, UR36, UR10, 0x2 ;  /* 0x0000000a24047291 */ /* 0x000fc8000f80103f */
[----:B------:R-:W-:Y:S02]  /*1260*/  ULEA.HI.X UR6, UR36, UR11, UR37, 0x2, UP0 ;  /* 0x0000000b24067291 */ /* 0x000fe400080f1425 */
[----:B------:R-:W-:-:S04]  /*1270*/  IMAD.U32 R2, RZ, RZ, UR4 ;  /* 0x00000004ff027e24 */ /* 0x000fc8000f8e00ff */
[----:B------:R-:W-:-:S05]  /*1280*/  IMAD.U32 R3, RZ, RZ, UR6 ;  /* 0x00000006ff037e24 */ /* 0x000fca000f8e00ff */
[----:B------:R-:W2:Y:S02]  /*1290*/  LDG.E R2, desc[UR52][R2.64] ;  /* 0x0000003402027981 */ /* 0x000ea4000c1e1900 */
[----:B--2---:R-:W-:Y:S01]  /*12a0*/  R2UR UR4, R2 ;  /* 0x00000000020472ca */ /* 0x004fe200000e0000 */
[----:B------:R-:W-:-:S14]  /*12b0*/  BRA `(.L_x_1653) ;  /* 0x0000000000347947 */ /* 0x000fdc0003800000 */
.L_x_1652:
        /* <DEDUP_REMOVED lines=13> */
.L_x_1653:
[----:B------:R-:W-:Y:S01]  /*1390*/  ULDC UR6, c[0x0][0x448] ;  /* 0x0001120000067ab9 */ /* 0x000fe20000000800 */
[----:B------:R-:W-:Y:S02]  /*13a0*/  UIMAD UR40, UR5, 0xc0, URZ ;  /* 0x000000c0052878a4 */ /* 0x000fe4000f8e023f */
[----:B------:R-:W-:Y:S02]  /*13b0*/  UISETP.NE.AND UP0, UPT, UR6, 0x1, UPT ;  /* 0x000000010600788c */ /* 0x000fe4000bf05270 */
[----:B------:R-:W-:Y:S02]  /*13c0*/  UIADD3 UR6, UR40, 0xbf, URZ ;  /* 0x000000bf28067890 */ /* 0x000fe4000fffe03f */
[----:B------:R-:W-:Y:S02]  /*13d0*/  UIADD3 UR50, -UR50, UR4, URZ ;  /* 0x0000000432327290 */ /* 0x000fe4000fffe13f */
[----:B------:R-:W-:Y:S02]  /*13e0*/  ULOP3.LUT UR41, UR42, 0xff, URZ, 0xc0, !UPT ;  /* 0x000000ff2a297892 */ /* 0x000fe4000f8ec03f */
[----:B------:R-:W-:-:S02]  /*13f0*/  UIADD3 UR7, UR50, 0xa0, -UR51 ;  /* 0x000000a032077890 */ /* 0x000fc4000fffe833 */
[----:B------:R-:W-:Y:S01]  /*1400*/  USHF.R.U32.HI UR42, URZ, 0x10, UR42 ;  /* 0x000000103f2a7899 */ /* 0x000fe2000801162a */
[----:B------:R-:W-:Y:S01]  /*1410*/  @UP0 ULDC UR4, c[0x0][0x44c] ;  /* 0x0001130000040ab9 */ /* 0x000fe20000000800 */
[----:B------:R-:W-:Y:S01]  /*1420*/  @UP0 ULDC UR8, c[0x0][0x450] ;  /* 0x0001140000080ab9 */ /* 0x000fe20000000800 */
[----:B------:R-:W-:Y:S02]  /*1430*/  UIMAD.WIDE.U32 UR4, UR6, UR4, URZ ;  /* 0x00000004060472a5 */ /* 0x000fe4000f8e003f */
[----:B------:R-:W-:Y:S02]  /*1440*/  UIADD3 UR4, UR50, 0x9f, URZ ;  /* 0x0000009f32047890 */ /* 0x000fe4000fffe03f */
[----:B------:R-:W-:Y:S02]  /*1450*/  @UP0 USHF.R.U32.HI UR6, URZ, UR8, UR5 ;  /* 0x000000083f060299 */ /* 0x000fe40008011605 */
[----:B------:R-:W-:Y:S02]  /*1460*/  UIMAD.WIDE UR4, UR4, 0x66666667, URZ ;  /* 0x66666667040478a5 */ /* 0x000fe4000f8e023f */
[----:B------:R-:W-:-:S02]  /*1470*/  UIADD3 UR6, UR7, UR6, URZ ;  /* 0x0000000607067290 */ /* 0x000fc4000fffe03f */
[----:B------:R-:W-:Y:S02]  /*1480*/  USHF.R.U32.HI UR4, URZ, 0x1f, UR5 ;  /* 0x0000001f3f047899 */ /* 0x000fe40008011605 */
[----:B------:R-:W-:Y:S02]  /*1490*/  UIMAD.WIDE UR6, UR6, 0x66666667, URZ ;  /* 0x66666667060678a5 */ /* 0x000fe4000f8e023f */
[----:B------:R-:W-:Y:S02]  /*14a0*/  ULEA.HI.SX32 UR4, UR5, UR4, 0x1a ;  /* 0x0000000405047291 */ /* 0x000fe4000f8fd23f */
[----:B------:R-:W-:-:S04]  /*14b0*/  USHF.R.U32.HI UR6, URZ, 0x1f, UR7 ;  /* 0x0000001f3f067899 */ /* 0x000fc80008011607 */
[----:B------:R-:W-:-:S04]  /*14c0*/  ULEA.HI.SX32 UR6, UR7, UR6, 0x1a ;  /* 0x0000000607067291 */ /* 0x000fc8000f8fd23f */
[----:B------:R-:W-:-:S04]  /*14d0*/  UISETP.LT.AND UP0, UPT, UR4, UR6, UPT ;  /* 0x000000060400728c */ /* 0x000fc8000bf01270 */
[----:B------:R-:W-:-:S03]  /*14e0*/  USEL UR9, UR4, UR6, UP0 ;  /* 0x0000000604097287 */ /* 0x000fc60008000000 */
[----:B------:R-:W-:Y:S01]  /*14f0*/  UMOV UR4, URZ ;  /* 0x0000003f00047c82 */ /* 0x000fe20008000000 */
[----:B------:R-:W-:-:S06]  /*1500*/  UISETP.GE.AND UP0, UPT, UR9, 0x1, UPT ;  /* 0x000000010900788c */ /* 0x000fcc000bf06270 */
[----:B------:R-:W-:-:S13]  /*1510*/  PLOP3.LUT P0, PT, PT, PT, UP0, 0x80, 0x0 ;  /* 0x000000000000781c */ /* 0x000fda0003f0f008 */
[----:B------:R-:W-:Y:S05]  /*1520*/  @!P0 BRA `(.L_x_1654) ;  /* 0x0000000000908947 */ /* 0x000fea0003800000 */
[----:B------:R-:W-:Y:S01]  /*1530*/  UISETP.NE.AND UP0, UPT, UR42, URZ, UPT ;  /* 0x0000003f2a00728c */ /* 0x000fe2000bf05270 */
[----:B------:R-:W-:-:S03]  /*1540*/  ULDC UR4, c[0x0][0x9f0] ;  /* 0x00027c0000047ab9 */ /* 0x000fc60000000800 */
[----:B------:R-:W-:-:S03]  /*1550*/  USEL UR10, UR42, UR4, UP0 ;  /* 0x000000042a0a7287 */ /* 0x000fc60008000000 */
[----:B------:R-:W-:Y:S01]  /*1560*/  UMOV UR4, URZ ;  /* 0x0000003f00047c82 */ /* 0x000fe20008000000 */
[----:B------:R-:W-:Y:S02]  /*1570*/  UIADD3 UR6, UR10, -0x1, UR9 ;  /* 0xffffffff0a067890 */ /* 0x000fe4000fffe009 */
[----:B------:R-:W-:-:S04]  /*1580*/  IMAD.U32 R3, RZ, RZ, UR10 ;  /* 0x0000000aff037e24 */ /* 0x000fc8000f8e00ff */
[----:B------:R-:W-:Y:S01]  /*1590*/  IMAD.U32 R4, RZ, RZ, UR6 ;  /* 0x00000006ff047e24 */ /* 0x000fe2000f8e00ff */
[-C--:B------:R-:W-:Y:S01]  /*15a0*/  IABS R0, R3.reuse ;  /* 0x0000000300007213 */ /* 0x080fe20000000000 */
[----:B------:R-:W-:Y:S01]  /*15b0*/  ULOP3.LUT UR6, UR6, UR10, URZ, 0x3c, !UPT ;  /* 0x0000000a06067292 */ /* 0x000fe2000f8e3c3f */
[----:B------:R-:W-:Y:S02]  /*15c0*/  IABS R5, R3 ;  /* 0x0000000300057213 */ /* 0x000fe40000000000 */
        /* <DEDUP_REMOVED lines=26> */
.L_x_1654:
[----:B------:R-:W-:Y:S01]  /*1770*/  UIMAD UR43, UR41, UR4, URZ ;  /* 0x00000004292b72a4 */ /* 0x000fe2000f8e023f */
[----:B------:R-:W-:Y:S01]  /*1780*/  IMAD.U32 R0, RZ, RZ, UR9 ;  /* 0x00000009ff007e24 */ /* 0x000fe2000f8e00ff */
[----:B------:R-:W-:Y:S01]  /*1790*/  PLOP3.LUT P0, PT, PT, PT, PT, 0x80, 0x0 ;  /* 0x000000000000781c */ /* 0x000fe20003f0f070 */
[----:B------:R-:W-:Y:S01]  /*17a0*/  IMAD.U32 R3, RZ, RZ, UR4 ;  /* 0x00000004ff037e24 */ /* 0x000fe2000f8e00ff */
[----:B------:R-:W-:Y:S02]  /*17b0*/  CS2R R4, SRZ ;  /* 0x0000000000047805 */ /* 0x000fe4000001ff00 */
[----:B------:R-:W-:Y:S02]  /*17c0*/  CS2R R56, SRZ ;  /* 0x0000000000387805 */ /* 0x000fe4000001ff00 */
[----:B------:R-:W-:Y:S02]  /*17d0*/  CS2R R24, SRZ ;  /* 0x0000000000187805 */ /* 0x000fe4000001ff00 */
[----:B------:R-:W-:-:S02]  /*17e0*/  CS2R R26, SRZ ;  /* 0x00000000001a7805 */ /* 0x000fc4000001ff00 */
[----:B------:R-:W-:Y:S02]  /*17f0*/  VIADDMNMX R0, R3, UR43, R0, PT ;  /* 0x0000002b03007c46 */ /* 0x000fe4000b800100 */
[----:B------:R-:W-:Y:S02]  /*1800*/  CS2R R6, SRZ ;  /* 0x0000000000067805 */ /* 0x000fe4000001ff00 */
[----:B------:R-:W-:Y:S02]  /*1810*/  CS2R R36, SRZ ;  /* 0x0000000000247805 */ /* 0x000fe4000001ff00 */
[----:B------:R-:W-:Y:S02]  /*1820*/  CS2R R32, SRZ ;  /* 0x0000000000207805 */ /* 0x000fe4000001ff00 */
[----:B------:R-:W-:Y:S02]  /*1830*/  R2UR UR54, R0 ;  /* 0x00000000003672ca */ /* 0x000fe400000e0000 */
        /* <DEDUP_REMOVED lines=9> */
[----:B------:R-:W-:Y:S01]  /*18d0*/  CS2R R50, SRZ ;  /* 0x0000000000327805 */ /* 0x000fe2000001ff00 */
[----:B------:R-:W-:-:S06]  /*18e0*/  UISETP.GT.AND UP0, UPT, UR54, UR43, UPT ;  /* 0x0000002b3600728c */ /* 0x000fcc000bf04270 */
        /* <DEDUP_REMOVED lines=38> */
.L_x_1656:
        /* <DEDUP_REMOVED lines=24> */
[----:B------:R-:W-:-:S03]  /*1cd0*/  @P1 IMAD R3, R13, UR39, R7 ;  /* 0x000000270d031c24 */ /* 0x000fc6000f8e0207 */
[----:B------:R-:W-:Y:S02]  /*1ce0*/  @P0 LEA.HI.X R5, R2, UR5, R5, 0x2, P2 ;  /* 0x0000000502050c11 */ /* 0x000fe400090f1405 */
[----:B------:R-:W-:Y:S01]  /*1cf0*/  @P1 LEA.HI.X R9, R6, UR7, R3, 0x2, P3 ;  /* 0x0000000706091c11 */ /* 0x000fe200098f1403 */
[----:B------:R-:W-:-:S04]  /*1d00*/  IMAD.MOV.U32 R3, RZ, RZ, 0x3f800000 ;  /* 0x3f800000ff037424 */ /* 0x000fc800078e00ff */
        /* <DEDUP_REMOVED lines=14> */
.L_x_1794:
[----:B------:R-:W-:Y:S05]  /*1df0*/  @!P1 BRA `(.L_x_1658) ;  /* 0x0000000000049947 */ /* 0x000fea0003800000 */
[----:B------:R-:W-:Y:S01]  /*1e00*/  BPT.TRAP 0x1 ;  /* 0x000000040000795c */ /* 0x000fe20000300000 */
.L_x_1658:
[----:B------:R-:W-:Y:S02]  /*1e10*/  IMAD.U32 R4, RZ, RZ, UR46 ;  /* 0x0000002eff047e24 */ /* 0x000fe4000f8e00ff */
[----:B0-----:R-:W-:-:S03]  /*1e20*/  IMAD.U32 R3, RZ, RZ, UR47 ;  /* 0x0000002fff037e24 */ /* 0x001fc6000f8e00ff */
[----:B------:R-:W-:Y:S02]  /*1e30*/  LEA R4, R4, UR45, 0x3 ;  /* 0x0000002d04047c11 */ /* 0x000fe4000f8e18ff */
[----:B------:R-:W-:-:S04]  /*1e40*/  SHF.L.U32 R3, R3, 0x1f, RZ ;  /* 0x0000001f03037819 */ /* 0x000fc800000006ff */
[----:B------:R0:W1:Y:S01]  /*1e50*/  SYNCS.PHASECHK.TRANS64.TRYWAIT P0, [R4+URZ+0x13230], R3 ;  /* 0x01323003040075a7 */ /* 0x000062000800017f */
[----:B------:R-:W-:Y:S05]  /*1e60*/  @!P1 BRA `(.L_x_1659) ;  /* 0x0000000000049947 */ /* 0x000fea0003800000 */
[----:B------:R-:W-:Y:S01]  /*1e70*/  BPT.TRAP 0x1 ;  /* 0x000000040000795c */ /* 0x000fe20000300000 */
.L_x_1659:
[----:B-1----:R-:W-:Y:S05]  /*1e80*/  @P0 BRA `(.L_x_1660) ;  /* 0x0000000000080947 */ /* 0x002fea0003800000 */
[----:B------:R-:W1:Y:S02]  /*1e90*/  SYNCS.PHASECHK.TRANS64.TRYWAIT P0, [R4+URZ+0x13230], R3 ;  /* 0x01323003040075a7 */ /* 0x000e64000800017f */
[----:B-1----:R-:W-:Y:S05]  /*1ea0*/  @!P0 BRA `(.L_x_1661) ;  /* 0x0000012400408947 */ /* 0x002fea0003800000 */
.L_x_1660:
[----:B------:R-:W2:Y:S01]  /*1eb0*/  S2R R2, SR_TID.X ;  /* 0x0000000000027919 */ /* 0x000ea20000002100 */
[----:B------:R-:W-:-:S04]  /*1ec0*/  UIADD3 UR4, UR45, 0xe000, URZ ;  /* 0x0000e0002d047890 */ /* 0x000fc8000fffe03f */
[----:B------:R-:W-:-:S04]  /*1ed0*/  USHF.R.U32.HI UR4, URZ, 0x4, UR4 ;  /* 0x000000043f047899 */ /* 0x000fc80008011604 */
[----:B------:R-:W-:-:S06]  /*1ee0*/  ULOP3.LUT UR4, UR4, 0x3fff, URZ, 0xc0, !UPT ;  /* 0x00003fff04047892 */ /* 0x000fcc000f8ec03f */
[----:B------:R-:W-:Y:S01]  /*1ef0*/  IMAD.U32 R8, RZ, RZ, UR4 ;  /* 0x00000004ff087e24 */ /* 0x000fe2000f8e00ff */
[----:B------:R-:W-:Y:S05]  /*1f00*/  WARPSYNC.ALL ;  /* 0x0000000000007948 */ /* 0x000fea0003800000 */
[----:B------:R-:W-:Y:S02]  /*1f10*/  LOP3.LUT R8, R8, 0x10000, RZ, 0xfc, !PT ;  /* 0x0001000008087812 */ /* 0x000fe400078efcff */
[----:B--2---:R-:W-:Y:S02]  /*1f20*/  LOP3.LUT P0, RZ, R2, 0x7f, RZ, 0xc0, !PT ;  /* 0x0000007f02ff7812 */ /* 0x004fe4000780c0ff */
[----:B------:R-:W-:Y:S01]  /*1f30*/  R2UR UR12, R8 ;  /* 0x00000000080c72ca */ /* 0x000fe200000e0000 */
[----:B------:R-:W-:Y:S01]  /*1f40*/  ULOP3.LUT UR8, UR55, 0x10000, URZ, 0xfc, !UPT ;  /* 0x0001000037087892 */ /* 0x000fe2000f8efc3f */
[----:B------:R-:W-:Y:S01]  /*1f50*/  WARPGROUP.ARRIVE ;  /* 0x00000000000079c5 */ /* 0x000fe20000000000 */
[----:B------:R-:W-:Y:S01]  /*1f60*/  UMOV UR9, 0x80000020 ;  /* 0x8000002000097882 */ /* 0x000fe20000000000 */
[----:B------:R-:W-:Y:S01]  /*1f70*/  UMOV UR11, 0x80000020 ;  /* 0x80000020000b7882 */ /* 0x000fe20000000000 */
[----:B------:R-:W-:Y:S01]  /*1f80*/  UIADD3 UR7, UR8, 0x2, URZ ;  /* 0x0000000208077890 */ /* 0x000fe2000fffe03f */
[----:B------:R-:W-:Y:S01]  /*1f90*/  ULDC UR21, c[0x0][0x988] ;  /* 0x0002620000157ab9 */ /* 0x000fe20000000800 */
[----:B------:R-:W-:-:S06]  /*1fa0*/  UIADD3 UR20, UR54, -0x2, URZ ;  /* 0xfffffffe36147890 */ /* 0x000fcc000fffe03f */
        /* <DEDUP_REMOVED lines=30> */
[----:B------:R-:W-:Y:S01]  /*2190*/  QGMMA.64x32x32.F32.E4M3.E4M3 R24, gdesc[UR8], RZ, !UPT, gsb0 ;  /* 0x00600000081879f3 */ /* 0x000fe2000c0008ff */
[----:B------:R-:W-:Y:S02]  /*21a0*/  ULDC UR10, c[0x0][0x448] ;  /* 0x00011200000a7ab9 */ /* 0x000fe40000000800 */
[----:B------:R-:W-:-:S03]  /*21b0*/  UISETP.NE.AND UP0, UPT, UR10, 0x1, UPT ;  /* 0x000000010a00788c */ /* 0x000fc6000bf05270 */
[----:B------:R-:W-:-:S03]  /*21c0*/  UMOV UR10, UR40 ;  /* 0x00000028000a7c82 */ /* 0x000fc60008000000 */
[----:B------:R-:W-:-:S05]  /*21d0*/  PLOP3.LUT P2, PT, PT, PT, UP0, 0x80, 0x0 ;  /* 0x000000000000781c */ /* 0x000fca0003f4f008 */
[----:B------:R-:W-:Y:S01]  /*21e0*/  @UP0 ULDC UR11, c[0x0][0x450] ;  /* 0x00011400000b0ab9 */ /* 0x000fe20000000800 */
        /* <DEDUP_REMOVED lines=8> */
[----:B------:R-:W-:Y:S02]  /*2270*/  VIADD R89, R17, UR40 ;  /* 0x0000002811597c36 */ /* 0x000fe40008000000 */
        /* <DEDUP_REMOVED lines=19> */
[----:B------:R-:W-:-:S06]  /*23b0*/  FMUL.FTZ R11, R0, R100 ;  /* 0x00000064000b7220 */ /* 0x000fcc0000410000 */
[----:B------:R-:W4:Y:S08]  /*23c0*/  MUFU.TANH R93, R93 ;  /* 0x0000005d005d7308 */ /* 0x000f300000002400 */
[----:B------:R-:W5:Y:S08]  /*23d0*/  MUFU.TANH R97, R97 ;  /* 0x0000006100617308 */ /* 0x000f700000002400 */
        /* <DEDUP_REMOVED lines=9> */
[----:B------:R-:W-:Y:S01]  /*2470*/  IMAD.U32 R83, RZ, RZ, UR51 ;  /* 0x00000033ff537e24 */ /* 0x000fe2000f8e00ff */
        /* <DEDUP_REMOVED lines=27> */
[----:B------:R-:W-:Y:S01]  /*2630*/  FMUL.FTZ R86, R0, R71 ;  /* 0x0000004700567220 */ /* 0x000fe20000410000 */
[----:B------:R-:W5:Y:S01]  /*2640*/  MUFU.TANH R78, R78 ;  /* 0x0000004e004e7308 */ /* 0x000f620000002400 */
[----:B------:R-:W-:Y:S01]  /*2650*/  QGMMA.64x32x32.F32.E4M3.E4M3 R40, gdesc[UR4], R40, gsb0 ;  /* 0x00600000042879f3 */ /* 0x000fe20008000828 */
[----:B------:R-:W-:Y:S01]  /*2660*/  @UP0 ULDC UR6, c[0x0][0x44c] ;  /* 0x0001130000060ab9 */ /* 0x000fe20000000800 */
[----:B------:R-:W-:Y:S01]  /*2670*/  UIMAD UR7, UR54, -0xa0, UR50 ;  /* 0xffffff60360778a4 */ /* 0x000fe2000f8e0232 */
[----:B01----:R-:W-:Y:S01]  /*2680*/  @P2 IMAD.HI.U32 R3, R89, UR6, RZ ;  /* 0x0000000659032c27 */ /* 0x003fe2000f8e00ff */
[----:B------:R-:W-:-:S03]  /*2690*/  @UP0 ULDC UR6, c[0x0][0x450] ;  /* 0x0001140000060ab9 */ /* 0x000fc60000000800 */
[C---:B------:R-:W-:Y:S01]  /*26a0*/  FMUL.FTZ R62, R0.reuse, R62 ;  /* 0x0000003e003e7220 */ /* 0x040fe20000410000 */
[C---:B------:R-:W-:Y:S01]  /*26b0*/  FMUL.FTZ R66, R0.reuse, R66 ;  /* 0x0000004200427220 */ /* 0x040fe20000410000 */
[----:B------:R-:W0:Y:S01]  /*26c0*/  MUFU.TANH R82, R82 ;  /* 0x0000005200527308 */ /* 0x000e220000002400 */
[----:B------:R-:W-:Y:S01]  /*26d0*/  @P2 SHF.R.U32.HI R89, RZ, UR6, R3 ;  /* 0x00000006ff592c19 */ /* 0x000fe20008011603 */
[----:B------:R-:W-:Y:S01]  /*26e0*/  UIMAD UR6, UR54, -0xa0, URZ ;  /* 0xffffff60360678a4 */ /* 0x000fe2000f8e023f */
[----:B------:R-:W-:Y:S01]  /*26f0*/  IMAD.U32 R91, RZ, RZ, UR7 ;  /* 0x00000007ff5b7e24 */ /* 0x000fe2000f8e00ff */
[----:B------:R-:W-:Y:S01]  /*2700*/  UMOV UR7, 0x80000020 ;  /* 0x8000002000077882 */ /* 0x000fe20000000000 */
[C---:B------:R-:W-:Y:S01]  /*2710*/  FMUL.FTZ R67, R0.reuse, R67 ;  /* 0x0000004300437220 */ /* 0x040fe20000410000 */
[----:B------:R-:W1:Y:S01]  /*2720*/  SHFL.IDX PT, R3, R89, 0x1, 0x1c1f ;  /* 0x003c1f0059037f89 */ /* 0x000e6200000e0000 */
[----:B------:R-:W-:Y:S01]  /*2730*/  FMUL.FTZ R70, R0, R70 ;  /* 0x0000004600467220 */ /* 0x000fe20000410000 */
[----:B------:R-:W-:Y:S01]  /*2740*/  IMAD.U32 R63, RZ, RZ, UR6 ;  /* 0x00000006ff3f7e24 */ /* 0x000fe2000f8e00ff */
[C---:B------:R-:W-:Y:S01]  /*2750*/  IADD3 R91, -R16.reuse, 0xa0, R91 ;  /* 0x000000a0105b7810 */ /* 0x040fe20007ffe15b */
[----:B------:R-:W-:Y:S01]  /*2760*/  UIADD3 UR6, UR12, 0x202, URZ ;  /* 0x000002020c067890 */ /* 0x000fe2000fffe03f */
[----:B------:R-:W0:Y:S01]  /*2770*/  MUFU.TANH R58, R58 ;  /* 0x0000003a003a7308 */ /* 0x000e220000002400 */
[----:B------:R-:W0:Y:S01]  /*2780*/  SHFL.IDX PT, R89, R89, RZ, 0x1c1f ;  /* 0x001c1fff59597589 */ /* 0x000e2200000e0000 */
[----:B------:R-:W-:Y:S01]  /*2790*/  IADD3 R88, -R16, 0xa1, R63 ;  /* 0x000000a110587810 */ /* 0x000fe20007ffe13f */
[C---:B------:R-:W-:Y:S01]  /*27a0*/  FMUL.FTZ R56, R0.reuse, R56 ;  /* 0x0000003800387220 */ /* 0x040fe20000410000 */
[C---:B------:R-:W-:Y:S01]  /*27b0*/  FMUL.FTZ R57, R0.reuse, R57 ;  /* 0x0000003900397220 */ /* 0x040fe20000410000 */
[C---:B------:R-:W-:Y:S01]  /*27c0*/  FMUL.FTZ R60, R0.reuse, R60 ;  /* 0x0000003c003c7220 */ /* 0x040fe20000410000 */
[----:B------:R-:W-:Y:S01]  /*27d0*/  IADD3 R88, -R83, UR50, R88 ;  /* 0x0000003253587c10 */ /* 0x000fe2000fffe158 */
[C---:B------:R-:W-:Y:S01]  /*27e0*/  FMUL.FTZ R61, R0.reuse, R61 ;  /* 0x0000003d003d7220 */ /* 0x040fe20000410000 */
[----:B------:R-:W0:Y:S01]  /*27f0*/  MUFU.TANH R59, R59 ;  /* 0x0000003b003b7308 */ /* 0x000e220000002400 */
[C---:B------:R-:W-:Y:S01]  /*2800*/  FMUL.FTZ R64, R0.reuse, R64 ;  /* 0x0000004000407220 */ /* 0x040fe20000410000 */
[C---:B------:R-:W-:Y:S01]  /*2810*/  FMUL.FTZ R65, R0.reuse, R65 ;  /* 0x0000004100417220 */ /* 0x040fe20000410000 */
[C---:B------:R-:W-:Y:S01]  /*2820*/  FMUL.FTZ R68, R0.reuse, R68 ;  /* 0x0000004400447220 */ /* 0x040fe20000410000 */
[----:B------:R-:W-:-:S04]  /*2830*/  FMUL.FTZ R69, R0, R69 ;  /* 0x0000004500457220 */ /* 0x000fc80000410000 */
[----:B------:R-:W0:Y:S01]  /*2840*/  MUFU.TANH R62, R62 ;  /* 0x0000003e003e7308 */ /* 0x000e220000002400 */
[----:B-1----:R-:W-:-:S04]  /*2850*/  VIADDMNMX R3, R3, R88, R91, PT ;  /* 0x0000005803037246 */ /* 0x002fc8000380015b */
[----:B------:R-:W-:-:S03]  /*2860*/  ISETP.GT.AND P5, PT, R3, RZ, PT ;  /* 0x000000ff0300720c */ /* 0x000fc60003fa4270 */
[----:B------:R-:W1:Y:S01]  /*2870*/  MUFU.TANH R84, R84 ;  /* 0x0000005400547308 */ /* 0x000e620000002400 */
[C---:B------:R-:W-:Y:S02]  /*2880*/  ISETP.GT.AND P6, PT, R3.reuse, 0x1, PT ;  /* 0x000000010300780c */ /* 0x040fe40003fc4270 */
[C---:B------:R-:W-:Y:S02]  /*2890*/  ISETP.GT.AND P3, PT, R3.reuse, 0x8, PT ;  /* 0x000000080300780c */ /* 0x040fe40003f64270 */
[----:B--2---:R-:W-:Y:S02]  /*28a0*/  FSEL R83, R90, -INF , P5 ;  /* 0xff8000005a537808 */ /* 0x004fe40002800000 */
[----:B---3--:R-:W-:Y:S01]  /*28b0*/  FSEL R85, R92, -INF , P6 ;  /* 0xff8000005c557808 */ /* 0x008fe20003000000 */
[----:B------:R-:W2:Y:S01]  /*28c0*/  MUFU.TANH R66, R66 ;  /* 0x0000004200427308 */ /* 0x000ea20000002400 */
[----:B------:R-:W-:Y:S02]  /*28d0*/  ISETP.GT.AND P4, PT, R3, 0x9, PT ;  /* 0x000000090300780c */ /* 0x000fe40003f84270 */
[----:B----4-:R-:W-:-:S02]  /*28e0*/  FSEL R87, R93, -INF , P3 ;  /* 0xff8000005d577808 */ /* 0x010fc40001800000 */
[----:B------:R-:W-:Y:S02]  /*28f0*/  FMNMX.FTZ R90, R83, R85, !PT ;  /* 0x00000055535a7209 */ /* 0x000fe40007810000 */
[----:B------:R-:W-:Y:S01]  /*2900*/  ISETP.GT.AND P5, PT, R3, 0x10, PT ;  /* 0x000000100300780c */ /* 0x000fe20003fa4270 */
[----:B------:R-:W3:Y:S01]  /*2910*/  MUFU.TANH R67, R67 ;  /* 0x0000004300437308 */ /* 0x000ee20000002400 */
[----:B-----5:R-:W-:Y:S01]  /*2920*/  FSEL R97, R97, -INF , P4 ;  /* 0xff80000061617808 */ /* 0x020fe20002000000 */
[----:B------:R-:W-:Y:S02]  /*2930*/  WARPGROUP.DEPBAR.LE gsb0, 0x0 ;  /* 0x00008000000079c5 */ /* 0x000fe40000010000 */
[----:B------:R-:W-:Y:S01]  /*2940*/  FMNMX.FTZ R92, R87, R90, !PT ;  /* 0x0000005a575c7209 */ /* 0x000fe20007810000 */
[----:B------:R-:W-:Y:S01]  /*2950*/  WARPGROUP.ARRIVE ;  /* 0x00000000000079c5 */ /* 0x000fe20000000000 */
[----:B------:R-:W-:Y:S01]  /*2960*/  ISETP.GT.AND P3, PT, R3, 0x11, PT ;  /* 0x000000110300780c */ /* 0x000fe20003f64270 */
[----:B------:R-:W-:Y:S01]  /*2970*/  FMUL.FTZ R90, R0, R42 ;  /* 0x0000002a005a7220 */ /* 0x000fe20000410000 */
[----:B------:R-:W-:Y:S01]  /*2980*/  FSEL R103, R94, -INF , P5 ;  /* 0xff8000005e677808 */ /* 0x000fe20002800000 */
[C---:B------:R-:W-:Y:S01]  /*2990*/  FMUL.FTZ R46, R0.reuse, R46 ;  /* 0x0000002e002e7220 */ /* 0x040fe20000410000 */
[----:B------:R-:W-:Y:S01]  /*29a0*/  FMNMX.FTZ R92, R97, R92, !PT ;  /* 0x0000005c615c7209 */ /* 0x000fe20007810000 */
[----:B------:R-:W-:Y:S01]  /*29b0*/  QGMMA.64x32x32.F32.E4M3.E4M3 R24, gdesc[UR4], R24, gsb0 ;  /* 0x00600000041879f3 */ /* 0x000fe20008000818 */
[----:B------:R-:W-:Y:S01]  /*29c0*/  ISETP.GT.AND P4, PT, R3, 0x18, PT ;  /* 0x000000180300780c */ /* 0x000fe20003f84270 */
[C---:B------:R-:W-:Y:S01]  /*29d0*/  FMUL.FTZ R50, R0.reuse, R50 ;  /* 0x0000003200327220 */ /* 0x040fe20000410000 */
[----:B------:R-:W-:Y:S01]  /*29e0*/  FSEL R99, R99, -INF , P3 ;  /* 0xff80000063637808 */ /* 0x000fe20001800000 */
[C---:B------:R-:W-:Y:S01]  /*29f0*/  FMUL.FTZ R94, R0.reuse, R47 ;  /* 0x0000002f005e7220 */ /* 0x040fe20000410000 */
[----:B------:R-:W-:Y:S01]  /*2a00*/  FMNMX.FTZ R42, R103, R92, !PT ;  /* 0x0000005c672a7209 */ /* 0x000fe20007810000 */
[C---:B------:R-:W-:Y:S01]  /*2a10*/  FMUL.FTZ R92, R0.reuse, R43 ;  /* 0x0000002b005c7220 */ /* 0x040fe20000410000 */
[----:B------:R-:W-:Y:S01]  /*2a20*/  ISETP.GT.AND P3, PT, R3, 0x19, PT ;  /* 0x000000190300780c */ /* 0x000fe20003f64270 */
[----:B------:R-:W4:Y:S01]  /*2a30*/  MUFU.TANH R70, R70 ;  /* 0x0000004600467308 */ /* 0x000f220000002400 */
[----:B------:R-:W-:Y:S01]  /*2a40*/  FSEL R101, R101, -INF , P4 ;  /* 0xff80000065657808 */ /* 0x000fe20002000000 */
[C---:B------:R-:W-:Y:S01]  /*2a50*/  FMUL.FTZ R51, R0.reuse, R51 ;  /* 0x0000003300337220 */ /* 0x040fe20000410000 */
[----:B------:R-:W-:Y:S01]  /*2a60*/  FMNMX.FTZ R42, R99, R42, !PT ;  /* 0x0000002a632a7209 */ /* 0x000fe20007810000 */
[C---:B------:R-:W-:Y:S01]  /*2a70*/  FMUL.FTZ R54, R0.reuse, R54 ;  /* 0x0000003600367220 */ /* 0x040fe20000410000 */
[----:B------:R-:W-:Y:S01]  /*2a80*/  ISETP.GT.AND P4, PT, R3, 0x20, PT ;  /* 0x000000200300780c */ /* 0x000fe20003f84270 */
[C---:B------:R-:W-:Y:S01]  /*2a90*/  FMUL.FTZ R55, R0.reuse, R55 ;  /* 0x0000003700377220 */ /* 0x040fe20000410000 */
[----:B------:R-:W-:Y:S01]  /*2aa0*/  FSEL R95, R95, -INF , P3 ;  /* 0xff8000005f5f7808 */ /* 0x000fe20001800000 */
[----:B------:R-:W5:Y:S01]  /*2ab0*/  MUFU.TANH R86, R86 ;  /* 0x0000005600567308 */ /* 0x000f620000002400 */
[----:B------:R-:W-:Y:S01]  /*2ac0*/  FMNMX.FTZ R42, R101, R42, !PT ;  /* 0x0000002a652a7209 */ /* 0x000fe20007810000 */
[C---:B------:R-:W-:Y:S01]  /*2ad0*/  FMUL.FTZ R40, R0.reuse, R40 ;  /* 0x0000002800287220 */ /* 0x040fe20000410000 */
[----:B------:R-:W-:Y:S01]  /*2ae0*/  ISETP.GT.AND P3, PT, R3, 0x21, PT ;  /* 0x000000210300780c */ /* 0x000fe20003f64270 */
[----:B------:R-:W-:Y:S01]  /*2af0*/  FMUL.FTZ R41, R0, R41 ;  /* 0x0000002900297220 */ /* 0x000fe20000410000 */
[----:B------:R-:W-:Y:S01]  /*2b00*/  FSEL R93, R74, -INF , P4 ;  /* 0xff8000004a5d7808 */ /* 0x000fe20002000000 */
[C---:B------:R-:W-:Y:S01]  /*2b10*/  FMUL.FTZ R48, R0.reuse, R48 ;  /* 0x0000003000307220 */ /* 0x040fe20000410000 */
[----:B------:R-:W-:Y:S01]  /*2b20*/  FMNMX.FTZ R42, R95, R42, !PT ;  /* 0x0000002a5f2a7209 */ /* 0x000fe20007810000 */
[----:B------:R0:W-:Y:S01]  /*2b30*/  MUFU.TANH R74, R46 ;  /* 0x0000002e004a7308 */ /* 0x0001e20000002400 */
[----:B------:R-:W-:Y:S01]  /*2b40*/  ISETP.GT.AND P4, PT, R3, 0x28, PT ;  /* 0x000000280300780c */ /* 0x000fe20003f84270 */
[C---:B------:R-:W-:Y:S01]  /*2b50*/  FMUL.FTZ R49, R0.reuse, R49 ;  /* 0x0000003100317220 */ /* 0x040fe20000410000 */
[----:B------:R-:W-:Y:S01]  /*2b60*/  FSEL R81, R81, -INF , P3 ;  /* 0xff80000051517808 */ /* 0x000fe20001800000 */
[C---:B------:R-:W-:Y:S01]  /*2b70*/  FMUL.FTZ R52, R0.reuse, R52 ;  /* 0x0000003400347220 */ /* 0x040fe20000410000 */
[----:B------:R-:W-:Y:S01]  /*2b80*/  FMNMX.FTZ R42, R93, R42, !PT ;  /* 0x0000002a5d2a7209 */ /* 0x000fe20007810000 */
[----:B------:R-:W-:Y:S01]  /*2b90*/  FMUL.FTZ R53, R0, R53 ;  /* 0x0000003500357220 */ /* 0x000fe20000410000 */
[----:B------:R-:W-:Y:S01]  /*2ba0*/  ISETP.GT.AND P3, PT, R3, 0x29, PT ;  /* 0x000000290300780c */ /* 0x000fe20003f64270 */
[----:B------:R-:W5:Y:S01]  /*2bb0*/  MUFU.TANH R90, R90 ;  /* 0x0000005a005a7308 */ /* 0x000f620000002400 */
[----:B------:R-:W-:Y:S01]  /*2bc0*/  FSEL R80, R80, -INF , P4 ;  /* 0xff80000050507808 */ /* 0x000fe20002000000 */
[----:B------:R-:W-:Y:S01]  /*2bd0*/  @UP0 ULDC UR6, c[0x0][0x44c] ;  /* 0x0001130000060ab9 */ /* 0x000fe20000000800 */
[----:B------:R-:W-:Y:S01]  /*2be0*/  FMNMX.FTZ R43, R81, R42, !PT ;  /* 0x0000002a512b7209 */ /* 0x000fe20007810000 */
[----:B------:R-:W-:Y:S01]  /*2bf0*/  UIMAD.WIDE.U32 UR6, UR40, UR6, URZ ;  /* 0x00000006280672a5 */ /* 0x000fe2000f8e003f */
[----:B------:R-:W-:-:S02]  /*2c00*/  ISETP.GT.AND P4, PT, R3, 0x30, PT ;  /* 0x000000300300780c */ /* 0x000fc40003f84270 */
[----:B------:R-:W-:Y:S01]  /*2c10*/  FSEL R79, R79, -INF , P3 ;  /* 0xff8000004f4f7808 */ /* 0x000fe20001800000 */
[----:B------:R-:W5:Y:S01]  /*2c20*/  MUFU.TANH R92, R92 ;  /* 0x0000005c005c7308 */ /* 0x000f620000002400 */
[----:B------:R-:W-:Y:S01]  /*2c30*/  FMNMX.FTZ R42, R80, R43, !PT ;  /* 0x0000002b502a7209 */ /* 0x000fe20007810000 */
[----:B------:R-:W-:Y:S01]  /*2c40*/  @UP0 USHF.R.U32.HI UR10, URZ, UR11, UR7 ;  /* 0x0000000b3f0a0299 */ /* 0x000fe20008011607 */
[----:B------:R-:W-:Y:S02]  /*2c50*/  ISETP.GT.AND P3, PT, R3, 0x31, PT ;  /* 0x000000310300780c */ /* 0x000fe40003f64270 */
[----:B------:R-:W-:Y:S01]  /*2c60*/  FSEL R71, R75, -INF , P4 ;  /* 0xff8000004b477808 */ /* 0x000fe20002000000 */
[----:B------:R-:W-:Y:S01]  /*2c70*/  UIADD3 UR6, UR10, UR50, -UR51 ;  /* 0x000000320a067290 */ /* 0x000fe2000fffe833 */
[----:B------:R-:W-:Y:S01]  /*2c80*/  FMNMX.FTZ R42, R79, R42, !PT ;  /* 0x0000002a4f2a7209 */ /* 0x000fe20007810000 */
[----:B------:R1:W-:Y:S01]  /*2c90*/  MUFU.TANH R75, R50 ;  /* 0x00000032004b7308 */ /* 0x0003e20000002400 */
[----:B------:R-:W-:Y:S01]  /*2ca0*/  ISETP.GT.AND P4, PT, R3, 0x38, PT ;  /* 0x000000380300780c */ /* 0x000fe20003f84270 */
[----:B------:R-:W-:Y:S01]  /*2cb0*/  UIMAD.WIDE UR6, UR6, 0x66666667, URZ ;  /* 0x66666667060678a5 */ /* 0x000fe2000f8e023f */
[----:B------:R-:W-:-:S02]  /*2cc0*/  FSEL R63, R77, -INF , P3 ;  /* 0xff8000004d3f7808 */ /* 0x000fc40001800000 */
[----:B------:R-:W-:Y:S01]  /*2cd0*/  FMNMX.FTZ R42, R71, R42, !PT ;  /* 0x0000002a472a7209 */ /* 0x000fe20007810000 */
[----:B------:R-:W-:Y:S01]  /*2ce0*/  USHF.R.U32.HI UR6, URZ, 0x1f, UR7 ;  /* 0x0000001f3f067899 */ /* 0x000fe20008011607 */
[----:B------:R-:W-:Y:S01]  /*2cf0*/  ISETP.GT.AND P3, PT, R3, 0x39, PT ;  /* 0x000000390300780c */ /* 0x000fe20003f64270 */
[----:B------:R-:W5:Y:S01]  /*2d00*/  MUFU.TANH R94, R94 ;  /* 0x0000005e005e7308 */ /* 0x000f620000002400 */
[----:B------:R-:W-:Y:S01]  /*2d10*/  FSEL R43, R78, -INF , P4 ;  /* 0xff8000004e2b7808 */ /* 0x000fe20002000000 */
[----:B------:R-:W-:Y:S01]  /*2d20*/  ULEA.HI.SX32 UR6, UR7, UR6, 0x1a ;  /* 0x0000000607067291 */ /* 0x000fe2000f8fd23f */
[----:B0-----:R-:W-:Y:S01]  /*2d30*/  FMNMX.FTZ R46, R63, R42, !PT ;  /* 0x0000002a3f2e7209 */ /* 0x001fe20007810000 */
[----:B------:R-:W-:Y:S02]  /*2d40*/  WARPGROUP.DEPBAR.LE gsb0, 0x0 ;  /* 0x00008000000079c5 */ /* 0x000fe40000010000 */
[----:B------:R-:W-:Y:S01]  /*2d50*/  ISETP.GT.AND P4, PT, R3, 0x40, PT ;  /* 0x000000400300780c */ /* 0x000fe20003f84270 */
[----:B------:R-:W-:Y:S01]  /*2d60*/  FMUL.FTZ R24, R0, R24 ;  /* 0x0000001800187220 */ /* 0x000fe20000410000 */
[----:B------:R-:W-:Y:S01]  /*2d70*/  FSEL R42, R82, -INF , P3 ;  /* 0xff800000522a7808 */ /* 0x000fe20001800000 */
[----:B------:R0:W5:Y:S01]  /*2d80*/  MUFU.TANH R78, R51 ;  /* 0x00000033004e7308 */ /* 0x0001620000002400 */
[----:B------:R-:W-:Y:S01]  /*2d90*/  FMNMX.FTZ R77, R43, R46, !PT ;  /* 0x0000002e2b4d7209 */ /* 0x000fe20007810000 */
[C---:B------:R-:W-:Y:S01]  /*2da0*/  FMUL.FTZ R25, R0.reuse, R25 ;  /* 0x0000001900197220 */ /* 0x040fe20000410000 */
[----:B------:R-:W-:Y:S01]  /*2db0*/  ISETP.GT.AND P3, PT, R3, 0x41, PT ;  /* 0x000000410300780c */ /* 0x000fe20003f64270 */
[----:B------:R-:W-:Y:S01]  /*2dc0*/  FMUL.FTZ R28, R0, R28 ;  /* 0x0000001c001c7220 */ /* 0x000fe20000410000 */
[----:B------:R-:W-:Y:S01]  /*2dd0*/  FSEL R47, R58, -INF , P4 ;  /* 0xff8000003a2f7808 */ /* 0x000fe20002000000 */
[----:B------:R-:W-:Y:S01]  /*2de0*/  FMUL.FTZ R58, R0, R26 ;  /* 0x0000001a003a7220 */ /* 0x000fe20000410000 */
[----:B-1----:R-:W-:Y:S01]  /*2df0*/  FMNMX.FTZ R50, R42, R77, !PT ;  /* 0x0000004d2a327209 */ /* 0x002fe20007810000 */
[----:B------:R-:W-:Y:S01]  /*2e00*/  MUFU.TANH R82, R55 ;  /* 0x0000003700527308 */ /* 0x000fe20000002400 */
[----:B------:R-:W-:Y:S01]  /*2e10*/  FSEL R46, R59, -INF , P3 ;  /* 0xff8000003b2e7808 */ /* 0x000fe20001800000 */
[C---:B------:R-:W-:Y:S01]  /*2e20*/  FMUL.FTZ R29, R0.reuse, R29 ;  /* 0x0000001d001d7220 */ /* 0x040fe20000410000 */
[----:B------:R-:W-:Y:S01]  /*2e30*/  ISETP.GT.AND P4, PT, R3, 0x48, PT ;  /* 0x000000480300780c */ /* 0x000fe20003f84270 */
[C---:B------:R-:W-:Y:S01]  /*2e40*/  FMUL.FTZ R32, R0.reuse, R32 ;  /* 0x0000002000207220 */ /* 0x040fe20000410000 */
[----:B------:R-:W-:Y:S01]  /*2e50*/  FMNMX.FTZ R59, R47, R50, !PT ;  /* 0x000000322f3b7209 */ /* 0x000fe20007810000 */
[----:B------:R-:W-:Y:S01]  /*2e60*/  FMUL.FTZ R33, R0, R33 ;  /* 0x0000002100217220 */ /* 0x000fe20000410000 */
[C---:B------:R-:W-:Y:S01]  /*2e70*/  ISETP.GT.AND P3, PT, R3.reuse, 0x49, PT ;  /* 0x000000490300780c */ /* 0x040fe20003f64270 */
[----:B------:R2:W1:Y:S01]  /*2e80*/  MUFU.TANH R77, R54 ;  /* 0x00000036004d7308 */ /* 0x0004620000002400 */
[----:B------:R-:W-:Y:S01]  /*2e90*/  FSEL R50, R62, -INF , P4 ;  /* 0xff8000003e327808 */ /* 0x000fe20002000000 */
[----:B------:R-:W-:Y:S01]  /*2ea0*/  FMUL.FTZ R37, R0, R37 ;  /* 0x0000002500257220 */ /* 0x000fe20000410000 */
[----:B------:R-:W-:Y:S01]  /*2eb0*/  FMNMX.FTZ R59, R46, R59, !PT ;  /* 0x0000003b2e3b7209 */ /* 0x000fe20007810000 */
[----:B------:R-:W-:Y:S01]  /*2ec0*/  UISETP.LT.AND UP1, UPT, UR43, UR6, UPT ;  /* 0x000000062b00728c */ /* 0x000fe2000bf21270 */
[----:B------:R-:W-:-:S02]  /*2ed0*/  ISETP.GT.AND P4, PT, R3, 0x50, PT ;  /* 0x000000500300780c */ /* 0x000fc40003f84270 */
[----:B0-----:R-:W-:Y:S01]  /*2ee0*/  FSEL R51, R84, -INF , P3 ;  /* 0xff80000054337808 */ /* 0x001fe20001800000 */
[----:B------:R-:W-:Y:S01]  /*2ef0*/  MUFU.TANH R2, R2 ;  /* 0x0000000200027308 */ /* 0x000fe20000002400 */
[----:B------:R-:W-:Y:S01]  /*2f00*/  FMNMX.FTZ R62, R50, R59, !PT ;  /* 0x0000003b323e7209 */ /* 0x000fe20007810000 */
[----:B------:R-:W-:Y:S01]  /*2f10*/  USEL UR25, UR43, UR6, !UP1 ;  /* 0x000000062b197287 */ /* 0x000fe2000c800000 */
[----:B------:R-:W-:Y:S02]  /*2f20*/  ISETP.GT.AND P3, PT, R3, 0x51, PT ;  /* 0x000000510300780c */ /* 0x000fe40003f64270 */
[----:B--2---:R-:W-:Y:S01]  /*2f30*/  FSEL R54, R66, -INF , P4 ;  /* 0xff80000042367808 */ /* 0x004fe20002000000 */
[----:B------:R-:W-:Y:S01]  /*2f40*/  UISETP.GE.AND UP1, UPT, UR20, UR25, UPT ;  /* 0x000000191400728c */ /* 0x000fe2000bf26270 */
[----:B------:R-:W-:Y:S01]  /*2f50*/  FMNMX.FTZ R59, R51, R62, !PT ;  /* 0x0000003e333b7209 */ /* 0x000fe20007810000 */
[----:B------:R0:W2:Y:S01]  /*2f60*/  MUFU.TANH R84, R58 ;  /* 0x0000003a00547308 */ /* 0x0000a20000002400 */
[----:B---3--:R-:W-:-:S02]  /*2f70*/  FSEL R26, R67, -INF , P3 ;  /* 0xff800000431a7808 */ /* 0x008fc40001800000 */
[C---:B------:R-:W-:Y:S02]  /*2f80*/  ISETP.GT.AND P4, PT, R3.reuse, 0x58, PT ;  /* 0x000000580300780c */ /* 0x040fe40003f84270 */
[----:B------:R-:W-:Y:S01]  /*2f90*/  FMNMX.FTZ R67, R54, R59, !PT ;  /* 0x0000003b36437209 */ /* 0x000fe20007810000 */
[----:B------:R-:W-:Y:S01]  /*2fa0*/  FMUL.FTZ R59, R0, R27 ;  /* 0x0000001b003b7220 */ /* 0x000fe20000410000 */
[C---:B------:R-:W-:Y:S01]  /*2fb0*/  ISETP.GT.AND P3, PT, R3.reuse, 0x59, PT ;  /* 0x000000590300780c */ /* 0x040fe20003f64270 */
[----:B------:R-:W-:Y:S01]  /*2fc0*/  MUFU.TANH R5, R5 ;  /* 0x0000000500057308 */ /* 0x000fe20000002400 */
[----:B----4-:R-:W-:Y:S02]  /*2fd0*/  FSEL R27, R70, -INF , P4 ;  /* 0xff800000461b7808 */ /* 0x010fe40002000000 */
[----:B------:R-:W-:Y:S02]  /*2fe0*/  FMNMX.FTZ R62, R26, R67, !PT ;  /* 0x000000431a3e7209 */ /* 0x000fe40007810000 */
[----:B------:R-:W-:-:S02]  /*2ff0*/  ISETP.GT.AND P4, PT, R3, 0x60, PT ;  /* 0x000000600300780c */ /* 0x000fc40003f84270 */
[----:B-----5:R-:W-:Y:S01]  /*3000*/  FSEL R55, R86, -INF , P3 ;  /* 0xff80000056377808 */ /* 0x020fe20001800000 */
[----:B------:R3:W4:Y:S01]  /*3010*/  MUFU.TANH R96, R59 ;  /* 0x0000003b00607308 */ /* 0x0007220000002400 */
[----:B------:R-:W-:Y:S01]  /*3020*/  FMNMX.FTZ R66, R27, R62, !PT ;  /* 0x0000003e1b427209 */ /* 0x000fe20007810000 */
[----:B------:R-:W-:Y:S01]  /*3030*/  FMUL.FTZ R62, R0, R30 ;  /* 0x0000001e003e7220 */ /* 0x000fe20000410000 */
[----:B------:R-:W-:Y:S02]  /*3040*/  ISETP.GT.AND P3, PT, R3, 0x61, PT ;  /* 0x000000610300780c */ /* 0x000fe40003f64270 */
[----:B------:R-:W-:Y:S02]  /*3050*/  FSEL R30, R90, -INF , P4 ;  /* 0xff8000005a1e7808 */ /* 0x000fe40002000000 */
[----:B------:R-:W-:Y:S01]  /*3060*/  FMNMX.FTZ R67, R55, R66, !PT ;  /* 0x0000004237437209 */ /* 0x000fe20007810000 */
[----:B------:R-:W-:Y:S01]  /*3070*/  FMUL.FTZ R66, R0, R31 ;  /* 0x0000001f00427220 */ /* 0x000fe20000410000 */
[----:B------:R-:W-:Y:S01]  /*3080*/  ISETP.GT.AND P4, PT, R3, 0x68, PT ;  /* 0x000000680300780c */ /* 0x000fe20003f84270 */
[----:B------:R5:W4:Y:S01]  /*3090*/  MUFU.TANH R86, R62 ;  /* 0x0000003e00567308 */ /* 0x000b220000002400 */
[----:B0-----:R-:W-:-:S02]  /*30a0*/  FSEL R58, R92, -INF , P3 ;  /* 0xff8000005c3a7808 */ /* 0x001fc40001800000 */
[----:B------:R-:W-:Y:S02]  /*30b0*/  FMNMX.FTZ R67, R30, R67, !PT ;  /* 0x000000431e437209 */ /* 0x000fe40007810000 */
[C---:B------:R-:W-:Y:S02]  /*30c0*/  ISETP.GT.AND P3, PT, R3.reuse, 0x69, PT ;  /* 0x000000690300780c */ /* 0x040fe40003f64270 */
[----:B------:R-:W-:Y:S01]  /*30d0*/  FSEL R31, R74, -INF , P4 ;  /* 0xff8000004a1f7808 */ /* 0x000fe20002000000 */
[----:B------:R0:W4:Y:S01]  /*30e0*/  MUFU.TANH R90, R66 ;  /* 0x00000042005a7308 */ /* 0x0001220000002400 */
[----:B------:R-:W-:Y:S01]  /*30f0*/  FMNMX.FTZ R70, R58, R67, !PT ;  /* 0x000000433a467209 */ /* 0x000fe20007810000 */
[----:B------:R-:W-:Y:S01]  /*3100*/  FMUL.FTZ R67, R0, R34 ;  /* 0x0000002200437220 */ /* 0x000fe20000410000 */
[----:B------:R-:W-:Y:S02]  /*3110*/  ISETP.GT.AND P4, PT, R3, 0x70, PT ;  /* 0x000000700300780c */ /* 0x000fe40003f84270 */
[----:B---3--:R-:W-:-:S02]  /*3120*/  FSEL R59, R94, -INF , P3 ;  /* 0xff8000005e3b7808 */ /* 0x008fc40001800000 */
[----:B------:R-:W-:Y:S01]  /*3130*/  FMNMX.FTZ R70, R31, R70, !PT ;  /* 0x000000461f467209 */ /* 0x000fe20007810000 */
[----:B------:R4:W3:Y:S01]  /*3140*/  MUFU.TANH R92, R67 ;  /* 0x00000043005c7308 */ /* 0x0008e20000002400 */
[----:B-----5:R-:W-:Y:S02]  /*3150*/  FSEL R62, R75, -INF , P4 ;  /* 0xff8000004b3e7808 */ /* 0x020fe40002000000 */
[----:B------:R-:W-:Y:S02]  /*3160*/  ISETP.GT.AND P3, PT, R3, 0x71, PT ;  /* 0x000000710300780c */ /* 0x000fe40003f64270 */
[----:B------:R-:W-:Y:S01]  /*3170*/  FMNMX.FTZ R75, R59, R70, !PT ;  /* 0x000000463b4b7209 */ /* 0x000fe20007810000 */
[----:B------:R-:W-:Y:S01]  /*3180*/  FMUL.FTZ R70, R0, R35 ;  /* 0x0000002300467220 */ /* 0x000fe20000410000 */
[----:B------:R-:W-:Y:S01]  /*3190*/  ISETP.GT.AND P4, PT, R3, 0x78, PT ;  /* 0x000000780300780c */ /* 0x000fe20003f84270 */
[----:B------:R-:W-:Y:S01]  /*31a0*/  MUFU.TANH R6, R6 ;  /* 0x0000000600067308 */ /* 0x000fe20000002400 */
[----:B------:R-:W-:-:S02]  /*31b0*/  FSEL R34, R78, -INF , P3 ;  /* 0xff8000004e227808 */ /* 0x000fc40001800000 */
[----:B------:R-:W-:Y:S02]  /*31c0*/  FMNMX.FTZ R75, R62, R75, !PT ;  /* 0x0000004b3e4b7209 */ /* 0x000fe40007810000 */
[----:B------:R-:W-:Y:S02]  /*31d0*/  ISETP.GT.AND P3, PT, R3, 0x79, PT ;  /* 0x000000790300780c */ /* 0x000fe40003f64270 */
[----:B-1----:R-:W-:Y:S01]  /*31e0*/  FSEL R35, R77, -INF , P4 ;  /* 0xff8000004d237808 */ /* 0x002fe20002000000 */
[----:B------:R1:W5:Y:S01]  /*31f0*/  MUFU.TANH R94, R70 ;  /* 0x00000046005e7308 */ /* 0x0003620000002400 */
[----:B------:R-:W-:Y:S01]  /*3200*/  FMNMX.FTZ R74, R34, R75, !PT ;  /* 0x0000004b224a7209 */ /* 0x000fe20007810000 */
[----:B------:R-:W-:Y:S01]  /*3210*/  FMUL.FTZ R77, R0, R39 ;  /* 0x00000027004d7220 */ /* 0x000fe20000410000 */
[----:B------:R-:W-:Y:S02]  /*3220*/  ISETP.GT.AND P4, PT, R3, 0x80, PT ;  /* 0x000000800300780c */ /* 0x000fe40003f84270 */
[----:B0-----:R-:W-:-:S02]  /*3230*/  FSEL R66, R82, -INF , P3 ;  /* 0xff80000052427808 */ /* 0x001fc40001800000 */
[----:B------:R-:W-:Y:S01]  /*3240*/  FMNMX.FTZ R75, R35, R74, !PT ;  /* 0x0000004a234b7209 */ /* 0x000fe20007810000 */
[----:B------:R-:W-:Y:S01]  /*3250*/  FMUL.FTZ R74, R0, R38 ;  /* 0x00000026004a7220 */ /* 0x000fe20000410000 */
[C---:B------:R-:W-:Y:S01]  /*3260*/  ISETP.GT.AND P3, PT, R3.reuse, 0x81, PT ;  /* 0x000000810300780c */ /* 0x040fe20003f64270 */
[----:B------:R-:W-:Y:S01]  /*3270*/  MUFU.TANH R77, R77 ;  /* 0x0000004d004d7308 */ /* 0x000fe20000002400 */
[----:B--2---:R-:W-:Y:S02]  /*3280*/  FSEL R38, R84, -INF , P4 ;  /* 0xff80000054267808 */ /* 0x004fe40002000000 */
[----:B------:R-:W-:Y:S02]  /*3290*/  FMNMX.FTZ R75, R66, R75, !PT ;  /* 0x0000004b424b7209 */ /* 0x000fe40007810000 */
[C---:B------:R-:W-:Y:S02]  /*32a0*/  ISETP.GT.AND P4, PT, R3.reuse, 0x88, PT ;  /* 0x000000880300780c */ /* 0x040fe40003f84270 */
[----:B----4-:R-:W-:Y:S01]  /*32b0*/  FSEL R67, R96, -INF , P3 ;  /* 0xff80000060437808 */ /* 0x010fe20001800000 */
[----:B------:R3:W0:Y:S01]  /*32c0*/  MUFU.TANH R82, R74 ;  /* 0x0000004a00527308 */ /* 0x0006220000002400 */
[----:B------:R-:W-:Y:S01]  /*32d0*/  FMNMX.FTZ R78, R38, R75, !PT ;  /* 0x0000004b264e7209 */ /* 0x000fe20007810000 */
[----:B------:R-:W-:Y:S01]  /*32e0*/  FMUL.FTZ R75, R0, R44 ;  /* 0x0000002c004b7220 */ /* 0x000fe20000410000 */
[----:B------:R-:W-:-:S02]  /*32f0*/  ISETP.GT.AND P3, PT, R3, 0x89, PT ;  /* 0x000000890300780c */ /* 0x000fc40003f64270 */
[----:B------:R-:W-:Y:S02]  /*3300*/  FSEL R39, R86, -INF , P4 ;  /* 0xff80000056277808 */ /* 0x000fe40002000000 */
[----:B------:R-:W-:Y:S01]  /*3310*/  FMNMX.FTZ R78, R67, R78, !PT ;  /* 0x0000004e434e7209 */ /* 0x000fe20007810000 */
[----:B------:R-:W-:Y:S01]  /*3320*/  MUFU.TANH R7, R7 ;  /* 0x0000000700077308 */ /* 0x000fe20000002400 */
[----:B------:R-:W-:Y:S02]  /*3330*/  ISETP.GT.AND P4, PT, R3, 0x90, PT ;  /* 0x000000900300780c */ /* 0x000fe40003f84270 */
[----:B-1----:R-:W-:Y:S02]  /*3340*/  FSEL R70, R90, -INF , P3 ;  /* 0xff8000005a467808 */ /* 0x002fe40001800000 */
[----:B------:R-:W-:Y:S01]  /*3350*/  FMNMX.FTZ R105, R39, R78, !PT ;  /* 0x0000004e27697209 */ /* 0x000fe20007810000 */
[----:B------:R-:W-:Y:S01]  /*3360*/  FMUL.FTZ R78, R0, R45 ;  /* 0x0000002d004e7220 */ /* 0x000fe20000410000 */
[----:B------:R-:W-:Y:S01]  /*3370*/  ISETP.GT.AND P3, PT, R3, 0x91, PT ;  /* 0x000000910300780c */ /* 0x000fe20003f64270 */
[----:B------:R-:W1:Y:S01]  /*3380*/  MUFU.TANH R9, R9 ;  /* 0x0000000900097308 */ /* 0x000e620000002400 */
[----:B---3--:R-:W-:-:S02]  /*3390*/  FSEL R74, R92, -INF , P4 ;  /* 0xff8000005c4a7808 */ /* 0x008fc40002000000 */
[----:B------:R-:W-:Y:S02]  /*33a0*/  FMNMX.FTZ R105, R70, R105, !PT ;  /* 0x0000006946697209 */ /* 0x000fe40007810000 */
[C---:B------:R-:W-:Y:S02]  /*33b0*/  ISETP.GT.AND P4, PT, R3.reuse, 0x98, PT ;  /* 0x000000980300780c */ /* 0x040fe40003f84270 */
[----:B-----5:R-:W-:Y:S01]  /*33c0*/  FSEL R44, R94, -INF , P3 ;  /* 0xff8000005e2c7808 */ /* 0x020fe20001800000 */
[----:B------:R-:W-:Y:S01]  /*33d0*/  MUFU.TANH R10, R10 ;  /* 0x0000000a000a7308 */ /* 0x000fe20000002400 */
[----:B------:R-:W-:Y:S02]  /*33e0*/  FMNMX.FTZ R105, R74, R105, !PT ;  /* 0x000000694a697209 */ /* 0x000fe40007810000 */
[----:B0-----:R-:W-:Y:S02]  /*33f0*/  FSEL R45, R82, -INF , P4 ;  /* 0xff800000522d7808 */ /* 0x001fe40002000000 */
[----:B------:R-:W-:-:S02]  /*3400*/  ISETP.GT.AND P3, PT, R3, 0x99, PT ;  /* 0x000000990300780c */ /* 0x000fc40003f64270 */
[----:B------:R-:W-:Y:S01]  /*3410*/  FMNMX.FTZ R82, R44, R105, !PT ;  /* 0x000000692c527209 */ /* 0x000fe20007810000 */
[----:B------:R-:W0:Y:S01]  /*3420*/  MUFU.TANH R11, R11 ;  /* 0x0000000b000b7308 */ /* 0x000e220000002400 */
[----:B------:R-:W-:Y:S02]  /*3430*/  FSEL R77, R77, -INF , P3 ;  /* 0xff8000004d4d7808 */ /* 0x000fe40001800000 */
[----:B------:R-:W-:Y:S02]  /*3440*/  FMNMX.FTZ R82, R45, R82, !PT ;  /* 0x000000522d527209 */ /* 0x000fe40007810000 */
[----:B------:R-:W-:Y:S02]  /*3450*/  VIADDMNMX R88, R89, R88, R91, PT ;  /* 0x0000005859587246 */ /* 0x000fe4000380015b */
[----:B------:R-:W-:Y:S01]  /*3460*/  FMNMX.FTZ R82, R77, R82, !PT ;  /* 0x000000524d527209 */ /* 0x000fe20007810000 */
[----:B------:R-:W-:Y:S01]  /*3470*/  MUFU.TANH R12, R12 ;  /* 0x0000000c000c7308 */ /* 0x000fe20000002400 */
[----:B------:R-:W-:-:S02]  /*3480*/  ISETP.GT.AND P4, PT, R88, 0x1, PT ;  /* 0x000000015800780c */ /* 0x000fc40003f84270 */
[----:B------:R-:W-:Y:S01]  /*3490*/  ISETP.GT.AND P5, PT, R88, 0x8, PT ;  /* 0x000000085800780c */ /* 0x000fe20003fa4270 */
[----:B------:R-:W2:Y:S01]  /*34a0*/  SHFL.BFLY PT, R3, R82, 0x2, 0x1f ;  /* 0x0c401f0052037f89 */ /* 0x000ea200000e0000 */
[----:B------:R-:W-:Y:S02]  /*34b0*/  FSEL R92, R5, -INF , P4 ;  /* 0xff800000055c7808 */ /* 0x000fe40002000000 */
[----:B------:R-:W-:Y:S01]  /*34c0*/  FSEL R6, R6, -INF , P5 ;  /* 0xff80000006067808 */ /* 0x000fe20002800000 */
[----:B------:R-:W3:Y:S01]  /*34d0*/  MUFU.TANH R13, R13 ;  /* 0x0000000d000d7308 */ /* 0x000ee20000002400 */
[----:B------:R-:W-:-:S04]  /*34e0*/  ISETP.GT.AND P4, PT, R88, 0x10, PT ;  /* 0x000000105800780c */ /* 0x000fc80003f84270 */
[----:B-1----:R-:W-:Y:S02]  /*34f0*/  FSEL R9, R9, -INF , P4 ;  /* 0xff80000009097808 */ /* 0x002fe40002000000 */
[C---:B------:R-:W-:Y:S01]  /*3500*/  ISETP.GT.AND P4, PT, R88.reuse, 0x18, PT ;  /* 0x000000185800780c */ /* 0x040fe20003f84270 */
[----:B------:R-:W1:Y:S03]  /*3510*/  MUFU.TANH R14, R14 ;  /* 0x0000000e000e7308 */ /* 0x000e660000002400 */
[----:B0-----:R-:W-:Y:S02]  /*3520*/  FSEL R11, R11, -INF , P4 ;  /* 0xff8000000b0b7808 */ /* 0x001fe40002000000 */
[----:B------:R-:W-:-:S03]  /*3530*/  ISETP.GT.AND P4, PT, R88, 0x20, PT ;  /* 0x000000205800780c */ /* 0x000fc60003f84270 */
[----:B------:R-:W0:Y:S01]  /*3540*/  MUFU.TANH R15, R15 ;  /* 0x0000000f000f7308 */ /* 0x000e220000002400 */
[----:B---3--:R-:W-:Y:S02]  /*3550*/  FSEL R13, R13, -INF , P4 ;  /* 0xff8000000d0d7808 */ /* 0x008fe40002000000 */
[----:B------:R-:W-:Y:S02]  /*3560*/  ISETP.GT.AND P4, PT, R88, 0x28, PT ;  /* 0x000000285800780c */ /* 0x000fe40003f84270 */
[----:B--2---:R-:W-:Y:S01]  /*3570*/  FMNMX.FTZ R84, R82, R3, !PT ;  /* 0x0000000352547209 */ /* 0x004fe20007810000 */
[----:B------:R-:W-:Y:S02]  /*3580*/  FMUL.FTZ R82, R0, R36 ;  /* 0x0000002400527220 */ /* 0x000fe40000410000 */
[----:B------:R-:W2:Y:S02]  /*3590*/  MUFU.TANH R20, R20 ;  /* 0x0000001400147308 */ /* 0x000ea40000002400 */
[----:B------:R-:W3:Y:S06]  /*35a0*/  SHFL.BFLY PT, R3, R84, 0x1, 0x1f ;  /* 0x0c201f0054037f89 */ /* 0x000eec00000e0000 */
[----:B------:R-:W4:Y:S08]  /*35b0*/  MUFU.TANH R21, R21 ;  /* 0x0000001500157308 */ /* 0x000f300000002400 */
[----:B------:R-:W5:Y:S08]  /*35c0*/  MUFU.TANH R72, R72 ;  /* 0x0000004800487308 */ /* 0x000f700000002400 */
[----:B------:R-:W5:Y:S01]  /*35d0*/  MUFU.TANH R73, R73 ;  /* 0x0000004900497308 */ /* 0x000f620000002400 */
[----:B---3--:R-:W-:Y:S01]  /*35e0*/  FMNMX.FTZ R3, R84, R3, !PT ;  /* 0x0000000354037209 */ /* 0x008fe20007810000 */
[----:B------:R-:W-:-:S03]  /*35f0*/  IMAD.U32 R84, RZ, RZ, UR21 ;  /* 0x00000015ff547e24 */ /* 0x000fc6000f8e00ff */
[C---:B------:R-:W-:Y:S01]  /*3600*/  FSETP.NEU.FTZ.AND P3, PT, R3.reuse, -INF , PT ;  /* 0xff8000000300780b */ /* 0x040fe20003f7d000 */
[----:B------:R-:W-:-:S02]  /*3610*/  FFMA.FTZ R36, R3, R84, -8 ;  /* 0xc100000003247423 */ /* 0x000fc40000010054 */
[----:B------:R-:W3:Y:S03]  /*3620*/  MUFU.TANH R76, R76 ;  /* 0x0000004c004c7308 */ /* 0x000ee60000002400 */
[----:B------:R-:W-:Y:S02]  /*3630*/  FSEL R36, R36, RZ, P3 ;  /* 0x000000ff24247208 */ /* 0x000fe40001800000 */
[----:B------:R-:W-:-:S03]  /*3640*/  ISETP.GT.AND P3, PT, R88, RZ, PT ;  /* 0x000000ff5800720c */ /* 0x000fc60003f64270 */
[----:B------:R-:W3:Y:S01]  /*3650*/  MUFU.TANH R56, R56 ;  /* 0x0000003800387308 */ /* 0x000ee20000002400 */
[----:B------:R-:W-:-:S01]  /*3660*/  FFMA.FTZ R96, R81, UR21, -R36 ;  /* 0x0000001551607c23 */ /* 0x000fc20008010824 */
[----:B------:R-:W-:Y:S01]  /*3670*/  FSEL R89, R2, -INF , P3 ;  /* 0xff80000002597808 */ /* 0x000fe20001800000 */
[----:B------:R-:W-:-:S01]  /*3680*/  FFMA.FTZ R98, R79, UR21, -R36 ;  /* 0x000000154f627c23 */ /* 0x000fc20008010824 */
[----:B------:R-:W-:Y:S01]  /*3690*/  ISETP.GT.AND P3, PT, R88, 0x9, PT ;  /* 0x000000095800780c */ /* 0x000fe20003f64270 */
[----:B------:R-:W-:-:S01]  /*36a0*/  FFMA.FTZ R83, R83, UR21, -R36 ;  /* 0x0000001553537c23 */ /* 0x000fc20008010824 */
[----:B------:R-:W-:Y:S01]  /*36b0*/  FMNMX.FTZ R91, R89, R92, !PT ;  /* 0x0000005c595b7209 */ /* 0x000fe20007810000 */
[----:B------:R-:W-:-:S01]  /*36c0*/  FFMA.FTZ R84, R85, UR21, -R36 ;  /* 0x0000001555547c23 */ /* 0x000fc20008010824 */
[----:B------:R-:W-:Y:S01]  /*36d0*/  FSEL R7, R7, -INF , P3 ;  /* 0xff80000007077808 */ /* 0x000fe20001800000 */
[----:B------:R-:W3:Y:S01]  /*36e0*/  MUFU.TANH R57, R57 ;  /* 0x0000003900397308 */ /* 0x000ee20000002400 */
[----:B------:R-:W-:Y:S01]  /*36f0*/  FMNMX.FTZ R2, R6, R91, !PT ;  /* 0x0000005b06027209 */ /* 0x000fe20007810000 */
[--C-:B------:R-:W-:Y:S01]  /*3700*/  FFMA.FTZ R91, R93, UR21, -R36.reuse ;  /* 0x000000155d5b7c23 */ /* 0x100fe20008010824 */
[----:B------:R-:W-:Y:S01]  /*3710*/  ISETP.GT.AND P3, PT, R88, 0x11, PT ;  /* 0x000000115800780c */ /* 0x000fe20003f64270 */
[--C-:B------:R-:W-:Y:S01]  /*3720*/  FFMA.FTZ R85, R87, UR21, -R36.reuse ;  /* 0x0000001557557c23 */ /* 0x100fe20008010824 */
[----:B------:R-:W-:Y:S01]  /*3730*/  FMNMX.FTZ R2, R7, R2, !PT ;  /* 0x0000000207027209 */ /* 0x000fe20007810000 */
[--C-:B------:R-:W-:Y:S01]  /*3740*/  FFMA.FTZ R86, R97, UR21, -R36.reuse ;  /* 0x0000001561567c23 */ /* 0x100fe20008010824 */
        /* <DEDUP_REMOVED lines=16> */
[----:B-1----:R-:W-:Y:S01]  /*3850*/  FSEL R14, R14, -INF , P3 ;  /* 0xff8000000e0e7808 */ /* 0x002fe20001800000 */
[----:B------:R-:W1:Y:S01]  /*3860*/  MUFU.TANH R64, R64 ;  /* 0x0000004000407308 */ /* 0x000e620000002400 */
[----:B------:R-:W-:Y:S01]  /*3870*/  FMNMX.FTZ R81, R13, R2, !PT ;  /* 0x000000020d517209 */ /* 0x000fe20007810000 */
[--C-:B------:R-:W-:Y:S01]  /*3880*/  FFMA.FTZ R43, R43, UR21, -R36.reuse ;  /* 0x000000152b2b7c23 */ /* 0x100fe20008010824 */
[----:B------:R-:W-:Y:S01]  /*3890*/  ISETP.GT.AND P3, PT, R88, 0x29, PT ;  /* 0x000000295800780c */ /* 0x000fe20003f64270 */
[--C-:B------:R-:W-:Y:S01]  /*38a0*/  FFMA.FTZ R42, R42, UR21, -R36.reuse ;  /* 0x000000152a2a7c23 */ /* 0x100fe20008010824 */
[----:B0-----:R-:W-:Y:S01]  /*38b0*/  FSEL R80, R15, -INF , P4 ;  /* 0xff8000000f507808 */ /* 0x001fe20002000000 */
[--C-:B------:R-:W-:Y:S01]  /*38c0*/  FFMA.FTZ R47, R47, UR21, -R36.reuse ;  /* 0x000000152f2f7c23 */ /* 0x100fe20008010824 */
[----:B------:R-:W-:Y:S01]  /*38d0*/  FMNMX.FTZ R81, R14, R81, !PT ;  /* 0x000000510e517209 */ /* 0x000fe20007810000 */
[----:B------:R-:W0:Y:S01]  /*38e0*/  MUFU.TANH R65, R65 ;  /* 0x0000004100417308 */ /* 0x000e220000002400 */
[----:B------:R-:W-:Y:S01]  /*38f0*/  ISETP.GT.AND P4, PT, R88, 0x30, PT ;  /* 0x000000305800780c */ /* 0x000fe20003f84270 */
[--C-:B------:R-:W-:Y:S01]  /*3900*/  FFMA.FTZ R46, R46, UR21, -R36.reuse ;  /* 0x000000152e2e7c23 */ /* 0x100fe20008010824 */
[----:B--2---:R-:W-:Y:S01]  /*3910*/  FSEL R20, R20, -INF , P3 ;  /* 0xff80000014147808 */ /* 0x004fe20001800000 */
[--C-:B------:R-:W-:Y:S01]  /*3920*/  FFMA.FTZ R50, R50, UR21, -R36.reuse ;  /* 0x0000001532327c23 */ /* 0x100fe20008010824 */
[----:B------:R-:W-:Y:S01]  /*3930*/  FMNMX.FTZ R81, R80, R81, !PT ;  /* 0x0000005150517209 */ /* 0x000fe20007810000 */
[--C-:B------:R-:W-:Y:S01]  /*3940*/  FFMA.FTZ R51, R51, UR21, -R36.reuse ;  /* 0x0000001533337c23 */ /* 0x100fe20008010824 */
[----:B------:R-:W-:Y:S01]  /*3950*/  ISETP.GT.AND P3, PT, R88, 0x31, PT ;  /* 0x000000315800780c */ /* 0x000fe20003f64270 */
[----:B------:R-:W2:Y:S01]  /*3960*/  MUFU.TANH R68, R68 ;  /* 0x0000004400447308 */ /* 0x000ea20000002400 */
[----:B----4-:R-:W-:Y:S01]  /*3970*/  FSEL R21, R21, -INF , P4 ;  /* 0xff80000015157808 */ /* 0x010fe20002000000 */
[--C-:B------:R-:W-:Y:S01]  /*3980*/  FFMA.FTZ R54, R54, UR21, -R36.reuse ;  /* 0x0000001536367c23 */ /* 0x100fe20008010824 */
[----:B------:R-:W-:Y:S01]  /*3990*/  FMNMX.FTZ R2, R20, R81, !PT ;  /* 0x0000005114027209 */ /* 0x000fe20007810000 */
[--C-:B------:R-:W-:Y:S01]  /*39a0*/  FFMA.FTZ R81, R63, UR21, -R36.reuse ;  /* 0x000000153f517c23 */ /* 0x100fe20008010824 */
[----:B------:R-:W-:Y:S01]  /*39b0*/  ISETP.GT.AND P4, PT, R88, 0x38, PT ;  /* 0x000000385800780c */ /* 0x000fe20003f84270 */
[--C-:B------:R-:W-:Y:S01]  /*39c0*/  FFMA.FTZ R30, R30, UR21, -R36.reuse ;  /* 0x000000151e1e7c23 */ /* 0x100fe20008010824 */
[----:B-----5:R-:W-:Y:S01]  /*39d0*/  FSEL R72, R72, -INF , P3 ;  /* 0xff80000048487808 */ /* 0x020fe20001800000 */
[----:B------:R-:W4:Y:S01]  /*39e0*/  MUFU.TANH R69, R69 ;  /* 0x0000004500457308 */ /* 0x000f220000002400 */
[----:B------:R-:W-:Y:S01]  /*39f0*/  FMNMX.FTZ R79, R21, R2, !PT ;  /* 0x00000002154f7209 */ /* 0x000fe20007810000 */
[--C-:B------:R-:W-:Y:S01]  /*3a00*/  FFMA.FTZ R31, R31, UR21, -R36.reuse ;  /* 0x000000151f1f7c23 */ /* 0x100fe20008010824 */
[----:B------:R-:W-:Y:S01]  /*3a10*/  ISETP.GT.AND P3, PT, R88, 0x39, PT ;  /* 0x000000395800780c */ /* 0x000fe20003f64270 */
[--C-:B------:R-:W-:Y:S01]  /*3a20*/  FFMA.FTZ R34, R34, UR21, -R36.reuse ;  /* 0x0000001522227c23 */ /* 0x100fe20008010824 */
[----:B------:R-:W-:Y:S01]  /*3a30*/  FSEL R73, R73, -INF , P4 ;  /* 0xff80000049497808 */ /* 0x000fe20002000000 */
[--C-:B------:R-:W-:Y:S01]  /*3a40*/  FFMA.FTZ R35, R35, UR21, -R36.reuse ;  /* 0x0000001523237c23 */ /* 0x100fe20008010824 */
[----:B------:R-:W-:Y:S01]  /*3a50*/  FMNMX.FTZ R2, R72, R79, !PT ;  /* 0x0000004f48027209 */ /* 0x000fe20007810000 */
[----:B------:R-:W5:Y:S01]  /*3a60*/  MUFU.TANH R40, R40 ;  /* 0x0000002800287308 */ /* 0x000f620000002400 */
[----:B------:R-:W-:Y:S01]  /*3a70*/  ISETP.GT.AND P4, PT, R88, 0x40, PT ;  /* 0x000000405800780c */ /* 0x000fe20003f84270 */
[--C-:B------:R-:W-:Y:S01]  /*3a80*/  FFMA.FTZ R38, R38, UR21, -R36.reuse ;  /* 0x0000001526267c23 */ /* 0x100fe20008010824 */
[----:B---3--:R-:W-:Y:S01]  /*3a90*/  FSEL R76, R76, -INF , P3 ;  /* 0xff8000004c4c7808 */ /* 0x008fe20001800000 */
[--C-:B------:R-:W-:Y:S01]  /*3aa0*/  FFMA.FTZ R67, R67, UR21, -R36.reuse ;  /* 0x0000001543437c23 */ /* 0x100fe20008010824 */
[----:B------:R-:W-:Y:S01]  /*3ab0*/  FMNMX.FTZ R79, R73, R2, !PT ;  /* 0x00000002494f7209 */ /* 0x000fe20007810000 */
[----:B------:R-:W-:Y:S01]  /*3ac0*/  FFMA.FTZ R39, R39, UR21, -R36 ;  /* 0x0000001527277c23 */ /* 0x000fe20008010824 */
[----:B------:R-:W-:Y:S01]  /*3ad0*/  ISETP.GT.AND P3, PT, R88, 0x41, PT ;  /* 0x000000415800780c */ /* 0x000fe20003f64270 */
[----:B------:R-:W3:Y:S01]  /*3ae0*/  MUFU.TANH R41, R41 ;  /* 0x0000002900297308 */ /* 0x000ee20000002400 */
[----:B------:R-:W-:-:S02]  /*3af0*/  FSEL R63, R56, -INF , P4 ;  /* 0xff800000383f7808 */ /* 0x000fc40002000000 */
[----:B------:R-:W-:Y:S02]  /*3b00*/  FMNMX.FTZ R2, R76, R79, !PT ;  /* 0x0000004f4c027209 */ /* 0x000fe40007810000 */
[C---:B------:R-:W-:Y:S02]  /*3b10*/  ISETP.GT.AND P4, PT, R88.reuse, 0x48, PT ;  /* 0x000000485800780c */ /* 0x040fe40003f84270 */
        /* <DEDUP_REMOVED lines=8> */
[----:B------:R-:W-:Y:S02]  /*3ba0*/  FSEL R61, R61, -INF , P3 ;  /* 0xff8000003d3d7808 */ /* 0x000fe40001800000 */
[----:B------:R-:W-:Y:S02]  /*3bb0*/  FMNMX.FTZ R2, R60, R79, !PT ;  /* 0x0000004f3c027209 */ /* 0x000fe40007810000 */
[----:B------:R-:W-:Y:S01]  /*3bc0*/  ISETP.GT.AND P3, PT, R88, 0x51, PT ;  /* 0x000000515800780c */ /* 0x000fe20003f64270 */
[----:B------:R-:W3:Y:S01]  /*3bd0*/  MUFU.TANH R48, R48 ;  /* 0x0000003000307308 */ /* 0x000ee20000002400 */
[----:B-1----:R-:W-:-:S02]  /*3be0*/  FSEL R64, R64, -INF , P4 ;  /* 0xff80000040407808 */ /* 0x002fc40002000000 */
[----:B------:R-:W-:Y:S02]  /*3bf0*/  FMNMX.FTZ R79, R61, R2, !PT ;  /* 0x000000023d4f7209 */ /* 0x000fe40007810000 */
[----:B------:R-:W-:Y:S02]  /*3c00*/  ISETP.GT.AND P4, PT, R88, 0x58, PT ;  /* 0x000000585800780c */ /* 0x000fe40003f84270 */
[----:B0-----:R-:W-:Y:S01]  /*3c10*/  FSEL R65, R65, -INF , P3 ;  /* 0xff80000041417808 */ /* 0x001fe20001800000 */
[----:B------:R-:W0:Y:S01]  /*3c20*/  MUFU.TANH R49, R49 ;  /* 0x0000003100317308 */ /* 0x000e220000002400 */
[----:B------:R-:W-:Y:S02]  /*3c30*/  FMNMX.FTZ R2, R64, R79, !PT ;  /* 0x0000004f40027209 */ /* 0x000fe40007810000 */
[----:B------:R-:W-:Y:S02]  /*3c40*/  ISETP.GT.AND P3, PT, R88, 0x59, PT ;  /* 0x000000595800780c */ /* 0x000fe40003f64270 */
[----:B--2---:R-:W-:-:S02]  /*3c50*/  FSEL R68, R68, -INF , P4 ;  /* 0xff80000044447808 */ /* 0x004fc40002000000 */
[----:B------:R-:W-:Y:S01]  /*3c60*/  FMNMX.FTZ R79, R65, R2, !PT ;  /* 0x00000002414f7209 */ /* 0x000fe20007810000 */
[----:B------:R-:W1:Y:S01]  /*3c70*/  MUFU.TANH R52, R52 ;  /* 0x0000003400347308 */ /* 0x000e620000002400 */
[----:B------:R-:W-:Y:S02]  /*3c80*/  ISETP.GT.AND P4, PT, R88, 0x60, PT ;  /* 0x000000605800780c */ /* 0x000fe40003f84270 */
[----:B----4-:R-:W-:Y:S02]  /*3c90*/  FSEL R69, R69, -INF , P3 ;  /* 0xff80000045457808 */ /* 0x010fe40001800000 */
[----:B------:R-:W-:Y:S02]  /*3ca0*/  FMNMX.FTZ R2, R68, R79, !PT ;  /* 0x0000004f44027209 */ /* 0x000fe40007810000 */
[----:B------:R-:W-:Y:S01]  /*3cb0*/  ISETP.GT.AND P3, PT, R88, 0x61, PT ;  /* 0x000000615800780c */ /* 0x000fe20003f64270 */
[----:B------:R-:W2:Y:S01]  /*3cc0*/  MUFU.TANH R53, R53 ;  /* 0x0000003500357308 */ /* 0x000ea20000002400 */
[----:B-----5:R-:W-:-:S02]  /*3cd0*/  FSEL R40, R40, -INF , P4 ;  /* 0xff80000028287808 */ /* 0x020fc40002000000 */
[----:B------:R-:W-:Y:S02]  /*3ce0*/  FMNMX.FTZ R79, R69, R2, !PT ;  /* 0x00000002454f7209 */ /* 0x000fe40007810000 */
[----:B------:R-:W-:Y:S02]  /*3cf0*/  ISETP.GT.AND P4, PT, R88, 0x68, PT ;  /* 0x000000685800780c */ /* 0x000fe40003f84270 */
[----:B---3--:R-:W-:Y:S01]  /*3d00*/  FSEL R41, R41, -INF , P3 ;  /* 0xff80000029297808 */ /* 0x008fe20001800000 */
[----:B------:R-:W3:Y:S01]  /*3d10*/  MUFU.TANH R24, R24 ;  /* 0x0000001800187308 */ /* 0x000ee20000002400 */
        /* <DEDUP_REMOVED lines=9> */
[----:B------:R-:W5:Y:S01]  /*3db0*/  MUFU.TANH R28, R28 ;  /* 0x0000001c001c7308 */ /* 0x000f620000002400 */
[----:B------:R-:W-:-:S02]  /*3dc0*/  FSEL R48, R48, -INF , P4 ;  /* 0xff80000030307808 */ /* 0x000fc40002000000 */
[----:B------:R-:W-:Y:S02]  /*3dd0*/  FMNMX.FTZ R79, R78, R79, !PT ;  /* 0x0000004f4e4f7209 */ /* 0x000fe40007810000 */
[----:B------:R-:W-:Y:S02]  /*3de0*/  ISETP.GT.AND P4, PT, R88, 0x78, PT ;  /* 0x000000785800780c */ /* 0x000fe40003f84270 */
[----:B0-----:R-:W-:Y:S01]  /*3df0*/  FSEL R49, R49, -INF , P3 ;  /* 0xff80000031317808 */ /* 0x001fe20001800000 */
[----:B------:R-:W0:Y:S01]  /*3e00*/  MUFU.TANH R29, R29 ;  /* 0x0000001d001d7308 */ /* 0x000e220000002400 */
[----:B------:R-:W-:Y:S02]  /*3e10*/  FMNMX.FTZ R2, R48, R79, !PT ;  /* 0x0000004f30027209 */ /* 0x000fe40007810000 */
[----:B------:R-:W-:Y:S02]  /*3e20*/  ISETP.GT.AND P3, PT, R88, 0x79, PT ;  /* 0x000000795800780c */ /* 0x000fe40003f64270 */
[----:B-1----:R-:W-:-:S02]  /*3e30*/  FSEL R52, R52, -INF , P4 ;  /* 0xff80000034347808 */ /* 0x002fc40002000000 */
[----:B------:R-:W-:Y:S01]  /*3e40*/  FMNMX.FTZ R79, R49, R2, !PT ;  /* 0x00000002314f7209 */ /* 0x000fe20007810000 */
[----:B------:R-:W1:Y:S01]  /*3e50*/  MUFU.TANH R32, R32 ;  /* 0x0000002000207308 */ /* 0x000e620000002400 */
[----:B------:R-:W-:Y:S02]  /*3e60*/  ISETP.GT.AND P4, PT, R88, 0x80, PT ;  /* 0x000000805800780c */ /* 0x000fe40003f84270 */
[----:B--2---:R-:W-:Y:S02]  /*3e70*/  FSEL R53, R53, -INF , P3 ;  /* 0xff80000035357808 */ /* 0x004fe40001800000 */
[----:B------:R-:W-:Y:S02]  /*3e80*/  FMNMX.FTZ R2, R52, R79, !PT ;  /* 0x0000004f34027209 */ /* 0x000fe40007810000 */
[----:B------:R-:W-:Y:S01]  /*3e90*/  ISETP.GT.AND P3, PT, R88, 0x81, PT ;  /* 0x000000815800780c */ /* 0x000fe20003f64270 */
[----:B------:R2:W-:Y:S01]  /*3ea0*/  MUFU.EX2 R56, R81 ;  /* 0x0000005100387308 */ /* 0x0005e20000000800 */
[----:B---3--:R-:W-:-:S02]  /*3eb0*/  FSEL R24, R24, -INF , P4 ;  /* 0xff80000018187808 */ /* 0x008fc40002000000 */
[C---:B------:R-:W-:Y:S02]  /*3ec0*/  ISETP.GT.AND P4, PT, R88.reuse, 0x88, PT ;  /* 0x000000885800780c */ /* 0x040fe40003f84270 */
[----:B----4-:R-:W-:Y:S02]  /*3ed0*/  FSEL R25, R25, -INF , P3 ;  /* 0xff80000019197808 */ /* 0x010fe40001800000 */
[----:B------:R-:W-:Y:S01]  /*3ee0*/  ISETP.GT.AND P3, PT, R88, 0x89, PT ;  /* 0x000000895800780c */ /* 0x000fe20003f64270 */
[----:B------:R-:W3:Y:S01]  /*3ef0*/  MUFU.TANH R33, R33 ;  /* 0x0000002100217308 */ /* 0x000ee20000002400 */
[----:B--2---:R-:W-:Y:S02]  /*3f00*/  FMNMX.FTZ R81, R53, R2, !PT ;  /* 0x0000000235517209 */ /* 0x004fe40007810000 */
[----:B-----5:R-:W-:Y:S02]  /*3f10*/  FSEL R28, R28, -INF , P4 ;  /* 0xff8000001c1c7808 */ /* 0x020fe40002000000 */
[----:B------:R-:W-:Y:S01]  /*3f20*/  FMNMX.FTZ R2, R24, R81, !PT ;  /* 0x0000005118027209 */ /* 0x000fe20007810000 */
[----:B------:R-:W-:Y:S01]  /*3f30*/  FFMA.FTZ R81, R55, UR21, -R36 ;  /* 0x0000001537517c23 */ /* 0x000fe20008010824 */
[----:B------:R-:W-:Y:S01]  /*3f40*/  ISETP.GT.AND P4, PT, R88, 0x90, PT ;  /* 0x000000905800780c */ /* 0x000fe20003f84270 */
[----:B------:R2:W-:Y:S01]  /*3f50*/  MUFU.EX2 R15, R93 ;  /* 0x0000005d000f7308 */ /* 0x0005e20000000800 */
[----:B0-----:R-:W-:-:S02]  /*3f60*/  FSEL R29, R29, -INF , P3 ;  /* 0xff8000001d1d7808 */ /* 0x001fc40001800000 */
[----:B------:R-:W-:Y:S02]  /*3f70*/  ISETP.GT.AND P3, PT, R88, 0x91, PT ;  /* 0x000000915800780c */ /* 0x000fe40003f64270 */
[----:B-1----:R-:W-:Y:S02]  /*3f80*/  FSEL R32, R32, -INF , P4 ;  /* 0xff80000020207808 */ /* 0x002fe40002000000 */
[----:B------:R-:W-:Y:S01]  /*3f90*/  ISETP.GT.AND P4, PT, R88, 0x98, PT ;  /* 0x000000985800780c */ /* 0x000fe20003f84270 */
[----:B------:R-:W0:Y:S01]  /*3fa0*/  MUFU.TANH R82, R82 ;  /* 0x0000005200527308 */ /* 0x000e220000002400 */
[----:B--2---:R-:W-:-:S01]  /*3fb0*/  FFMA.FTZ R93, R26, UR21, -R36 ;  /* 0x000000151a5d7c23 */ /* 0x004fc20008010824 */
[----:B------:R-:W-:Y:S01]  /*3fc0*/  FFMA.FTZ R26, R27, UR21, -R36 ;  /* 0x000000151b1a7c23 */ /* 0x000fe20008010824 */
[----:B------:R-:W-:Y:S02]  /*3fd0*/  FMNMX.FTZ R27, R25, R2, !PT ;  /* 0x00000002191b7209 */ /* 0x000fe40007810000 */
[----:B---3--:R-:W-:-:S02]  /*3fe0*/  FSEL R33, R33, -INF , P3 ;  /* 0xff80000021217808 */ /* 0x008fc40001800000 */
[----:B------:R-:W-:Y:S01]  /*3ff0*/  FMNMX.FTZ R2, R28, R27, !PT ;  /* 0x0000001b1c027209 */ /* 0x000fe20007810000 */
[----:B------:R-:W1:Y:S01]  /*4000*/  MUFU.TANH R37, R37 ;  /* 0x0000002500257308 */ /* 0x000e620000002400 */
[----:B------:R-:W-:Y:S01]  /*4010*/  ISETP.GT.AND P3, PT, R88, 0x99, PT ;  /* 0x000000995800780c */ /* 0x000fe20003f64270 */
[--C-:B------:R-:W-:Y:S01]  /*4020*/  FFMA.FTZ R88, R58, UR21, -R36.reuse ;  /* 0x000000153a587c23 */ /* 0x100fe20008010824 */
[----:B------:R-:W-:Y:S01]  /*4030*/  FMNMX.FTZ R55, R29, R2, !PT ;  /* 0x000000021d377209 */ /* 0x000fe20007810000 */
[--C-:B------:R-:W-:Y:S01]  /*4040*/  FFMA.FTZ R58, R59, UR21, -R36.reuse ;  /* 0x000000153b3a7c23 */ /* 0x100fe20008010824 */
[----:B------:R-:W-:-:S01]  /*4050*/  FFMA.FTZ R59, R62, UR21, -R36 ;  /* 0x000000153e3b7c23 */ /* 0x000fc20008010824 */
[--C-:B------:R-:W-:Y:S01]  /*4060*/  FFMA.FTZ R62, R66, UR21, -R36.reuse ;  /* 0x00000015423e7c23 */ /* 0x100fe20008010824 */
[----:B------:R-:W-:Y:S01]  /*4070*/  FMNMX.FTZ R2, R32, R55, !PT ;  /* 0x0000003720027209 */ /* 0x000fe20007810000 */
[----:B------:R-:W-:Y:S01]  /*4080*/  MUFU.EX2 R27, R81 ;  /* 0x00000051001b7308 */ /* 0x000fe20000000800 */
[----:B0-----:R-:W-:Y:S01]  /*4090*/  FSEL R82, R82, -INF , P4 ;  /* 0xff80000052527808 */ /* 0x001fe20002000000 */
[--C-:B------:R-:W-:Y:S01]  /*40a0*/  FFMA.FTZ R66, R70, UR21, -R36.reuse ;  /* 0x0000001546427c23 */ /* 0x100fe20008010824 */
[----:B------:R-:W-:Y:S01]  /*40b0*/  FMNMX.FTZ R55, R33, R2, !PT ;  /* 0x0000000221377209 */ /* 0x000fe20007810000 */
[----:B------:R-:W-:-:S03]  /*40c0*/  FFMA.FTZ R70, R74, UR21, -R36 ;  /* 0x000000154a467c23 */ /* 0x000fc60008010824 */
[----:B------:R-:W-:Y:S01]  /*40d0*/  FMNMX.FTZ R2, R82, R55, !PT ;  /* 0x0000003752027209 */ /* 0x000fe20007810000 */
[----:B------:R0:W-:Y:S01]  /*40e0*/  MUFU.EX2 R79, R93 ;  /* 0x0000005d004f7308 */ /* 0x0001e20000000800 */
[----:B-1----:R-:W-:-:S04]  /*40f0*/  FSEL R37, R37, -INF , P3 ;  /* 0xff80000025257808 */ /* 0x002fc80001800000 */
[----:B------:R-:W-:-:S03]  /*4100*/  FMNMX.FTZ R2, R37, R2, !PT ;  /* 0x0000000225027209 */ /* 0x000fc60007810000 */
[----:B------:R-:W-:Y:S01]  /*4110*/  MUFU.EX2 R83, R83 ;  /* 0x0000005300537308 */ /* 0x000fe20000000800 */
[----:B0-----:R-:W-:Y:S01]  /*4120*/  IMAD.U32 R93, RZ, RZ, UR21 ;  /* 0x00000015ff5d7e24 */ /* 0x001fe2000f8e00ff */
[----:B------:R-:W0:Y:S06]  /*4130*/  SHFL.BFLY PT, R81, R2, 0x2, 0x1f ;  /* 0x0c401f0002517f89 */ /* 0x000e2c00000e0000 */
[----:B------:R-:W-:Y:S08]  /*4140*/  MUFU.EX2 R84, R84 ;  /* 0x0000005400547308 */ /* 0x000ff00000000800 */
[----:B------:R-:W-:Y:S08]  /*4150*/  MUFU.EX2 R55, R88 ;  /* 0x0000005800377308 */ /* 0x000ff00000000800 */
[----:B------:R-:W-:Y:S01]  /*4160*/  MUFU.EX2 R85, R85 ;  /* 0x0000005500557308 */ /* 0x000fe20000000800 */
[----:B0-----:R-:W-:-:S05]  /*4170*/  FMNMX.FTZ R81, R2, R81, !PT ;  /* 0x0000005102517209 */ /* 0x001fca0007810000 */
[----:B------:R-:W0:Y:S02]  /*4180*/  SHFL.BFLY PT, R2, R81, 0x1, 0x1f ;  /* 0x0c201f0051027f89 */ /* 0x000e2400000e0000 */
[----:B------:R-:W1:Y:S08]  /*4190*/  MUFU.EX2 R86, R86 ;  /* 0x0000005600567308 */ /* 0x000e700000000800 */
[----:B------:R-:W2:Y:S08]  /*41a0*/  MUFU.EX2 R87, R87 ;  /* 0x0000005700577308 */ /* 0x000eb00000000800 */
[----:B------:R-:W-:Y:S01]  /*41b0*/  MUFU.EX2 R90, R90 ;  /* 0x0000005a005a7308 */ /* 0x000fe20000000800 */
[----:B-1----:R-:W-:-:S04]  /*41c0*/  F2FP.SATFINITE.E4M3.F32.PACK_AB_MERGE_C R153, R86, R85, RZ ;  /* 0x000000555699723e */ /* 0x002fc800048070ff */
[----:B------:R-:W-:Y:S02]  /*41d0*/  F2FP.SATFINITE.E4M3.F32.PACK_AB_MERGE_C R153, R84, R83, R153 ;  /* 0x000000535499723e */ /* 0x000fe40004807099 */
[----:B0-----:R-:W-:Y:S01]  /*41e0*/  FMNMX.FTZ R2, R81, R2, !PT ;  /* 0x0000000251027209 */ /* 0x001fe20007810000 */
[--C-:B------:R-:W-:Y:S01]  /*41f0*/  FFMA.FTZ R81, R44, UR21, -R36.reuse ;  /* 0x000000152c517c23 */ /* 0x100fe20008010824 */
[----:B------:R-:W-:-:S01]  /*4200*/  FFMA.FTZ R44, R45, UR21, -R36 ;  /* 0x000000152d2c7c23 */ /* 0x000fc20008010824 */
[----:B------:R-:W-:Y:S01]  /*4210*/  FFMA.FTZ R45, R77, UR21, -R36 ;  /* 0x000000154d2d7c23 */ /* 0x000fe20008010824 */
[C---:B------:R-:W-:Y:S01]  /*4220*/  FSETP.NEU.FTZ.AND P3, PT, R2.reuse, -INF , PT ;  /* 0xff8000000200780b */ /* 0x040fe20003f7d000 */
[----:B------:R-:W-:Y:S01]  /*4230*/  FFMA.FTZ R74, R2, R93, -8 ;  /* 0xc1000000024a7423 */ /* 0x000fe2000001005d */
[----:B------:R-:W-:Y:S04]  /*4240*/  MUFU.EX2 R5, R101 ;  /* 0x0000006500057308 */ /* 0x000fe80000000800 */
[----:B------:R-:W-:-:S02]  /*4250*/  FSEL R74, R74, RZ, P3 ;  /* 0x000000ff4a4a7208 */ /* 0x000fc40001800000 */
[----:B------:R-:W-:Y:S02]  /*4260*/  PLOP3.LUT P3, PT, PT, PT, UP1, 0x80, 0x0 ;  /* 0x000000000000781c */ /* 0x000fe40003f6f018 */
        /* <DEDUP_REMOVED lines=14> */
[----:B------:R-:W-:Y:S01]  /*4350*/  FFMA.FTZ R92, R12, UR21, -R74 ;  /* 0x000000150c5c7c23 */ /* 0x000fe2000801084a */
[----:B------:R-:W-:-:S01]  /*4360*/  FADD.FTZ R68, R83, R84 ;  /* 0x0000005453447221 */ /* 0x000fc20000010000 */
[----:B------:R-:W0:Y:S01]  /*4370*/  MUFU.EX2 R77, R77 ;  /* 0x0000004d004d7308 */ /* 0x000e220000000800 */
[----:B------:R-:W-:-:S01]  /*4380*/  FFMA.FTZ R12, R21, UR21, -R74 ;  /* 0x00000015150c7c23 */ /* 0x000fc2000801084a */
        /* <DEDUP_REMOVED lines=12> */
[----:B--2---:R-:W-:Y:S01]  /*4450*/  FADD.FTZ R95, R87, R80 ;  /* 0x00000050575f7221 */ /* 0x004fe20000010000 */
[----:B------:R-:W-:-:S01]  /*4460*/  FFMA.FTZ R60, R65, UR21, -R74 ;  /* 0x00000015413c7c23 */ /* 0x000fc2000801084a */
[----:B------:R-:W2:Y:S01]  /*4470*/  MUFU.EX2 R89, R89 ;  /* 0x0000005900597308 */ /* 0x000ea20000000800 */
[----:B0-----:R-:W-:-:S01]  /*4480*/  FADD.FTZ R69, R36, R77 ;  /* 0x0000004d24457221 */ /* 0x001fc20000010000 */
[----:B------:R-:W-:Y:S01]  /*4490*/  FADD.FTZ R80, R90, R95 ;  /* 0x0000005f5a507221 */ /* 0x000fe20000010000 */
[----:B------:R-:W-:-:S01]  /*44a0*/  FFMA.FTZ R65, R40, UR21, -R74 ;  /* 0x0000001528417c23 */ /* 0x000fc2000801084a */
[----:B------:R-:W-:-:S02]  /*44b0*/  @!P0 VIADD R40, R4, 0x13240 ;  /* 0x0001324004288836 */ /* 0x000fc40000000000 */
[----:B------:R-:W-:-:S01]  /*44c0*/  FFMA.FTZ R78, R78, UR21, -R74 ;  /* 0x000000154e4e7c23 */ /* 0x000fc2000801084a */
[--C-:B------:R-:W-:Y:S01]  /*44d0*/  FFMA.FTZ R41, R41, UR21, -R74.reuse ;  /* 0x0000001529297c23 */ /* 0x100fe2000801084a */
[----:B------:R-:W-:-:S01]  /*44e0*/  FFMA.FTZ R52, R52, UR21, -R74 ;  /* 0x0000001534347c23 */ /* 0x000fc2000801084a */
[----:B------:R-:W0:Y:S01]  /*44f0*/  MUFU.EX2 R6, R6 ;  /* 0x0000000600067308 */ /* 0x000e220000000800 */
[----:B-1----:R-:W-:-:S01]  /*4500*/  FADD.FTZ R68, R88, R69 ;  /* 0x0000004558447221 */ /* 0x002fc20000010000 */
[----:B------:R-:W-:Y:S01]  /*4510*/  @!P0 PRMT R40, RZ, 0x654, R40 ;  /* 0x00000654ff288816 */ /* 0x000fe20000000028 */
[----:B------:R-:W-:-:S01]  /*4520*/  FFMA.FTZ R53, R53, UR21, -R74 ;  /* 0x0000001535357c23 */ /* 0x000fc2000801084a */
[--C-:B------:R-:W-:Y:S01]  /*4530*/  FFMA.FTZ R29, R29, UR21, -R74.reuse ;  /* 0x000000151d1d7c23 */ /* 0x100fe2000801084a */
[----:B------:R-:W-:-:S01]  /*4540*/  FFMA.FTZ R32, R32, UR21, -R74 ;  /* 0x0000001520207c23 */ /* 0x000fc2000801084a */
[----:B------:R1:W-:Y:S01]  /*4550*/  @!P0 SYNCS.ARRIVE.TRANS64.RED.A1T0 RZ, [R40+URZ], RZ ;  /* 0x000000ff28ff89a7 */ /* 0x0003e2000810043f */
[----:B------:R-:W-:-:S01]  /*4560*/  FFMA.FTZ R33, R33, UR21, -R74 ;  /* 0x0000001521217c23 */ /* 0x000fc2000801084a */
[----:B------:R-:W3:Y:S01]  /*4570*/  MUFU.EX2 R7, R7 ;  /* 0x0000000700077308 */ /* 0x000ee20000000800 */
[----:B--2---:R-:W-:-:S01]  /*4580*/  FADD.FTZ R69, R89, R68 ;  /* 0x0000004459457221 */ /* 0x004fc20000010000 */
[--C-:B------:R-:W-:Y:S01]  /*4590*/  FFMA.FTZ R82, R82, UR21, -R74.reuse ;  /* 0x0000001552527c23 */ /* 0x100fe2000801084a */
[----:B------:R-:W-:-:S01]  /*45a0*/  FFMA.FTZ R37, R37, UR21, -R74 ;  /* 0x0000001525257c23 */ /* 0x000fc2000801084a */
[----:B------:R-:W-:Y:S01]  /*45b0*/  F2FP.SATFINITE.E4M3.F32.PACK_AB_MERGE_C R155, R94, R5, RZ ;  /* 0x000000055e9b723e */ /* 0x000fe200048070ff */
[----:B-1----:R-:W-:-:S01]  /*45c0*/  FFMA.FTZ R40, R75, UR21, -R74 ;  /* 0x000000154b287c23 */ /* 0x002fc2000801084a */
[----:B------:R-:W-:-:S02]  /*45d0*/  F2FP.SATFINITE.E4M3.F32.PACK_AB_MERGE_C R152, R89, R88, RZ ;  /* 0x000000585998723e */ /* 0x000fc400048070ff */
[----:B------:R-:W1:Y:S01]  /*45e0*/  MUFU.EX2 R11, R11 ;  /* 0x0000000b000b7308 */ /* 0x000e620000000800 */
[----:B0-----:R-:W-:-:S01]  /*45f0*/  FADD.FTZ R68, R6, R69 ;  /* 0x0000004506447221 */ /* 0x001fc20000010000 */
[----:B------:R-:W-:Y:S01]  /*4600*/  FADD.FTZ R69, R5, R80 ;  /* 0x0000005005457221 */ /* 0x000fe20000010000 */
[----:B------:R-:W-:Y:S02]  /*4610*/  F2FP.SATFINITE.E4M3.F32.PACK_AB_MERGE_C R152, R77, R36, R152 ;  /* 0x000000244d98723e */ /* 0x000fe40004807098 */
[----:B------:R-:W-:-:S03]  /*4620*/  F2FP.SATFINITE.E4M3.F32.PACK_AB_MERGE_C R155, R90, R87, R155 ;  /* 0x000000575a9b723e */ /* 0x000fc6000480709b */
[----:B------:R-:W0:Y:S01]  /*4630*/  MUFU.EX2 R91, R91 ;  /* 0x0000005b005b7308 */ /* 0x000e220000000800 */
[----:B---3--:R-:W-:-:S07]  /*4640*/  FADD.FTZ R68, R7, R68 ;  /* 0x0000004407447221 */ /* 0x008fce0000010000 */
[----:B------:R-:W2:Y:S08]  /*4650*/  MUFU.EX2 R92, R92 ;  /* 0x0000005c005c7308 */ /* 0x000eb00000000800 */
[----:B------:R-:W3:Y:S08]  /*4660*/  MUFU.EX2 R96, R96 ;  /* 0x0000006000607308 */ /* 0x000ef00000000800 */
[----:B------:R-:W4:Y:S08]  /*4670*/  MUFU.EX2 R9, R9 ;  /* 0x0000000900097308 */ /* 0x000f300000000800 */
[----:B------:R-:W5:Y:S08]  /*4680*/  MUFU.EX2 R10, R10 ;  /* 0x0000000a000a7308 */ /* 0x000f700000000800 */
[----:B------:R1:W-:Y:S08]  /*4690*/  MUFU.EX2 R4, R65 ;  /* 0x0000004100047308 */ /* 0x0003f00000000800 */
[----:B------:R-:W5:Y:S01]  /*46a0*/  MUFU.EX2 R98, R98 ;  /* 0x0000006200627308 */ /* 0x000f620000000800 */
[----:B-1----:R-:W-:-:S01]  /*46b0*/  FFMA.FTZ R65, R48, UR21, -R74 ;  /* 0x0000001530417c23 */ /* 0x002fc2000801084a */
[----:B------:R-:W-:Y:S01]  /*46c0*/  FADD.FTZ R48, R94, R69 ;  /* 0x000000455e307221 */ /* 0x000fe20000010000 */
[----:B------:R-:W-:-:S01]  /*46d0*/  FADD.FTZ R69, R11, R68 ;  /* 0x000000440b457221 */ /* 0x000fc20000010000 */
[----:B------:R-:W-:-:S02]  /*46e0*/  FFMA.FTZ R68, R49, UR21, -R74 ;  /* 0x0000001531447c23 */ /* 0x000fc4000801084a */
[----:B0-----:R-:W-:-:S01]  /*46f0*/  FADD.FTZ R49, R91, R48 ;  /* 0x000000305b317221 */ /* 0x001fc20000010000 */
[----:B--2---:R-:W-:Y:S01]  /*4700*/  FADD.FTZ R48, R92, R69 ;  /* 0x000000455c307221 */ /* 0x004fe20000010000 */
[----:B------:R-:W0:Y:S01]  /*4710*/  MUFU.EX2 R14, R14 ;  /* 0x0000000e000e7308 */ /* 0x000e220000000800 */
[----:B------:R-:W-:-:S01]  /*4720*/  FFMA.FTZ R69, R24, UR21, -R74 ;  /* 0x0000001518457c23 */ /* 0x000fc2000801084a */
[----:B---3--:R-:W-:Y:S01]  /*4730*/  FADD.FTZ R80, R96, R49 ;  /* 0x0000003160507221 */ /* 0x008fe20000010000 */
[----:B----4-:R-:W-:-:S01]  /*4740*/  FADD.FTZ R75, R9, R48 ;  /* 0x00000030094b7221 */ /* 0x010fc20000010000 */
[----:B------:R-:W-:Y:S01]  /*4750*/  FFMA.FTZ R48, R28, UR21, -R74 ;  /* 0x000000151c307c23 */ /* 0x000fe2000801084a */
[----:B------:R-:W-:Y:S01]  /*4760*/  F2FP.SATFINITE.E4M3.F32.PACK_AB_MERGE_C R92, R92, R11, RZ ;  /* 0x0000000b5c5c723e */ /* 0x000fe200048070ff */
[----:B------:R-:W-:Y:S01]  /*4770*/  FADD.FTZ R97, R15, R80 ;  /* 0x000000500f617221 */ /* 0x000fe20000010000 */
[----:B-----5:R-:W-:-:S01]  /*4780*/  FADD.FTZ R95, R10, R75 ;  /* 0x0000004b0a5f7221 */ /* 0x020fc20000010000 */
[----:B------:R-:W1:Y:S01]  /*4790*/  MUFU.EX2 R71, R71 ;  /* 0x0000004700477308 */ /* 0x000e620000000800 */
[----:B------:R-:W-:-:S01]  /*47a0*/  FFMA.FTZ R75, R25, UR21, -R74 ;  /* 0x00000015194b7c23 */ /* 0x000fc2000801084a */
[C---:B------:R-:W-:Y:S01]  /*47b0*/  FADD.FTZ R80, R98.reuse, R97 ;  /* 0x0000006162507221 */ /* 0x040fe20000010000 */
[----:B------:R-:W-:-:S02]  /*47c0*/  F2FP.SATFINITE.E4M3.F32.PACK_AB_MERGE_C R149, R98, R15, RZ ;  /* 0x0000000f6295723e */ /* 0x000fc400048070ff */
[----:B------:R-:W-:Y:S02]  /*47d0*/  F2FP.SATFINITE.E4M3.F32.PACK_AB_MERGE_C R154, R7, R6, R92 ;  /* 0x00000006079a723e */ /* 0x000fe4000480705c */
[----:B------:R-:W-:Y:S01]  /*47e0*/  F2FP.SATFINITE.E4M3.F32.PACK_AB_MERGE_C R149, R96, R91, R149 ;  /* 0x0000005b6095723e */ /* 0x000fe20004807095 */
[----:B------:R-:W2:Y:S01]  /*47f0*/  MUFU.EX2 R93, R93 ;  /* 0x0000005d005d7308 */ /* 0x000ea20000000800 */
[----:B0-----:R-:W-:-:S07]  /*4800*/  FADD.FTZ R28, R14, R95 ;  /* 0x0000005f0e1c7221 */ /* 0x001fce0000010000 */
[----:B------:R-:W0:Y:S01]  /*4810*/  MUFU.EX2 R12, R12 ;  /* 0x0000000c000c7308 */ /* 0x000e220000000800 */
[----:B-1----:R-:W-:-:S07]  /*4820*/  FADD.FTZ R95, R71, R80 ;  /* 0x00000050475f7221 */ /* 0x002fce0000010000 */
[----:B------:R-:W-:Y:S01]  /*4830*/  MUFU.EX2 R43, R43 ;  /* 0x0000002b002b7308 */ /* 0x000fe20000000800 */
[----:B--2---:R-:W-:-:S01]  /*4840*/  FADD.FTZ R25, R93, R28 ;  /* 0x0000001c5d197221 */ /* 0x004fc20000010000 */
[----:B------:R-:W-:-:S04]  /*4850*/  F2FP.SATFINITE.E4M3.F32.PACK_AB_MERGE_C R93, R93, R14, RZ ;  /* 0x0000000e5d5d723e */ /* 0x000fc800048070ff */
[----:B------:R-:W-:Y:S02]  /*4860*/  F2FP.SATFINITE.E4M3.F32.PACK_AB_MERGE_C R148, R10, R9, R93 ;  /* 0x000000090a94723e */ /* 0x000fe4000480705d */
[----:B------:R-:W-:Y:S01]  /*4870*/  MUFU.EX2 R13, R13 ;  /* 0x0000000d000d7308 */ /* 0x000fe20000000800 */
[----:B0-----:R-:W-:-:S07]  /*4880*/  FADD.FTZ R28, R12, R25 ;  /* 0x000000190c1c7221 */ /* 0x001fce0000010000 */
[----:B------:R-:W0:Y:S08]  /*4890*/  MUFU.EX2 R42, R42 ;  /* 0x0000002a002a7308 */ /* 0x000e300000000800 */
[----:B------:R-:W1:Y:S08]  /*48a0*/  MUFU.EX2 R72, R72 ;  /* 0x0000004800487308 */ /* 0x000e700000000800 */
[----:B------:R-:W2:Y:S01]  /*48b0*/  MUFU.EX2 R47, R47 ;  /* 0x0000002f002f7308 */ /* 0x000ea20000000800 */
[----:B0-----:R-:W-:-:S04]  /*48c0*/  F2FP.SATFINITE.E4M3.F32.PACK_AB_MERGE_C R151, R42, R43, RZ ;  /* 0x0000002b2a97723e */ /* 0x001fc800048070ff */
[----:B------:R-:W-:-:S03]  /*48d0*/  F2FP.SATFINITE.E4M3.F32.PACK_AB_MERGE_C R151, R56, R71, R151 ;  /* 0x000000473897723e */ /* 0x000fc60004807097 */
[----:B------:R-:W0:Y:S08]  /*48e0*/  MUFU.EX2 R73, R73 ;  /* 0x0000004900497308 */ /* 0x000e300000000800 */
[----:B------:R-:W3:Y:S08]  /*48f0*/  MUFU.EX2 R46, R46 ;  /* 0x0000002e002e7308 */ /* 0x000ef00000000800 */
[----:B------:R4:W-:Y:S08]  /*4900*/  MUFU.EX2 R49, R78 ;  /* 0x0000004e00317308 */ /* 0x0009f00000000800 */
[----:B------:R-:W5:Y:S01]  /*4910*/  MUFU.EX2 R20, R20 ;  /* 0x0000001400147308 */ /* 0x000f620000000800 */
[----:B----4-:R-:W-:-:S04]  /*4920*/  FADD.FTZ R78, R56, R95 ;  /* 0x0000005f384e7221 */ /* 0x010fc80000010000 */
[----:B------:R-:W-:-:S03]  /*4930*/  FADD.FTZ R95, R43, R78 ;  /* 0x0000004e2b5f7221 */ /* 0x000fc60000010000 */
[----:B------:R-:W-:Y:S01]  /*4940*/  MUFU.EX2 R50, R50 ;  /* 0x0000003200327308 */ /* 0x000fe20000000800 */
[----:B------:R-:W-:-:S07]  /*4950*/  FADD.FTZ R78, R42, R95 ;  /* 0x0000005f2a4e7221 */ /* 0x000fce0000010000 */
[----:B------:R-:W4:Y:S08]  /*4960*/  MUFU.EX2 R21, R21 ;  /* 0x0000001500157308 */ /* 0x000f300000000800 */
[----:B------:R1:W-:Y:S08]  /*4970*/  MUFU.EX2 R24, R65 ;  /* 0x0000004100187308 */ /* 0x0003f00000000800 */
[----:B------:R-:W4:Y:S01]  /*4980*/  MUFU.EX2 R51, R51 ;  /* 0x0000003300337308 */ /* 0x000f220000000800 */
[----:B-1----:R-:W-:-:S04]  /*4990*/  FADD.FTZ R65, R13, R28 ;  /* 0x0000001c0d417221 */ /* 0x002fc80000010000 */
[----:B------:R-:W-:Y:S01]  /*49a0*/  FADD.FTZ R74, R72, R65 ;  /* 0x00000041484a7221 */ /* 0x000fe20000010000 */
[----:B--2---:R-:W-:-:S01]  /*49b0*/  FADD.FTZ R65, R47, R78 ;  /* 0x0000004e2f417221 */ /* 0x004fc20000010000 */
[C---:B0-----:R-:W-:Y:S01]  /*49c0*/  F2FP.SATFINITE.E4M3.F32.PACK_AB_MERGE_C R72, R73.reuse, R72, RZ ;  /* 0x000000484948723e */ /* 0x041fe200048070ff */
[----:B------:R-:W0:Y:S01]  /*49d0*/  MUFU.EX2 R63, R63 ;  /* 0x0000003f003f7308 */ /* 0x000e220000000800 */
[----:B------:R-:W-:-:S01]  /*49e0*/  FADD.FTZ R5, R73, R74 ;  /* 0x0000004a49057221 */ /* 0x000fc20000010000 */
[----:B---3--:R-:W-:Y:S01]  /*49f0*/  FADD.FTZ R65, R46, R65 ;  /* 0x000000412e417221 */ /* 0x008fe20000010000 */
[----:B------:R-:W-:Y:S02]  /*4a00*/  F2FP.SATFINITE.E4M3.F32.PACK_AB_MERGE_C R150, R13, R12, R72 ;  /* 0x0000000c0d96723e */ /* 0x000fe40004807048 */
[----:B-----5:R-:W-:-:S03]  /*4a10*/  FADD.FTZ R42, R20, R5 ;  /* 0x00000005142a7221 */ /* 0x020fc60000010000 */
[----:B------:R-:W-:Y:S01]  /*4a20*/  MUFU.EX2 R54, R54 ;  /* 0x0000003600367308 */ /* 0x000fe20000000800 */
[----:B----4-:R-:W-:-:S01]  /*4a30*/  FADD.FTZ R42, R21, R42 ;  /* 0x0000002a152a7221 */ /* 0x010fc20000010000 */
[----:B------:R-:W-:-:S04]  /*4a40*/  F2FP.SATFINITE.E4M3.F32.PACK_AB_MERGE_C R145, R51, R50, RZ ;  /* 0x000000323391723e */ /* 0x000fc800048070ff */
[----:B------:R-:W-:Y:S02]  /*4a50*/  F2FP.SATFINITE.E4M3.F32.PACK_AB_MERGE_C R145, R46, R47, R145 ;  /* 0x0000002f2e91723e */ /* 0x000fe40004807091 */
[----:B------:R-:W-:Y:S01]  /*4a60*/  CS2R R46, SRZ ;  /* 0x00000000002e7805 */ /* 0x000fe2000001ff00 */
[----:B------:R-:W1:Y:S01]  /*4a70*/  MUFU.EX2 R76, R76 ;  /* 0x0000004c004c7308 */ /* 0x000e620000000800 */
[----:B0-----:R-:W-:-:S07]  /*4a80*/  FADD.FTZ R11, R63, R42 ;  /* 0x0000002a3f0b7221 */ /* 0x001fce0000010000 */
[----:B------:R-:W0:Y:S08]  /*4a90*/  MUFU.EX2 R57, R57 ;  /* 0x0000003900397308 */ /* 0x000e300000000800 */
[----:B------:R-:W2:Y:S01]  /*4aa0*/  MUFU.EX2 R26, R26 ;  /* 0x0000001a001a7308 */ /* 0x000ea20000000800 */
[----:B-1----:R-:W-:-:S01]  /*4ab0*/  FADD.FTZ R14, R76, R11 ;  /* 0x0000000b4c0e7221 */ /* 0x002fc20000010000 */
[----:B------:R-:W-:-:S04]  /*4ac0*/  F2FP.SATFINITE.E4M3.F32.PACK_AB_MERGE_C R63, R76, R63, RZ ;  /* 0x0000003f4c3f723e */ /* 0x000fc800048070ff */
[----:B------:R-:W-:Y:S02]  /*4ad0*/  F2FP.SATFINITE.E4M3.F32.PACK_AB_MERGE_C R144, R21, R20, R63 ;  /* 0x000000141590723e */ /* 0x000fe4000480703f */
[----:B------:R1:W-:Y:S01]  /*4ae0*/  MUFU.EX2 R25, R68 ;  /* 0x0000004400197308 */ /* 0x0003e20000000800 */
[----:B0-----:R-:W-:-:S07]  /*4af0*/  FADD.FTZ R11, R57, R14 ;  /* 0x0000000e390b7221 */ /* 0x001fce0000010000 */
[----:B------:R-:W0:Y:S01]  /*4b00*/  MUFU.EX2 R60, R60 ;  /* 0x0000003c003c7308 */ /* 0x000e220000000800 */
[----:B-1----:R-:W-:-:S01]  /*4b10*/  FADD.FTZ R68, R50, R65 ;  /* 0x0000004132447221 */ /* 0x002fc20000010000 */
[----:B--2---:R-:W-:-:S03]  /*4b20*/  F2FP.SATFINITE.E4M3.F32.PACK_AB_MERGE_C R147, R27, R26, RZ ;  /* 0x0000001a1b93723e */ /* 0x004fc600048070ff */
[----:B------:R-:W-:Y:S01]  /*4b30*/  FADD.FTZ R51, R51, R68 ;  /* 0x0000004433337221 */ /* 0x000fe20000010000 */
[----:B------:R-:W-:Y:S02]  /*4b40*/  F2FP.SATFINITE.E4M3.F32.PACK_AB_MERGE_C R147, R79, R54, R147 ;  /* 0x000000364f93723e */ /* 0x000fe40004807093 */
[----:B------:R-:W1:Y:S01]  /*4b50*/  MUFU.EX2 R61, R61 ;  /* 0x0000003d003d7308 */ /* 0x000e620000000800 */
[----:B------:R-:W-:-:S04]  /*4b60*/  FADD.FTZ R42, R54, R51 ;  /* 0x00000033362a7221 */ /* 0x000fc80000010000 */
[----:B------:R-:W-:-:S03]  /*4b70*/  FADD.FTZ R43, R79, R42 ;  /* 0x0000002a4f2b7221 */ /* 0x000fc60000010000 */
[----:B------:R-:W2:Y:S01]  /*4b80*/  MUFU.EX2 R30, R30 ;  /* 0x0000001e001e7308 */ /* 0x000ea20000000800 */
[----:B------:R-:W-:-:S01]  /*4b90*/  FADD.FTZ R50, R26, R43 ;  /* 0x0000002b1a327221 */ /* 0x000fc20000010000 */
[----:B0-----:R-:W-:-:S03]  /*4ba0*/  FADD.FTZ R42, R60, R11 ;  /* 0x0000000b3c2a7221 */ /* 0x001fc60000010000 */
[----:B------:R-:W-:Y:S01]  /*4bb0*/  FADD.FTZ R27, R27, R50 ;  /* 0x000000321b1b7221 */ /* 0x000fe20000010000 */
[----:B------:R-:W-:Y:S02]  /*4bc0*/  CS2R R50, SRZ ;  /* 0x0000000000327805 */ /* 0x000fe4000001ff00 */
[----:B------:R-:W0:Y:S01]  /*4bd0*/  MUFU.EX2 R64, R64 ;  /* 0x0000004000407308 */ /* 0x000e220000000800 */
[----:B-1----:R-:W-:-:S07]  /*4be0*/  FADD.FTZ R11, R61, R42 ;  /* 0x0000002a3d0b7221 */ /* 0x002fce0000010000 */
[----:B------:R-:W1:Y:S01]  /*4bf0*/  MUFU.EX2 R41, R41 ;  /* 0x0000002900297308 */ /* 0x000e620000000800 */
[----:B--2---:R-:W-:-:S04]  /*4c00*/  FADD.FTZ R26, R30, R27 ;  /* 0x0000001b1e1a7221 */ /* 0x004fc80000010000 */
[----:B------:R-:W-:-:S03]  /*4c10*/  FADD.FTZ R42, R55, R26 ;  /* 0x0000001a372a7221 */ /* 0x000fc60000010000 */
[----:B------:R-:W2:Y:S01]  /*4c20*/  MUFU.EX2 R31, R31 ;  /* 0x0000001f001f7308 */ /* 0x000ea20000000800 */
[----:B0-----:R-:W-:-:S01]  /*4c30*/  FADD.FTZ R11, R64, R11 ;  /* 0x0000000b400b7221 */ /* 0x001fc20000010000 */
[----:B------:R-:W-:-:S03]  /*4c40*/  F2FP.SATFINITE.E4M3.F32.PACK_AB_MERGE_C R61, R64, R61, RZ ;  /* 0x0000003d403d723e */ /* 0x000fc600048070ff */
[----:B------:R-:W-:Y:S01]  /*4c50*/  FADD.FTZ R26, R4, R11 ;  /* 0x0000000b041a7221 */ /* 0x000fe20000010000 */
[----:B------:R-:W-:Y:S02]  /*4c60*/  F2FP.SATFINITE.E4M3.F32.PACK_AB_MERGE_C R146, R60, R57, R61 ;  /* 0x000000393c92723e */ /* 0x000fe4000480703d */
[----:B------:R-:W0:Y:S01]  /*4c70*/  MUFU.EX2 R40, R40 ;  /* 0x0000002800287308 */ /* 0x000e220000000800 */
[----:B-1----:R-:W-:-:S07]  /*4c80*/  FADD.FTZ R11, R41, R26 ;  /* 0x0000001a290b7221 */ /* 0x002fce0000010000 */
[----:B------:R-:W1:Y:S01]  /*4c90*/  MUFU.EX2 R58, R58 ;  /* 0x0000003a003a7308 */ /* 0x000e620000000800 */
[----:B--2---:R-:W-:-:S01]  /*4ca0*/  FADD.FTZ R27, R31, R42 ;  /* 0x0000002a1f1b7221 */ /* 0x004fc20000010000 */
[----:B------:R-:W-:-:S06]  /*4cb0*/  CS2R R42, SRZ ;  /* 0x00000000002a7805 */ /* 0x000fcc000001ff00 */
[----:B------:R-:W2:Y:S01]  /*4cc0*/  MUFU.EX2 R59, R59 ;  /* 0x0000003b003b7308 */ /* 0x000ea20000000800 */
[----:B0-----:R-:W-:-:S01]  /*4cd0*/  FADD.FTZ R26, R40, R11 ;  /* 0x0000000b281a7221 */ /* 0x001fc20000010000 */
[----:B------:R-:W-:-:S03]  /*4ce0*/  F2FP.SATFINITE.E4M3.F32.PACK_AB_MERGE_C R40, R49, R40, RZ ;  /* 0x000000283128723e */ /* 0x000fc600048070ff */
[----:B------:R-:W-:Y:S01]  /*4cf0*/  FADD.FTZ R49, R49, R26 ;  /* 0x0000001a31317221 */ /* 0x000fe20000010000 */
[----:B------:R-:W-:Y:S02]  /*4d00*/  F2FP.SATFINITE.E4M3.F32.PACK_AB_MERGE_C R140, R41, R4, R40 ;  /* 0x00000004298c723e */ /* 0x000fe40004807028 */
[----:B------:R-:W-:Y:S01]  /*4d10*/  CS2R R40, SRZ ;  /* 0x0000000000287805 */ /* 0x000fe2000001ff00 */
[----:B------:R-:W0:Y:S01]  /*4d20*/  MUFU.EX2 R34, R34 ;  /* 0x0000002200227308 */ /* 0x000e220000000800 */
[C---:B-1----:R-:W-:Y:S01]  /*4d30*/  F2FP.SATFINITE.E4M3.F32.PACK_AB_MERGE_C R141, R58.reuse, R31, RZ ;  /* 0x0000001f3a8d723e */ /* 0x042fe200048070ff */
[----:B------:R-:W-:Y:S01]  /*4d40*/  FADD.FTZ R58, R58, R27 ;  /* 0x0000001b3a3a7221 */ /* 0x000fe20000010000 */
[----:B------:R-:W-:-:S02]  /*4d50*/  FADD.FTZ R26, R24, R49 ;  /* 0x00000031181a7221 */ /* 0x000fc40000010000 */
[----:B------:R-:W-:Y:S02]  /*4d60*/  F2FP.SATFINITE.E4M3.F32.PACK_AB_MERGE_C R141, R55, R30, R141 ;  /* 0x0000001e378d723e */ /* 0x000fe4000480708d */
[----:B------:R-:W-:Y:S01]  /*4d70*/  CS2R R54, SRZ ;  /* 0x0000000000367805 */ /* 0x000fe2000001ff00 */
[----:B------:R-:W-:Y:S01]  /*4d80*/  MUFU.EX2 R35, R35 ;  /* 0x0000002300237308 */ /* 0x000fe20000000800 */
[----:B--2---:R-:W-:-:S07]  /*4d90*/  FADD.FTZ R11, R59, R58 ;  /* 0x0000003a3b0b7221 */ /* 0x004fce0000010000 */
[----:B------:R-:W1:Y:S01]  /*4da0*/  MUFU.EX2 R62, R62 ;  /* 0x0000003e003e7308 */ /* 0x000e620000000800 */
[----:B0-----:R-:W-:-:S01]  /*4db0*/  FADD.FTZ R30, R34, R11 ;  /* 0x0000000b221e7221 */ /* 0x001fc20000010000 */
[----:B------:R-:W-:-:S06]  /*4dc0*/  FADD.FTZ R11, R25, R26 ;  /* 0x0000001a190b7221 */ /* 0x000fcc0000010000 */
[----:B------:R-:W0:Y:S08]  /*4dd0*/  MUFU.EX2 R28, R52 ;  /* 0x00000034001c7308 */ /* 0x000e300000000800 */
[----:B------:R-:W-:Y:S01]  /*4de0*/  MUFU.EX2 R39, R39 ;  /* 0x0000002700277308 */ /* 0x000fe20000000800 */
[----:B-1----:R-:W-:Y:S01]  /*4df0*/  F2FP.SATFINITE.E4M3.F32.PACK_AB_MERGE_C R143, R62, R35, RZ ;  /* 0x000000233e8f723e */ /* 0x002fe200048070ff */
[----:B------:R-:W-:Y:S01]  /*4e00*/  FADD.FTZ R35, R35, R30 ;  /* 0x0000001e23237221 */ /* 0x000fe20000010000 */
[----:B------:R-:W-:-:S02]  /*4e10*/  CS2R R30, SRZ ;  /* 0x00000000001e7805 */ /* 0x000fc4000001ff00 */
[----:B------:R-:W-:Y:S01]  /*4e20*/  F2FP.SATFINITE.E4M3.F32.PACK_AB_MERGE_C R143, R34, R59, R143 ;  /* 0x0000003b228f723e */ /* 0x000fe2000480708f */
[----:B------:R-:W-:-:S02]  /*4e30*/  FADD.FTZ R35, R62, R35 ;  /* 0x000000233e237221 */ /* 0x000fc40000010000 */
[----:B------:R-:W1:Y:S01]  /*4e40*/  MUFU.EX2 R66, R66 ;  /* 0x0000004200427308 */ /* 0x000e620000000800 */
[----:B0-----:R-:W-:-:S07]  /*4e50*/  FADD.FTZ R6, R28, R11 ;  /* 0x0000000b1c067221 */ /* 0x001fce0000010000 */
[----:B------:R0:W2:Y:S08]  /*4e60*/  MUFU.EX2 R15, R53 ;  /* 0x00000035000f7308 */ /* 0x0000b00000000800 */
[----:B------:R-:W3:Y:S01]  /*4e70*/  MUFU.EX2 R38, R38 ;  /* 0x0000002600267308 */ /* 0x000ee20000000800 */
[----:B-1----:R-:W-:Y:S02]  /*4e80*/  F2FP.SATFINITE.E4M3.F32.PACK_AB_MERGE_C R7, R66, R39, RZ ;  /* 0x000000274207723e */ /* 0x002fe400048070ff */
[----:B0-----:R-:W-:-:S05]  /*4e90*/  CS2R R52, SRZ ;  /* 0x0000000000347805 */ /* 0x001fca000001ff00 */
[----:B------:R-:W0:Y:S01]  /*4ea0*/  MUFU.EX2 R67, R67 ;  /* 0x0000004300437308 */ /* 0x000e220000000800 */
[----:B--2---:R-:W-:-:S01]  /*4eb0*/  FADD.FTZ R6, R15, R6 ;  /* 0x000000060f067221 */ /* 0x004fc20000010000 */
[----:B------:R-:W-:-:S04]  /*4ec0*/  F2FP.SATFINITE.E4M3.F32.PACK_AB_MERGE_C R28, R15, R28, RZ ;  /* 0x0000001c0f1c723e */ /* 0x000fc800048070ff */
[----:B------:R-:W-:Y:S02]  /*4ed0*/  F2FP.SATFINITE.E4M3.F32.PACK_AB_MERGE_C R142, R25, R24, R28 ;  /* 0x00000018198e723e */ /* 0x000fe4000480701c */
[----:B------:R-:W-:Y:S01]  /*4ee0*/  CS2R R24, SRZ ;  /* 0x0000000000187805 */ /* 0x000fe2000001ff00 */
[----:B------:R-:W1:Y:S01]  /*4ef0*/  MUFU.EX2 R5, R69 ;  /* 0x0000004500057308 */ /* 0x000e620000000800 */
[----:B---3--:R-:W-:-:S01]  /*4f00*/  FADD.FTZ R26, R38, R35 ;  /* 0x00000023261a7221 */ /* 0x008fc20000010000 */
[----:B------:R-:W-:-:S06]  /*4f10*/  CS2R R34, SRZ ;  /* 0x0000000000227805 */ /* 0x000fcc000001ff00 */
[----:B------:R-:W2:Y:S01]  /*4f20*/  MUFU.EX2 R14, R75 ;  /* 0x0000004b000e7308 */ /* 0x000ea20000000800 */
[C---:B0-----:R-:W-:Y:S01]  /*4f30*/  F2FP.SATFINITE.E4M3.F32.PACK_AB_MERGE_C R137, R67.reuse, R38, R7 ;  /* 0x000000264389723e */ /* 0x041fe20004807007 */
[----:B------:R-:W-:-:S04]  /*4f40*/  FADD.FTZ R26, R67, R26 ;  /* 0x0000001a431a7221 */ /* 0x000fc80000010000 */
[----:B------:R-:W-:Y:S01]  /*4f50*/  FADD.FTZ R39, R39, R26 ;  /* 0x0000001a27277221 */ /* 0x000fe20000010000 */
[----:B------:R-:W-:Y:S01]  /*4f60*/  CS2R R26, SRZ ;  /* 0x00000000001a7805 */ /* 0x000fe2000001ff00 */
[----:B------:R-:W0:Y:S01]  /*4f70*/  MUFU.EX2 R48, R48 ;  /* 0x0000003000307308 */ /* 0x000e220000000800 */
[----:B-1----:R-:W-:-:S01]  /*4f80*/  FADD.FTZ R7, R5, R6 ;  /* 0x0000000605077221 */ /* 0x002fc20000010000 */
[----:B------:R-:W-:-:S06]  /*4f90*/  FADD.FTZ R39, R66, R39 ;  /* 0x0000002742277221 */ /* 0x000fcc0000010000 */
[----:B------:R-:W1:Y:S01]  /*4fa0*/  MUFU.EX2 R29, R29 ;  /* 0x0000001d001d7308 */ /* 0x000e620000000800 */
[----:B--2---:R-:W-:-:S07]  /*4fb0*/  FADD.FTZ R7, R14, R7 ;  /* 0x000000070e077221 */ /* 0x004fce0000010000 */
[----:B------:R-:W-:Y:S01]  /*4fc0*/  MUFU.EX2 R44, R44 ;  /* 0x0000002c002c7308 */ /* 0x000fe20000000800 */
[----:B0-----:R-:W-:-:S07]  /*4fd0*/  FADD.FTZ R6, R48, R7 ;  /* 0x0000000730067221 */ /* 0x001fce0000010000 */
[----:B------:R-:W0:Y:S01]  /*4fe0*/  MUFU.EX2 R45, R45 ;  /* 0x0000002d002d7308 */ /* 0x000e220000000800 */
[C---:B-1----:R-:W-:Y:S01]  /*4ff0*/  F2FP.SATFINITE.E4M3.F32.PACK_AB_MERGE_C R48, R29.reuse, R48, RZ ;  /* 0x000000301d30723e */ /* 0x042fe200048070ff */
[----:B------:R-:W-:-:S03]  /*5000*/  FADD.FTZ R29, R29, R6 ;  /* 0x000000061d1d7221 */ /* 0x000fc60000010000 */
[----:B------:R-:W-:Y:S02]  /*5010*/  F2FP.SATFINITE.E4M3.F32.PACK_AB_MERGE_C R136, R14, R5, R48 ;  /* 0x000000050e88723e */ /* 0x000fe40004807030 */
[----:B------:R-:W-:Y:S01]  /*5020*/  CS2R R48, SRZ ;  /* 0x0000000000307805 */ /* 0x000fe2000001ff00 */
[----:B------:R-:W1:Y:S08]  /*5030*/  MUFU.EX2 R70, R70 ;  /* 0x0000004600467308 */ /* 0x000e700000000800 */
[----:B------:R-:W2:Y:S01]  /*5040*/  MUFU.EX2 R32, R32 ;  /* 0x0000002000207308 */ /* 0x000ea20000000800 */
[----:B0-----:R-:W-:-:S07]  /*5050*/  F2FP.SATFINITE.E4M3.F32.PACK_AB_MERGE_C R7, R45, R44, RZ ;  /* 0x0000002c2d07723e */ /* 0x001fce00048070ff */
[----:B------:R-:W0:Y:S01]  /*5060*/  MUFU.EX2 R81, R81 ;  /* 0x0000005100517308 */ /* 0x000e220000000800 */
[----:B-1----:R-:W-:-:S01]  /*5070*/  FADD.FTZ R6, R70, R39 ;  /* 0x0000002746067221 */ /* 0x002fc20000010000 */
[----:B------:R-:W-:-:S06]  /*5080*/  CS2R R38, SRZ ;  /* 0x0000000000267805 */ /* 0x000fcc000001ff00 */
[----:B------:R-:W1:Y:S01]  /*5090*/  MUFU.EX2 R33, R33 ;  /* 0x0000002100217308 */ /* 0x000e620000000800 */
[----:B--2---:R-:W-:-:S01]  /*50a0*/  FADD.FTZ R4, R32, R29 ;  /* 0x0000001d20047221 */ /* 0x004fc20000010000 */
[----:B------:R-:W-:-:S06]  /*50b0*/  CS2R R28, SRZ ;  /* 0x00000000001c7805 */ /* 0x000fcc000001ff00 */
[----:B------:R-:W-:Y:S01]  /*50c0*/  MUFU.EX2 R82, R82 ;  /* 0x0000005200527308 */ /* 0x000fe20000000800 */
[C---:B0-----:R-:W-:Y:S01]  /*50d0*/  F2FP.SATFINITE.E4M3.F32.PACK_AB_MERGE_C R139, R81.reuse, R70, R7 ;  /* 0x00000046518b723e */ /* 0x041fe20004807007 */
[----:B------:R-:W-:-:S06]  /*50e0*/  FADD.FTZ R81, R81, R6 ;  /* 0x0000000651517221 */ /* 0x000fcc0000010000 */
[----:B------:R-:W0:Y:S01]  /*50f0*/  MUFU.EX2 R37, R37 ;  /* 0x0000002500257308 */ /* 0x000e220000000800 */
[----:B-1----:R-:W-:-:S01]  /*5100*/  FADD.FTZ R7, R33, R4 ;  /* 0x0000000421077221 */ /* 0x002fc20000010000 */
[----:B------:R-:W-:-:S04]  /*5110*/  FADD.FTZ R4, R44, R81 ;  /* 0x000000512c047221 */ /* 0x000fc80000010000 */
[----:B------:R-:W-:Y:S01]  /*5120*/  FADD.FTZ R4, R45, R4 ;  /* 0x000000042d047221 */ /* 0x000fe20000010000 */
[----:B------:R-:W-:Y:S02]  /*5130*/  CS2R R44, SRZ ;  /* 0x00000000002c7805 */ /* 0x000fe4000001ff00 */
[----:B0-----:R-:W-:Y:S01]  /*5140*/  F2FP.SATFINITE.E4M3.F32.PACK_AB_MERGE_C R6, R37, R82, RZ ;  /* 0x000000522506723e */ /* 0x001fe200048070ff */
[----:B------:R-:W-:-:S03]  /*5150*/  FADD.FTZ R82, R82, R7 ;  /* 0x0000000752527221 */ /* 0x000fc60000010000 */
[----:B------:R-:W-:Y:S01]  /*5160*/  F2FP.SATFINITE.E4M3.F32.PACK_AB_MERGE_C R138, R33, R32, R6 ;  /* 0x00000020218a723e */ /* 0x000fe20004807006 */
[----:B------:R-:W-:-:S01]  /*5170*/  FADD.FTZ R5, R37, R82 ;  /* 0x0000005225057221 */ /* 0x000fc20000010000 */
        /* <DEDUP_REMOVED lines=19> */
[----:B------:R-:W-:-:S06]  /*52b0*/  ULDC UR21, c[0x0][0x988] ;  /* 0x0002620000157ab9 */ /* 0x000fcc0000000800 */
.L_x_1672:
[----:B------:R-:W-:-:S04]  /*52c0*/  UIADD3 UR24, UR46, 0x1, URZ ;  /* 0x000000012e187890 */ /* 0x000fc8000fffe03f */
[----:B------:R-:W-:-:S04]  /*52d0*/  UISETP.NE.AND UP1, UPT, UR24, 0x2, UPT ;  /* 0x000000021800788c */ /* 0x000fc8000bf25270 */
[----:B------:R-:W-:Y:S02]  /*52e0*/  USEL UR23, URZ, 0x1, UP1 ;  /* 0x000000013f177887 */ /* 0x000fe40008800000 */
[----:B------:R-:W-:Y:S02]  /*52f0*/  USEL UR24, UR24, URZ, UP1 ;  /* 0x0000003f18187287 */ /* 0x000fe40008800000 */
[----:B------:R-:W-:Y:S01]  /*5300*/  ULOP3.LUT UR23, UR47, UR23, URZ, 0x3c, !UPT ;  /* 0x000000172f177292 */ /* 0x000fe2000f8e3c3f */
[----:B------:R-:W-:Y:S11]  /*5310*/  @!P1 BRA `(.L_x_1663) ;  /* 0x0000000000049947 */ /* 0x000ff60003800000 */
[----:B------:R-:W-:Y:S01]  /*5320*/  BPT.TRAP 0x1 ;  /* 0x000000040000795c */ /* 0x000fe20000300000 */
.L_x_1663:
[----:B------:R-:W-:Y:S01]  /*5330*/  ULEA UR22, UR24, UR45, 0x3 ;  /* 0x0000002d18167291 */ /* 0x000fe2000f8e183f */
[----:B------:R-:W-:-:S05]  /*5340*/  IMAD.U32 R6, RZ, RZ, UR23 ;  /* 0x00000017ff067e24 */ /* 0x000fca000f8e00ff */
[----:B------:R-:W-:-:S04]  /*5350*/  SHF.L.U32 R6, R6, 0x1f, RZ ;  /* 0x0000001f06067819 */ /* 0x000fc800000006ff */
[----:B------:R0:W1:Y:S01]  /*5360*/  SYNCS.PHASECHK.TRANS64.TRYWAIT P3, [UR22+0x13230], R6 ;  /* 0x01323006ff0075a7 */ /* 0x0000620008060156 */
[----:B------:R-:W-:Y:S05]  /*5370*/  @!P1 BRA `(.L_x_1664) ;  /* 0x0000000000049947 */ /* 0x000fea0003800000 */
[----:B------:R-:W-:Y:S01]  /*5380*/  BPT.TRAP 0x1 ;  /* 0x000000040000795c */ /* 0x000fe20000300000 */
.L_x_1664:
[----:B-1----:R-:W-:Y:S05]  /*5390*/  @P3 BRA `(.L_x_1665) ;  /* 0x0000000000083947 */ /* 0x002fea0003800000 */
[----:B------:R-:W1:Y:S02]  /*53a0*/  SYNCS.PHASECHK.TRANS64.TRYWAIT P3, [UR22+0x13230], R6 ;  /* 0x01323006ff0075a7 */ /* 0x000e640008060156 */
[----:B-1----:R-:W-:Y:S05]  /*53b0*/  @!P3 BRA `(.L_x_1666) ;  /* 0x000000f00010b947 */ /* 0x002fea0003800000 */
.L_x_1665:
        /* <DEDUP_REMOVED lines=64> */
.L_x_1667:
[----:B------:R-:W-:Y:S01]  /*57c0*/  ULEA UR11, UR46, UR45, 0x3 ;  /* 0x0000002d2e0b7291 */ /* 0x000fe2000f8e183f */
[----:B01----:R-:W-:-:S05]  /*57d0*/  IMAD.U32 R6, RZ, RZ, UR47 ;  /* 0x0000002fff067e24 */ /* 0x003fca000f8e00ff */
[----:B------:R-:W-:-:S04]  /*57e0*/  SHF.L.U32 R6, R6, 0x1f, RZ ;  /* 0x0000001f06067819 */ /* 0x000fc800000006ff */
[----:B------:R0:W1:Y:S01]  /*57f0*/  SYNCS.PHASECHK.TRANS64.TRYWAIT P3, [UR11+0x13250], R6 ;  /* 0x01325006ff0075a7 */ /* 0x000062000806014b */
[----:B------:R-:W-:Y:S05]  /*5800*/  @!P1 BRA `(.L_x_1668) ;  /* 0x0000000000049947 */ /* 0x000fea0003800000 */
[----:B------:R-:W-:Y:S01]  /*5810*/  BPT.TRAP 0x1 ;  /* 0x000000040000795c */ /* 0x000fe20000300000 */
.L_x_1668:
[----:B-1----:R-:W-:Y:S05]  /*5820*/  @P3 BRA `(.L_x_1669) ;  /* 0x0000000000083947 */ /* 0x002fea0003800000 */
[----:B------:R-:W1:Y:S02]  /*5830*/  SYNCS.PHASECHK.TRANS64.TRYWAIT P3, [UR11+0x13250], R6 ;  /* 0x01325006ff0075a7 */ /* 0x000e64000806014b */
[----:B-1----:R-:W-:Y:S05]  /*5840*/  @!P3 BRA `(.L_x_1670) ;  /* 0x000000ec0004b947 */ /* 0x002fea0003800000 */
.L_x_1669:
[----:B------:R-:W-:Y:S01]  /*5850*/  UIADD3 UR6, UR45, 0x1000, URZ ;  /* 0x000010002d067890 */ /* 0x000fe2000fffe03f */
[----:B------:R-:W-:Y:S01]  /*5860*/  WARPGROUP.ARRIVE ;  /* 0x00000000000079c5 */ /* 0x000fe20000000000 */
[----:B------:R-:W-:Y:S01]  /*5870*/  UMOV UR7, 0xc0000010 ;  /* 0xc000001000077882 */ /* 0x000fe20000000000 */
[C---:B------:R-:W-:Y:S01]  /*5880*/  FMUL.FTZ R12, R0.reuse, R125 ;  /* 0x0000007d000c7220 */ /* 0x040fe20000410000 */
[----:B------:R-:W-:Y:S01]  /*5890*/  USHF.R.U32.HI UR6, URZ, 0x4, UR6 ;  /* 0x000000043f067899 */ /* 0x000fe20008011606 */
[C---:B------:R-:W-:Y:S01]  /*58a0*/  FMUL.FTZ R125, R0.reuse, R101 ;  /* 0x00000065007d7220 */ /* 0x040fe20000410000 */
[----:B------:R-:W-:Y:S02]  /*58b0*/  VIADD R101, R17, UR40 ;  /* 0x0000002811657c36 */ /* 0x000fe40008000000 */
[C---:B------:R-:W-:Y:S01]  /*58c0*/  FMUL.FTZ R13, R0.reuse, R126 ;  /* 0x0000007e000d7220 */ /* 0x040fe20000410000 */
[----:B------:R-:W-:Y:S01]  /*58d0*/  ULOP3.LUT UR6, UR6, 0x3fff, URZ, 0xc0, !UPT ;  /* 0x00003fff06067892 */ /* 0x000fe2000f8ec03f */
[C---:B------:R-:W-:Y:S01]  /*58e0*/  FMUL.FTZ R14, R0.reuse, R127 ;  /* 0x0000007f000e7220 */ /* 0x040fe20000410000 */
[C---:B------:R-:W-:Y:S01]  /*58f0*/  FMUL.FTZ R20, R0.reuse, R129 ;  /* 0x0000008100147220 */ /* 0x040fe20000410000 */
[C---:B01----:R-:W-:Y:S01]  /*5900*/  FMUL.FTZ R6, R0.reuse, R120 ;  /* 0x0000007800067220 */ /* 0x043fe20000410000 */
[----:B------:R-:W-:Y:S01]  /*5910*/  ULOP3.LUT UR6, UR6, 0x10000, URZ, 0xfc, !UPT ;  /* 0x0001000006067892 */ /* 0x000fe2000f8efc3f */
[C---:B------:R-:W-:Y:S01]  /*5920*/  FMUL.FTZ R7, R0.reuse, R121 ;  /* 0x0000007900077220 */ /* 0x040fe20000410000 */
[C---:B------:R-:W-:Y:S01]  /*5930*/  FMUL.FTZ R11, R0.reuse, R124 ;  /* 0x0000007c000b7220 */ /* 0x040fe20000410000 */
[C---:B------:R-:W-:Y:S01]  /*5940*/  FMUL.FTZ R15, R0.reuse, R128 ;  /* 0x00000080000f7220 */ /* 0x040fe20000410000 */
[----:B------:R-:W-:Y:S01]  /*5950*/  UIMAD UR10, UR46, 0x280, UR6 ;  /* 0x000002802e0a78a4 */ /* 0x000fe2000f8e0206 */
[----:B------:R-:W0:Y:S01]  /*5960*/  MUFU.TANH R6, R6 ;  /* 0x0000000600067308 */ /* 0x000e220000002400 */
        /* <DEDUP_REMOVED lines=9> */
[----:B------:R-:W1:Y:S01]  /*5a00*/  MUFU.TANH R7, R7 ;  /* 0x0000000700077308 */ /* 0x000e620000002400 */
[----:B------:R-:W-:Y:S01]  /*5a10*/  UMOV UR7, 0xc0000010 ;  /* 0xc000001000077882 */ /* 0x000fe20000000000 */
        /* <DEDUP_REMOVED lines=62> */
[----:B------:R-:W5:Y:S01]  /*5e00*/  MUFU.TANH R108, R108 ;  /* 0x0000006c006c7308 */ /* 0x000f620000002400 */
[----:B------:R-:W-:Y:S02]  /*5e10*/  WARPGROUP.DEPBAR.LE gsb0, 0x0 ;  /* 0x00008000000079c5 */ /* 0x000fe40000010000 */
[----:B------:R-:W-:-:S05]  /*5e20*/  WARPGROUP.ARRIVE ;  /* 0x00000000000079c5 */ /* 0x000fca0000000000 */
[----:B------:R-:W5:Y:S01]  /*5e30*/  MUFU.TANH R109, R109 ;  /* 0x0000006d006d7308 */ /* 0x000f620000002400 */
[----:B------:R-:W-:Y:S01]  /*5e40*/  QGMMA.64x64x32.F32.E4M3.E4M3 R24, R148, gdesc[UR4], R24, gsb0 ;  /* 0x00e0000494187df3 */ /* 0x000fe20008000818 */
[----:B------:R-:W-:Y:S01]  /*5e50*/  UIADD3 UR6, UR10, 0x100, URZ ;  /* 0x000001000a067890 */ /* 0x000fe2000fffe03f */
[----:B------:R-:W-:-:S05]  /*5e60*/  UMOV UR7, 0xc0000010 ;  /* 0xc000001000077882 */ /* 0x000fca0000000000 */
[----:B------:R-:W5:Y:S08]  /*5e70*/  MUFU.TANH R112, R112 ;  /* 0x0000007000707308 */ /* 0x000f700000002400 */
        /* <DEDUP_REMOVED lines=19> */
[----:B------:R-:W-:Y:S08]  /*5fb0*/  MUFU.TANH R81, R81 ;  /* 0x0000005100517308 */ /* 0x000ff00000002400 */
[----:B------:R-:W-:Y:S08]  /*5fc0*/  MUFU.TANH R84, R84 ;  /* 0x0000005400547308 */ /* 0x000ff00000002400 */
[----:B------:R-:W-:Y:S08]  /*5fd0*/  MUFU.TANH R68, R68 ;  /* 0x0000004400447308 */ /* 0x000ff00000002400 */
[----:B------:R-:W-:Y:S08]  /*5fe0*/  MUFU.TANH R9, R9 ;  /* 0x0000000900097308 */ /* 0x000ff00000002400 */
[----:B------:R-:W-:Y:S01]  /*5ff0*/  MUFU.TANH R10, R10 ;  /* 0x0000000a000a7308 */ /* 0x000fe20000002400 */
[----:B------:R-:W-:-:S02]  /*6000*/  WARPGROUP.DEPBAR.LE gsb0, 0x0 ;  /* 0x00008000000079c5 */ /* 0x000fc40000010000 */
[----:B------:R-:W-:-:S05]  /*6010*/  WARPGROUP.ARRIVE ;  /* 0x00000000000079c5 */ /* 0x000fca0000000000 */
[----:B------:R-:W-:Y:S01]  /*6020*/  MUFU.TANH R13, R13 ;  /* 0x0000000d000d7308 */ /* 0x000fe20000002400 */
[----:B------:R-:W-:Y:S01]  /*6030*/  QGMMA.64x64x32.F32.E4M3.E4M3 R24, R140, gdesc[UR4], R24, gsb0 ;  /* 0x00e000048c187df3 */ /* 0x000fe20008000818 */
[----:B------:R-:W-:Y:S01]  /*6040*/  @UP0 ULDC UR6, c[0x0][0x44c] ;  /* 0x0001130000060ab9 */ /* 0x000fe20000000800 */
[----:B------:R-:W-:Y:S01]  /*6050*/  UMOV UR7, 0xc0000010 ;  /* 0xc000001000077882 */ /* 0x000fe20000000000 */
[----:B------:R-:W-:Y:S01]  /*6060*/  @P2 IMAD.HI.U32 R126, R101, UR6, RZ ;  /* 0x00000006657e2c27 */ /* 0x000fe2000f8e00ff */
[----:B------:R-:W-:-:S03]  /*6070*/  @UP0 ULDC UR6, c[0x0][0x450] ;  /* 0x0001140000060ab9 */ /* 0x000fc60000000800 */
[----:B------:R-:W-:Y:S01]  /*6080*/  MUFU.TANH R14, R14 ;  /* 0x0000000e000e7308 */ /* 0x000fe20000002400 */
[----:B------:R-:W-:Y:S01]  /*6090*/  @P2 SHF.R.U32.HI R101, RZ, UR6, R126 ;  /* 0x00000006ff652c19 */ /* 0x000fe2000801167e */
[----:B------:R-:W-:-:S04]  /*60a0*/  UIMAD UR6, UR20, -0xa0, URZ ;  /* 0xffffff60140678a4 */ /* 0x000fc8000f8e023f */
[----:B------:R-:W0:Y:S02]  /*60b0*/  SHFL.IDX PT, R127, R101, RZ, 0x1c1f ;  /* 0x001c1fff657f7589 */ /* 0x000e2400000e0000 */
[----:B------:R-:W-:Y:S01]  /*60c0*/  MUFU.TANH R21, R21 ;  /* 0x0000001500157308 */ /* 0x000fe20000002400 */
[----:B------:R-:W-:Y:S01]  /*60d0*/  IMAD.U32 R129, RZ, RZ, UR6 ;  /* 0x00000006ff817e24 */ /* 0x000fe2000f8e00ff */
[----:B------:R-:W-:Y:S01]  /*60e0*/  UIADD3 UR6, UR10, 0x200, URZ ;  /* 0x000002000a067890 */ /* 0x000fe2000fffe03f */
[----:B------:R-:W1:Y:S03]  /*60f0*/  SHFL.IDX PT, R101, R101, 0x1, 0x1c1f ;  /* 0x003c1f0065657f89 */ /* 0x000e6600000e0000 */
[----:B------:R-:W-:Y:S01]  /*6100*/  IADD3 R126, -R16, 0x1, R129 ;  /* 0x00000001107e7810 */ /* 0x000fe20007ffe181 */
[----:B------:R-:W-:Y:S01]  /*6110*/  IMAD.U32 R129, RZ, RZ, UR51 ;  /* 0x00000033ff817e24 */ /* 0x000fe2000f8e00ff */
[----:B------:R-:W-:Y:S04]  /*6120*/  MUFU.TANH R120, R120 ;  /* 0x0000007800787308 */ /* 0x000fe80000002400 */
[----:B------:R-:W-:Y:S01]  /*6130*/  IADD3 R126, -R129, UR50, R126 ;  /* 0x00000032817e7c10 */ /* 0x000fe2000fffe17e */
[----:B------:R-:W-:-:S03]  /*6140*/  FMUL.FTZ R129, R0, R75 ;  /* 0x0000004b00817220 */ /* 0x000fc60000410000 */
[----:B------:R-:W-:Y:S01]  /*6150*/  MUFU.TANH R123, R123 ;  /* 0x0000007b007b7308 */ /* 0x000fe20000002400 */
[----:B0-----:R-:W-:-:S07]  /*6160*/  IMAD.IADD R127, R126, 0x1, R127 ;  /* 0x000000017e7f7824 */ /* 0x001fce00078e027f */
[----:B------:R-:W-:Y:S01]  /*6170*/  MUFU.TANH R124, R124 ;  /* 0x0000007c007c7308 */ /* 0x000fe20000002400 */
[----:B-1----:R-:W-:Y:S01]  /*6180*/  IMAD.IADD R126, R126, 0x1, R101 ;  /* 0x000000017e7e7824 */ /* 0x002fe200078e0265 */
[C---:B------:R-:W-:Y:S02]  /*6190*/  ISETP.GT.AND P3, PT, R127.reuse, RZ, PT ;  /* 0x000000ff7f00720c */ /* 0x040fe40003f64270 */
[C---:B------:R-:W-:Y:S02]  /*61a0*/  ISETP.GT.AND P4, PT, R127.reuse, 0x1, PT ;  /* 0x000000017f00780c */ /* 0x040fe40003f84270 */
[----:B------:R-:W-:Y:S02]  /*61b0*/  FSEL R75, R6, -INF , P3 ;  /* 0xff800000064b7808 */ /* 0x000fe40001800000 */
[----:B------:R-:W-:Y:S01]  /*61c0*/  MUFU.TANH R106, R106 ;  /* 0x0000006a006a7308 */ /* 0x000fe20000002400 */
[----:B------:R-:W-:Y:S02]  /*61d0*/  ISETP.GT.AND P3, PT, R127, 0x8, PT ;  /* 0x000000087f00780c */ /* 0x000fe40003f64270 */
[----:B------:R-:W-:-:S02]  /*61e0*/  FSEL R7, R7, -INF , P4 ;  /* 0xff80000007077808 */ /* 0x000fc40002000000 */
[----:B------:R-:W-:Y:S02]  /*61f0*/  FMNMX.FTZ R130, R75, R2, !PT ;  /* 0x000000024b827209 */ /* 0x000fe40007810000 */
[----:B------:R-:W-:Y:S01]  /*6200*/  ISETP.GT.AND P4, PT, R127, 0x9, PT ;  /* 0x000000097f00780c */ /* 0x000fe20003f84270 */
[----:B------:R0:W-:Y:S01]  /*6210*/  MUFU.TANH R6, R129 ;  /* 0x0000008100067308 */ /* 0x0001e20000002400 */
[----:B--2---:R-:W-:Y:S02]  /*6220*/  FSEL R11, R11, -INF , P3 ;  /* 0xff8000000b0b7808 */ /* 0x004fe40001800000 */
[----:B------:R-:W-:Y:S02]  /*6230*/  FMNMX.FTZ R130, R7, R130, !PT ;  /* 0x0000008207827209 */ /* 0x000fe40007810000 */
[----:B------:R-:W-:Y:S02]  /*6240*/  ISETP.GT.AND P3, PT, R127, 0x10, PT ;  /* 0x000000107f00780c */ /* 0x000fe40003f64270 */
[----:B---3--:R-:W-:Y:S01]  /*6250*/  FSEL R12, R12, -INF , P4 ;  /* 0xff8000000c0c7808 */ /* 0x008fe20002000000 */
[----:B------:R-:W-:Y:S01]  /*6260*/  MUFU.TANH R107, R107 ;  /* 0x0000006b006b7308 */ /* 0x000fe20000002400 */
[----:B------:R-:W-:Y:S01]  /*6270*/  FMNMX.FTZ R77, R11, R130, !PT ;  /* 0x000000820b4d7209 */ /* 0x000fe20007810000 */
[----:B0-----:R-:W-:Y:S01]  /*6280*/  FMUL.FTZ R129, R0, R80 ;  /* 0x0000005000817220 */ /* 0x001fe20000410000 */
[----:B------:R-:W-:-:S02]  /*6290*/  ISETP.GT.AND P4, PT, R127, 0x11, PT ;  /* 0x000000117f00780c */ /* 0x000fc40003f84270 */
[----:B----4-:R-:W-:Y:S02]  /*62a0*/  FSEL R15, R15, -INF , P3 ;  /* 0xff8000000f0f7808 */ /* 0x010fe40001800000 */
[----:B------:R-:W-:Y:S01]  /*62b0*/  FMNMX.FTZ R130, R12, R77, !PT ;  /* 0x0000004d0c827209 */ /* 0x000fe20007810000 */
[----:B------:R0:W1:Y:S01]  /*62c0*/  MUFU.TANH R80, R128 ;  /* 0x0000008000507308 */ /* 0x0000620000002400 */
[----:B------:R-:W-:Y:S02]  /*62d0*/  ISETP.GT.AND P3, PT, R127, 0x18, PT ;  /* 0x000000187f00780c */ /* 0x000fe40003f64270 */
[----:B-----5:R-:W-:Y:S02]  /*62e0*/  FSEL R77, R20, -INF , P4 ;  /* 0xff800000144d7808 */ /* 0x020fe40002000000 */
[----:B------:R-:W-:Y:S02]  /*62f0*/  FMNMX.FTZ R130, R15, R130, !PT ;  /* 0x000000820f827209 */ /* 0x000fe40007810000 */
[----:B------:R-:W-:Y:S01]  /*6300*/  ISETP.GT.AND P4, PT, R127, 0x19, PT ;  /* 0x000000197f00780c */ /* 0x000fe20003f84270 */
[----:B------:R2:W3:Y:S01]  /*6310*/  MUFU.TANH R20, R129 ;  /* 0x0000008100147308 */ /* 0x0004e20000002400 */
[----:B------:R-:W-:Y:S01]  /*6320*/  FSEL R121, R121, -INF , P3 ;  /* 0xff80000079797808 */ /* 0x000fe20001800000 */
[----:B------:R-:W-:-:S02]  /*6330*/  WARPGROUP.DEPBAR.LE gsb0, 0x0 ;  /* 0x00008000000079c5 */ /* 0x000fc40000010000 */
[----:B------:R-:W-:Y:S01]  /*6340*/  FMNMX.FTZ R130, R77, R130, !PT ;  /* 0x000000824d827209 */ /* 0x000fe20007810000 */
[----:B------:R-:W-:Y:S01]  /*6350*/  WARPGROUP.ARRIVE ;  /* 0x00000000000079c5 */ /* 0x000fe20000000000 */
[----:B------:R-:W-:Y:S02]  /*6360*/  ISETP.GT.AND P3, PT, R127, 0x20, PT ;  /* 0x000000207f00780c */ /* 0x000fe40003f64270 */
[----:B------:R-:W-:Y:S01]  /*6370*/  FSEL R122, R122, -INF , P4 ;  /* 0xff8000007a7a7808 */ /* 0x000fe20002000000 */
[----:B------:R-:W-:Y:S01]  /*6380*/  MUFU.TANH R110, R110 ;  /* 0x0000006e006e7308 */ /* 0x000fe20000002400 */
[----:B------:R-:W-:Y:S01]  /*6390*/  FMNMX.FTZ R131, R121, R130, !PT ;  /* 0x0000008279837209 */ /* 0x000fe20007810000 */
[----:B------:R-:W-:Y:S01]  /*63a0*/  QGMMA.64x64x32.F32.E4M3.E4M3 R24, R136, gdesc[UR4], R24, gsb0 ;  /* 0x00e0000488187df3 */ /* 0x000fe20008000818 */
[----:B------:R-:W-:Y:S02]  /*63b0*/  ISETP.GT.AND P4, PT, R127, 0x21, PT ;  /* 0x000000217f00780c */ /* 0x000fe40003f84270 */
[----:B------:R-:W-:-:S02]  /*63c0*/  FSEL R104, R104, -INF , P3 ;  /* 0xff80000068687808 */ /* 0x000fc40001800000 */
[----:B------:R-:W-:Y:S01]  /*63d0*/  FMNMX.FTZ R131, R122, R131, !PT ;  /* 0x000000837a837209 */ /* 0x000fe20007810000 */
[----:B------:R-:W-:Y:S01]  /*63e0*/  MUFU.TANH R111, R111 ;  /* 0x0000006f006f7308 */ /* 0x000fe20000002400 */
[----:B------:R-:W-:Y:S02]  /*63f0*/  ISETP.GT.AND P3, PT, R127, 0x28, PT ;  /* 0x000000287f00780c */ /* 0x000fe40003f64270 */
[----:B------:R-:W-:Y:S02]  /*6400*/  FSEL R105, R105, -INF , P4 ;  /* 0xff80000069697808 */ /* 0x000fe40002000000 */
[----:B0-----:R-:W-:Y:S02]  /*6410*/  FMNMX.FTZ R128, R104, R131, !PT ;  /* 0x0000008368807209 */ /* 0x001fe40007810000 */
[----:B------:R-:W-:Y:S01]  /*6420*/  ISETP.GT.AND P4, PT, R127, 0x29, PT ;  /* 0x000000297f00780c */ /* 0x000fe20003f84270 */
[----:B------:R-:W-:Y:S01]  /*6430*/  MUFU.TANH R114, R114 ;  /* 0x0000007200727308 */ /* 0x000fe20000002400 */
[----:B------:R-:W-:-:S02]  /*6440*/  FSEL R108, R108, -INF , P3 ;  /* 0xff8000006c6c7808 */ /* 0x000fc40001800000 */
[----:B--2---:R-:W-:Y:S01]  /*6450*/  FMNMX.FTZ R129, R105, R128, !PT ;  /* 0x0000008069817209 */ /* 0x004fe20007810000 */
[----:B------:R-:W-:Y:S01]  /*6460*/  FMUL.FTZ R128, R0, R56 ;  /* 0x0000003800807220 */ /* 0x000fe20000410000 */
[----:B------:R-:W-:Y:S02]  /*6470*/  ISETP.GT.AND P3, PT, R127, 0x30, PT ;  /* 0x000000307f00780c */ /* 0x000fe40003f64270 */
[----:B------:R-:W-:Y:S01]  /*6480*/  FSEL R109, R109, -INF , P4 ;  /* 0xff8000006d6d7808 */ /* 0x000fe20002000000 */
[----:B------:R0:W2:Y:S01]  /*6490*/  MUFU.TANH R56, R85 ;  /* 0x0000005500387308 */ /* 0x0000a20000002400 */
[----:B------:R-:W-:Y:S02]  /*64a0*/  FMNMX.FTZ R130, R108, R129, !PT ;  /* 0x000000816c827209 */ /* 0x000fe40007810000 */
[----:B------:R-:W-:Y:S02]  /*64b0*/  ISETP.GT.AND P4, PT, R127, 0x31, PT ;  /* 0x000000317f00780c */ /* 0x000fe40003f84270 */
[----:B------:R-:W-:-:S02]  /*64c0*/  FSEL R112, R112, -INF , P3 ;  /* 0xff80000070707808 */ /* 0x000fc40001800000 */
[----:B------:R-:W-:Y:S01]  /*64d0*/  FMNMX.FTZ R129, R109, R130, !PT ;  /* 0x000000826d817209 */ /* 0x000fe20007810000 */
[----:B------:R-:W-:Y:S01]  /*64e0*/  MUFU.TANH R115, R115 ;  /* 0x0000007300737308 */ /* 0x000fe20000002400 */
[----:B------:R-:W-:Y:S01]  /*64f0*/  ISETP.GT.AND P3, PT, R127, 0x38, PT ;  /* 0x000000387f00780c */ /* 0x000fe20003f64270 */
[----:B0-----:R-:W-:Y:S01]  /*6500*/  FMUL.FTZ R85, R0, R60 ;  /* 0x0000003c00557220 */ /* 0x001fe20000410000 */
[----:B------:R-:W-:Y:S02]  /*6510*/  FSEL R113, R113, -INF , P4 ;  /* 0xff80000071717808 */ /* 0x000fe40002000000 */
[----:B------:R-:W-:Y:S01]  /*6520*/  FMNMX.FTZ R130, R112, R129, !PT ;  /* 0x0000008170827209 */ /* 0x000fe20007810000 */
[----:B------:R-:W-:Y:S01]  /*6530*/  FMUL.FTZ R129, R0, R57 ;  /* 0x0000003900817220 */ /* 0x000fe20000410000 */
[----:B------:R-:W-:Y:S01]  /*6540*/  ISETP.GT.AND P4, PT, R127, 0x39, PT ;  /* 0x000000397f00780c */ /* 0x000fe20003f84270 */
[----:B------:R0:W4:Y:S01]  /*6550*/  MUFU.TANH R57, R128 ;  /* 0x0000008000397308 */ /* 0x0001220000002400 */
[----:B------:R-:W-:-:S02]  /*6560*/  FSEL R116, R116, -INF , P3 ;  /* 0xff80000074747808 */ /* 0x000fc40001800000 */
[----:B------:R-:W-:Y:S02]  /*6570*/  FMNMX.FTZ R131, R113, R130, !PT ;  /* 0x0000008271837209 */ /* 0x000fe40007810000 */
[----:B------:R-:W-:Y:S02]  /*6580*/  ISETP.GT.AND P3, PT, R127, 0x40, PT ;  /* 0x000000407f00780c */ /* 0x000fe40003f64270 */
[----:B------:R-:W-:Y:S01]  /*6590*/  FSEL R117, R117, -INF , P4 ;  /* 0xff80000075757808 */ /* 0x000fe20002000000 */
[----:B------:R5:W4:Y:S01]  /*65a0*/  MUFU.TANH R60, R129 ;  /* 0x00000081003c7308 */ /* 0x000b220000002400 */
[----:B------:R-:W-:Y:S01]  /*65b0*/  FMNMX.FTZ R130, R116, R131, !PT ;  /* 0x0000008374827209 */ /* 0x000fe20007810000 */
[----:B0-----:R-:W-:Y:S01]  /*65c0*/  FMUL.FTZ R128, R0, R61 ;  /* 0x0000003d00807220 */ /* 0x001fe20000410000 */
[----:B------:R-:W-:Y:S02]  /*65d0*/  ISETP.GT.AND P4, PT, R127, 0x41, PT ;  /* 0x000000417f00780c */ /* 0x000fe40003f84270 */
[----:B------:R-:W-:-:S02]  /*65e0*/  FSEL R88, R88, -INF , P3 ;  /* 0xff80000058587808 */ /* 0x000fc40001800000 */
[----:B------:R-:W-:Y:S01]  /*65f0*/  FMNMX.FTZ R131, R117, R130, !PT ;  /* 0x0000008275837209 */ /* 0x000fe20007810000 */
[----:B------:R0:W4:Y:S01]  /*6600*/  MUFU.TANH R61, R85 ;  /* 0x00000055003d7308 */ /* 0x0001220000002400 */
[----:B------:R-:W-:Y:S01]  /*6610*/  ISETP.GT.AND P3, PT, R127, 0x48, PT ;  /* 0x000000487f00780c */ /* 0x000fe20003f64270 */
[----:B-----5:R-:W-:Y:S01]  /*6620*/  FMUL.FTZ R129, R0, R64 ;  /* 0x0000004000817220 */ /* 0x020fe20000410000 */
[----:B------:R-:W-:Y:S02]  /*6630*/  FSEL R89, R89, -INF , P4 ;  /* 0xff80000059597808 */ /* 0x000fe40002000000 */
[----:B------:R-:W-:Y:S02]  /*6640*/  FMNMX.FTZ R130, R88, R131, !PT ;  /* 0x0000008358827209 */ /* 0x000fe40007810000 */
[----:B------:R-:W-:Y:S01]  /*6650*/  ISETP.GT.AND P4, PT, R127, 0x49, PT ;  /* 0x000000497f00780c */ /* 0x000fe20003f84270 */
[----:B------:R5:W4:Y:S01]  /*6660*/  MUFU.TANH R64, R128 ;  /* 0x0000008000407308 */ /* 0x000b220000002400 */
[----:B------:R-:W-:Y:S01]  /*6670*/  FSEL R92, R92, -INF , P3 ;  /* 0xff8000005c5c7808 */ /* 0x000fe20001800000 */
[----:B0-----:R-:W-:Y:S01]  /*6680*/  FMUL.FTZ R85, R0, R65 ;  /* 0x0000004100557220 */ /* 0x001fe20000410000 */
[----:B------:R-:W-:-:S02]  /*6690*/  FMNMX.FTZ R131, R89, R130, !PT ;  /* 0x0000008259837209 */ /* 0x000fc40007810000 */
[----:B------:R-:W-:Y:S02]  /*66a0*/  ISETP.GT.AND P3, PT, R127, 0x50, PT ;  /* 0x000000507f00780c */ /* 0x000fe40003f64270 */
[----:B------:R-:W-:Y:S01]  /*66b0*/  FSEL R93, R93, -INF , P4 ;  /* 0xff8000005d5d7808 */ /* 0x000fe20002000000 */
[----:B------:R0:W4:Y:S01]  /*66c0*/  MUFU.TANH R65, R129 ;  /* 0x0000008100417308 */ /* 0x0001220000002400 */
[----:B------:R-:W-:Y:S02]  /*66d0*/  FMNMX.FTZ R130, R92, R131, !PT ;  /* 0x000000835c827209 */ /* 0x000fe40007810000 */
[----:B------:R-:W-:Y:S02]  /*66e0*/  ISETP.GT.AND P4, PT, R127, 0x51, PT ;  /* 0x000000517f00780c */ /* 0x000fe40003f84270 */
[----:B------:R-:W-:Y:S02]  /*66f0*/  FSEL R96, R96, -INF , P3 ;  /* 0xff80000060607808 */ /* 0x000fe40001800000 */
[----:B------:R-:W-:Y:S01]  /*6700*/  FMNMX.FTZ R131, R93, R130, !PT ;  /* 0x000000825d837209 */ /* 0x000fe20007810000 */
[----:B------:R-:W4:Y:S01]  /*6710*/  MUFU.TANH R85, R85 ;  /* 0x0000005500557308 */ /* 0x000f220000002400 */
[----:B------:R-:W-:Y:S01]  /*6720*/  ISETP.GT.AND P3, PT, R127, 0x58, PT ;  /* 0x000000587f00780c */ /* 0x000fe20003f64270 */
[----:B------:R-:W-:-:S02]  /*6730*/  WARPGROUP.DEPBAR.LE gsb0, 0x0 ;  /* 0x00008000000079c5 */ /* 0x000fc40000010000 */
[----:B------:R-:W-:Y:S02]  /*6740*/  FSEL R97, R97, -INF , P4 ;  /* 0xff80000061617808 */ /* 0x000fe40002000000 */
[----:B------:R-:W-:Y:S02]  /*6750*/  FMNMX.FTZ R130, R96, R131, !PT ;  /* 0x0000008360827209 */ /* 0x000fe40007810000 */
[----:B------:R-:W-:Y:S01]  /*6760*/  ISETP.GT.AND P4, PT, R127, 0x59, PT ;  /* 0x000000597f00780c */ /* 0x000fe20003f84270 */
[----:B------:R-:W-:Y:S01]  /*6770*/  MUFU.TANH R118, R118 ;  /* 0x0000007600767308 */ /* 0x000fe20000002400 */
[----:B------:R-:W-:Y:S02]  /*6780*/  FSEL R100, R100, -INF , P3 ;  /* 0xff80000064647808 */ /* 0x000fe40001800000 */
[----:B------:R-:W-:Y:S02]  /*6790*/  FMNMX.FTZ R131, R97, R130, !PT ;  /* 0x0000008261837209 */ /* 0x000fe40007810000 */
[----:B------:R-:W-:-:S02]  /*67a0*/  ISETP.GT.AND P3, PT, R127, 0x60, PT ;  /* 0x000000607f00780c */ /* 0x000fc40003f64270 */
[----:B------:R-:W-:Y:S01]  /*67b0*/  FSEL R125, R125, -INF , P4 ;  /* 0xff8000007d7d7808 */ /* 0x000fe20002000000 */
[----:B------:R-:W-:Y:S01]  /*67c0*/  MUFU.TANH R119, R119 ;  /* 0x0000007700777308 */ /* 0x000fe20000002400 */
[----:B-----5:R-:W-:Y:S02]  /*67d0*/  FMNMX.FTZ R128, R100, R131, !PT ;  /* 0x0000008364807209 */ /* 0x020fe40007810000 */
[----:B------:R-:W-:Y:S02]  /*67e0*/  ISETP.GT.AND P4, PT, R127, 0x61, PT ;  /* 0x000000617f00780c */ /* 0x000fe40003f84270 */
[----:B------:R-:W-:Y:S02]  /*67f0*/  FSEL R72, R72, -INF , P3 ;  /* 0xff80000048487808 */ /* 0x000fe40001800000 */
[----:B------:R-:W-:Y:S01]  /*6800*/  FMNMX.FTZ R131, R125, R128, !PT ;  /* 0x000000807d837209 */ /* 0x000fe20007810000 */
[----:B------:R-:W-:Y:S01]  /*6810*/  MUFU.TANH R90, R90 ;  /* 0x0000005a005a7308 */ /* 0x000fe20000002400 */
[----:B------:R-:W-:-:S02]  /*6820*/  ISETP.GT.AND P5, PT, R127, 0x68, PT ;  /* 0x000000687f00780c */ /* 0x000fc40003fa4270 */
[----:B------:R-:W-:Y:S02]  /*6830*/  FSEL R73, R73, -INF , P4 ;  /* 0xff80000049497808 */ /* 0x000fe40002000000 */
[----:B------:R-:W-:Y:S02]  /*6840*/  FMNMX.FTZ R128, R72, R131, !PT ;  /* 0x0000008348807209 */ /* 0x000fe40007810000 */
[----:B------:R-:W-:Y:S01]  /*6850*/  ISETP.GT.AND P3, PT, R127, 0x69, PT ;  /* 0x000000697f00780c */ /* 0x000fe20003f64270 */
[----:B------:R-:W-:Y:S01]  /*6860*/  MUFU.TANH R91, R91 ;  /* 0x0000005b005b7308 */ /* 0x000fe20000002400 */
[----:B------:R-:W-:Y:S02]  /*6870*/  FSEL R76, R76, -INF , P5 ;  /* 0xff8000004c4c7808 */ /* 0x000fe40002800000 */
[----:B0-----:R-:W-:Y:S02]  /*6880*/  FMNMX.FTZ R129, R73, R128, !PT ;  /* 0x0000008049817209 */ /* 0x001fe40007810000 */
[----:B------:R-:W-:-:S02]  /*6890*/  ISETP.GT.AND P4, PT, R127, 0x70, PT ;  /* 0x000000707f00780c */ /* 0x000fc40003f84270 */
[----:B-1----:R-:W-:Y:S01]  /*68a0*/  FSEL R80, R80, -INF , P3 ;  /* 0xff80000050507808 */ /* 0x002fe20001800000 */
[----:B------:R-:W-:Y:S01]  /*68b0*/  MUFU.TANH R94, R94 ;  /* 0x0000005e005e7308 */ /* 0x000fe20000002400 */
[----:B------:R-:W-:Y:S02]  /*68c0*/  FMNMX.FTZ R129, R76, R129, !PT ;  /* 0x000000814c817209 */ /* 0x000fe40007810000 */
[C---:B------:R-:W-:Y:S02]  /*68d0*/  ISETP.GT.AND P5, PT, R127.reuse, 0x71, PT ;  /* 0x000000717f00780c */ /* 0x040fe40003fa4270 */
[----:B---3--:R-:W-:Y:S02]  /*68e0*/  FSEL R128, R20, -INF , P4 ;  /* 0xff80000014807808 */ /* 0x008fe40002000000 */
        /* <DEDUP_REMOVED lines=8> */
[----:B------:R-:W-:Y:S02]  /*6970*/  FMNMX.FTZ R129, R81, R20, !PT ;  /* 0x0000001451817209 */ /* 0x000fe40007810000 */
[----:B------:R-:W-:-:S02]  /*6980*/  ISETP.GT.AND P4, PT, R127, 0x80, PT ;  /* 0x000000807f00780c */ /* 0x000fc40003f84270 */
[----:B--2---:R-:W-:Y:S01]  /*6990*/  FSEL R56, R56, -INF , P3 ;  /* 0xff80000038387808 */ /* 0x004fe20001800000 */
[----:B------:R-:W-:Y:S01]  /*69a0*/  MUFU.TANH R99, R99 ;  /* 0x0000006300637308 */ /* 0x000fe20000002400 */
[----:B------:R-:W-:Y:S02]  /*69b0*/  FMNMX.FTZ R129, R84, R129, !PT ;  /* 0x0000008154817209 */ /* 0x000fe40007810000 */
[C---:B------:R-:W-:Y:S02]  /*69c0*/  ISETP.GT.AND P5, PT, R127.reuse, 0x81, PT ;  /* 0x000000817f00780c */ /* 0x040fe40003fa4270 */
[C---:B------:R-:W-:Y:S02]  /*69d0*/  ISETP.GT.AND P6, PT, R127.reuse, 0x88, PT ;  /* 0x000000887f00780c */ /* 0x040fe40003fc4270 */
[----:B------:R-:W-:Y:S01]  /*69e0*/  ISETP.GT.AND P3, PT, R127, 0x89, PT ;  /* 0x000000897f00780c */ /* 0x000fe20003f64270 */
[----:B------:R-:W-:Y:S01]  /*69f0*/  MUFU.TANH R102, R102 ;  /* 0x0000006600667308 */ /* 0x000fe20000002400 */
[----:B----4-:R-:W-:-:S02]  /*6a00*/  FSEL R57, R57, -INF , P4 ;  /* 0xff80000039397808 */ /* 0x010fc40002000000 */
[----:B------:R-:W-:Y:S02]  /*6a10*/  FMNMX.FTZ R20, R56, R129, !PT ;  /* 0x0000008138147209 */ /* 0x000fe40007810000 */
[----:B------:R-:W-:Y:S02]  /*6a20*/  FSEL R60, R60, -INF , P5 ;  /* 0xff8000003c3c7808 */ /* 0x000fe40002800000 */
[----:B------:R-:W-:Y:S01]  /*6a30*/  FSEL R61, R61, -INF , P6 ;  /* 0xff8000003d3d7808 */ /* 0x000fe20003000000 */
[----:B------:R-:W-:Y:S01]  /*6a40*/  MUFU.TANH R103, R103 ;  /* 0x0000006700677308 */ /* 0x000fe20000002400 */
[----:B------:R-:W-:Y:S02]  /*6a50*/  FSEL R64, R64, -INF , P3 ;  /* 0xff80000040407808 */ /* 0x000fe40001800000 */
[C---:B------:R-:W-:Y:S02]  /*6a60*/  ISETP.GT.AND P4, PT, R127.reuse, 0x90, PT ;  /* 0x000000907f00780c */ /* 0x040fe40003f84270 */
[----:B------:R-:W-:-:S02]  /*6a70*/  ISETP.GT.AND P5, PT, R127, 0x91, PT ;  /* 0x000000917f00780c */ /* 0x000fc40003fa4270 */
[C---:B------:R-:W-:Y:S01]  /*6a80*/  ISETP.GT.AND P6, PT, R127.reuse, 0x98, PT ;  /* 0x000000987f00780c */ /* 0x040fe20003fc4270 */
[----:B------:R-:W-:Y:S01]  /*6a90*/  MUFU.TANH R74, R74 ;  /* 0x0000004a004a7308 */ /* 0x000fe20000002400 */
[----:B------:R-:W-:Y:S02]  /*6aa0*/  ISETP.GT.AND P3, PT, R127, 0x99, PT ;  /* 0x000000997f00780c */ /* 0x000fe40003f64270 */
[----:B------:R-:W-:Y:S01]  /*6ab0*/  FMNMX.FTZ R127, R57, R20, !PT ;  /* 0x00000014397f7209 */ /* 0x000fe20007810000 */
[----:B------:R-:W-:Y:S01]  /*6ac0*/  FMUL.FTZ R20, R0, R69 ;  /* 0x0000004500147220 */ /* 0x000fe20000410000 */
[----:B------:R-:W-:Y:S02]  /*6ad0*/  FSEL R69, R65, -INF , P4 ;  /* 0xff80000041457808 */ /* 0x000fe40002000000 */
[----:B------:R-:W-:Y:S01]  /*6ae0*/  FMNMX.FTZ R130, R60, R127, !PT ;  /* 0x0000007f3c827209 */ /* 0x000fe20007810000 */
[----:B------:R-:W-:Y:S01]  /*6af0*/  FMUL.FTZ R127, R0, R78 ;  /* 0x0000004e007f7220 */ /* 0x000fe20000410000 */
[----:B------:R-:W-:Y:S01]  /*6b00*/  FSEL R85, R85, -INF , P5 ;  /* 0xff80000055557808 */ /* 0x000fe20002800000 */
[----:B------:R-:W0:Y:S01]  /*6b10*/  MUFU.TANH R20, R20 ;  /* 0x0000001400147308 */ /* 0x000e220000002400 */
[----:B------:R-:W-:-:S02]  /*6b20*/  FMNMX.FTZ R129, R61, R130, !PT ;  /* 0x000000823d817209 */ /* 0x000fc40007810000 */
[----:B------:R-:W-:Y:S02]  /*6b30*/  FSEL R68, R68, -INF , P6 ;  /* 0xff80000044447808 */ /* 0x000fe40003000000 */
[----:B------:R-:W-:Y:S02]  /*6b40*/  FMNMX.FTZ R78, R64, R129, !PT ;  /* 0x00000081404e7209 */ /* 0x000fe40007810000 */
[----:B------:R-:W-:Y:S01]  /*6b50*/  ISETP.GT.AND P6, PT, R126, RZ, PT ;  /* 0x000000ff7e00720c */ /* 0x000fe20003fc4270 */
[----:B------:R1:W2:Y:S01]  /*6b60*/  MUFU.TANH R65, R127 ;  /* 0x0000007f00417308 */ /* 0x0002a20000002400 */
[----:B------:R-:W-:Y:S01]  /*6b70*/  FMNMX.FTZ R130, R69, R78, !PT ;  /* 0x0000004e45827209 */ /* 0x000fe20007810000 */
[----:B------:R-:W-:Y:S01]  /*6b80*/  FMUL.FTZ R78, R0, R79 ;  /* 0x0000004f004e7220 */ /* 0x000fe20000410000 */
[----:B------:R-:W-:Y:S02]  /*6b90*/  ISETP.GT.AND P5, PT, R126, 0x1, PT ;  /* 0x000000017e00780c */ /* 0x000fe40003fa4270 */
[----:B------:R-:W-:-:S02]  /*6ba0*/  FMNMX.FTZ R129, R85, R130, !PT ;  /* 0x0000008255817209 */ /* 0x000fc40007810000 */
[----:B------:R-:W-:Y:S01]  /*6bb0*/  FSEL R140, R9, -INF , P6 ;  /* 0xff800000098c7808 */ /* 0x000fe20003000000 */
[----:B------:R-:W-:Y:S01]  /*6bc0*/  MUFU.TANH R78, R78 ;  /* 0x0000004e004e7308 */ /* 0x000fe20000002400 */
[----:B0-----:R-:W-:Y:S02]  /*6bd0*/  FSEL R79, R20, -INF , P3 ;  /* 0xff800000144f7808 */ /* 0x001fe40001800000 */
[----:B------:R-:W-:Y:S02]  /*6be0*/  FMNMX.FTZ R20, R68, R129, !PT ;  /* 0x0000008144147209 */ /* 0x000fe40007810000 */
[----:B------:R-:W-:Y:S02]  /*6bf0*/  ISETP.GT.AND P4, PT, R126, 0x8, PT ;  /* 0x000000087e00780c */ /* 0x000fe40003f84270 */
[----:B------:R-:W-:Y:S01]  /*6c00*/  FMNMX.FTZ R20, R79, R20, !PT ;  /* 0x000000144f147209 */ /* 0x000fe20007810000 */
[----:B------:R-:W-:Y:S01]  /*6c10*/  MUFU.TANH R82, R82 ;  /* 0x0000005200527308 */ /* 0x000fe20000002400 */
[----:B------:R-:W-:-:S02]  /*6c20*/  FSEL R10, R10, -INF , P5 ;  /* 0xff8000000a0a7808 */ /* 0x000fc40002800000 */
[C---:B------:R-:W-:Y:S01]  /*6c30*/  ISETP.GT.AND P6, PT, R126.reuse, 0x9, PT ;  /* 0x000000097e00780c */ /* 0x040fe20003fc4270 */
[----:B-1----:R-:W0:Y:S01]  /*6c40*/  SHFL.BFLY PT, R127, R20, 0x2, 0x1f ;  /* 0x0c401f00147f7f89 */ /* 0x002e2200000e0000 */
[----:B------:R-:W-:Y:S02]  /*6c50*/  FSEL R13, R13, -INF , P4 ;  /* 0xff8000000d0d7808 */ /* 0x000fe40002000000 */
[----:B------:R-:W-:Y:S01]  /*6c60*/  ISETP.GT.AND P5, PT, R126, 0x10, PT ;  /* 0x000000107e00780c */ /* 0x000fe20003fa4270 */
[----:B------:R-:W1:Y:S01]  /*6c70*/  MUFU.TANH R83, R83 ;  /* 0x0000005300537308 */ /* 0x000e620000002400 */
[----:B------:R-:W-:Y:S02]  /*6c80*/  FSEL R14, R14, -INF , P6 ;  /* 0xff8000000e0e7808 */ /* 0x000fe40003000000 */
[C---:B------:R-:W-:Y:S02]  /*6c90*/  ISETP.GT.AND P4, PT, R126.reuse, 0x11, PT ;  /* 0x000000117e00780c */ /* 0x040fe40003f84270 */
[----:B------:R-:W-:-:S02]  /*6ca0*/  ISETP.GT.AND P6, PT, R126, 0x18, PT ;  /* 0x000000187e00780c */ /* 0x000fc40003fc4270 */
[----:B------:R-:W-:Y:S01]  /*6cb0*/  FSEL R120, R120, -INF , P4 ;  /* 0xff80000078787808 */ /* 0x000fe20002000000 */
[----:B------:R-:W3:Y:S01]  /*6cc0*/  MUFU.TANH R86, R86 ;  /* 0x0000005600567308 */ /* 0x000ee20000002400 */
[----:B------:R-:W-:Y:S02]  /*6cd0*/  FSEL R123, R123, -INF , P6 ;  /* 0xff8000007b7b7808 */ /* 0x000fe40003000000 */
[C---:B------:R-:W-:Y:S02]  /*6ce0*/  ISETP.GT.AND P4, PT, R126.reuse, 0x20, PT ;  /* 0x000000207e00780c */ /* 0x040fe40003f84270 */
[----:B------:R-:W-:Y:S02]  /*6cf0*/  ISETP.GT.AND P6, PT, R126, 0x21, PT ;  /* 0x000000217e00780c */ /* 0x000fe40003fc4270 */
[----:B------:R-:W-:Y:S01]  /*6d00*/  FSEL R106, R106, -INF , P4 ;  /* 0xff8000006a6a7808 */ /* 0x000fe20002000000 */
[----:B------:R-:W4:Y:S01]  /*6d10*/  MUFU.TANH R87, R87 ;  /* 0x0000005700577308 */ /* 0x000f220000002400 */
[----:B------:R-:W-:-:S02]  /*6d20*/  FSEL R107, R107, -INF , P6 ;  /* 0xff8000006b6b7808 */ /* 0x000fc40003000000 */
[----:B------:R-:W-:Y:S02]  /*6d30*/  ISETP.GT.AND P4, PT, R126, 0x29, PT ;  /* 0x000000297e00780c */ /* 0x000fe40003f84270 */
[----:B0-----:R-:W-:Y:S02]  /*6d40*/  FMNMX.FTZ R127, R20, R127, !PT ;  /* 0x0000007f147f7209 */ /* 0x001fe40007810000 */
[----:B------:R-:W-:Y:S01]  /*6d50*/  ISETP.GT.AND P6, PT, R126, 0x30, PT ;  /* 0x000000307e00780c */ /* 0x000fe20003fc4270 */
[----:B------:R-:W0:Y:S01]  /*6d60*/  MUFU.TANH R58, R58 ;  /* 0x0000003a003a7308 */ /* 0x000e220000002400 */
[----:B------:R-:W-:Y:S01]  /*6d70*/  FSEL R111, R111, -INF , P4 ;  /* 0xff8000006f6f7808 */ /* 0x000fe20002000000 */
[----:B------:R-:W5:Y:S01]  /*6d80*/  SHFL.BFLY PT, R20, R127, 0x1, 0x1f ;  /* 0x0c201f007f147f89 */ /* 0x000f6200000e0000 */
[----:B------:R-:W-:Y:S02]  /*6d90*/  FSEL R114, R114, -INF , P6 ;  /* 0xff80000072727808 */ /* 0x000fe40003000000 */
[----:B------:R-:W-:-:S02]  /*6da0*/  ISETP.GT.AND P4, PT, R126, 0x38, PT ;  /* 0x000000387e00780c */ /* 0x000fc40003f84270 */
[----:B------:R-:W-:Y:S01]  /*6db0*/  ISETP.GT.AND P6, PT, R126, 0x39, PT ;  /* 0x000000397e00780c */ /* 0x000fe20003fc4270 */
[----:B------:R-:W0:Y:S01]  /*6dc0*/  MUFU.TANH R59, R59 ;  /* 0x0000003b003b7308 */ /* 0x000e220000002400 */
[----:B------:R-:W-:Y:S02]  /*6dd0*/  FSEL R118, R118, -INF , P4 ;  /* 0xff80000076767808 */ /* 0x000fe40002000000 */
[----:B------:R-:W-:Y:S02]  /*6de0*/  FSEL R119, R119, -INF , P6 ;  /* 0xff80000077777808 */ /* 0x000fe40003000000 */
[C---:B------:R-:W-:Y:S02]  /*6df0*/  ISETP.GT.AND P4, PT, R126.reuse, 0x41, PT ;  /* 0x000000417e00780c */ /* 0x040fe40003f84270 */
[----:B------:R-:W-:Y:S01]  /*6e00*/  ISETP.GT.AND P6, PT, R126, 0x48, PT ;  /* 0x000000487e00780c */ /* 0x000fe20003fc4270 */
[----:B------:R-:W0:Y:S01]  /*6e10*/  MUFU.TANH R62, R62 ;  /* 0x0000003e003e7308 */ /* 0x000e220000002400 */
[----:B------:R-:W-:-:S02]  /*6e20*/  FSEL R91, R91, -INF , P4 ;  /* 0xff8000005b5b7808 */ /* 0x000fc40002000000 */
[----:B------:R-:W-:Y:S02]  /*6e30*/  FSEL R94, R94, -INF , P6 ;  /* 0xff8000005e5e7808 */ /* 0x000fe40003000000 */
[C---:B------:R-:W-:Y:S02]  /*6e40*/  ISETP.GT.AND P4, PT, R126.reuse, 0x50, PT ;  /* 0x000000507e00780c */ /* 0x040fe40003f84270 */
[----:B------:R-:W-:Y:S01]  /*6e50*/  ISETP.GT.AND P6, PT, R126, 0x51, PT ;  /* 0x000000517e00780c */ /* 0x000fe20003fc4270 */
[----:B------:R-:W0:Y:S01]  /*6e60*/  MUFU.TANH R63, R63 ;  /* 0x0000003f003f7308 */ /* 0x000e220000002400 */
[----:B------:R-:W-:Y:S02]  /*6e70*/  FSEL R98, R98, -INF , P4 ;  /* 0xff80000062627808 */ /* 0x000fe40002000000 */
[----:B-----5:R-:W-:Y:S01]  /*6e80*/  FMNMX.FTZ R20, R127, R20, !PT ;  /* 0x000000147f147209 */ /* 0x020fe20007810000 */
[----:B------:R-:W-:Y:S01]  /*6e90*/  IMAD.U32 R127, RZ, RZ, UR21 ;  /* 0x00000015ff7f7e24 */ /* 0x000fe2000f8e00ff */
[----:B------:R-:W-:-:S02]  /*6ea0*/  FSEL R99, R99, -INF , P6 ;  /* 0xff80000063637808 */ /* 0x000fc40003000000 */
[C---:B------:R-:W-:Y:S01]  /*6eb0*/  FSETP.NEU.FTZ.AND P3, PT, R20.reuse, -INF , PT ;  /* 0xff8000001400780b */ /* 0x040fe20003f7d000 */
[----:B------:R-:W-:-:S01]  /*6ec0*/  FFMA.FTZ R130, R20, R127, -8 ;  /* 0xc100000014827423 */ /* 0x000fc2000001007f */
[C---:B------:R-:W-:Y:S01]  /*6ed0*/  ISETP.GT.AND P4, PT, R126.reuse, 0x59, PT ;  /* 0x000000597e00780c */ /* 0x040fe20003f84270 */
[----:B------:R-:W5:Y:S01]  /*6ee0*/  MUFU.TANH R66, R66 ;  /* 0x0000004200427308 */ /* 0x000f620000002400 */
[----:B------:R-:W-:Y:S02]  /*6ef0*/  ISETP.GT.AND P6, PT, R126, 0x60, PT ;  /* 0x000000607e00780c */ /* 0x000fe40003fc4270 */
[----:B------:R-:W-:Y:S02]  /*6f00*/  FSEL R130, R130, RZ, P3 ;  /* 0x000000ff82827208 */ /* 0x000fe40001800000 */
[----:B------:R-:W-:Y:S02]  /*6f10*/  FSEL R103, R103, -INF , P4 ;  /* 0xff80000067677808 */ /* 0x000fe40002000000 */
[----:B------:R-:W-:Y:S01]  /*6f20*/  ISETP.GT.AND P4, PT, R126, 0x68, PT ;  /* 0x000000687e00780c */ /* 0x000fe20003f84270 */
[----:B------:R-:W-:-:S01]  /*6f30*/  FFMA.FTZ R132, R75, UR21, -R130 ;  /* 0x000000154b847c23 */ /* 0x000fc20008010882 */
[----:B------:R-:W-:Y:S01]  /*6f40*/  FMNMX.FTZ R75, R140, R3, !PT ;  /* 0x000000038c4b7209 */ /* 0x000fe20007810000 */
[----:B------:R-:W-:-:S01]  /*6f50*/  FFMA.FTZ R134, R77, UR21, -R130 ;  /* 0x000000154d867c23 */ /* 0x000fc20008010882 */
[--C-:B------:R-:W-:Y:S01]  /*6f60*/  FFMA.FTZ R101, R104, UR21, -R130.reuse ;  /* 0x0000001568657c23 */ /* 0x100fe20008010882 */
[----:B------:R-:W-:-:S01]  /*6f70*/  FFMA.FTZ R105, R105, UR21, -R130 ;  /* 0x0000001569697c23 */ /* 0x000fc20008010882 */
[----:B------:R-:W-:Y:S01]  /*6f80*/  FMNMX.FTZ R142, R10, R75, !PT ;  /* 0x0000004b0a8e7209 */ /* 0x000fe20007810000 */
[----:B------:R-:W-:-:S01]  /*6f90*/  FFMA.FTZ R121, R121, UR21, -R130 ;  /* 0x0000001579797c23 */ /* 0x000fc20008010882 */
[----:B------:R-:W-:Y:S01]  /*6fa0*/  FSEL R75, R21, -INF , P5 ;  /* 0xff800000154b7808 */ /* 0x000fe20002800000 */
[----:B------:R-:W5:Y:S01]  /*6fb0*/  MUFU.TANH R67, R67 ;  /* 0x0000004300437308 */ /* 0x000f620000002400 */
[----:B------:R-:W-:Y:S01]  /*6fc0*/  FMNMX.FTZ R77, R13, R142, !PT ;  /* 0x0000008e0d4d7209 */ /* 0x000fe20007810000 */
[--C-:B------:R-:W-:Y:S01]  /*6fd0*/  FFMA.FTZ R125, R125, UR21, -R130.reuse ;  /* 0x000000157d7d7c23 */ /* 0x100fe20008010882 */
[----:B------:R-:W-:Y:S01]  /*6fe0*/  ISETP.GT.AND P5, PT, R126, 0x19, PT ;  /* 0x000000197e00780c */ /* 0x000fe20003fa4270 */
[--C-:B------:R-:W-:Y:S01]  /*6ff0*/  FFMA.FTZ R7, R7, UR21, -R130.reuse ;  /* 0x0000001507077c23 */ /* 0x100fe20008010882 */
[----:B------:R-:W-:Y:S01]  /*7000*/  FMNMX.FTZ R104, R14, R77, !PT ;  /* 0x0000004d0e687209 */ /* 0x000fe20007810000 */
[--C-:B------:R-:W-:Y:S01]  /*7010*/  FFMA.FTZ R11, R11, UR21, -R130.reuse ;  /* 0x000000150b0b7c23 */ /* 0x100fe20008010882 */
[----:B------:R-:W-:Y:S01]  /*7020*/  FSEL R124, R124, -INF , P5 ;  /* 0xff8000007c7c7808 */ /* 0x000fe20002800000 */
[----:B------:R2:W-:Y:S01]  /*7030*/  MUFU.EX2 R21, R101 ;  /* 0x0000006500157308 */ /* 0x0005e20000000800 */
[----:B------:R-:W-:Y:S01]  /*7040*/  FMNMX.FTZ R77, R75, R104, !PT ;  /* 0x000000684b4d7209 */ /* 0x000fe20007810000 */
[--C-:B------:R-:W-:Y:S01]  /*7050*/  FFMA.FTZ R12, R12, UR21, -R130.reuse ;  /* 0x000000150c0c7c23 */ /* 0x100fe20008010882 */
[----:B------:R-:W-:Y:S01]  /*7060*/  ISETP.GT.AND P5, PT, R126, 0x28, PT ;  /* 0x000000287e00780c */ /* 0x000fe20003fa4270 */
[--C-:B------:R-:W-:Y:S01]  /*7070*/  FFMA.FTZ R15, R15, UR21, -R130.reuse ;  /* 0x000000150f0f7c23 */ /* 0x100fe20008010882 */
[----:B------:R-:W-:Y:S01]  /*7080*/  FMNMX.FTZ R142, R120, R77, !PT ;  /* 0x0000004d788e7209 */ /* 0x000fe20007810000 */
[--C-:B------:R-:W-:Y:S01]  /*7090*/  FFMA.FTZ R77, R108, UR21, -R130.reuse ;  /* 0x000000156c4d7c23 */ /* 0x100fe20008010882 */
[----:B------:R-:W-:Y:S01]  /*70a0*/  FSEL R110, R110, -INF , P5 ;  /* 0xff8000006e6e7808 */ /* 0x000fe20002800000 */
[--C-:B------:R-:W-:Y:S01]  /*70b0*/  FFMA.FTZ R108, R109, UR21, -R130.reuse ;  /* 0x000000156d6c7c23 */ /* 0x100fe20008010882 */
[----:B--2---:R-:W-:Y:S01]  /*70c0*/  FMNMX.FTZ R101, R123, R142, !PT ;  /* 0x0000008e7b657209 */ /* 0x004fe20007810000 */
[--C-:B------:R-:W-:Y:S01]  /*70d0*/  FFMA.FTZ R109, R112, UR21, -R130.reuse ;  /* 0x00000015706d7c23 */ /* 0x100fe20008010882 */
[----:B------:R-:W-:Y:S01]  /*70e0*/  MUFU.EX2 R104, R105 ;  /* 0x0000006900687308 */ /* 0x000fe20000000800 */
[----:B------:R-:W-:Y:S01]  /*70f0*/  ISETP.GT.AND P5, PT, R126, 0x31, PT ;  /* 0x000000317e00780c */ /* 0x000fe20003fa4270 */
[--C-:B------:R-:W-:Y:S01]  /*7100*/  FFMA.FTZ R122, R122, UR21, -R130.reuse ;  /* 0x000000157a7a7c23 */ /* 0x100fe20008010882 */
[----:B------:R-:W-:Y:S01]  /*7110*/  FMNMX.FTZ R101, R124, R101, !PT ;  /* 0x000000657c657209 */ /* 0x000fe20007810000 */
[--C-:B------:R-:W-:Y:S01]  /*7120*/  FFMA.FTZ R88, R88, UR21, -R130.reuse ;  /* 0x0000001558587c23 */ /* 0x100fe20008010882 */
[----:B------:R-:W-:Y:S01]  /*7130*/  FSEL R115, R115, -INF , P5 ;  /* 0xff80000073737808 */ /* 0x000fe20002800000 */
[--C-:B------:R-:W-:Y:S01]  /*7140*/  FFMA.FTZ R89, R89, UR21, -R130.reuse ;  /* 0x0000001559597c23 */ /* 0x100fe20008010882 */
[----:B------:R-:W-:Y:S01]  /*7150*/  FMNMX.FTZ R142, R106, R101, !PT ;  /* 0x000000656a8e7209 */ /* 0x000fe20007810000 */
[----:B------:R2:W-:Y:S01]  /*7160*/  MUFU.EX2 R9, R121 ;  /* 0x0000007900097308 */ /* 0x0005e20000000800 */
[----:B------:R-:W-:Y:S01]  /*7170*/  ISETP.GT.AND P5, PT, R126, 0x40, PT ;  /* 0x000000407e00780c */ /* 0x000fe20003fa4270 */
[--C-:B------:R-:W-:Y:S01]  /*7180*/  FFMA.FTZ R93, R93, UR21, -R130.reuse ;  /* 0x000000155d5d7c23 */ /* 0x100fe20008010882 */
[----:B------:R-:W-:Y:S01]  /*7190*/  FMNMX.FTZ R101, R107, R142, !PT ;  /* 0x0000008e6b657209 */ /* 0x000fe20007810000 */
[--C-:B------:R-:W-:Y:S01]  /*71a0*/  FFMA.FTZ R96, R96, UR21, -R130.reuse ;  /* 0x0000001560607c23 */ /* 0x100fe20008010882 */
[----:B------:R-:W-:Y:S01]  /*71b0*/  FSEL R65, R65, -INF , P4 ;  /* 0xff80000041417808 */ /* 0x000fe20002000000 */
[--C-:B------:R-:W-:Y:S01]  /*71c0*/  FFMA.FTZ R97, R97, UR21, -R130.reuse ;  /* 0x0000001561617c23 */ /* 0x100fe20008010882 */
[----:B------:R-:W-:Y:S01]  /*71d0*/  FMNMX.FTZ R112, R110, R101, !PT ;  /* 0x000000656e707209 */ /* 0x000fe20007810000 */
[----:B------:R-:W5:Y:S01]  /*71e0*/  MUFU.TANH R70, R70 ;  /* 0x0000004600467308 */ /* 0x000f620000002400 */
[----:B--2---:R-:W-:-:S01]  /*71f0*/  FFMA.FTZ R121, R116, UR21, -R130 ;  /* 0x0000001574797c23 */ /* 0x004fc20008010882 */
[----:B------:R-:W-:Y:S01]  /*7200*/  ISETP.GT.AND P4, PT, R126, 0x71, PT ;  /* 0x000000717e00780c */ /* 0x000fe20003f84270 */
[----:B------:R-:W-:-:S01]  /*7210*/  FFMA.FTZ R72, R72, UR21, -R130 ;  /* 0x0000001548487c23 */ /* 0x000fc20008010882 */
[----:B------:R-:W-:Y:S01]  /*7220*/  FMNMX.FTZ R105, R111, R112, !PT ;  /* 0x000000706f697209 */ /* 0x000fe20007810000 */
[----:B------:R-:W-:-:S01]  /*7230*/  FFMA.FTZ R112, R113, UR21, -R130 ;  /* 0x0000001571707c23 */ /* 0x000fc20008010882 */
[----:B-1----:R-:W-:Y:S01]  /*7240*/  FSEL R83, R83, -INF , P4 ;  /* 0xff80000053537808 */ /* 0x002fe20002000000 */
[----:B------:R-:W-:-:S01]  /*7250*/  FFMA.FTZ R73, R73, UR21, -R130 ;  /* 0x0000001549497c23 */ /* 0x000fc20008010882 */
[----:B------:R-:W-:Y:S01]  /*7260*/  FMNMX.FTZ R142, R114, R105, !PT ;  /* 0x00000069728e7209 */ /* 0x000fe20007810000 */
[----:B------:R1:W-:Y:S01]  /*7270*/  MUFU.EX2 R101, R109 ;  /* 0x0000006d00657308 */ /* 0x0003e20000000800 */
[----:B------:R-:W-:Y:S01]  /*7280*/  ISETP.GT.AND P4, PT, R126, 0x80, PT ;  /* 0x000000807e00780c */ /* 0x000fe20003f84270 */
[--C-:B------:R-:W-:Y:S01]  /*7290*/  FFMA.FTZ R76, R76, UR21, -R130.reuse ;  /* 0x000000154c4c7c23 */ /* 0x100fe20008010882 */
[----:B------:R-:W-:Y:S01]  /*72a0*/  FMNMX.FTZ R105, R115, R142, !PT ;  /* 0x0000008e73697209 */ /* 0x000fe20007810000 */
[--C-:B------:R-:W-:Y:S01]  /*72b0*/  FFMA.FTZ R81, R81, UR21, -R130.reuse ;  /* 0x0000001551517c23 */ /* 0x100fe20008010882 */
[----:B------:R-:W-:-:S01]  /*72c0*/  FFMA.FTZ R84, R84, UR21, -R130 ;  /* 0x0000001554547c23 */ /* 0x000fc20008010882 */
[--C-:B------:R-:W-:Y:S01]  /*72d0*/  FFMA.FTZ R68, R68, UR21, -R130.reuse ;  /* 0x0000001544447c23 */ /* 0x100fe20008010882 */
[----:B------:R-:W-:Y:S01]  /*72e0*/  FMNMX.FTZ R116, R118, R105, !PT ;  /* 0x0000006976747209 */ /* 0x000fe20007810000 */
[----:B------:R-:W2:Y:S01]  /*72f0*/  MUFU.TANH R71, R71 ;  /* 0x0000004700477308 */ /* 0x000ea20000002400 */
[----:B------:R-:W-:Y:S01]  /*7300*/  FSEL R105, R90, -INF , P5 ;  /* 0xff8000005a697808 */ /* 0x000fe20002800000 */
[--C-:B-1----:R-:W-:Y:S01]  /*7310*/  FFMA.FTZ R109, R117, UR21, -R130.reuse ;  /* 0x00000015756d7c23 */ /* 0x102fe20008010882 */
[----:B------:R-:W-:Y:S01]  /*7320*/  FMNMX.FTZ R116, R119, R116, !PT ;  /* 0x0000007477747209 */ /* 0x000fe20007810000 */
[----:B------:R-:W-:Y:S01]  /*7330*/  FFMA.FTZ R79, R79, UR21, -R130 ;  /* 0x000000154f4f7c23 */ /* 0x000fe20008010882 */
[----:B------:R-:W-:-:S02]  /*7340*/  ISETP.GT.AND P5, PT, R126, 0x49, PT ;  /* 0x000000497e00780c */ /* 0x000fc40003fa4270 */
[----:B------:R-:W-:Y:S01]  /*7350*/  FMNMX.FTZ R116, R105, R116, !PT ;  /* 0x0000007469747209 */ /* 0x000fe20007810000 */
[----:B------:R1:W-:Y:S01]  /*7360*/  MUFU.EX2 R90, R121 ;  /* 0x00000079005a7308 */ /* 0x0003e20000000800 */
[----:B------:R-:W-:Y:S02]  /*7370*/  FSEL R95, R95, -INF , P5 ;  /* 0xff8000005f5f7808 */ /* 0x000fe40002800000 */
[----:B------:R-:W-:Y:S02]  /*7380*/  FMNMX.FTZ R113, R91, R116, !PT ;  /* 0x000000745b717209 */ /* 0x000fe40007810000 */
[----:B------:R-:W-:Y:S02]  /*7390*/  ISETP.GT.AND P5, PT, R126, 0x58, PT ;  /* 0x000000587e00780c */ /* 0x000fe40003fa4270 */
[----:B------:R-:W-:Y:S01]  /*73a0*/  FMNMX.FTZ R116, R94, R113, !PT ;  /* 0x000000715e747209 */ /* 0x000fe20007810000 */
[----:B------:R-:W-:Y:S01]  /*73b0*/  MUFU.EX2 R132, R132 ;  /* 0x0000008400847308 */ /* 0x000fe20000000800 */
[----:B------:R-:W-:Y:S01]  /*73c0*/  FSEL R102, R102, -INF , P5 ;  /* 0xff80000066667808 */ /* 0x000fe20002800000 */
[----:B-1----:R-:W-:Y:S01]  /*73d0*/  FFMA.FTZ R121, R92, UR21, -R130 ;  /* 0x000000155c797c23 */ /* 0x002fe20008010882 */
[----:B------:R-:W-:-:S02]  /*73e0*/  FMNMX.FTZ R113, R95, R116, !PT ;  /* 0x000000745f717209 */ /* 0x000fc40007810000 */
[----:B------:R-:W-:Y:S02]  /*73f0*/  ISETP.GT.AND P5, PT, R126, 0x61, PT ;  /* 0x000000617e00780c */ /* 0x000fe40003fa4270 */
[----:B------:R-:W-:Y:S01]  /*7400*/  FMNMX.FTZ R116, R98, R113, !PT ;  /* 0x0000007162747209 */ /* 0x000fe20007810000 */
[----:B------:R-:W-:Y:S01]  /*7410*/  MUFU.EX2 R7, R7 ;  /* 0x0000000700077308 */ /* 0x000fe20000000800 */
[----:B------:R-:W-:Y:S02]  /*7420*/  FSEL R92, R74, -INF , P6 ;  /* 0xff8000004a5c7808 */ /* 0x000fe40003000000 */
[----:B------:R-:W-:Y:S02]  /*7430*/  FMNMX.FTZ R113, R99, R116, !PT ;  /* 0x0000007463717209 */ /* 0x000fe40007810000 */
[----:B------:R-:W-:Y:S02]  /*7440*/  ISETP.GT.AND P6, PT, R126, 0x69, PT ;  /* 0x000000697e00780c */ /* 0x000fe40003fc4270 */
[----:B------:R-:W-:Y:S01]  /*7450*/  FMNMX.FTZ R116, R102, R113, !PT ;  /* 0x0000007166747209 */ /* 0x000fe20007810000 */
[----:B------:R1:W-:Y:S01]  /*7460*/  MUFU.EX2 R74, R121 ;  /* 0x00000079004a7308 */ /* 0x0003e20000000800 */
[----:B------:R-:W-:-:S02]  /*7470*/  FSEL R113, R6, -INF , P5 ;  /* 0xff80000006717808 */ /* 0x000fc40002800000 */
[----:B------:R-:W-:Y:S01]  /*7480*/  FMNMX.FTZ R117, R103, R116, !PT ;  /* 0x0000007467757209 */ /* 0x000fe20007810000 */
[----:B------:R-:W-:-:S01]  /*7490*/  FFMA.FTZ R116, R100, UR21, -R130 ;  /* 0x0000001564747c23 */ /* 0x000fc20008010882 */
[----:B------:R-:W-:Y:S02]  /*74a0*/  ISETP.GT.AND P5, PT, R126, 0x70, PT ;  /* 0x000000707e00780c */ /* 0x000fe40003fa4270 */
[----:B------:R-:W-:Y:S01]  /*74b0*/  FMNMX.FTZ R6, R92, R117, !PT ;  /* 0x000000755c067209 */ /* 0x000fe20007810000 */
[----:B------:R-:W-:Y:S01]  /*74c0*/  MUFU.EX2 R11, R11 ;  /* 0x0000000b000b7308 */ /* 0x000fe20000000800 */
[----:B------:R-:W-:Y:S02]  /*74d0*/  FSEL R78, R78, -INF , P6 ;  /* 0xff8000004e4e7808 */ /* 0x000fe40003000000 */
[----:B------:R-:W-:Y:S02]  /*74e0*/  FMNMX.FTZ R6, R113, R6, !PT ;  /* 0x0000000671067209 */ /* 0x000fe40007810000 */
[----:B------:R-:W-:-:S02]  /*74f0*/  FSEL R82, R82, -INF , P5 ;  /* 0xff80000052527808 */ /* 0x000fc40002800000 */
[----:B------:R-:W-:Y:S01]  /*7500*/  FMNMX.FTZ R117, R65, R6, !PT ;  /* 0x0000000641757209 */ /* 0x000fe20007810000 */
[----:B------:R-:W-:Y:S01]  /*7510*/  MUFU.EX2 R12, R12 ;  /* 0x0000000c000c7308 */ /* 0x000fe20000000800 */
[----:B------:R-:W-:Y:S02]  /*7520*/  ISETP.GT.AND P6, PT, R126, 0x78, PT ;  /* 0x000000787e00780c */ /* 0x000fe40003fc4270 */
[----:B------:R-:W-:Y:S02]  /*7530*/  FMNMX.FTZ R117, R78, R117, !PT ;  /* 0x000000754e757209 */ /* 0x000fe40007810000 */
[----:B------:R-:W-:Y:S02]  /*7540*/  ISETP.GT.AND P5, PT, R126, 0x79, PT ;  /* 0x000000797e00780c */ /* 0x000fe40003fa4270 */
[----:B------:R-:W-:Y:S01]  /*7550*/  FMNMX.FTZ R6, R82, R117, !PT ;  /* 0x0000007552067209 */ /* 0x000fe20007810000 */
[----:B------:R-:W-:Y:S01]  /*7560*/  MUFU.EX2 R15, R15 ;  /* 0x0000000f000f7308 */ /* 0x000fe20000000800 */
[----:B---3--:R-:W-:-:S02]  /*7570*/  FSEL R86, R86, -INF , P6 ;  /* 0xff80000056567808 */ /* 0x008fc40003000000 */
[----:B------:R-:W-:Y:S02]  /*7580*/  FMNMX.FTZ R117, R83, R6, !PT ;  /* 0x0000000653757209 */ /* 0x000fe40007810000 */
[----:B----4-:R-:W-:Y:S02]  /*7590*/  FSEL R87, R87, -INF , P5 ;  /* 0xff80000057577808 */ /* 0x010fe40002800000 */
[----:B------:R-:W-:Y:S01]  /*75a0*/  FMNMX.FTZ R6, R86, R117, !PT ;  /* 0x0000007556067209 */ /* 0x000fe20007810000 */
[----:B------:R-:W-:Y:S01]  /*75b0*/  MUFU.EX2 R134, R134 ;  /* 0x0000008600867308 */ /* 0x000fe20000000800 */
[----:B------:R-:W-:Y:S02]  /*75c0*/  ISETP.GT.AND P6, PT, R126, 0x81, PT ;  /* 0x000000817e00780c */ /* 0x000fe40003fc4270 */
[----:B0-----:R-:W-:Y:S02]  /*75d0*/  FSEL R100, R58, -INF , P4 ;  /* 0xff8000003a647808 */ /* 0x001fe40002000000 */
        /* <DEDUP_REMOVED lines=8> */
[----:B-1----:R-:W-:-:S02]  /*7660*/  FMNMX.FTZ R121, R59, R6, !PT ;  /* 0x000000063b797209 */ /* 0x002fc40007810000 */
[----:B------:R-:W-:Y:S02]  /*7670*/  ISETP.GT.AND P6, PT, R126, 0x90, PT ;  /* 0x000000907e00780c */ /* 0x000fe40003fc4270 */
[----:B------:R-:W-:Y:S02]  /*7680*/  FSEL R63, R63, -INF , P4 ;  /* 0xff8000003f3f7808 */ /* 0x000fe40002000000 */
[----:B------:R-:W-:Y:S01]  /*7690*/  FMNMX.FTZ R6, R62, R121, !PT ;  /* 0x000000793e067209 */ /* 0x000fe20007810000 */
[----:B------:R-:W-:Y:S01]  /*76a0*/  MUFU.EX2 R122, R122 ;  /* 0x0000007a007a7308 */ /* 0x000fe20000000800 */
[----:B------:R-:W-:Y:S01]  /*76b0*/  ISETP.GT.AND P5, PT, R126, 0x91, PT ;  /* 0x000000917e00780c */ /* 0x000fe20003fa4270 */
[--C-:B0-----:R-:W-:Y:S01]  /*76c0*/  FFMA.FTZ R125, R56, UR21, -R130.reuse ;  /* 0x00000015387d7c23 */ /* 0x101fe20008010882 */
[----:B-----5:R-:W-:Y:S01]  /*76d0*/  FSEL R66, R66, -INF , P6 ;  /* 0xff80000042427808 */ /* 0x020fe20003000000 */
        /* <DEDUP_REMOVED lines=10> */
[----:B------:R-:W-:Y:S01]  /*7780*/  FFMA.FTZ R69, R85, UR21, -R130 ;  /* 0x0000001555457c23 */ /* 0x000fe20008010882 */
[----:B------:R-:W-:Y:S01]  /*7790*/  FSEL R70, R70, -INF , P4 ;  /* 0xff80000046467808 */ /* 0x000fe20002000000 */
[----:B------:R-:W-:Y:S01]  /*77a0*/  IMAD.U32 R85, RZ, RZ, UR21 ;  /* 0x00000015ff557e24 */ /* 0x000fe2000f8e00ff */
[----:B------:R-:W-:Y:S01]  /*77b0*/  FMNMX.FTZ R121, R67, R6, !PT ;  /* 0x0000000643797209 */ /* 0x000fe20007810000 */
[----:B------:R-:W-:Y:S01]  /*77c0*/  MUFU.EX2 R77, R77 ;  /* 0x0000004d004d7308 */ /* 0x000fe20000000800 */
[----:B--2---:R-:W-:-:S02]  /*77d0*/  FSEL R71, R71, -INF , P6 ;  /* 0xff80000047477808 */ /* 0x004fc40003000000 */
[----:B------:R-:W-:Y:S01]  /*77e0*/  FMNMX.FTZ R6, R70, R121, !PT ;  /* 0x0000007946067209 */ /* 0x000fe20007810000 */
[----:B------:R-:W-:-:S01]  /*77f0*/  FFMA.FTZ R121, R80, UR21, -R130 ;  /* 0x0000001550797c23 */ /* 0x000fc20008010882 */
[----:B------:R-:W-:Y:S02]  /*7800*/  FFMA.FTZ R80, R128, UR21, -R130 ;  /* 0x0000001580507c23 */ /* 0x000fe40008010882 */
[----:B------:R-:W-:Y:S01]  /*7810*/  FMNMX.FTZ R6, R71, R6, !PT ;  /* 0x0000000647067209 */ /* 0x000fe20007810000 */
[----:B------:R-:W-:Y:S04]  /*7820*/  MUFU.EX2 R108, R108 ;  /* 0x0000006c006c7308 */ /* 0x000fe80000000800 */
[----:B------:R-:W0:Y:S04]  /*7830*/  SHFL.BFLY PT, R127, R6, 0x2, 0x1f ;  /* 0x0c401f00067f7f89 */ /* 0x000e2800000e0000 */
[----:B------:R-:W-:Y:S08]  /*7840*/  MUFU.EX2 R112, R112 ;  /* 0x0000007000707308 */ /* 0x000ff00000000800 */
[----:B------:R-:W-:Y:S08]  /*7850*/  MUFU.EX2 R109, R109 ;  /* 0x0000006d006d7308 */ /* 0x000ff00000000800 */
[----:B------:R-:W-:Y:S01]  /*7860*/  MUFU.EX2 R88, R88 ;  /* 0x0000005800587308 */ /* 0x000fe20000000800 */
[----:B0-----:R-:W-:-:S07]  /*7870*/  FMNMX.FTZ R127, R6, R127, !PT ;  /* 0x0000007f067f7209 */ /* 0x001fce0007810000 */
        /* <DEDUP_REMOVED lines=8> */
[----:B------:R-:W-:Y:S03]  /*7900*/  MUFU.EX2 R72, R72 ;  /* 0x0000004800487308 */ /* 0x000fe60000000800 */
[----:B------:R-:W-:-:S05]  /*7910*/  FSEL R85, R85, RZ, P4 ;  /* 0x000000ff55557208 */ /* 0x000fca0002000000 */
[--C-:B------:R-:W-:Y:S01]  /*7920*/  FFMA.FTZ R116, R120, UR21, -R85.reuse ;  /* 0x0000001578747c23 */ /* 0x100fe20008010855 */
[----:B------:R-:W-:-:S01]  /*7930*/  FFMA.FTZ R120, R123, UR21, -R85 ;  /* 0x000000157b787c23 */ /* 0x000fc20008010855 */
[--C-:B------:R-:W-:Y:S01]  /*7940*/  FFMA.FTZ R123, R124, UR21, -R85.reuse ;  /* 0x000000157c7b7c23 */ /* 0x100fe20008010855 */
[----:B------:R-:W-:-:S01]  /*7950*/  FFMA.FTZ R128, R94, UR21, -R85 ;  /* 0x000000155e807c23 */ /* 0x000fc20008010855 */
[--C-:B------:R-:W-:Y:S01]  /*7960*/  FFMA.FTZ R124, R91, UR21, -R85.reuse ;  /* 0x000000155b7c7c23 */ /* 0x100fe20008010855 */
[----:B------:R-:W-:Y:S01]  /*7970*/  FSEL R94, R6, RZ, P4 ;  /* 0x000000ff065e7208 */ /* 0x000fe20002000000 */
[--C-:B------:R-:W-:Y:S01]  /*7980*/  FFMA.FTZ R127, R140, UR21, -R85.reuse ;  /* 0x000000158c7f7c23 */ /* 0x100fe20008010855 */
[----:B------:R-:W-:Y:S01]  /*7990*/  FSEL R91, R20, RZ, P3 ;  /* 0x000000ff145b7208 */ /* 0x000fe20001800000 */
[--C-:B------:R-:W-:Y:S01]  /*79a0*/  FFMA.FTZ R10, R10, UR21, -R85.reuse ;  /* 0x000000150a0a7c23 */ /* 0x100fe20008010855 */
[----:B------:R-:W-:-:S01]  /*79b0*/  FFMA.FTZ R13, R13, UR21, -R85 ;  /* 0x000000150d0d7c23 */ /* 0x000fc20008010855 */
[----:B------:R-:W-:Y:S01]  /*79c0*/  FADD.FTZ R94, -R94, R3 ;  /* 0x000000035e5e7221 */ /* 0x000fe20000010100 */
[----:B------:R-:W-:-:S01]  /*79d0*/  FFMA.FTZ R14, R14, UR21, -R85 ;  /* 0x000000150e0e7c23 */ /* 0x000fc20008010855 */
[----:B------:R-:W-:Y:S01]  /*79e0*/  FADD.FTZ R91, -R91, R2 ;  /* 0x000000025b5b7221 */ /* 0x000fe20000010100 */
[----:B------:R-:W-:Y:S01]  /*79f0*/  MUFU.EX2 R127, R127 ;  /* 0x0000007f007f7308 */ /* 0x000fe20000000800 */
[----:B------:R-:W-:Y:S01]  /*7a00*/  FMUL.FTZ R94, R94, UR21 ;  /* 0x000000155e5e7c20 */ /* 0x000fe20008410000 */
[--C-:B------:R-:W-:Y:S01]  /*7a10*/  FFMA.FTZ R75, R75, UR21, -R85.reuse ;  /* 0x000000154b4b7c23 */ /* 0x100fe20008010855 */
[----:B------:R-:W-:Y:S01]  /*7a20*/  FMUL.FTZ R126, R91, UR21 ;  /* 0x000000155b7e7c20 */ /* 0x000fe20008410000 */
        /* <DEDUP_REMOVED lines=45> */
[----:B-1----:R-:W-:-:S07]  /*7d00*/  FADD.FTZ R126, R14, R103 ;  /* 0x000000670e7e7221 */ /* 0x002fce0000010000 */
[----:B------:R-:W1:Y:S01]  /*7d10*/  MUFU.EX2 R120, R120 ;  /* 0x0000007800787308 */ /* 0x000e620000000800 */
[----:B--2---:R-:W-:-:S07]  /*7d20*/  FADD.FTZ R103, R75, R126 ;  /* 0x0000007e4b677221 */ /* 0x004fce0000010000 */
[----:B------:R-:W2:Y:S01]  /*7d30*/  MUFU.EX2 R123, R123 ;  /* 0x0000007b007b7308 */ /* 0x000ea20000000800 */
[----:B0-----:R-:W-:-:S01]  /*7d40*/  FADD.FTZ R5, R116, R103 ;  /* 0x0000006774057221 */ /* 0x001fc20000010000 */
[----:B------:R-:W-:Y:S01]  /*7d50*/  FFMA.FTZ R103, R113, UR21, -R85 ;  /* 0x0000001571677c23 */ /* 0x000fe20008010855 */
        /* <DEDUP_REMOVED lines=49> */
[----:B-1----:R-:W-:-:S07]  /*8070*/  FADD.FTZ R4, R98, R5 ;  /* 0x0000000562047221 */ /* 0x002fce0000010000 */
[----:B------:R-:W1:Y:S01]  /*8080*/  MUFU.EX2 R92, R92 ;  /* 0x0000005c005c7308 */ /* 0x000e620000000800 */
[----:B--2---:R-:W-:-:S01]  /*8090*/  FADD.FTZ R5, R99, R4 ;  /* 0x0000000463057221 */ /* 0x004fc20000010000 */
        /* <DEDUP_REMOVED lines=69> */
.L_x_1671:
        /* <DEDUP_REMOVED lines=12> */
[----:B------:R-:W-:Y:S01]  /*85b0*/  FMUL.FTZ R24, R24, R3 ;  /* 0x0000000318187220 */ /* 0x000fe20000410000 */
        /* <DEDUP_REMOVED lines=70> */
[----:B------:R-:W-:Y:S01]  /*8a20*/  IMAD.MOV.U32 R3, RZ, RZ, R6 ;  /* 0x000000ffff037224 */ /* 0x000fe200078e0006 */
[----:B------:R-:W-:Y:S01]  /*8a30*/  UMOV UR46, UR24 ;  /* 0x00000018002e7c82 */ /* 0x000fe20008000000 */
[----:B------:R-:W-:Y:S01]  /*8a40*/  IMAD.MOV.U32 R2, RZ, RZ, R20 ;  /* 0x000000ffff027224 */ /* 0x000fe200078e0014 */
[----:B------:R-:W-:-:S06]  /*8a50*/  UMOV UR47, UR23 ;  /* 0x00000017002f7c82 */ /* 0x000fcc0008000000 */
.L_x_1662:
[----:B------:R-:W-:-:S06]  /*8a60*/  UISETP.GE.AND UP0, UPT, UR20, UR43, UPT ;  /* 0x0000002b1400728c */ /* 0x000fcc000bf06270 */
[----:B------:R-:W-:-:S13]  /*8a70*/  PLOP3.LUT P2, PT, PT, PT, UP0, 0x80, 0x0 ;  /* 0x000000000000781c */ /* 0x000fda0003f4f008 */
[----:B------:R-:W-:Y:S05]  /*8a80*/  @!P2 BRA `(.L_x_1673) ;  /* 0x0000002c0020a947 */ /* 0x000fea0003800000 */
[----:B------:R-:W-:Y:S01]  /*8a90*/  IMAD.MOV.U32 R6, RZ, RZ, R3 ;  /* 0x000000ffff067224 */ /* 0x000fe200078e0003 */
[----:B------:R-:W-:Y:S01]  /*8aa0*/  UMOV UR23, UR47 ;  /* 0x0000002f00177c82 */ /* 0x000fe20008000000 */
[----:B------:R-:W-:Y:S01]  /*8ab0*/  IMAD.MOV.U32 R7, RZ, RZ, R2 ;  /* 0x000000ffff077224 */ /* 0x000fe200078e0002 */
[----:B------:R-:W-:Y:S01]  /*8ac0*/  UMOV UR22, UR46 ;  /* 0x0000002e00167c82 */ /* 0x000fe20008000000 */
[----:B------:R-:W-:-:S05]  /*8ad0*/  ULDC UR21, c[0x0][0x988] ;  /* 0x0002620000157ab9 */ /* 0x000fca0000000800 */
.L_x_1683:
[----:B------:R-:W-:-:S04]  /*8ae0*/  UIADD3 UR46, UR22, 0x1, URZ ;  /* 0x00000001162e7890 */ /* 0x000fc8000fffe03f */
[----:B------:R-:W-:-:S04]  /*8af0*/  UISETP.NE.AND UP0, UPT, UR46, 0x2, UPT ;  /* 0x000000022e00788c */ /* 0x000fc8000bf05270 */
[----:B------:R-:W-:Y:S02]  /*8b00*/  USEL UR47, URZ, 0x1, UP0 ;  /* 0x000000013f2f7887 */ /* 0x000fe40008000000 */
[----:B------:R-:W-:Y:S02]  /*8b10*/  USEL UR46, UR46, URZ, UP0 ;  /* 0x0000003f2e2e7287 */ /* 0x000fe40008000000 */
[----:B------:R-:W-:Y:S01]  /*8b20*/  ULOP3.LUT UR47, UR23, UR47, URZ, 0x3c, !UPT ;  /* 0x0000002f172f7292 */ /* 0x000fe2000f8e3c3f */
[----:B------:R-:W-:Y:S11]  /*8b30*/  @!P1 BRA `(.L_x_1674) ;  /* 0x0000000000049947 */ /* 0x000ff60003800000 */
[----:B------:R-:W-:Y:S01]  /*8b40*/  BPT.TRAP 0x1 ;  /* 0x000000040000795c */ /* 0x000fe20000300000 */
.L_x_1674:
[----:B------:R-:W-:Y:S01]  /*8b50*/  ULEA UR6, UR46, UR45, 0x3 ;  /* 0x0000002d2e067291 */ /* 0x000fe2000f8e183f */
[----:B------:R-:W-:-:S05]  /*8b60*/  IMAD.U32 R2, RZ, RZ, UR47 ;  /* 0x0000002fff027e24 */ /* 0x000fca000f8e00ff */
[----:B------:R-:W-:-:S04]  /*8b70*/  SHF.L.U32 R2, R2, 0x1f, RZ ;  /* 0x0000001f02027819 */ /* 0x000fc800000006ff */
[----:B------:R0:W1:Y:S01]  /*8b80*/  SYNCS.PHASECHK.TRANS64.TRYWAIT P2, [UR6+0x13230], R2 ;  /* 0x01323002ff0075a7 */ /* 0x0000620008040146 */
[----:B------:R-:W-:Y:S05]  /*8b90*/  @!P1 BRA `(.L_x_1675) ;  /* 0x0000000000049947 */ /* 0x000fea0003800000 */
[----:B------:R-:W-:Y:S01]  /*8ba0*/  BPT.TRAP 0x1 ;  /* 0x000000040000795c */ /* 0x000fe20000300000 */
.L_x_1675:
[----:B-1----:R-:W-:Y:S05]  /*8bb0*/  @P2 BRA `(.L_x_1676) ;  /* 0x0000000000082947 */ /* 0x002fea0003800000 */
[----:B------:R-:W1:Y:S02]  /*8bc0*/  SYNCS.PHASECHK.TRANS64.TRYWAIT P2, [UR6+0x13230], R2 ;  /* 0x01323002ff0075a7 */ /* 0x000e640008040146 */
[----:B-1----:R-:W-:Y:S05]  /*8bd0*/  @!P2 BRA `(.L_x_1677) ;  /* 0x000000b80038a947 */ /* 0x002fea0003800000 */
.L_x_1676:
        /* <DEDUP_REMOVED lines=64> */
.L_x_1678:
[----:B------:R-:W-:Y:S01]  /*8fe0*/  ULEA UR11, UR22, UR45, 0x3 ;  /* 0x0000002d160b7291 */ /* 0x000fe2000f8e183f */
[----:B01----:R-:W-:-:S05]  /*8ff0*/  IMAD.U32 R2, RZ, RZ, UR23 ;  /* 0x00000017ff027e24 */ /* 0x003fca000f8e00ff */
[----:B------:R-:W-:-:S04]  /*9000*/  SHF.L.U32 R2, R2, 0x1f, RZ ;  /* 0x0000001f02027819 */ /* 0x000fc800000006ff */
[----:B------:R0:W1:Y:S01]  /*9010*/  SYNCS.PHASECHK.TRANS64.TRYWAIT P2, [UR11+0x13250], R2 ;  /* 0x01325002ff0075a7 */ /* 0x000062000804014b */
[----:B------:R-:W-:Y:S05]  /*9020*/  @!P1 BRA `(.L_x_1679) ;  /* 0x0000000000049947 */ /* 0x000fea0003800000 */
[----:B------:R-:W-:Y:S01]  /*9030*/  BPT.TRAP 0x1 ;  /* 0x000000040000795c */ /* 0x000fe20000300000 */
.L_x_1679:
[----:B-1----:R-:W-:Y:S05]  /*9040*/  @P2 BRA `(.L_x_1680) ;  /* 0x0000000000082947 */ /* 0x002fea0003800000 */
[----:B------:R-:W1:Y:S02]  /*9050*/  SYNCS.PHASECHK.TRANS64.TRYWAIT P2, [UR11+0x13250], R2 ;  /* 0x01325002ff0075a7 */ /* 0x000e64000804014b */
[----:B-1----:R-:W-:Y:S05]  /*9060*/  @!P2 BRA `(.L_x_1681) ;  /* 0x000000b4002ca947 */ /* 0x002fea0003800000 */
.L_x_1680:
[----:B------:R-:W-:Y:S01]  /*9070*/  UIADD3 UR6, UR45, 0x1000, URZ ;  /* 0x000010002d067890 */ /* 0x000fe2000fffe03f */
[----:B------:R-:W-:Y:S01]  /*9080*/  WARPGROUP.ARRIVE ;  /* 0x00000000000079c5 */ /* 0x000fe20000000000 */
[----:B------:R-:W-:Y:S01]  /*9090*/  UMOV UR7, 0xc0000010 ;  /* 0xc000001000077882 */ /* 0x000fe20000000000 */
[C---:B------:R-:W-:Y:S01]  /*90a0*/  FMUL.FTZ R9, R0.reuse, R120 ;  /* 0x0000007800097220 */ /* 0x040fe20000410000 */
[----:B------:R-:W-:Y:S01]  /*90b0*/  USHF.R.U32.HI UR6, URZ, 0x4, UR6 ;  /* 0x000000043f067899 */ /* 0x000fe20008011606 */
[C---:B------:R-:W-:Y:S01]  /*90c0*/  FMUL.FTZ R10, R0.reuse, R121 ;  /* 0x00000079000a7220 */ /* 0x040fe20000410000 */
[C---:B------:R-:W-:Y:S01]  /*90d0*/  FMUL.FTZ R11, R0.reuse, R122 ;  /* 0x0000007a000b7220 */ /* 0x040fe20000410000 */
[C---:B------:R-:W-:Y:S01]  /*90e0*/  FMUL.FTZ R12, R0.reuse, R123 ;  /* 0x0000007b000c7220 */ /* 0x040fe20000410000 */
[----:B------:R-:W-:Y:S01]  /*90f0*/  ULOP3.LUT UR6, UR6, 0x3fff, URZ, 0xc0, !UPT ;  /* 0x00003fff06067892 */ /* 0x000fe2000f8ec03f */
[----:B------:R-:W1:Y:S01]  /*9100*/  MUFU.TANH R9, R9 ;  /* 0x0000000900097308 */ /* 0x000e620000002400 */
[C---:B------:R-:W-:Y:S01]  /*9110*/  FMUL.FTZ R13, R0.reuse, R124 ;  /* 0x0000007c000d7220 */ /* 0x040fe20000410000 */
[C---:B------:R-:W-:Y:S01]  /*9120*/  FMUL.FTZ R15, R0.reuse, R126 ;  /* 0x0000007e000f7220 */ /* 0x040fe20000410000 */
        /* <DEDUP_REMOVED lines=14> */
[----:B------:R-:W2:Y:S01]  /*9210*/  MUFU.TANH R11, R11 ;  /* 0x0000000b000b7308 */ /* 0x000ea20000002400 */
[----:B-1----:R-:W-:Y:S01]  /*9220*/  FMNMX.FTZ R3, R9, R7, !PT ;  /* 0x0000000709037209 */ /* 0x002fe20007810000 */
[----:B------:R-:W-:Y:S01]  /*9230*/  UIADD3 UR6, UR10, 0x80, URZ ;  /* 0x000000800a067890 */ /* 0x000fe2000fffe03f */
[C---:B------:R-:W-:Y:S01]  /*9240*/  FMUL.FTZ R126, R0.reuse, R135 ;  /* 0x00000087007e7220 */ /* 0x040fe20000410000 */
[----:B------:R-:W-:Y:S01]  /*9250*/  UMOV UR7, 0xc0000010 ;  /* 0xc000001000077882 */ /* 0x000fe20000000000 */
[C---:B------:R-:W-:Y:S01]  /*9260*/  FMUL.FTZ R104, R0.reuse, R104 ;  /* 0x0000006800687220 */ /* 0x040fe20000410000 */
[C---:B------:R-:W-:Y:S01]  /*9270*/  FMUL.FTZ R106, R0.reuse, R106 ;  /* 0x0000006a006a7220 */ /* 0x040fe20000410000 */
[----:B------:R-:W-:Y:S01]  /*9280*/  FMUL.FTZ R105, R0, R105 ;  /* 0x0000006900697220 */ /* 0x000fe20000410000 */
[----:B------:R-:W1:Y:S01]  /*9290*/  MUFU.TANH R12, R12 ;  /* 0x0000000c000c7308 */ /* 0x000e620000002400 */
        /* <DEDUP_REMOVED lines=64> */
[----:B-1----:R-:W-:Y:S01]  /*96a0*/  FMNMX.FTZ R127, R121, R128, !PT ;  /* 0x00000080797f7209 */ /* 0x002fe20007810000 */
[C---:B------:R-:W-:Y:S01]  /*96b0*/  FMUL.FTZ R61, R0.reuse, R61 ;  /* 0x0000003d003d7220 */ /* 0x040fe20000410000 */
[C---:B------:R-:W-:Y:S01]  /*96c0*/  FMUL.FTZ R130, R0.reuse, R63 ;  /* 0x0000003f00827220 */ /* 0x040fe20000410000 */
[----:B------:R-:W-:Y:S01]  /*96d0*/  FMUL.FTZ R131, R0, R64 ;  /* 0x0000004000837220 */ /* 0x000fe20000410000 */
[----:B------:R-:W-:-:S02]  /*96e0*/  WARPGROUP.DEPBAR.LE gsb0, 0x0 ;  /* 0x00008000000079c5 */ /* 0x000fc40000010000 */
[----:B------:R-:W-:Y:S01]  /*96f0*/  WARPGROUP.ARRIVE ;  /* 0x00000000000079c5 */ /* 0x000fe20000000000 */
[----:B------:R-:W1:Y:S01]  /*9700*/  MUFU.TANH R123, R123 ;  /* 0x0000007b007b7308 */ /* 0x000e620000002400 */
[----:B0-----:R-:W-:Y:S01]  /*9710*/  FMNMX.FTZ R2, R120, R3, !PT ;  /* 0x0000000378027209 */ /* 0x001fe20007810000 */
[C---:B------:R-:W-:Y:S01]  /*9720*/  FMUL.FTZ R132, R0.reuse, R66 ;  /* 0x0000004200847220 */ /* 0x040fe20000410000 */
[C---:B------:R-:W-:Y:S01]  /*9730*/  FMUL.FTZ R65, R0.reuse, R65 ;  /* 0x0000004100417220 */ /* 0x040fe20000410000 */
[C---:B------:R-:W-:Y:S01]  /*9740*/  FMUL.FTZ R133, R0.reuse, R67 ;  /* 0x0000004300857220 */ /* 0x040fe20000410000 */
[----:B------:R-:W-:Y:S01]  /*9750*/  QGMMA.64x64x32.F32.E4M3.E4M3 R24, R148, gdesc[UR4], R24, gsb0 ;  /* 0x00e0000494187df3 */ /* 0x000fe20008000818 */
[----:B------:R-:W-:Y:S01]  /*9760*/  UIADD3 UR6, UR10, 0x100, URZ ;  /* 0x000001000a067890 */ /* 0x000fe2000fffe03f */
[----:B------:R-:W-:Y:S01]  /*9770*/  FMUL.FTZ R68, R0, R68 ;  /* 0x0000004400447220 */ /* 0x000fe20000410000 */
[----:B------:R-:W0:Y:S01]  /*9780*/  MUFU.TANH R125, R125 ;  /* 0x0000007d007d7308 */ /* 0x000e220000002400 */
[----:B--2---:R-:W-:Y:S01]  /*9790*/  FMNMX.FTZ R128, R122, R127, !PT ;  /* 0x0000007f7a807209 */ /* 0x004fe20007810000 */
[----:B------:R-:W-:Y:S01]  /*97a0*/  UMOV UR7, 0xc0000010 ;  /* 0xc000001000077882 */ /* 0x000fe20000000000 */
[C---:B------:R-:W-:Y:S01]  /*97b0*/  FMUL.FTZ R134, R0.reuse, R70 ;  /* 0x0000004600867220 */ /* 0x040fe20000410000 */
[C---:B------:R-:W-:Y:S01]  /*97c0*/  FMUL.FTZ R69, R0.reuse, R69 ;  /* 0x0000004500457220 */ /* 0x040fe20000410000 */
[----:B------:R-:W-:Y:S01]  /*97d0*/  FMUL.FTZ R135, R0, R71 ;  /* 0x0000004700877220 */ /* 0x000fe20000410000 */
[----:B------:R-:W-:-:S02]  /*97e0*/  IMAD.U32 R67, RZ, RZ, UR21 ;  /* 0x00000015ff437e24 */ /* 0x000fc4000f8e00ff */
[----:B------:R-:W2:Y:S01]  /*97f0*/  MUFU.TANH R124, R124 ;  /* 0x0000007c007c7308 */ /* 0x000ea20000002400 */
[----:B-1----:R-:W-:-:S07]  /*9800*/  FMNMX.FTZ R3, R123, R2, !PT ;  /* 0x000000027b037209 */ /* 0x002fce0007810000 */
[----:B------:R-:W1:Y:S01]  /*9810*/  MUFU.TANH R126, R126 ;  /* 0x0000007e007e7308 */ /* 0x000e620000002400 */
[----:B0-----:R-:W-:Y:S01]  /*9820*/  FMNMX.FTZ R127, R125, R128, !PT ;  /* 0x000000807d7f7209 */ /* 0x001fe20007810000 */
[----:B------:R-:W-:-:S06]  /*9830*/  FMUL.FTZ R128, R0, R59 ;  /* 0x0000003b00807220 */ /* 0x000fcc0000410000 */
[----:B------:R-:W0:Y:S01]  /*9840*/  MUFU.TANH R104, R104 ;  /* 0x0000006800687308 */ /* 0x000e220000002400 */
[----:B--2---:R-:W-:-:S07]  /*9850*/  FMNMX.FTZ R3, R124, R3, !PT ;  /* 0x000000037c037209 */ /* 0x004fce0007810000 */
[----:B------:R-:W2:Y:S01]  /*9860*/  MUFU.TANH R106, R106 ;  /* 0x0000006a006a7308 */ /* 0x000ea20000002400 */
[----:B-1----:R-:W-:Y:S01]  /*9870*/  FMNMX.FTZ R129, R126, R127, !PT ;  /* 0x0000007f7e817209 */ /* 0x002fe20007810000 */
[----:B------:R-:W-:-:S06]  /*9880*/  FMUL.FTZ R127, R0, R58 ;  /* 0x0000003a007f7220 */ /* 0x000fcc0000410000 */
        /* <DEDUP_REMOVED lines=9> */
[----:B--2---:R-:W-:Y:S01]  /*9920*/  FMNMX.FTZ R2, R108, R3, !PT ;  /* 0x000000036c027209 */ /* 0x004fe20007810000 */
[----:B------:R-:W-:Y:S02]  /*9930*/  WARPGROUP.DEPBAR.LE gsb0, 0x0 ;  /* 0x00008000000079c5 */ /* 0x000fe40000010000 */
[----:B------:R-:W-:-:S04]  /*9940*/  WARPGROUP.ARRIVE ;  /* 0x00000000000079c5 */ /* 0x000fc80000000000 */
[----:B------:R-:W2:Y:S01]  /*9950*/  MUFU.TANH R111, R111 ;  /* 0x0000006f006f7308 */ /* 0x000ea20000002400 */
[----:B-1----:R-:W-:Y:S01]  /*9960*/  FMNMX.FTZ R58, R110, R129, !PT ;  /* 0x000000816e3a7209 */ /* 0x002fe20007810000 */
[----:B------:R-:W-:Y:S01]  /*9970*/  FMUL.FTZ R129, R0, R62 ;  /* 0x0000003e00817220 */ /* 0x000fe20000410000 */
[----:B------:R-:W-:Y:S01]  /*9980*/  QGMMA.64x64x32.F32.E4M3.E4M3 R24, R144, gdesc[UR4], R24, gsb0 ;  /* 0x00e0000490187df3 */ /* 0x000fe20008000818 */
[----:B------:R-:W-:Y:S01]  /*9990*/  UIADD3 UR6, UR10, 0x180, URZ ;  /* 0x000001800a067890 */ /* 0x000fe2000fffe03f */
[----:B------:R-:W-:-:S03]  /*99a0*/  UMOV UR7, 0xc0000010 ;  /* 0xc000001000077882 */ /* 0x000fc60000000000 */
        /* <DEDUP_REMOVED lines=19> */
[----:B0-----:R-:W-:Y:S01]  /*9ae0*/  FMNMX.FTZ R59, R119, R58, !PT ;  /* 0x0000003a773b7209 */ /* 0x001fe20007810000 */
[----:B------:R-:W-:Y:S02]  /*9af0*/  WARPGROUP.DEPBAR.LE gsb0, 0x0 ;  /* 0x00008000000079c5 */ /* 0x000fe40000010000 */
[----:B------:R-:W-:-:S04]  /*9b00*/  WARPGROUP.ARRIVE ;  /* 0x00000000000079c5 */ /* 0x000fc80000000000 */
[----:B------:R-:W0:Y:S01]  /*9b10*/  MUFU.TANH R89, R89 ;  /* 0x0000005900597308 */ /* 0x000e220000002400 */
[----:B--2---:R-:W-:Y:S01]  /*9b20*/  FMNMX.FTZ R2, R88, R3, !PT ;  /* 0x0000000358027209 */ /* 0x004fe20007810000 */
[----:B------:R-:W-:Y:S01]  /*9b30*/  QGMMA.64x64x32.F32.E4M3.E4M3 R24, R140, gdesc[UR4], R24, gsb0 ;  /* 0x00e000048c187df3 */ /* 0x000fe20008000818 */
[----:B------:R-:W-:Y:S01]  /*9b40*/  UIADD3 UR6, UR10, 0x200, URZ ;  /* 0x000002000a067890 */ /* 0x000fe2000fffe03f */
[----:B------:R-:W-:-:S04]  /*9b50*/  UMOV UR7, 0xc0000010 ;  /* 0xc000001000077882 */ /* 0x000fc80000000000 */
        /* <DEDUP_REMOVED lines=21> */
[----:B------:R-:W-:-:S04]  /*9cb0*/  WARPGROUP.ARRIVE ;  /* 0x00000000000079c5 */ /* 0x000fc80000000000 */
[----:B------:R-:W1:Y:S01]  /*9cc0*/  MUFU.TANH R102, R102 ;  /* 0x0000006600667308 */ /* 0x000e620000002400 */
[----:B0-----:R-:W-:Y:S01]  /*9cd0*/  FMNMX.FTZ R59, R99, R58, !PT ;  /* 0x0000003a633b7209 */ /* 0x001fe20007810000 */
[----:B------:R-:W-:Y:S06]  /*9ce0*/  QGMMA.64x64x32.F32.E4M3.E4M3 R24, R136, gdesc[UR4], R24, gsb0 ;  /* 0x00e0000488187df3 */ /* 0x000fec0008000818 */
        /* <DEDUP_REMOVED lines=20> */
[----:B------:R-:W-:-:S06]  /*9e30*/  WARPGROUP.DEPBAR.LE gsb0, 0x0 ;  /* 0x00008000000079c5 */ /* 0x000fcc0000010000 */
        /* <DEDUP_REMOVED lines=47> */
[----:B--2---:R-:W-:Y:S02]  /*a130*/  FMNMX.FTZ R58, R134, R59, !PT ;  /* 0x0000003b863a7209 */ /* 0x004fe40007810000 */
[----:B-1----:R-:W-:Y:S02]  /*a140*/  FMNMX.FTZ R59, R69, R2, !PT ;  /* 0x00000002453b7209 */ /* 0x002fe40007810000 */
[----:B0-----:R-:W-:-:S03]  /*a150*/  FMNMX.FTZ R62, R135, R58, !PT ;  /* 0x0000003a873e7209 */ /* 0x001fc60007810000 */
[----:B------:R-:W0:Y:S04]  /*a160*/  SHFL.BFLY PT, R58, R59, 0x2, 0x1f ;  /* 0x0c401f003b3a7f89 */ /* 0x000e2800000e0000 */
[----:B------:R-:W1:Y:S01]  /*a170*/  SHFL.BFLY PT, R3, R62, 0x2, 0x1f ;  /* 0x0c401f003e037f89 */ /* 0x000e6200000e0000 */
[----:B0-----:R-:W-:Y:S02]  /*a180*/  FMNMX.FTZ R58, R59, R58, !PT ;  /* 0x0000003a3b3a7209 */ /* 0x001fe40007810000 */
[----:B-1----:R-:W-:-:S03]  /*a190*/  FMNMX.FTZ R63, R62, R3, !PT ;  /* 0x000000033e3f7209 */ /* 0x002fc60007810000 */
[----:B------:R-:W0:Y:S04]  /*a1a0*/  SHFL.BFLY PT, R3, R58, 0x1, 0x1f ;  /* 0x0c201f003a037f89 */ /* 0x000e2800000e0000 */
[----:B------:R-:W1:Y:S01]  /*a1b0*/  SHFL.BFLY PT, R64, R63, 0x1, 0x1f ;  /* 0x0c201f003f407f89 */ /* 0x000e6200000e0000 */
[----:B0-----:R-:W-:Y:S02]  /*a1c0*/  FMNMX.FTZ R2, R58, R3, !PT ;  /* 0x000000033a027209 */ /* 0x001fe40007810000 */
[----:B-1----:R-:W-:-:S03]  /*a1d0*/  FMNMX.FTZ R3, R63, R64, !PT ;  /* 0x000000403f037209 */ /* 0x002fc60007810000 */
[C---:B------:R-:W-:Y:S01]  /*a1e0*/  FADD.FTZ R7, -R2.reuse, R7 ;  /* 0x0000000702077221 */ /* 0x040fe20000010100 */
[----:B------:R-:W-:-:S03]  /*a1f0*/  FFMA.FTZ R140, R2, R67, -8 ;  /* 0xc1000000028c7423 */ /* 0x000fc60000010043 */
[----:B------:R-:W-:Y:S01]  /*a200*/  FMUL.FTZ R59, R7, UR21 ;  /* 0x00000015073b7c20 */ /* 0x000fe20008410000 */
[----:B------:R-:W-:-:S01]  /*a210*/  FADD.FTZ R6, -R3, R6 ;  /* 0x0000000603067221 */ /* 0x000fc20000010100 */
[--C-:B------:R-:W-:Y:S01]  /*a220*/  FFMA.FTZ R141, R13, UR21, -R140.reuse ;  /* 0x000000150d8d7c23 */ /* 0x100fe2000801088c */
[----:B------:R-:W-:-:S01]  /*a230*/  FFMA.FTZ R13, R120, UR21, -R140 ;  /* 0x00000015780d7c23 */ /* 0x000fc2000801088c */
[----:B------:R0:W-:Y:S01]  /*a240*/  MUFU.EX2 R63, R59 ;  /* 0x0000003b003f7308 */ /* 0x0001e20000000800 */
[----:B------:R-:W-:Y:S01]  /*a250*/  FMUL.FTZ R7, R6, UR21 ;  /* 0x0000001506077c20 */ /* 0x000fe20008410000 */
[--C-:B------:R-:W-:Y:S01]  /*a260*/  FFMA.FTZ R6, R9, UR21, -R140.reuse ;  /* 0x0000001509067c23 */ /* 0x100fe2000801088c */
[----:B------:R-:W-:-:S01]  /*a270*/  FFMA.FTZ R9, R10, UR21, -R140 ;  /* 0x000000150a097c23 */ /* 0x000fc2000801088c */
[--C-:B------:R-:W-:Y:S01]  /*a280*/  FFMA.FTZ R10, R21, UR21, -R140.reuse ;  /* 0x00000015150a7c23 */ /* 0x100fe2000801088c */
[----:B------:R-:W-:-:S01]  /*a290*/  FFMA.FTZ R21, R105, UR21, -R140 ;  /* 0x0000001569157c23 */ /* 0x000fc2000801088c */
[--C-:B------:R-:W-:Y:S01]  /*a2a0*/  FFMA.FTZ R105, R109, UR21, -R140.reuse ;  /* 0x000000156d697c23 */ /* 0x100fe2000801088c */
[----:B------:R-:W-:-:S01]  /*a2b0*/  FFMA.FTZ R109, R117, UR21, -R140 ;  /* 0x00000015756d7c23 */ /* 0x000fc2000801088c */
[----:B------:R-:W1:Y:S01]  /*a2c0*/  MUFU.EX2 R6, R6 ;  /* 0x0000000600067308 */ /* 0x000e620000000800 */
[----:B0-----:R-:W-:-:S01]  /*a2d0*/  FFMA.FTZ R59, R113, UR21, -R140 ;  /* 0x00000015713b7c23 */ /* 0x001fc2000801088c */
[----:B------:R-:W-:Y:S01]  /*a2e0*/  FFMA.FTZ R113, R68, UR21, -R140 ;  /* 0x0000001544717c23 */ /* 0x000fe2000801088c */
[----:B------:R-:W-:-:S02]  /*a2f0*/  IMAD.U32 R68, RZ, RZ, UR21 ;  /* 0x00000015ff447e24 */ /* 0x000fc4000f8e00ff */
[--C-:B------:R-:W-:Y:S01]  /*a300*/  FFMA.FTZ R120, R123, UR21, -R140.reuse ;  /* 0x000000157b787c23 */ /* 0x100fe2000801088c */
[----:B------:R-:W-:-:S01]  /*a310*/  FFMA.FTZ R123, R124, UR21, -R140 ;  /* 0x000000157c7b7c23 */ /* 0x000fc2000801088c */
[----:B------:R-:W-:Y:S01]  /*a320*/  FFMA.FTZ R64, R89, UR21, -R140 ;  /* 0x0000001559407c23 */ /* 0x000fe2000801088c */
[----:B------:R-:W-:-:S01]  /*a330*/  FFMA.FTZ R117, R3, R68, -8 ;  /* 0xc100000003757423 */ /* 0x000fc20000010044 */
[----:B------:R-:W-:Y:S01]  /*a340*/  MUFU.EX2 R7, R7 ;  /* 0x0000000700077308 */ /* 0x000fe20000000800 */
[----:B------:R-:W-:-:S01]  /*a350*/  FFMA.FTZ R89, R93, UR21, -R140 ;  /* 0x000000155d597c23 */ /* 0x000fc2000801088c */
[----:B------:R-:W-:Y:S01]  /*a360*/  FFMA.FTZ R93, R101, UR21, -R140 ;  /* 0x00000015655d7c23 */ /* 0x000fe2000801088c */
        /* <DEDUP_REMOVED lines=15> */
[----:B------:R-:W-:Y:S01]  /*a460*/  FFMA.FTZ R121, R125, UR21, -R117 ;  /* 0x000000157d797c23 */ /* 0x000fe20008010875 */
[----:B------:R-:W-:-:S01]  /*a470*/  FFMA.FTZ R62, R88, UR21, -R140 ;  /* 0x00000015583e7c23 */ /* 0x000fc2000801088c */
[--C-:B------:R-:W-:Y:S01]  /*a480*/  FFMA.FTZ R88, R92, UR21, -R140.reuse ;  /* 0x000000155c587c23 */ /* 0x100fe2000801088c */
[----:B------:R-:W-:-:S01]  /*a490*/  FFMA.FTZ R92, R100, UR21, -R140 ;  /* 0x00000015645c7c23 */ /* 0x000fc2000801088c */
[----:B------:R-:W-:Y:S01]  /*a4a0*/  FFMA.FTZ R100, R85, UR21, -R140 ;  /* 0x0000001555647c23 */ /* 0x000fe2000801088c */
[----:B------:R-:W-:-:S01]  /*a4b0*/  FFMA.FTZ R122, R126, UR21, -R117 ;  /* 0x000000157e7a7c23 */ /* 0x000fc20008010875 */
[----:B------:R-:W1:Y:S01]  /*a4c0*/  MUFU.EX2 R12, R12 ;  /* 0x0000000c000c7308 */ /* 0x000e620000000800 */
[----:B0-----:R-:W-:-:S01]  /*a4d0*/  FADD.FTZ R98, R9, R98 ;  /* 0x0000006209627221 */ /* 0x001fc20000010000 */
[----:B------:R-:W-:Y:S01]  /*a4e0*/  FFMA.FTZ R58, R112, UR21, -R140 ;  /* 0x00000015703a7c23 */ /* 0x000fe2000801088c */
[----:B------:R-:W-:-:S01]  /*a4f0*/  FFMA.FTZ R85, R99, UR21, -R117 ;  /* 0x0000001563557c23 */ /* 0x000fc20008010875 */
[--C-:B------:R-:W-:Y:S01]  /*a500*/  FFMA.FTZ R112, R61, UR21, -R140.reuse ;  /* 0x000000153d707c23 */ /* 0x100fe2000801088c */
[----:B------:R-:W-:-:S01]  /*a510*/  FFMA.FTZ R14, R104, UR21, -R140 ;  /* 0x00000015680e7c23 */ /* 0x000fc2000801088c */
[----:B------:R-:W-:Y:S01]  /*a520*/  FFMA.FTZ R61, R65, UR21, -R140 ;  /* 0x00000015413d7c23 */ /* 0x000fe2000801088c */
[----:B------:R-:W-:-:S01]  /*a530*/  FFMA.FTZ R65, R106, UR21, -R117 ;  /* 0x000000156a417c23 */ /* 0x000fc20008010875 */
[----:B------:R-:W0:Y:S01]  /*a540*/  MUFU.EX2 R141, R141 ;  /* 0x0000008d008d7308 */ /* 0x000e220000000800 */
[----:B--2---:R-:W-:-:S01]  /*a550*/  FFMA.FTZ R5, R7, R4, R11 ;  /* 0x0000000407057223 */ /* 0x004fc2000001000b */
[----:B------:R-:W-:Y:S01]  /*a560*/  FFMA.FTZ R68, R107, UR21, -R117 ;  /* 0x000000156b447c23 */ /* 0x000fe20008010875 */
[----:B------:R-:W-:-:S01]  /*a570*/  FFMA.FTZ R104, R108, UR21, -R140 ;  /* 0x000000156c687c23 */ /* 0x000fc2000801088c */
[--C-:B------:R-:W-:Y:S01]  /*a580*/  FFMA.FTZ R106, R110, UR21, -R117.reuse ;  /* 0x000000156e6a7c23 */ /* 0x100fe20008010875 */
[----:B------:R-:W-:-:S01]  /*a590*/  FFMA.FTZ R107, R111, UR21, -R117 ;  /* 0x000000156f6b7c23 */ /* 0x000fc20008010875 */
[--C-:B------:R-:W-:Y:S01]  /*a5a0*/  FFMA.FTZ R108, R116, UR21, -R140.reuse ;  /* 0x00000015746c7c23 */ /* 0x100fe2000801088c */
[----:B------:R-:W-:-:S01]  /*a5b0*/  FFMA.FTZ R116, R69, UR21, -R140 ;  /* 0x0000001545747c23 */ /* 0x000fc2000801088c */
[----:B------:R-:W2:Y:S01]  /*a5c0*/  MUFU.EX2 R124, R124 ;  /* 0x0000007c007c7308 */ /* 0x000ea20000000800 */
[----:B-1----:R-:W-:-:S01]  /*a5d0*/  FADD.FTZ R5, R12, R5 ;  /* 0x000000050c057221 */ /* 0x002fc20000010000 */
[----:B------:R-:W-:Y:S01]  /*a5e0*/  FFMA.FTZ R69, R114, UR21, -R117 ;  /* 0x0000001572457c23 */ /* 0x000fe20008010875 */
[----:B------:R-:W-:-:S01]  /*a5f0*/  FFMA.FTZ R66, R96, UR21, -R140 ;  /* 0x0000001560427c23 */ /* 0x000fc2000801088c */
[----:B------:R-:W-:Y:S01]  /*a600*/  FFMA.FTZ R96, R76, UR21, -R140 ;  /* 0x000000154c607c23 */ /* 0x000fe2000801088c */
        /* <DEDUP_REMOVED lines=9> */
[----:B------:R-:W-:Y:S01]  /*a6a0*/  FFMA.FTZ R111, R119, UR21, -R117 ;  /* 0x00000015776f7c23 */ /* 0x000fe20008010875 */
[----:B------:R-:W-:-:S01]  /*a6b0*/  FFMA.FTZ R67, R97, UR21, -R140 ;  /* 0x0000001561437c23 */ /* 0x000fc2000801088c */
[----:B------:R-:W0:Y:S01]  /*a6c0*/  MUFU.EX2 R131, R131 ;  /* 0x0000008300837308 */ /* 0x000e220000000800 */
[----:B--2---:R-:W-:-:S01]  /*a6d0*/  FADD.FTZ R4, R124, R5 ;  /* 0x000000057c047221 */ /* 0x004fc20000010000 */
        /* <DEDUP_REMOVED lines=10> */
[--C-:B------:R-:W-:Y:S01]  /*a780*/  FFMA.FTZ R56, R56, UR21, -R140.reuse ;  /* 0x0000001538387c23 */ /* 0x100fe2000801088c */
[----:B------:R-:W-:-:S01]  /*a790*/  FFMA.FTZ R57, R57, UR21, -R140 ;  /* 0x0000001539397c23 */ /* 0x000fc2000801088c */
[--C-:B------:R-:W-:Y:S01]  /*a7a0*/  FFMA.FTZ R114, R129, UR21, -R117.reuse ;  /* 0x0000001581727c23 */ /* 0x100fe20008010875 */
[----:B------:R-:W-:-:S01]  /*a7b0*/  FFMA.FTZ R115, R130, UR21, -R117 ;  /* 0x0000001582737c23 */ /* 0x000fc20008010875 */
        /* <DEDUP_REMOVED lines=20> */
[----:B0-----:R-:W-:-:S01]  /*a900*/  FADD.FTZ R78, R14, R99 ;  /* 0x000000630e4e7221 */ /* 0x001fc20000010000 */
[--C-:B------:R-:W-:Y:S01]  /*a910*/  FFMA.FTZ R99, R79, UR21, -R117.reuse ;  /* 0x000000154f637c23 */ /* 0x100fe20008010875 */
[----:B------:R-:W-:-:S05]  /*a920*/  FFMA.FTZ R79, R83, UR21, -R117 ;  /* 0x00000015534f7c23 */ /* 0x000fca0008010875 */
        /* <DEDUP_REMOVED lines=48> */
[----:B-1----:R-:W-:-:S01]  /*ac30*/  FADD.FTZ R4, R91, R82 ;  /* 0x000000525b047221 */ /* 0x002fc20000010000 */
[----:B------:R-:W-:-:S06]  /*ac40*/  FFMA.FTZ R82, R127, UR21, -R117 ;  /* 0x000000157f527c23 */ /* 0x000fcc0008010875 */
        /* <DEDUP_REMOVED lines=41> */
[----:B--2---:R-:W-:-:S01]  /*aee0*/  FADD.FTZ R119, R79, R118 ;  /* 0x000000764f777221 */ /* 0x004fc20000010000 */
[----:B------:R-:W-:-:S06]  /*aef0*/  IMAD.U32 R118, RZ, RZ, UR46 ;  /* 0x0000002eff767e24 */ /* 0x000fcc000f8e00ff */
        /* <DEDUP_REMOVED lines=8> */
[----:B------:R-:W-:Y:S01]  /*af80*/  @!P0 LEA R4, R118, UR45, 0x3 ;  /* 0x0000002d76048c11 */ /* 0x000fe2000f8e18ff */
[----:B------:R-:W-:-:S01]  /*af90*/  FFMA.FTZ R118, R134, UR21, -R117 ;  /* 0x0000001586767c23 */ /* 0x000fc20008010875 */
[----:B------:R-:W-:-:S03]  /*afa0*/  FFMA.FTZ R117, R135, UR21, -R117 ;  /* 0x0000001587757c23 */ /* 0x000fc60008010875 */
[----:B------:R-:W-:Y:S01]  /*afb0*/  @!P0 VIADD R4, R4, 0x13240 ;  /* 0x0001324004048836 */ /* 0x000fe20000000000 */
[----:B------:R-:W1:Y:S01]  /*afc0*/  MUFU.EX2 R57, R57 ;  /* 0x0000003900397308 */ /* 0x000e620000000800 */
[----:B0-----:R-:W-:-:S03]  /*afd0*/  FADD.FTZ R126, R56, R5 ;  /* 0x00000005387e7221 */ /* 0x001fc60000010000 */
[----:B------:R-:W-:-:S04]  /*afe0*/  @!P0 PRMT R4, RZ, 0x654, R4 ;  /* 0x00000654ff048816 */ /* 0x000fc80000000004 */
[----:B------:R-:W0:Y:S01]  /*aff0*/  MUFU.EX2 R83, R83 ;  /* 0x0000005300537308 */ /* 0x000e220000000800 */
[----:B--2---:R-:W-:-:S01]  /*b000*/  FADD.FTZ R128, R82, R119 ;  /* 0x0000007752807221 */ /* 0x004fc20000010000 */
[----:B------:R2:W-:Y:S06]  /*b010*/  @!P0 SYNCS.ARRIVE.TRANS64.RED.A1T0 RZ, [R4+URZ], RZ ;  /* 0x000000ff04ff89a7 */ /* 0x0005ec000810043f */
        /* <DEDUP_REMOVED lines=8> */
[----:B------:R-:W2:Y:S01]  /*b0a0*/  MUFU.EX2 R60, R60 ;  /* 0x0000003c003c7308 */ /* 0x000ea20000000800 */
[----:B0-----:R-:W-:-:S07]  /*b0b0*/  FADD.FTZ R119, R112, R119 ;  /* 0x0000007770777221 */ /* 0x001fce0000010000 */
[----:B------:R-:W0:Y:S01]  /*b0c0*/  MUFU.EX2 R86, R86 ;  /* 0x0000005600567308 */ /* 0x000e220000000800 */
[----:B---3--:R-:W-:-:S07]  /*b0d0*/  FADD.FTZ R5, R115, R126 ;  /* 0x0000007e73057221 */ /* 0x008fce0000010000 */
        /* <DEDUP_REMOVED lines=11> */
[----:B-1----:R-:W-:-:S01]  /*b190*/  FADD.FTZ R4, R118, R5 ;  /* 0x0000000576047221 */ /* 0x002fc20000010000 */
[----:B--2---:R-:W-:-:S03]  /*b1a0*/  FADD.FTZ R5, R116, R119 ;  /* 0x0000007774057221 */ /* 0x004fc60000010000 */
[----:B0-----:R-:W-:Y:S01]  /*b1b0*/  FADD.FTZ R4, R117, R4 ;  /* 0x0000000475047221 */ /* 0x001fe20000010000 */
[----:B------:R-:W-:Y:S06]  /*b1c0*/  @!P1 BRA `(.L_x_1682) ;  /* 0x0000000000049947 */ /* 0x000fec0003800000 */
[----:B------:R-:W-:Y:S01]  /*b1d0*/  BPT.TRAP 0x1 ;  /* 0x000000040000795c */ /* 0x000fe20000300000 */
.L_x_1682:
        /* <DEDUP_REMOVED lines=81> */
[----:B------:R-:W-:Y:S01]  /*b6f0*/  F2FP.SATFINITE.E4M3.F32.PACK_AB_MERGE_C R139, R87, R86, R117 ;  /* 0x00000056578b723e */ /* 0x000fe20004807075 */
[----:B------:R-:W-:Y:S06]  /*b700*/  @P2 BRA `(.L_x_1683) ;  /* 0xffffffd000f42947 */ /* 0x000fec000383ffff */
.L_x_1673:
[----:B------:R-:W-:Y:S06]  /*b710*/  BAR.ARV 0x8, 0x200 ;  /* 0x0208000000007b1d */ /* 0x000fec0000002000 */
[----:B------:R-:W-:Y:S05]  /*b720*/  @!P1 BRA `(.L_x_1684) ;  /* 0x0000000000049947 */ /* 0x000fea0003800000 */
[----:B------:R-:W-:Y:S01]  /*b730*/  BPT.TRAP 0x1 ;  /* 0x000000040000795c */ /* 0x000fe20000300000 */
.L_x_1684:
[----:B------:R-:W-:Y:S01]  /*b740*/  ULEA UR5, UR46, UR45, 0x3 ;  /* 0x0000002d2e057291 */ /* 0x000fe2000f8e183f */
[----:B------:R-:W-:-:S05]  /*b750*/  IMAD.U32 R0, RZ, RZ, UR47 ;  /* 0x0000002fff007e24 */ /* 0x000fca000f8e00ff */
[----:B------:R-:W-:-:S04]  /*b760*/  SHF.L.U32 R0, R0, 0x1f, RZ ;  /* 0x0000001f00007819 */ /* 0x000fc800000006ff */
[----:B------:R0:W1:Y:S01]  /*b770*/  SYNCS.PHASECHK.TRANS64.TRYWAIT P0, [UR5+0x13250], R0 ;  /* 0x01325000ff0075a7 */ /* 0x0000620008000145 */
[----:B------:R-:W-:Y:S05]  /*b780*/  @!P1 BRA `(.L_x_1685) ;  /* 0x0000000000049947 */ /* 0x000fea0003800000 */
[----:B------:R-:W-:Y:S01]  /*b790*/  BPT.TRAP 0x1 ;  /* 0x000000040000795c */ /* 0x000fe20000300000 */
.L_x_1685:
[----:B-1----:R-:W-:Y:S05]  /*b7a0*/  @P0 BRA `(.L_x_1686) ;  /* 0x0000000000080947 */ /* 0x002fea0003800000 */
[----:B------:R-:W1:Y:S02]  /*b7b0*/  SYNCS.PHASECHK.TRANS64.TRYWAIT P0, [UR5+0x13250], R0 ;  /* 0x01325000ff0075a7 */ /* 0x000e640008000145 */
[----:B-1----:R-:W-:Y:S05]  /*b7c0*/  @!P0 BRA `(.L_x_1687) ;  /* 0x0000008c006c8947 */ /* 0x002fea0003800000 */
.L_x_1686:
[----:B------:R-:W-:Y:S01]  /*b7d0*/  UIADD3 UR45, UR45, 0x1000, URZ ;  /* 0x000010002d2d7890 */ /* 0x000fe2000fffe03f */
[----:B------:R-:W-:Y:S01]  /*b7e0*/  WARPGROUP.ARRIVE ;  /* 0x00000000000079c5 */ /* 0x000fe20000000000 */
[----:B------:R-:W-:Y:S01]  /*b7f0*/  ULDC.64 UR8, c[0x0][0x9a0] ;  /* 0x0002680000087ab9 */ /* 0x000fe20000000a00 */
[----:B------:R-:W-:Y:S01]  /*b800*/  UMOV UR7, 0xc0000010 ;  /* 0xc000001000077882 */ /* 0x000fe20000000000 */
[----:B------:R-:W-:Y:S01]  /*b810*/  USHF.R.U32.HI UR45, URZ, 0x4, UR45 ;  /* 0x000000043f2d7899 */ /* 0x000fe2000801162d */
[----:B------:R-:W-:-:S03]  /*b820*/  ISETP.NE.U32.AND P0, PT, RZ, UR8, PT ;  /* 0x00000008ff007c0c */ /* 0x000fc6000bf05070 */
[----:B------:R-:W-:Y:S01]  /*b830*/  ULOP3.LUT UR45, UR45, 0x3fff, URZ, 0xc0, !UPT ;  /* 0x00003fff2d2d7892 */ /* 0x000fe2000f8ec03f */
[----:B------:R-:W-:-:S03]  /*b840*/  ISETP.NE.AND.EX P0, PT, RZ, UR9, PT, P0 ;  /* 0x00000009ff007c0c */ /* 0x000fc6000bf05300 */
[----:B------:R-:W-:-:S04]  /*b850*/  ULOP3.LUT UR4, UR45, 0x10000, URZ, 0xfc, !UPT ;  /* 0x000100002d047892 */ /* 0x000fc8000f8efc3f */
[----:B------:R-:W-:-:S06]  /*b860*/  UIMAD UR4, UR46, 0x280, UR4 ;  /* 0x000002802e0478a4 */ /* 0x000fcc000f8e0204 */
[----:B------:R-:W0:Y:S01]  /*b870*/  @P0 LDC.64 R8, c[0x0][0x9c8] ;  /* 0x00027200ff080b82 */ /* 0x000e220000000a00 */
[----:B------:R-:W-:Y:S02]  /*b880*/  UMOV UR6, UR4 ;  /* 0x0000000400067c82 */ /* 0x000fe40008000000 */
[----:B------:R-:W-:Y:S05]  /*b890*/  QGMMA.64x64x32.F32.E4M3.E4M3 R24, R152, gdesc[UR4], R24, gsb0 ;  /* 0x00e0000498187df3 */ /* 0x000fea0008000818 */
[----:B------:R-:W2:Y:S01]  /*b8a0*/  @P0 LDC.64 R10, c[0x0][0x9d0] ;  /* 0x00027400ff0a0b82 */ /* 0x000ea20000000a00 */
[C---:B01----:R-:W-:Y:S02]  /*b8b0*/  @P0 IMAD R0, R8.reuse, UR37, RZ ;  /* 0x0000002508000c24 */ /* 0x043fe4000f8e02ff */
[----:B------:R-:W-:-:S04]  /*b8c0*/  @P0 IMAD.WIDE.U32 R6, R8, UR36, RZ ;  /* 0x0000002408060c25 */ /* 0x000fc8000f8e00ff */
[----:B------:R-:W-:Y:S02]  /*b8d0*/  @P0 IMAD R9, R9, UR36, R0 ;  /* 0x0000002409090c24 */ /* 0x000fe4000f8e0200 */
[----:B------:R-:W-:Y:S02]  /*b8e0*/  IMAD.MOV.U32 R0, RZ, RZ, 0x3f800000 ;  /* 0x3f800000ff007424 */ /* 0x000fe400078e00ff */
[----:B------:R-:W-:Y:S02]  /*b8f0*/  @P0 IMAD.IADD R7, R7, 0x1, R9 ;  /* 0x0000000107070824 */ /* 0x000fe400078e0209 */
[----:B--2---:R-:W-:-:S04]  /*b900*/  @P0 IMAD.WIDE.U32 R6, R10, UR39, R6 ;  /* 0x000000270a060c25 */ /* 0x004fc8000f8e0006 */
[----:B------:R-:W-:Y:S01]  /*b910*/  @P0 IMAD R7, R11, UR39, R7 ;  /* 0x000000270b070c24 */ /* 0x000fe2000f8e0207 */
[----:B------:R-:W-:-:S04]  /*b920*/  @P0 LEA R8, P2, R6, UR8, 0x2 ;  /* 0x0000000806080c11 */ /* 0x000fc8000f8410ff */
[----:B------:R-:W-:Y:S01]  /*b930*/  @P0 LEA.HI.X R9, R6, UR9, R7, 0x2, P2 ;  /* 0x0000000906090c11 */ /* 0x000fe200090f1407 */
        /* <DEDUP_REMOVED lines=13> */
[----:B------:R-:W1:Y:S04]  /*ba10*/  SHFL.BFLY PT, R6, R5, 0x2, 0x1f ;  /* 0x0c401f0005067f89 */ /* 0x000e6800000e0000 */
[----:B0-----:R-:W0:Y:S01]  /*ba20*/  SHFL.BFLY PT, R9, R4, 0x2, 0x1f ;  /* 0x0c401f0004097f89 */ /* 0x001e2200000e0000 */
[----:B------:R-:W-:Y:S02]  /*ba30*/  WARPGROUP.DEPBAR.LE gsb0, 0x0 ;  /* 0x00008000000079c5 */ /* 0x000fe40000010000 */
[----:B------:R-:W-:-:S06]  /*ba40*/  WARPGROUP.ARRIVE ;  /* 0x00000000000079c5 */ /* 0x000fcc0000000000 */
[----:B------:R-:W-:Y:S01]  /*ba50*/  QGMMA.64x64x32.F32.E4M3.E4M3 R24, R140, gdesc[UR4], R24, gsb0 ;  /* 0x00e000048c187df3 */ /* 0x000fe20008000818 */
[----:B-1----:R-:W-:-:S01]  /*ba60*/  FADD.FTZ R6, R6, R5 ;  /* 0x0000000506067221 */ /* 0x002fc20000010000 */
[----:B------:R-:W-:Y:S01]  /*ba70*/  UIADD3 UR6, UR4, 0x200, URZ ;  /* 0x0000020004067890 */ /* 0x000fe2000fffe03f */
[----:B0-----:R-:W-:-:S01]  /*ba80*/  FADD.FTZ R9, R9, R4 ;  /* 0x0000000409097221 */ /* 0x001fc20000010000 */
[----:B------:R-:W-:Y:S02]  /*ba90*/  UMOV UR7, 0xc0000010 ;  /* 0xc000001000077882 */ /* 0x000fe40000000000 */
[----:B------:R-:W0:Y:S04]  /*baa0*/  SHFL.BFLY PT, R7, R6, 0x1, 0x1f ;  /* 0x0c201f0006077f89 */ /* 0x000e2800000e0000 */
        /* <DEDUP_REMOVED lines=25> */
[----:B--2---:R-:W-:Y:S01]  /*bc40*/  FMUL.FTZ R5, R5, R0 ;  /* 0x0000000005057220 */ /* 0x004fe20000410000 */
[----:B------:R-:W-:Y:S02]  /*bc50*/  IMAD.MOV.U32 R57, RZ, RZ, -0x800000 ;  /* 0xff800000ff397424 */ /* 0x000fe400078e00ff */
[----:B------:R-:W-:Y:S01]  /*bc60*/  @P2 FFMA.FTZ R56, R7, R2, R4 ;  /* 0x0000000207382223 */ /* 0x000fe20000010004 */
[----:B------:R-:W-:-:S01]  /*bc70*/  @P3 FFMA.FTZ R57, R13, R3, R6 ;  /* 0x000000030d393223 */ /* 0x000fc20000010006 */
[----:B---3--:R-:W-:Y:S01]  /*bc80*/  FMUL.FTZ R0, R9, R0 ;  /* 0x0000000009007220 */ /* 0x008fe20000410000 */
[----:B------:R-:W-:-:S02]  /*bc90*/  WARPGROUP.DEPBAR.LE gsb0, 0x0 ;  /* 0x00008000000079c5 */ /* 0x000fc40000010000 */
[----:B------:R-:W-:Y:S05]  /*bca0*/  @!P1 BRA `(.L_x_1688) ;  /* 0x0000000000049947 */ /* 0x000fea0003800000 */
[----:B------:R-:W-:Y:S01]  /*bcb0*/  BPT.TRAP 0x1 ;  /* 0x000000040000795c */ /* 0x000fe20000300000 */
.L_x_1688:
        /* <DEDUP_REMOVED lines=18> */
[-C--:B------:R-:W-:Y:S01]  /*bde0*/  FMUL.FTZ R41, R41, R5.reuse ;  /* 0x0000000529297220 */ /* 0x080fe20000410000 */
[-C--:B------:R-:W-:Y:S01]  /*bdf0*/  FMUL.FTZ R52, R52, R5.reuse ;  /* 0x0000000534347220 */ /* 0x080fe20000410000 */
[----:B------:R-:W-:Y:S01]  /*be00*/  FMUL.FTZ R49, R49, R5 ;  /* 0x0000000531317220 */ /* 0x000fe20000410000 */
[----:B------:R-:W-:Y:S01]  /*be10*/  USEL UR4, URZ, 0x1, UP0 ;  /* 0x000000013f047887 */ /* 0x000fe20008000000 */
        /* <DEDUP_REMOVED lines=20> */
.L_x_1655:
        /* <DEDUP_REMOVED lines=14> */
[----:B------:R-:W-:Y:S01]  /*c040*/  ULDC.64 UR10, c[0x0][0xc00] ;  /* 0x00030000000a7ab9 */ /* 0x000fe20000000a00 */
[----:B------:R-:W2:Y:S01]  /*c050*/  LDL R12, [R1+0x18] ;  /* 0x00001800010c7983 */ /* 0x000ea20000100800 */
[----:B0-----:R-:W-:-:S05]  /*c060*/  IMAD.SHL.U32 R2, R10, 0x4, RZ ;  /* 0x000000040a027824 */ /* 0x001fca00078e00ff */
[----:B------:R-:W-:Y:S01]  /*c070*/  LOP3.LUT R2, R2, 0xc, RZ, 0xc0, !PT ;  /* 0x0000000c02027812 */ /* 0x000fe200078ec0ff */
[----:B------:R-:W-:Y:S03]  /*c080*/  BAR.SYNC.DEFER_BLOCKING 0x1, 0x180 ;  /* 0x0046000000007b1d */ /* 0x000fe60000010000 */
[----:B------:R-:W-:-:S05]  /*c090*/  IADD3 R2, P0, R2, UR8, RZ ;  /* 0x0000000802027c10 */ /* 0x000fca000ff1e0ff */
[----:B------:R-:W-:Y:S01]  /*c0a0*/  IMAD.X R3, RZ, RZ, UR9, P0 ;  /* 0x00000009ff037e24 */ /* 0x000fe200080e06ff */
[----:B------:R-:W0:Y:S01]  /*c0b0*/  S2R R13, SR_SWINHI ;  /* 0x00000000000d7919 */ /* 0x000e220000002f00 */
[----:B------:R-:W-:-:S03]  /*c0c0*/  ULDC.64 UR8, c[0x0][0xc00] ;  /* 0x0003000000087ab9 */ /* 0x000fc60000000a00 */
[----:B------:R2:W3:Y:S01]  /*c0d0*/  LDG.E.CONSTANT R11, desc[UR52][R2.64] ;  /* 0x00000034020b7981 */ /* 0x0004e2000c1e9900 */
[----:B------:R-:W-:Y:S01]  /*c0e0*/  LOP3.LUT P0, R10, R10, 0x3, RZ, 0xc0, !PT ;  /* 0x000000030a0a7812 */ /* 0x000fe2000780c0ff */
[----:B------:R-:W-:-:S03]  /*c0f0*/  UIMAD.WIDE UR8, UR36, 0x4, UR8 ;  /* 0x00000004240878a5 */ /* 0x000fc6000f8e0208 */
        /* <DEDUP_REMOVED lines=11> */
[----:B------:R-:W-:Y:S02]  /*c1b0*/  MOV R42, R0 ;  /* 0x00000000002a7202 */ /* 0x000fe40000000f00 */
[----:B0-----:R-:W-:-:S02]  /*c1c0*/  MOV R43, R13 ;  /* 0x0000000d002b7202 */ /* 0x001fc40000000f00 */
        /* <DEDUP_REMOVED lines=20> */
[----:B------:R-:W-:Y:S01]  /*c310*/  SEL R32, R55, R54, P0 ;  /* 0x0000003637207207 */ /* 0x000fe20000000000 */
[----:B--2---:R-:W-:Y:S01]  /*c320*/  IMAD.WIDE R2, R12, 0x2, R42 ;  /* 0x000000020c027825 */ /* 0x004fe200078e022a */
[----:B------:R-:W-:Y:S02]  /*c330*/  SEL R12, R38, R39, P0 ;  /* 0x00000027260c7207 */ /* 0x000fe40000000000 */
[C---:B------:R-:W-:Y:S02]  /*c340*/  IADD3 R9, P3, R2.reuse, 0x20, RZ ;  /* 0x0000002002097810 */ /* 0x040fe40007f7e0ff */
[----:B------:R-:W-:-:S02]  /*c350*/  LOP3.LUT R7, R2, 0x380, RZ, 0xc0, !PT ;  /* 0x0000038002077812 */ /* 0x000fc400078ec0ff */
[C---:B------:R-:W-:Y:S02]  /*c360*/  IADD3 R13, P2, R2.reuse, 0x40, RZ ;  /* 0x00000040020d7810 */ /* 0x040fe40007f5e0ff */
[----:B------:R-:W-:Y:S02]  /*c370*/  LOP3.LUT R8, R9, 0x380, RZ, 0xc0, !PT ;  /* 0x0000038009087812 */ /* 0x000fe400078ec0ff */
[----:B------:R-:W-:Y:S02]  /*c380*/  IADD3 R30, P1, R2, 0x60, RZ ;  /* 0x00000060021e7810 */ /* 0x000fe40007f3e0ff */
[----:B------:R-:W-:Y:S02]  /*c390*/  SHF.R.U64 R7, R7, 0x3, RZ ;  /* 0x0000000307077819 */ /* 0x000fe400000012ff */
[----:B------:R-:W-:Y:S01]  /*c3a0*/  LOP3.LUT R4, R13, 0x380, RZ, 0xc0, !PT ;  /* 0x000003800d047812 */ /* 0x000fe200078ec0ff */
[----:B------:R-:W-:Y:S01]  /*c3b0*/  IMAD.X R5, RZ, RZ, R3, P1 ;  /* 0x000000ffff057224 */ /* 0x000fe200008e0603 */
[----:B------:R-:W-:-:S02]  /*c3c0*/  SHF.R.U64 R8, R8, 0x3, RZ ;  /* 0x0000000308087819 */ /* 0x000fc400000012ff */
[----:B------:R-:W-:Y:S02]  /*c3d0*/  LOP3.LUT R15, R30, 0x380, RZ, 0xc0, !PT ;  /* 0x000003801e0f7812 */ /* 0x000fe400078ec0ff */
[----:B------:R-:W-:Y:S01]  /*c3e0*/  LOP3.LUT R2, R7, R2, RZ, 0x3c, !PT ;  /* 0x0000000207027212 */ /* 0x000fe200078e3cff */
[--C-:B------:R-:W-:Y:S01]  /*c3f0*/  IMAD.X R7, RZ, RZ, R3.reuse, P2 ;  /* 0x000000ffff077224 */ /* 0x100fe200010e0603 */
[----:B------:R-:W-:Y:S02]  /*c400*/  SHF.R.U64 R4, R4, 0x3, RZ ;  /* 0x0000000304047819 */ /* 0x000fe400000012ff */
[----:B------:R-:W-:Y:S01]  /*c410*/  LOP3.LUT R8, R8, R9, RZ, 0x3c, !PT ;  /* 0x0000000908087212 */ /* 0x000fe200078e3cff */
[----:B------:R-:W-:Y:S01]  /*c420*/  IMAD.X R9, RZ, RZ, R3, P3 ;  /* 0x000000ffff097224 */ /* 0x000fe200018e0603 */
[----:B------:R-:W-:Y:S02]  /*c430*/  SHF.R.U64 R15, R15, 0x3, RZ ;  /* 0x000000030f0f7819 */ /* 0x000fe400000012ff */
[----:B------:R-:W-:-:S02]  /*c440*/  MOV R67, R2 ;  /* 0x0000000200437202 */ /* 0x000fc40000000f00 */
[----:B------:R-:W-:Y:S02]  /*c450*/  LOP3.LUT R6, R4, R13, RZ, 0x3c, !PT ;  /* 0x0000000d04067212 */ /* 0x000fe400078e3cff */
[----:B------:R-:W-:Y:S02]  /*c460*/  LOP3.LUT R4, R15, R30, RZ, 0x3c, !PT ;  /* 0x0000001e0f047212 */ /* 0x000fe400078e3cff */
[----:B------:R-:W-:Y:S02]  /*c470*/  MOV R30, R6 ;  /* 0x00000006001e7202 */ /* 0x000fe40000000f00 */
[----:B------:R-:W-:Y:S02]  /*c480*/  MOV R65, R4 ;  /* 0x0000000400417202 */ /* 0x000fe40000000f00 */
[----:B------:R-:W-:Y:S02]  /*c490*/  MOV R66, R8 ;  /* 0x0000000800427202 */ /* 0x000fe40000000f00 */
[----:B---3--:R-:W-:Y:S01]  /*c4a0*/  LOP3.LUT R3, R11, 0x2, RZ, 0x3c, !PT ;  /* 0x000000020b037812 */ /* 0x008fe200078e3cff */
[----:B------:R-:W-:Y:S04]  /*c4b0*/  SHFL.IDX PT, R46, R96, R11, 0x1c1f ;  /* 0x001c1f0b602e7589 */ /* 0x000fe800000e0000 */
[----:B------:R-:W0:Y:S04]  /*c4c0*/  SHFL.IDX PT, R47, R92, R3, 0x1c1f ;  /* 0x001c1f035c2f7589 */ /* 0x000e2800000e0000 */
[----:B------:R-:W-:Y:S04]  /*c4d0*/  SHFL.IDX PT, R38, R68, R11, 0x1c1f ;  /* 0x001c1f0b44267589 */ /* 0x000fe800000e0000 */
[----:B------:R1:W-:Y:S04]  /*c4e0*/  SHFL.IDX PT, R39, R62, R3, 0x1c1f ;  /* 0x001c1f033e277589 */ /* 0x0003e800000e0000 */
[----:B------:R-:W-:Y:S04]  /*c4f0*/  SHFL.IDX PT, R54, R88, R11, 0x1c1f ;  /* 0x001c1f0b58367589 */ /* 0x000fe800000e0000 */
[----:B------:R-:W2:Y:S01]  /*c500*/  SHFL.IDX PT, R55, R84, R3, 0x1c1f ;  /* 0x001c1f0354377589 */ /* 0x000ea200000e0000 */
[----:B-1----:R-:W-:-:S03]  /*c510*/  IMAD.U32 R62, RZ, RZ, UR8 ;  /* 0x00000008ff3e7e24 */ /* 0x002fc6000f8e00ff */
[----:B------:R0:W-:Y:S04]  /*c520*/  SHFL.IDX PT, R34, R44, R11, 0x1c1f ;  /* 0x001c1f0b2c227589 */ /* 0x0001e800000e0000 */
[----:B------:R-:W-:Y:S04]  /*c530*/  SHFL.IDX PT, R35, R48, R3, 0x1c1f ;  /* 0x001c1f0330237589 */ /* 0x000fe800000e0000 */
[----:B------:R-:W-:Y:S01]  /*c540*/  SHFL.IDX PT, R2, R98, R11, 0x1c1f ;  /* 0x001c1f0b62027589 */ /* 0x000fe200000e0000 */
[----:B0-----:R-:W-:-:S03]  /*c550*/  SEL R44, R46, R47, P0 ;  /* 0x0000002f2e2c7207 */ /* 0x001fc60000000000 */
[----:B------:R-:W-:Y:S01]  /*c560*/  SHFL.IDX PT, R52, R80, R11, 0x1c1f ;  /* 0x001c1f0b50347589 */ /* 0x000fe200000e0000 */
[----:B------:R-:W-:-:S03]  /*c570*/  SEL R46, R47, R46, P0 ;  /* 0x0000002e2f2e7207 */ /* 0x000fc60000000000 */
[----:B------:R-:W0:Y:S04]  /*c580*/  SHFL.IDX PT, R5, R94, R3, 0x1c1f ;  /* 0x001c1f035e057589 */ /* 0x000e2800000e0000 */
[----:B------:R-:W-:Y:S01]  /*c590*/  SHFL.IDX PT, R10, R10, R11, 0x1c1f ;  /* 0x001c1f0b0a0a7589 */ /* 0x000fe200000e0000 */
[----:B--2---:R-:W-:Y:S02]  /*c5a0*/  SEL R50, R54, R55, P0 ;  /* 0x0000003736327207 */ /* 0x004fe40000000000 */
[----:B------:R-:W-:Y:S01]  /*c5b0*/  SEL R54, R55, R54, P0 ;  /* 0x0000003637367207 */ /* 0x000fe20000000000 */
[----:B------:R-:W1:Y:S04]  /*c5c0*/  SHFL.IDX PT, R53, R76, R3, 0x1c1f ;  /* 0x001c1f034c357589 */ /* 0x000e6800000e0000 */
[----:B------:R-:W-:Y:S04]  /*c5d0*/  SHFL.IDX PT, R28, R28, R11, 0x1c1f ;  /* 0x001c1f0b1c1c7589 */ /* 0x000fe800000e0000 */
[----:B------:R-:W2:Y:S04]  /*c5e0*/  SHFL.IDX PT, R15, R64, R3, 0x1c1f ;  /* 0x001c1f03400f7589 */ /* 0x000ea800000e0000 */
[----:B------:R3:W-:Y:S04]  /*c5f0*/  SHFL.IDX PT, R29, R36, R3, 0x1c1f ;  /* 0x001c1f03241d7589 */ /* 0x0007e800000e0000 */
[----:B------:R-:W-:Y:S01]  /*c600*/  SHFL.IDX PT, R4, R90, R11, 0x1c1f ;  /* 0x001c1f0b5a047589 */ /* 0x000fe200000e0000 */
[----:B0-----:R-:W-:-:S02]  /*c610*/  SEL R45, R2, R5, P0 ;  /* 0x00000005022d7207 */ /* 0x001fc40000000000 */
[----:B------:R-:W-:Y:S01]  /*c620*/  SEL R47, R5, R2, P0 ;  /* 0x00000002052f7207 */ /* 0x000fe20000000000 */
[----:B------:R-:W-:Y:S01]  /*c630*/  SHFL.IDX PT, R60, R60, R11, 0x1c1f ;  /* 0x001c1f0b3c3c7589 */ /* 0x000fe200000e0000 */
[----:B---3--:R-:W-:-:S03]  /*c640*/  SEL R36, R34, R35, P0 ;  /* 0x0000002322247207 */ /* 0x008fc60000000000 */
[----:B------:R-:W0:Y:S01]  /*c650*/  SHFL.IDX PT, R7, R86, R3, 0x1c1f ;  /* 0x001c1f0356077589 */ /* 0x000e2200000e0000 */
[----:B-1----:R-:W-:Y:S02]  /*c660*/  SEL R48, R52, R53, P0 ;  /* 0x0000003534307207 */ /* 0x002fe40000000000 */
[----:B------:R-:W-:Y:S01]  /*c670*/  SEL R34, R35, R34, P0 ;  /* 0x0000002223227207 */ /* 0x000fe20000000000 */
[----:B------:R-:W-:Y:S01]  /*c680*/  SHFL.IDX PT, R12, R12, R11, 0x1c1f ;  /* 0x001c1f0b0c0c7589 */ /* 0x000fe200000e0000 */
[----:B------:R-:W-:-:S03]  /*c690*/  SEL R52, R53, R52, P0 ;  /* 0x0000003435347207 */ /* 0x000fc60000000000 */
[----:B------:R-:W1:Y:S01]  /*c6a0*/  SHFL.IDX PT, R61, R70, R3, 0x1c1f ;  /* 0x001c1f03463d7589 */ /* 0x000e6200000e0000 */
[----:B--2---:R-:W-:-:S03]  /*c6b0*/  SEL R41, R10, R15, P0 ;  /* 0x0000000f0a297207 */ /* 0x004fc60000000000 */
[----:B------:R1:W2:Y:S04]  /*c6c0*/  SHFL.IDX PT, R21, R58, R3, 0x1c1f ;  /* 0x001c1f033a157589 */ /* 0x0002a800000e0000 */
[----:B------:R-:W-:Y:S04]  /*c6d0*/  SHFL.IDX PT, R6, R82, R11, 0x1c1f ;  /* 0x001c1f0b52067589 */ /* 0x000fe800000e0000 */
[----:B------:R-:W3:Y:S04]  /*c6e0*/  SHFL.IDX PT, R9, R78, R3, 0x1c1f ;  /* 0x001c1f034e097589 */ /* 0x000ee800000e0000 */
[----:B------:R-:W-:Y:S01]  /*c6f0*/  SHFL.IDX PT, R14, R14, R11, 0x1c1f ;  /* 0x001c1f0b0e0e7589 */ /* 0x000fe200000e0000 */
[----:B0-----:R-:W-:-:S02]  /*c700*/  SEL R51, R4, R7, P0 ;  /* 0x0000000704337207 */ /* 0x001fc40000000000 */
[----:B------:R-:W-:Y:S01]  /*c710*/  SEL R55, R7, R4, P0 ;  /* 0x0000000407377207 */ /* 0x000fe20000000000 */
[----:B------:R0:W4:Y:S01]  /*c720*/  SHFL.IDX PT, R25, R40, R3, 0x1c1f ;  /* 0x001c1f0328197589 */ /* 0x00012200000e0000 */
[----:B------:R-:W-:-:S03]  /*c730*/  F2FP.BF16.F32.PACK_AB R4, R45, R44 ;  /* 0x0000002c2d04723e */ /* 0x000fc600000010ff */
[----:B------:R-:W-:Y:S01]  /*c740*/  SHFL.IDX PT, R8, R74, R11, 0x1c1f ;  /* 0x001c1f0b4a087589 */ /* 0x000fe200000e0000 */
[----:B-1----:R-:W-:Y:S02]  /*c750*/  SEL R58, R60, R61, P0 ;  /* 0x0000003d3c3a7207 */ /* 0x002fe40000000000 */
[----:B------:R-:W-:Y:S01]  /*c760*/  SEL R60, R61, R60, P0 ;  /* 0x0000003c3d3c7207 */ /* 0x000fe20000000000 */
[----:B------:R-:W-:Y:S01]  /*c770*/  SHFL.IDX PT, R24, R24, R11, 0x1c1f ;  /* 0x001c1f0b18187589 */ /* 0x000fe200000e0000 */
[----:B--2---:R-:W-:Y:S02]  /*c780*/  SEL R37, R12, R21, P0 ;  /* 0x000000150c257207 */ /* 0x004fe40000000000 */
[----:B0-----:R-:W-:Y:S01]  /*c790*/  SEL R40, R38, R39, P0 ;  /* 0x0000002726287207 */ /* 0x001fe20000000000 */
[----:B------:R-:W0:Y:S01]  /*c7a0*/  SHFL.IDX PT, R13, R72, R3, 0x1c1f ;  /* 0x001c1f03480d7589 */ /* 0x000e2200000e0000 */
[----:B------:R-:W-:Y:S02]  /*c7b0*/  SEL R38, R39, R38, P0 ;  /* 0x0000002627267207 */ /* 0x000fe40000000000 */
[----:B------:R-:W-:Y:S01]  /*c7c0*/  SEL R39, R15, R10, P0 ;  /* 0x0000000a0f277207 */ /* 0x000fe20000000000 */
[----:B------:R-:W-:Y:S01]  /*c7d0*/  SHFL.IDX PT, R26, R26, R11, 0x1c1f ;  /* 0x001c1f0b1a1a7589 */ /* 0x000fe200000e0000 */
[----:B------:R-:W-:-:S02]  /*c7e0*/  SEL R35, R21, R12, P0 ;  /* 0x0000000c15237207 */ /* 0x000fc40000000000 */
[----:B---3--:R-:W-:Y:S01]  /*c7f0*/  SEL R49, R6, R9, P0 ;  /* 0x0000000906317207 */ /* 0x008fe20000000000 */
[----:B------:R1:W2:Y:S01]  /*c800*/  SHFL.IDX PT, R27, R32, R3, 0x1c1f ;  /* 0x001c1f03201b7589 */ /* 0x0002a200000e0000 */
[----:B------:R-:W-:Y:S02]  /*c810*/  SEL R53, R9, R6, P0 ;  /* 0x0000000609357207 */ /* 0x000fe40000000000 */
[----:B------:R-:W-:Y:S01]  /*c820*/  F2FP.BF16.F32.PACK_AB R5, R41, R40 ;  /* 0x000000282905723e */ /* 0x000fe200000010ff */
[----:B------:R3:W3:Y:S01]  /*c830*/  SHFL.IDX PT, R63, R20, R3, 0x1c1f ;  /* 0x001c1f03143f7589 */ /* 0x0006e200000e0000 */
[----:B----4-:R-:W-:Y:S02]  /*c840*/  SEL R33, R14, R25, P0 ;  /* 0x000000190e217207 */ /* 0x010fe40000000000 */
[----:B------:R-:W-:Y:S02]  /*c850*/  F2FP.BF16.F32.PACK_AB R6, R47, R46 ;  /* 0x0000002e2f06723e */ /* 0x000fe400000010ff */
[----:B------:R-:W-:-:S02]  /*c860*/  F2FP.BF16.F32.PACK_AB R7, R39, R38 ;  /* 0x000000262707723e */ /* 0x000fc400000010ff */
[----:B-1----:R-:W-:Y:S02]  /*c870*/  SEL R32, R28, R29, P0 ;  /* 0x0000001d1c207207 */ /* 0x002fe40000000000 */
[----:B------:R-:W-:Y:S01]  /*c880*/  SEL R28, R29, R28, P0 ;  /* 0x0000001c1d1c7207 */ /* 0x000fe20000000000 */
[----:B------:R-:W-:Y:S01]  /*c890*/  STSM.16.M88.4 [R67], R4 ;  /* 0x0000000443007844 */ /* 0x000fe20000000200 */
[----:B------:R-:W-:Y:S02]  /*c8a0*/  SEL R29, R25, R14, P0 ;  /* 0x0000000e191d7207 */ /* 0x000fe40000000000 */
[----:B0-----:R-:W-:Y:S02]  /*c8b0*/  SEL R59, R8, R13, P0 ;  /* 0x0000000d083b7207 */ /* 0x001fe40000000000 */
[----:B------:R-:W-:Y:S02]  /*c8c0*/  SEL R61, R13, R8, P0 ;  /* 0x000000080d3d7207 */ /* 0x000fe40000000000 */
[----:B------:R-:W-:-:S02]  /*c8d0*/  F2FP.BF16.F32.PACK_AB R8, R51, R50 ;  /* 0x000000323308723e */ /* 0x000fc400000010ff */
[----:B------:R-:W-:Y:S02]  /*c8e0*/  F2FP.BF16.F32.PACK_AB R9, R37, R36 ;  /* 0x000000242509723e */ /* 0x000fe400000010ff */
[----:B--2---:R-:W-:Y:S02]  /*c8f0*/  SEL R21, R24, R27, P0 ;  /* 0x0000001b18157207 */ /* 0x004fe40000000000 */
[----:B---3--:R-:W-:Y:S02]  /*c900*/  SEL R3, R27, R24, P0 ;  /* 0x000000181b037207 */ /* 0x008fe40000000000 */
[----:B------:R-:W-:Y:S02]  /*c910*/  SEL R20, R26, R63, P0 ;  /* 0x0000003f1a147207 */ /* 0x000fe40000000000 */
[----:B------:R-:W-:Y:S01]  /*c920*/  SEL R2, R63, R26, P0 ;  /* 0x0000001a3f027207 */ /* 0x000fe20000000000 */
[----:B------:R-:W-:Y:S01]  /*c930*/  IMAD.U32 R63, RZ, RZ, UR9 ;  /* 0x00000009ff3f7e24 */ /* 0x000fe2000f8e00ff */
[----:B------:R-:W-:Y:S01]  /*c940*/  F2FP.BF16.F32.PACK_AB R10, R55, R54 ;  /* 0x00000036370a723e */ /* 0x000fe200000010ff */
[----:B------:R-:W-:Y:S01]  /*c950*/  ULDC.64 UR8, c[0x0][0xc08] ;  /* 0x0003020000087ab9 */ /* 0x000fe20000000a00 */
[----:B------:R-:W-:-:S02]  /*c960*/  F2FP.BF16.F32.PACK_AB R11, R35, R34 ;  /* 0x00000022230b723e */ /* 0x000fc400000010ff */
[----:B------:R-:W-:Y:S02]  /*c970*/  F2FP.BF16.F32.PACK_AB R12, R49, R48 ;  /* 0x00000030310c723e */ /* 0x000fe400000010ff */
[----:B------:R-:W-:Y:S01]  /*c980*/  F2FP.BF16.F32.PACK_AB R13, R33, R32 ;  /* 0x00000020210d723e */ /* 0x000fe200000010ff */
[----:B------:R-:W-:Y:S01]  /*c990*/  STSM.16.M88.4 [R66], R8 ;  /* 0x0000000842007844 */ /* 0x000fe20000000200 */
[----:B------:R-:W-:Y:S02]  /*c9a0*/  F2FP.BF16.F32.PACK_AB R14, R53, R52 ;  /* 0x00000034350e723e */ /* 0x000fe400000010ff */
[----:B------:R-:W-:Y:S02]  /*c9b0*/  F2FP.BF16.F32.PACK_AB R15, R29, R28 ;  /* 0x0000001c1d0f723e */ /* 0x000fe400000010ff */
[----:B------:R-:W-:Y:S02]  /*c9c0*/  F2FP.BF16.F32.PACK_AB R24, R59, R58 ;  /* 0x0000003a3b18723e */ /* 0x000fe400000010ff */
[----:B------:R-:W-:Y:S01]  /*c9d0*/  F2FP.BF16.F32.PACK_AB R25, R21, R20 ;  /* 0x000000141519723e */ /* 0x000fe200000010ff */
[----:B------:R-:W-:Y:S01]  /*c9e0*/  STSM.16.M88.4 [R30], R12 ;  /* 0x0000000c1e007844 */ /* 0x000fe20000000200 */
[----:B------:R-:W-:-:S02]  /*c9f0*/  F2FP.BF16.F32.PACK_AB R26, R61, R60 ;  /* 0x0000003c3d1a723e */ /* 0x000fc400000010ff */
[----:B------:R-:W-:Y:S02]  /*ca00*/  F2FP.BF16.F32.PACK_AB R27, R3, R2 ;  /* 0x00000002031b723e */ /* 0x000fe400000010ff */
[----:B------:R-:W-:-:S03]  /*ca10*/  ISETP.NE.U32.AND P0, PT, RZ, UR10, PT ;  /* 0x0000000aff007c0c */ /* 0x000fc6000bf05070 */
[----:B------:R0:W-:Y:S01]  /*ca20*/  STSM.16.M88.4 [R65], R24 ;  /* 0x0000001841007844 */ /* 0x0001e20000000200 */
[----:B------:R-:W-:Y:S01]  /*ca30*/  BAR.SYNC.DEFER_BLOCKING 0x1, 0x180 ;  /* 0x0046000000007b1d */ /* 0x000fe20000010000 */
[----:B------:R-:W-:-:S07]  /*ca40*/  ISETP.NE.AND.EX P0, PT, RZ, UR11, PT, P0 ;  /* 0x0000000bff007c0c */ /* 0x000fce000bf05300 */
[----:B0-----:R-:W0:Y:S06]  /*ca50*/  LDC R65, c[0x0][0xbe8] ;  /* 0x0002fa00ff417b82 */ /* 0x001e2c0000000800 */
[----:B------:R-:W2:Y:S01]  /*ca60*/  @P0 LDG.E R64, desc[UR52][R62.64] ;  /* 0x000000343e400981 */ /* 0x000ea2000c1e1900 */
[----:B------:R-:W-:Y:S01]  /*ca70*/  UISETP.NE.U32.AND UP0, UPT, UR8, URZ, UPT ;  /* 0x0000003f0800728c */ /* 0x000fe2000bf05070 */
[----:B------:R-:W-:-:S03]  /*ca80*/  ULDC UR4, c[0x0][0xa88] ;  /* 0x0002a20000047ab9 */ /* 0x000fc60000000800 */
[----:B------:R-:W-:Y:S01]  /*ca90*/  UISETP.NE.AND.EX UP0, UPT, UR9, URZ, UPT, UP0 ;  /* 0x0000003f0900728c */ /* 0x000fe2000bf05300 */
[----:B------:R-:W-:Y:S01]  /*caa0*/  IMAD.U32 R30, RZ, RZ, UR4 ;  /* 0x00000004ff1e7e24 */ /* 0x000fe2000f8e00ff */
[----:B------:R-:W-:-:S04]  /*cab0*/  UMOV UR16, 0x9b8 ;  /* 0x000009b800107882 */ /* 0x000fc80000000000 */
[----:B------:R-:W-:Y:S02]  /*cac0*/  PLOP3.LUT P4, PT, PT, PT, UP0, 0x80, 0x0 ;  /* 0x000000000000781c */ /* 0x000fe40003f8f008 */
[----:B0-----:R-:W-:-:S03]  /*cad0*/  ISETP.NE.AND P1, PT, R65, 0x1, PT ;  /* 0x000000014100780c */ /* 0x001fc60003f25270 */
[----:B------:R-:W-:-:S04]  /*cae0*/  @UP0 ULEA UR8, UP1, UR36, UR8, 0x2 ;  /* 0x0000000824080291 */ /* 0x000fc8000f82103f */
[----:B------:R-:W-:-:S06]  /*caf0*/  @UP0 ULEA.HI.X UR9, UR36, UR9, UR37, 0x2, UP1 ;  /* 0x0000000924090291 */ /* 0x000fcc00088f1425 */
[----:B------:R-:W0:Y:S01]  /*cb00*/  @P1 LDC R6, c[0x0][0xbec] ;  /* 0x0002fb00ff061b82 */ /* 0x000e220000000800 */
[----:B------:R-:W-:Y:S01]  /*cb10*/  UISETP.GT.AND UP1, UPT, UR42, 0x1, UPT ;  /* 0x000000012a00788c */ /* 0x000fe2000bf24270 */
[----:B------:R-:W-:-:S06]  /*cb20*/  IMAD.U32 R4, RZ, RZ, UR8 ;  /* 0x00000008ff047e24 */ /* 0x000fcc000f8e00ff */
[----:B------:R-:W1:Y:S01]  /*cb30*/  @P1 LDC R9, c[0x0][0xbf0] ;  /* 0x0002fc00ff091b82 */ /* 0x000e620000000800 */
[----:B------:R-:W-:Y:S01]  /*cb40*/  USEL UR16, UR16, 0x978, UP1 ;  /* 0x0000097810107887 */ /* 0x000fe20008800000 */
[----:B------:R-:W-:Y:S01]  /*cb50*/  IMAD.U32 R5, RZ, RZ, UR9 ;  /* 0x00000009ff057e24 */ /* 0x000fe2000f8e00ff */
[----:B------:R-:W-:Y:S01]  /*cb60*/  UISETP.NE.U32.AND UP0, UPT, UR10, URZ, UPT ;  /* 0x0000003f0a00728c */ /* 0x000fe2000bf05070 */
[----:B------:R-:W-:Y:S01]  /*cb70*/  VIADD R11, R17, UR40 ;  /* 0x00000028110b7c36 */ /* 0x000fe20008000000 */
[----:B------:R-:W-:Y:S02]  /*cb80*/  UMOV UR4, URZ ;  /* 0x0000003f00047c82 */ /* 0x000fe40008000000 */
[----:B------:R-:W-:Y:S01]  /*cb90*/  UISETP.NE.AND.EX UP0, UPT, UR11, URZ, UPT, UP0 ;  /* 0x0000003f0b00728c */ /* 0x000fe2000bf05300 */
[----:B------:R0:W5:Y:S01]  /*cba0*/  @P4 LDG.E R30, desc[UR52][R4.64] ;  /* 0x00000034041e4981 */ /* 0x000162000c1e1900 */
[----:B------:R-:W-:Y:S01]  /*cbb0*/  USEL UR7, UR41, URZ, UP1 ;  /* 0x0000003f29077287 */ /* 0x000fe20008800000 */
[----:B------:R-:W-:Y:S01]  /*cbc0*/  IMAD.MOV.U32 R7, RZ, RZ, R11 ;  /* 0x000000ffff077224 */ /* 0x000fe200078e000b */
[----:B------:R-:W-:-:S02]  /*cbd0*/  USEL UR36, UR36, URZ, !UP0 ;  /* 0x0000003f24247287 */ /* 0x000fc4000c000000 */
[----:B------:R-:W-:Y:S01]  /*cbe0*/  ULDC.64 UR10, c[0x0][UR16+0x218] ;  /* 0x00008600100a7abb */ /* 0x000fe20008000a00 */
[----:B------:R-:W-:Y:S01]  /*cbf0*/  ULDC.64 UR14, c[0x0][UR16+0x228] ;  /* 0x00008a00100e7abb */ /* 0x000fe20008000a00 */
[----:B------:R-:W-:Y:S01]  /*cc00*/  ULDC.64 UR12, c[0x0][UR16+0x220] ;  /* 0x00008800100c7abb */ /* 0x000fe20008000a00 */
[----:B------:R-:W-:Y:S02]  /*cc10*/  UIMAD.WIDE.U32 UR8, UR10, UR39, URZ ;  /* 0x000000270a0872a5 */ /* 0x000fe4000f8e003f */
[----:B------:R-:W-:Y:S01]  /*cc20*/  UIMAD.WIDE.U32 UR18, UR14, UR7, URZ ;  /* 0x000000070e1272a5 */ /* 0x000fe2000f8e003f */
[----:B0-----:R-:W-:Y:S01]  /*cc30*/  @P1 IMAD.HI.U32 R4, R11, R6, RZ ;  /* 0x000000060b041227 */ /* 0x001fe200078e00ff */
[----:B------:R-:W-:Y:S02]  /*cc40*/  UIMAD UR10, UR11, UR39, URZ ;  /* 0x000000270b0a72a4 */ /* 0x000fe4000f8e023f */
[----:B------:R-:W-:Y:S02]  /*cc50*/  UIMAD UR14, UR15, UR7, URZ ;  /* 0x000000070f0e72a4 */ /* 0x000fe4000f8e023f */
[----:B------:R-:W-:Y:S01]  /*cc60*/  USEL UR37, UR37, URZ, !UP0 ;  /* 0x0000003f25257287 */ /* 0x000fe2000c000000 */
[----:B-1----:R-:W-:Y:S01]  /*cc70*/  @P1 SHF.R.U32.HI R7, RZ, R9, R4 ;  /* 0x00000009ff071219 */ /* 0x002fe20000011604 */
[----:B------:R-:W-:Y:S01]  /*cc80*/  UIMAD UR7, UR13, UR36, URZ ;  /* 0x000000240d0772a4 */ /* 0x000fe2000f8e023f */
[----:B------:R-:W-:Y:S01]  /*cc90*/  IMAD.U32 R4, RZ, RZ, UR18 ;  /* 0x00000012ff047e24 */ /* 0x000fe2000f8e00ff */
[----:B------:R-:W-:Y:S01]  /*cca0*/  UIADD3 UR9, UR9, UR10, URZ ;  /* 0x0000000a09097290 */ /* 0x000fe2000fffe03f */
[----:B------:R-:W-:Y:S01]  /*ccb0*/  IMAD.U32 R5, RZ, RZ, UR19 ;  /* 0x00000013ff057e24 */ /* 0x000fe2000f8e00ff */
[----:B------:R-:W-:Y:S01]  /*ccc0*/  UIMAD.WIDE.U32 UR10, UR12, UR36, URZ ;  /* 0x000000240c0a72a5 */ /* 0x000fe2000f8e003f */
[--C-:B------:R-:W-:Y:S01]  /*ccd0*/  IMAD.MOV R6, RZ, RZ, -R7.reuse ;  /* 0x000000ffff067224 */ /* 0x100fe200078e0a07 */
[----:B------:R-:W-:Y:S01]  /*cce0*/  UIMAD UR7, UR12, UR37, UR7 ;  /* 0x000000250c0772a4 */ /* 0x000fe2000f8e0207 */
[----:B------:R-:W-:Y:S01]  /*ccf0*/  SHF.R.S32.HI R5, RZ, 0x1f, R7 ;  /* 0x0000001fff057819 */ /* 0x000fe20000011407 */
[----:B------:R-:W-:Y:S01]  /*cd00*/  UIADD3 UR14, UR19, UR14, URZ ;  /* 0x0000000e130e7290 */ /* 0x000fe2000fffe03f */
[----:B------:R-:W-:Y:S01]  /*cd10*/  IMAD R9, R65, R6, R11 ;  /* 0x0000000641097224 */ /* 0x000fe200078e020b */
[----:B------:R-:W-:-:S04]  /*cd20*/  UIADD3 UR7, UR11, UR7, URZ ;  /* 0x000000070b077290 */ /* 0x000fc8000fffe03f */
[----:B------:R-:W-:Y:S01]  /*cd30*/  IMAD.U32 R8, RZ, RZ, UR14 ;  /* 0x0000000eff087e24 */ /* 0x000fe2000f8e00ff */
[----:B------:R-:W-:Y:S02]  /*cd40*/  SHF.R.S32.HI R6, RZ, 0x1f, R9 ;  /* 0x0000001fff067819 */ /* 0x000fe40000011409 */
        /* <DEDUP_REMOVED lines=21> */
.L_x_1691:
        /* <DEDUP_REMOVED lines=13> */
[----:B--2---:R-:W-:-:S04]  /*cf70*/  VIADD R13, R12, UR40 ;  /* 0x000000280c0d7c36 */ /* 0x004fc80008000000 */
        /* <DEDUP_REMOVED lines=36> */
[----:B------:R-:W-:Y:S02]  /*d1c0*/  IMAD.X R25, RZ, RZ, R43, P0 ;  /* 0x000000ffff197224 */ /* 0x000fe400000e062b */
[----:B------:R-:W-:-:S04]  /*d1d0*/  SHF.R.U64 R2, R2, 0x3, RZ ;  /* 0x0000000302027819 */ /* 0x000fc800000012ff */
[----:B------:R-:W-:Y:S02]  /*d1e0*/  LOP3.LUT R24, R2, R3, RZ, 0x3c, !PT ;  /* 0x0000000302187212 */ /* 0x000fe400078e3cff */
[----:B------:R-:W0:Y:S01]  /*d1f0*/  @P1 LDC R3, c[0x0][0xbf0] ;  /* 0x0002fc00ff031b82 */ /* 0x000e220000000800 */
[----:B------:R-:W-:Y:S02]  /*d200*/  UIMAD.WIDE.U32 UR8, UR4, UR10, URZ ;  /* 0x0000000a040872a5 */ /* 0x000fe4000f8e003f */
[----:B------:R-:W-:Y:S01]  /*d210*/  UIMAD UR7, UR4, UR11, UR7 ;  /* 0x0000000b040772a4 */ /* 0x000fe2000f8e0207 */
[----:B------:R-:W-:Y:S01]  /*d220*/  IMAD R2, R18, 0x30, R62 ;  /* 0x0000003012027824 */ /* 0x000fe200078e023e */
[----:B------:R-:W5:Y:S01]  /*d230*/  LD.E.128 R24, desc[UR52][R24.64] ;  /* 0x0000003418187980 */ /* 0x000f62000c101d00 */
[----:B------:R-:W-:Y:S01]  /*d240*/  ULDC.64 UR10, c[0x0][0xae8] ;  /* 0x0002ba00000a7ab9 */ /* 0x000fe20000000a00 */
[----:B------:R-:W-:Y:S01]  /*d250*/  UIADD3 UR9, UR9, UR7, URZ ;  /* 0x0000000709097290 */ /* 0x000fe2000fffe03f */
[----:B------:R-:W-:Y:S01]  /*d260*/  VIADD R29, R2, UR40 ;  /* 0x00000028021d7c36 */ /* 0x000fe20008000000 */
[----:B------:R-:W-:Y:S01]  /*d270*/  USHF.R.S32.HI UR4, URZ, 0x1f, UR36 ;  /* 0x0000001f3f047899 */ /* 0x000fe20008011424 */
[----:B------:R-:W-:Y:S01]  /*d280*/  @!PT LDS RZ, [RZ] ;  /* 0x00000000fffff984 */ /* 0x000fe20000000800 */
[----:B------:R-:W-:Y:S01]  /*d290*/  @!PT LDS RZ, [RZ] ;  /* 0x00000000fffff984 */ /* 0x000fe20000000800 */
[----:B------:R-:W-:Y:S01]  /*d2a0*/  @!PT LDS RZ, [RZ] ;  /* 0x00000000fffff984 */ /* 0x000fe20000000800 */
[----:B------:R-:W-:Y:S01]  /*d2b0*/  @!PT LDS RZ, [RZ] ;  /* 0x00000000fffff984 */ /* 0x000fe20000000800 */
[----:B------:R1:W-:Y:S06]  /*d2c0*/  MEMBAR.ALL.CTA ;  /* 0x0000000000007992 */ /* 0x0003ec0000008000 */
[----:B-1----:R-:W1:Y:S01]  /*d2d0*/  FENCE.VIEW.ASYNC.S ;  /* 0x00000000000073c6 */ /* 0x002e620000000000 */
[----:B------:R-:W-:Y:S01]  /*d2e0*/  UIMAD.WIDE.U32 UR8, UR39, UR10, UR8 ;  /* 0x0000000a270872a5 */ /* 0x000fe2000f8e0008 */
[----:B------:R-:W-:-:S03]  /*d2f0*/  @P1 IMAD.HI.U32 R2, R29, R20, RZ ;  /* 0x000000141d021227 */ /* 0x000fc600078e00ff */
[----:B------:R-:W-:Y:S01]  /*d300*/  UIMAD UR9, UR39, UR11, UR9 ;  /* 0x0000000b270972a4 */ /* 0x000fe2000f8e0209 */
[----:B------:R-:W-:Y:S02]  /*d310*/  IMAD.MOV.U32 R21, RZ, RZ, R29 ;  /* 0x000000ffff157224 */ /* 0x000fe400078e001d */
[----:B------:R-:W-:Y:S01]  /*d320*/  ULDC.64 UR10, c[0x0][0xaf0] ;  /* 0x0002bc00000a7ab9 */ /* 0x000fe20000000a00 */
[----:B------:R-:W-:Y:S01]  /*d330*/  VIADD R0, R0, 0x13220 ;  /* 0x0001322000007836 */ /* 0x000fe20000000000 */
[----:B------:R-:W-:-:S04]  /*d340*/  UIMAD UR4, UR4, UR10, URZ ;  /* 0x0000000a040472a4 */ /* 0x000fc8000f8e023f */
[----:B------:R-:W-:Y:S01]  /*d350*/  UIMAD UR4, UR36, UR11, UR4 ;  /* 0x0000000b240472a4 */ /* 0x000fe2000f8e0204 */
[----:B0-----:R-:W-:Y:S01]  /*d360*/  @P1 SHF.R.U32.HI R21, RZ, R3, R2 ;  /* 0x00000003ff151219 */ /* 0x001fe20000011602 */
[----:B------:R-:W-:Y:S01]  /*d370*/  UIMAD.WIDE.U32 UR36, UR36, UR10, UR8 ;  /* 0x0000000a242472a5 */ /* 0x000fe2000f8e0008 */
[----:B------:R-:W-:Y:S02]  /*d380*/  PRMT R0, RZ, 0x654, R0 ;  /* 0x00000654ff007816 */ /* 0x000fe40000000000 */
[--C-:B------:R-:W-:Y:S01]  /*d390*/  SHF.R.S32.HI R20, RZ, 0x1f, R21.reuse ;  /* 0x0000001fff147819 */ /* 0x100fe20000011415 */
[----:B------:R-:W-:Y:S01]  /*d3a0*/  UIADD3 UR4, UR37, UR4, URZ ;  /* 0x0000000425047290 */ /* 0x000fe2000fffe03f */
[----:B------:R-:W-:Y:S01]  /*d3b0*/  IMAD.MOV R28, RZ, RZ, -R21 ;  /* 0x000000ffff1c7224 */ /* 0x000fe200078e0a15 */
[----:B------:R-:W-:Y:S01]  /*d3c0*/  ULDC.64 UR8, c[0x0][0xae0] ;  /* 0x0002b80000087ab9 */ /* 0x000fe20000000a00 */
[----:B------:R-:W-:Y:S01]  /*d3d0*/  IMAD.U32 R3, RZ, RZ, UR37 ;  /* 0x00000025ff037e24 */ /* 0x000fe2000f8e00ff */
[----:B-1----:R0:W-:Y:S01]  /*d3e0*/  SYNCS.ARRIVE.TRANS64.RED.A1T0 RZ, [R0+URZ], RZ ;  /* 0x000000ff00ff79a7 */ /* 0x0021e2000810043f */
[----:B------:R-:W-:-:S02]  /*d3f0*/  IMAD R20, R20, UR8, RZ ;  /* 0x0000000814147c24 */ /* 0x000fc4000f8e02ff */
[----:B------:R-:W-:Y:S02]  /*d400*/  IMAD R29, R65, R28, R29 ;  /* 0x0000001c411d7224 */ /* 0x000fe400078e021d */
[----:B------:R-:W-:Y:S02]  /*d410*/  IMAD.U32 R2, RZ, RZ, UR36 ;  /* 0x00000024ff027e24 */ /* 0x000fe4000f8e00ff */
[----:B------:R-:W-:Y:S01]  /*d420*/  IMAD.U32 R3, RZ, RZ, UR4 ;  /* 0x00000004ff037e24 */ /* 0x000fe2000f8e00ff */
[----:B------:R-:W-:Y:S01]  /*d430*/  ULDC UR4, c[0x0][0xac8] ;  /* 0x0002b20000047ab9 */ /* 0x000fe20000000800 */
[C---:B------:R-:W-:Y:S01]  /*d440*/  IMAD R33, R21.reuse, UR9, R20 ;  /* 0x0000000915217c24 */ /* 0x040fe2000f8e0214 */
[----:B------:R-:W-:Y:S01]  /*d450*/  SHF.R.S32.HI R20, RZ, 0x1f, R29 ;  /* 0x0000001fff147819 */ /* 0x000fe2000001141d */
[----:B------:R-:W-:Y:S01]  /*d460*/  IMAD.WIDE.U32 R2, R21, UR8, R2 ;  /* 0x0000000815027c25 */ /* 0x000fe2000f8e0002 */
[----:B------:R-:W-:-:S03]  /*d470*/  ULDC.64 UR8, c[0x0][0xad8] ;  /* 0x0002b60000087ab9 */ /* 0x000fc60000000a00 */
[----:B------:R-:W-:Y:S02]  /*d480*/  IMAD.IADD R3, R3, 0x1, R33 ;  /* 0x0000000103037824 */ /* 0x000fe400078e0221 */
[----:B------:R-:W-:Y:S02]  /*d490*/  IMAD R20, R20, UR8, RZ ;  /* 0x0000000814147c24 */ /* 0x000fe4000f8e02ff */
[----:B------:R-:W-:-:S04]  /*d4a0*/  IMAD.WIDE.U32 R2, R29, UR8, R2 ;  /* 0x000000081d027c25 */ /* 0x000fc8000f8e0002 */
[----:B------:R-:W-:Y:S01]  /*d4b0*/  IMAD R21, R29, UR9, R20 ;  /* 0x000000091d157c24 */ /* 0x000fe2000f8e0214 */
[----:B------:R-:W-:Y:S01]  /*d4c0*/  ULDC.64 UR8, c[0x0][0xa80] ;  /* 0x0002a00000087ab9 */ /* 0x000fe20000000a00 */
[----:B------:R-:W-:Y:S01]  /*d4d0*/  VIADD R33, R62, UR40 ;  /* 0x000000283e217c36 */ /* 0x000fe20008000000 */
        /* <DEDUP_REMOVED lines=34> */
.L_x_1692:
[----:B------:R-:W-:Y:S01]  /*d700*/  ULDC.64 UR10, c[0x0][0xb08] ;  /* 0x0002c200000a7ab9 */ /* 0x000fe20000000a00 */
[----:B------:R-:W0:Y:S01]  /*d710*/  @P1 LDC R4, c[0x0][0xbec] ;  /* 0x0002fb00ff041b82 */ /* 0x000e220000000800 */
[----:B------:R-:W-:Y:S01]  /*d720*/  UIMAD UR7, UR12, UR10, URZ ;  /* 0x0000000a0c0772a4 */ /* 0x000fe2000f8e023f */
[----:B------:R-:W-:Y:S01]  /*d730*/  IMAD.MOV.U32 R7, RZ, RZ, R11 ;  /* 0x000000ffff077224 */ /* 0x000fe200078e000b */
[----:B------:R-:W-:Y:S01]  /*d740*/  UIMAD.WIDE.U32 UR8, UR4, UR10, URZ ;  /* 0x0000000a040872a5 */ /* 0x000fe2000f8e003f */
[----:B------:R-:W-:Y:S01]  /*d750*/  ISETP.GE.AND P0, PT, R13, R30, PT ;  /* 0x0000001e0d00720c */ /* 0x000fe20003f06270 */
[----:B------:R-:W-:Y:S01]  /*d760*/  UIMAD UR7, UR4, UR11, UR7 ;  /* 0x0000000b040772a4 */ /* 0x000fe2000f8e0207 */
[C---:B------:R-:W-:Y:S01]  /*d770*/  VIADD R57, R16.reuse, 0x18 ;  /* 0x0000001810397836 */ /* 0x040fe20000000000 */
[----:B------:R-:W-:Y:S01]  /*d780*/  USHF.R.S32.HI UR4, URZ, 0x1f, UR36 ;  /* 0x0000001f3f047899 */ /* 0x000fe20008011424 */
[----:B------:R-:W1:Y:S01]  /*d790*/  @P1 LDC R5, c[0x0][0xbf0] ;  /* 0x0002fc00ff051b82 */ /* 0x000e620000000800 */
[----:B------:R-:W-:Y:S01]  /*d7a0*/  UIADD3 UR9, UR9, UR7, URZ ;  /* 0x0000000709097290 */ /* 0x000fe2000fffe03f */
[C---:B------:R-:W-:Y:S01]  /*d7b0*/  VIADD R63, R16.reuse, 0x10 ;  /* 0x00000010103f7836 */ /* 0x040fe20000000000 */
[----:B------:R-:W-:Y:S01]  /*d7c0*/  ULDC.64 UR10, c[0x0][0xb38] ;  /* 0x0002ce00000a7ab9 */ /* 0x000fe20000000a00 */
[C---:B------:R-:W-:Y:S01]  /*d7d0*/  VIADD R66, R16.reuse, 0x8 ;  /* 0x0000000810427836 */ /* 0x040fe20000000000 */
[----:B------:R-:W-:Y:S01]  /*d7e0*/  UIMAD.WIDE.U32 UR8, UR39, UR10, UR8 ;  /* 0x0000000a270872a5 */ /* 0x000fe2000f8e0008 */
[----:B------:R-:W-:Y:S01]  /*d7f0*/  BSSY B1, `(.L_x_1694) ;  /* 0x0000051000017945 */ /* 0x000fe20003800000 */
[----:B------:R-:W-:Y:S01]  /*d800*/  SHF.R.S32.HI R26, RZ, 0x1f, R22 ;  /* 0x0000001fff1a7819 */ /* 0x000fe20000011416 */
[C---:B------:R-:W-:Y:S01]  /*d810*/  VIADD R56, R16.reuse, 0x18 ;  /* 0x0000001810387836 */ /* 0x040fe20000000000 */
[----:B------:R-:W-:Y:S01]  /*d820*/  UIMAD UR9, UR39, UR11, UR9 ;  /* 0x0000000b270972a4 */ /* 0x000fe2000f8e0209 */
[----:B------:R-:W-:Y:S01]  /*d830*/  SHF.R.S32.HI R27, RZ, 0x1f, R23 ;  /* 0x0000001fff1b7819 */ /* 0x000fe20000011417 */
[C---:B------:R-:W-:Y:S01]  /*d840*/  VIADD R62, R16.reuse, 0x10 ;  /* 0x00000010103e7836 */ /* 0x040fe20000000000 */
[----:B------:R-:W-:Y:S01]  /*d850*/  ULDC.64 UR10, c[0x0][0xb40] ;  /* 0x0002d000000a7ab9 */ /* 0x000fe20000000a00 */
[----:B------:R-:W-:Y:S01]  /*d860*/  SHF.R.S32.HI R42, RZ, 0x1f, R156 ;  /* 0x0000001fff2a7819 */ /* 0x000fe2000001149c */
[----:B------:R-:W-:Y:S01]  /*d870*/  UIMAD UR4, UR4, UR10, URZ ;  /* 0x0000000a040472a4 */ /* 0x000fe2000f8e023f */
[----:B------:R-:W-:Y:S01]  /*d880*/  SHF.R.S32.HI R43, RZ, 0x1f, R157 ;  /* 0x0000001fff2b7819 */ /* 0x000fe2000001149d */
[----:B0-----:R-:W-:Y:S01]  /*d890*/  @P1 IMAD.HI.U32 R4, R11, R4, RZ ;  /* 0x000000040b041227 */ /* 0x001fe200078e00ff */
[----:B------:R-:W-:Y:S01]  /*d8a0*/  SHF.R.S32.HI R57, RZ, 0x1f, R57 ;  /* 0x0000001fff397819 */ /* 0x000fe20000011439 */
[----:B------:R-:W-:Y:S01]  /*d8b0*/  UIMAD UR4, UR36, UR11, UR4 ;  /* 0x0000000b240472a4 */ /* 0x000fe2000f8e0204 */
[----:B------:R-:W-:Y:S01]  /*d8c0*/  SHF.R.S32.HI R63, RZ, 0x1f, R63 ;  /* 0x0000001fff3f7819 */ /* 0x000fe2000001143f */
[----:B------:R-:W-:Y:S01]  /*d8d0*/  UIMAD.WIDE.U32 UR36, UR36, UR10, UR8 ;  /* 0x0000000a242472a5 */ /* 0x000fe2000f8e0008 */
[----:B------:R-:W-:Y:S01]  /*d8e0*/  VIADD R64, R16, 0x8 ;  /* 0x0000000810407836 */ /* 0x000fe20000000000 */
[----:B------:R-:W-:Y:S01]  /*d8f0*/  SHF.R.S32.HI R66, RZ, 0x1f, R66 ;  /* 0x0000001fff427819 */ /* 0x000fe20000011442 */
[----:B------:R-:W-:Y:S01]  /*d900*/  ULDC.64 UR10, c[0x0][0xb48] ;  /* 0x0002d200000a7ab9 */ /* 0x000fe20000000a00 */
[----:B------:R-:W-:Y:S01]  /*d910*/  UIADD3 UR9, UR37, UR4, URZ ;  /* 0x0000000425097290 */ /* 0x000fe2000fffe03f */
[----:B-1----:R-:W-:-:S02]  /*d920*/  @P1 SHF.R.U32.HI R7, RZ, R5, R4 ;  /* 0x00000005ff071219 */ /* 0x002fc40000011604 */
[----:B------:R-:W-:Y:S02]  /*d930*/  UMOV UR8, UR36 ;  /* 0x0000002400087c82 */ /* 0x000fe40008000000 */
[----:B------:R-:W-:Y:S01]  /*d940*/  UIMAD.WIDE.U32 UR8, UR41, UR10, UR8 ;  /* 0x0000000a290872a5 */ /* 0x000fe2000f8e0008 */
[--C-:B------:R-:W-:Y:S01]  /*d950*/  IMAD.MOV R6, RZ, RZ, -R7.reuse ;  /* 0x000000ffff067224 */ /* 0x100fe200078e0a07 */
[----:B------:R-:W-:Y:S02]  /*d960*/  SHF.R.S32.HI R4, RZ, 0x1f, R7 ;  /* 0x0000001fff047819 */ /* 0x000fe40000011407 */
[----:B------:R-:W-:Y:S01]  /*d970*/  UIMAD UR41, UR41, UR11, UR9 ;  /* 0x0000000b292972a4 */ /* 0x000fe2000f8e0209 */
[----:B------:R-:W-:Y:S02]  /*d980*/  IMAD R9, R65, R6, R11 ;  /* 0x0000000641097224 */ /* 0x000fe400078e020b */
[----:B------:R-:W-:Y:S01]  /*d990*/  ULDC.64 UR10, c[0x0][0xb30] ;  /* 0x0002cc00000a7ab9 */ /* 0x000fe20000000a00 */
[----:B------:R-:W-:-:S02]  /*d9a0*/  IMAD.U32 R5, RZ, RZ, UR9 ;  /* 0x00000009ff057e24 */ /* 0x000fc4000f8e00ff */
        /* <DEDUP_REMOVED lines=19> */
[----:B0-----:R1:W0:Y:S01]  /*dae0*/  SHFL.IDX PT, R6, R0, RZ, 0x1c1f ;  /* 0x001c1fff00067589 */ /* 0x00122200000e0000 */
[----:B------:R-:W-:Y:S05]  /*daf0*/  @P0 BRA `(.L_x_1695) ;  /* 0x0000000000800947 */ /* 0x000fea0003800000 */
[----:B------:R-:W-:Y:S02]  /*db00*/  ULDC UR4, c[0x0][0xac8] ;  /* 0x0002b20000047ab9 */ /* 0x000fe40000000800 */
[----:B------:R-:W-:Y:S02]  /*db10*/  ISETP.GE.AND P1, PT, R64, UR4, PT ;  /* 0x0000000440007c0c */ /* 0x000fe4000bf26270 */
[----:B------:R-:W-:Y:S02]  /*db20*/  ISETP.GE.AND P0, PT, R16, UR4, PT ;  /* 0x0000000410007c0c */ /* 0x000fe4000bf06270 */
[----:B------:R-:W-:Y:S02]  /*db30*/  ISETP.GE.AND P4, PT, R62, UR4, PT ;  /* 0x000000043e007c0c */ /* 0x000fe4000bf86270 */
[----:B------:R-:W-:Y:S02]  /*db40*/  ISETP.GE.AND P5, PT, R56, UR4, PT ;  /* 0x0000000438007c0c */ /* 0x000fe4000bfa6270 */
[----:B------:R-:W-:-:S05]  /*db50*/  ISETP.GE.AND P3, PT, R157, UR4, PT ;  /* 0x000000049d007c0c */ /* 0x000fca000bf66270 */
[-C--:B0-----:R-:W-:Y:S02]  /*db60*/  @!P1 LEA R8, P2, R64, R6.reuse, 0x2 ;  /* 0x0000000640089211 */ /* 0x081fe400078410ff */
[----:B--2---:R-:W-:Y:S02]  /*db70*/  @!P0 IMAD.WIDE R4, R16, 0x4, R6 ;  /* 0x0000000410048825 */ /* 0x004fe400078e0206 */
        /* <DEDUP_REMOVED lines=12> */
[----:B0-----:R-:W-:Y:S01]  /*dc40*/  @!P3 LEA R4, P6, R157, R6, 0x2 ;  /* 0x000000069d04b211 */ /* 0x001fe200078c10ff */
        /* <DEDUP_REMOVED lines=11> */
.L_x_1695:
[----:B------:R-:W-:Y:S05]  /*dd00*/  BSYNC B1 ;  /* 0x0000000000017941 */ /* 0x000fea0003800000 */
.L_x_1694:
[----:B------:R-:W-:Y:S01]  /*dd10*/  ISETP.GE.AND P0, PT, R25, R30, PT ;  /* 0x0000001e1900720c */ /* 0x000fe20003f06270 */
[----:B--23--:R2:W3:Y:S04]  /*dd20*/  SHFL.IDX PT, R7, R24, 0x1, 0x1c1f ;  /* 0x003c1f0018077f89 */ /* 0x00c4e800000e0000 */
[----:B0-----:R2:W0:Y:S08]  /*dd30*/  SHFL.IDX PT, R6, R0, 0x1, 0x1c1f ;  /* 0x003c1f0000067f89 */ /* 0x00143000000e0000 */
[----:B--2---:R-:W-:Y:S05]  /*dd40*/  @P0 BRA `(.L_x_1693) ;  /* 0x0000000c00280947 */ /* 0x004fea0003800000 */
[----:B------:R-:W-:Y:S02]  /*dd50*/  ULDC UR4, c[0x0][0xac8] ;  /* 0x0002b20000047ab9 */ /* 0x000fe40000000800 */
[----:B------:R-:W-:Y:S02]  /*dd60*/  ISETP.GE.AND P1, PT, R16, UR4, PT ;  /* 0x0000000410007c0c */ /* 0x000fe4000bf26270 */
[----:B------:R-:W-:Y:S02]  /*dd70*/  ISETP.GE.AND P4, PT, R64, UR4, PT ;  /* 0x0000000440007c0c */ /* 0x000fe4000bf86270 */
[----:B------:R-:W-:Y:S02]  /*dd80*/  ISETP.GE.AND P5, PT, R62, UR4, PT ;  /* 0x000000043e007c0c */ /* 0x000fe4000bfa6270 */
[----:B------:R-:W-:Y:S02]  /*dd90*/  ISETP.GE.AND P3, PT, R56, UR4, PT ;  /* 0x0000000438007c0c */ /* 0x000fe4000bf66270 */
[----:B------:R-:W-:-:S05]  /*dda0*/  ISETP.GE.AND P2, PT, R157, UR4, PT ;  /* 0x000000049d007c0c */ /* 0x000fca000bf46270 */
[----:B0--3--:R-:W-:Y:S02]  /*ddb0*/  @!P1 IMAD.WIDE R4, R16, 0x4, R6 ;  /* 0x0000000410049825 */ /* 0x009fe400078e0206 */
        /* <DEDUP_REMOVED lines=13> */
[-C--:B0-----:R-:W-:Y:S01]  /*de90*/  @!P1 LEA R4, P5, R156, R6.reuse, 0x2 ;  /* 0x000000069c049211 */ /* 0x081fe200078a10ff */
[----:B------:R2:W-:Y:S01]  /*dea0*/  @!P3 ST.E.64 desc[UR52][R12.64], R34 ;  /* 0x000000220c00b985 */ /* 0x0005e2000c101b34 */
[----:B-1----:R-:W-:-:S02]  /*deb0*/  @!P0 LEA R24, P6, R23, R6, 0x2 ;  /* 0x0000000617188211 */ /* 0x002fc400078c10ff */
        /* <DEDUP_REMOVED lines=11> */
.L_x_1690:
        /* <DEDUP_REMOVED lines=18> */
[----:B------:R-:W-:Y:S02]  /*e090*/  IMAD.U32 R4, RZ, RZ, UR8 ;  /* 0x00000008ff047e24 */ /* 0x000fe4000f8e00ff */
        /* <DEDUP_REMOVED lines=12> */
.L_x_1696:
[----:B------:R-:W-:Y:S01]  /*e160*/  USEL UR36, UR36, URZ, !UP0 ;  /* 0x0000003f24247287 */ /* 0x000fe2000c000000 */
[----:B------:R-:W-:Y:S01]  /*e170*/  BSSY B1, `(.L_x_1697) ;  /* 0x0000037000017945 */ /* 0x000fe20003800000 */
[----:B------:R-:W-:-:S03]  /*e180*/  USEL UR37, UR37, URZ, !UP0 ;  /* 0x0000003f25257287 */ /* 0x000fc6000c000000 */
[----:B------:R-:W-:Y:S09]  /*e190*/  @P0 BRA `(.L_x_1698) ;  /* 0x0000000000d00947 */ /* 0x000ff20003800000 */
[----:B------:R-:W0:Y:S01]  /*e1a0*/  LDC R9, c[0x0][0xbe8] ;  /* 0x0002fa00ff097b82 */ /* 0x000e220000000800 */
[----:B------:R-:W-:-:S05]  /*e1b0*/  IMAD.U32 R4, RZ, RZ, UR40 ;  /* 0x00000028ff047e24 */ /* 0x000fca000f8e00ff */
[----:B------:R-:W-:Y:S01]  /*e1c0*/  IADD3 R4, R4, -0x80, R7 ;  /* 0xffffff8004047810 */ /* 0x000fe20007ffe007 */
        /* <DEDUP_REMOVED lines=49> */
.L_x_1698:
[----:B------:R-:W-:Y:S05]  /*e4e0*/  BSYNC B1 ;  /* 0x0000000000017941 */ /* 0x000fea0003800000 */
.L_x_1697:
[----:B------:R-:W-:-:S06]  /*e4f0*/  UISETP.GT.AND UP0, UPT, UR42, 0x1, UPT ;  /* 0x000000012a00788c */ /* 0x000fcc000bf04270 */
[----:B------:R-:W-:-:S13]  /*e500*/  PLOP3.LUT P0, PT, PT, PT, UP0, 0x80, 0x0 ;  /* 0x000000000000781c */ /* 0x000fda0003f0f008 */
[----:B------:R-:W-:Y:S05]  /*e510*/  @P0 BRA `(.L_x_1693) ;  /* 0x0000000400340947 */ /* 0x000fea0003800000 */
[----:B------:R-:W1:Y:S01]  /*e520*/  LDC R11, c[0x0][0xbe8] ;  /* 0x0002fa00ff0b7b82 */ /* 0x000e620000000800 */
[----:B------:R-:W-:Y:S01]  /*e530*/  SHF.R.S32.HI R6, RZ, 0x1f, R8 ;  /* 0x0000001fff067819 */ /* 0x000fe20000011408 */
[----:B------:R-:W-:Y:S01]  /*e540*/  ULDC.64 UR10, c[0x0][0xaa0] ;  /* 0x0002a800000a7ab9 */ /* 0x000fe20000000a00 */
[----:B------:R-:W-:Y:S01]  /*e550*/  SHF.R.S32.HI R13, RZ, 0x1f, R19 ;  /* 0x0000001fff0d7819 */ /* 0x000fe20000011413 */
[----:B------:R-:W-:Y:S01]  /*e560*/  UIMAD UR7, UR16, UR10, URZ ;  /* 0x0000000a100772a4 */ /* 0x000fe2000f8e023f */
[----:B------:R-:W-:Y:S01]  /*e570*/  LEA.HI R6, R6, R8, RZ, 0x3 ;  /* 0x0000000806067211 */ /* 0x000fe200078f18ff */
[----:B------:R-:W-:Y:S02]  /*e580*/  UIMAD.WIDE.U32 UR8, UR4, UR10, URZ ;  /* 0x0000000a040872a5 */ /* 0x000fe4000f8e003f */
[----:B------:R-:W-:Y:S01]  /*e590*/  UIMAD UR7, UR4, UR11, UR7 ;  /* 0x0000000b040772a4 */ /* 0x000fe2000f8e0207 */
[----:B------:R-:W-:Y:S02]  /*e5a0*/  SHF.R.S32.HI R6, RZ, 0x3, R6 ;  /* 0x00000003ff067819 */ /* 0x000fe40000011406 */
[----:B------:R-:W-:Y:S01]  /*e5b0*/  ULDC.64 UR10, c[0x0][0xae8] ;  /* 0x0002ba00000a7ab9 */ /* 0x000fe20000000a00 */
[----:B------:R-:W-:-:S02]  /*e5c0*/  UIADD3 UR9, UR9, UR7, URZ ;  /* 0x0000000709097290 */ /* 0x000fc4000fffe03f */
[----:B------:R-:W-:Y:S02]  /*e5d0*/  IMAD R2, R18, 0x30, R6 ;  /* 0x0000003012027824 */ /* 0x000fe400078e0206 */
[----:B------:R-:W-:Y:S01]  /*e5e0*/  UIMAD.WIDE.U32 UR8, UR39, UR10, UR8 ;  /* 0x0000000a270872a5 */ /* 0x000fe2000f8e0008 */
[----:B------:R-:W-:Y:S02]  /*e5f0*/  VIADD R30, R6, UR40 ;  /* 0x00000028061e7c36 */ /* 0x000fe40008000000 */
[----:B0-----:R-:W-:Y:S01]  /*e600*/  VIADD R4, R2, UR40 ;  /* 0x0000002802047c36 */ /* 0x001fe20008000000 */
[----:B------:R-:W-:-:S03]  /*e610*/  UIMAD UR9, UR39, UR11, UR9 ;  /* 0x0000000b270972a4 */ /* 0x000fc6000f8e0209 */
[----:B------:R-:W-:Y:S01]  /*e620*/  ULDC.64 UR10, c[0x0][0xaf0] ;  /* 0x0002bc00000a7ab9 */ /* 0x000fe20000000a00 */
[----:B-1----:R-:W-:Y:S01]  /*e630*/  ISETP.NE.AND P0, PT, R11, 0x1, PT ;  /* 0x000000010b00780c */ /* 0x002fe20003f05270 */
[----:B------:R-:W-:Y:S01]  /*e640*/  UIMAD UR37, UR37, UR10, URZ ;  /* 0x0000000a252572a4 */ /* 0x000fe2000f8e023f */
[----:B------:R-:W-:-:S03]  /*e650*/  IMAD.MOV.U32 R5, RZ, RZ, R4 ;  /* 0x000000ffff057224 */ /* 0x000fc600078e0004 */
[----:B------:R-:W-:Y:S02]  /*e660*/  UIMAD UR4, UR36, UR11, UR37 ;  /* 0x0000000b240472a4 */ /* 0x000fe4000f8e0225 */
[----:B------:R-:W-:-:S03]  /*e670*/  UIMAD.WIDE.U32 UR36, UR36, UR10, UR8 ;  /* 0x0000000a242472a5 */ /* 0x000fc6000f8e0008 */
[----:B------:R-:W-:Y:S01]  /*e680*/  ULDC.64 UR8, c[0x0][0xae0] ;  /* 0x0002b80000087ab9 */ /* 0x000fe20000000a00 */
[----:B------:R-:W-:Y:S02]  /*e690*/  UIADD3 UR4, UR37, UR4, URZ ;  /* 0x0000000425047290 */ /* 0x000fe4000fffe03f */
        /* <DEDUP_REMOVED lines=11> */
[----:B------:R-:W-:Y:S02]  /*e750*/  IMAD.U32 R2, RZ, RZ, UR36 ;  /* 0x00000024ff027e24 */ /* 0x000fe4000f8e00ff */
        /* <DEDUP_REMOVED lines=10> */
[----:B------:R-:W-:Y:S01]  /*e800*/  LEA R4, P0, R2, UR8, 0x1 ;  /* 0x0000000802047c11 */ /* 0x000fe2000f8008ff */
[----:B-----5:R-:W-:Y:S02]  /*e810*/  IMAD R11, R0, R11, RZ ;  /* 0x0000000b000b7224 */ /* 0x020fe400078e02ff */
[----:B------:R-:W-:Y:S01]  /*e820*/  VIADD R0, R30, 0x30 ;  /* 0x000000301e007836 */ /* 0x000fe20000000000 */
        /* <DEDUP_REMOVED lines=28> */
.L_x_1693:
[----:B------:R-:W-:Y:S05]  /*e9f0*/  BSYNC B0 ;  /* 0x0000000000007941 */ /* 0x000fea0003800000 */
.L_x_1689:
[----:B------:R-:W-:Y:S02]  /*ea00*/  ULDC UR4, c[0x0][0xc3c] ;  /* 0x00030f0000047ab9 */ /* 0x000fe40000000800 */
[----:B------:R-:W-:-:S13]  /*ea10*/  ISETP.GE.AND P0, PT, R31, UR4, PT ;  /* 0x000000041f007c0c */ /* 0x000fda000bf06270 */
[----:B------:R-:W-:Y:S05]  /*ea20*/  @!P0 BRA `(.L_x_1699) ;  /* 0xffffff2400248947 */ /* 0x000fea000383ffff */
[----:B------:R-:W-:Y:S05]  /*ea30*/  EXIT ;  /* 0x000000000000794d */ /* 0x000fea0003800000 */
.L_x_1649:
[----:B------:R-:W-:-:S08]  /*ea40*/  NOP ;  /* 0x0000000000007918 */ /* 0x000fd00000000000 */
[----:B------:R-:W0:-:S00]  /*ea50*/  USETMAXREG.DEALLOC.CTAPOOL 0x20 ;  /* 0x00000020000079c8 */ /* 0x000e0000080e0500 */
[----:B0-----:R-:W-:Y:S01]  /*ea60*/  LOP3.LUT R0, R0, 0x3, RZ, 0xc0, !PT ;  /* 0x0000000300007812 */ /* 0x001fe200078ec0ff */
[----:B------:R-:W-:-:S05]  /*ea70*/  IMAD.MOV.U32 R6, RZ, RZ, RZ ;  /* 0x000000ffff067224 */ /* 0x000fca00078e00ff */
[----:B------:R-:W0:Y:S02]  /*ea80*/  SHFL.IDX PT, R0, R0, RZ, 0x1f ;  /* 0x00001fff00007589 */ /* 0x000e2400000e0000 */
[----:B0-----:R-:W-:-:S04]  /*ea90*/  ISETP.NE.AND P0, PT, R0, RZ, PT ;  /* 0x000000ff0000720c */ /* 0x001fc80003f05270 */
[----:B------:R-:W-:-:S05]  /*eaa0*/  P2R R0, PR, RZ, 0x1 ;  /* 0x00000001ff007803 */ /* 0x000fca0000000000 */
[----:B------:R0:W-:Y:S04]  /*eab0*/  STL [R1+0x10], R0 ;  /* 0x0000100001007387 */ /* 0x0001e80000100800 */
[----:B------:R-:W-:Y:S05]  /*eac0*/  @!P0 BRA `(.L_x_1700) ;  /* 0x0000000000208947 */ /* 0x000fea0003800000 */
[----:B------:R-:W1:Y:S08]  /*ead0*/  S2UR UR5, SR_CgaCtaId ;  /* 0x00000000000579c3 */ /* 0x000e700000008800 */
[----:B------:R-:W-:Y:S06]  /*eae0*/  BAR.SYNC.DEFER_BLOCKING 0x5, 0x200 ;  /* 0x0148000000007b1d */ /* 0x000fec0000010000 */
[----:B------:R-:W-:-:S02]  /*eaf0*/  UMOV UR4, 0x400 ;  /* 0x0000040000047882 */ /* 0x000fc40000000000 */
[----:B-1----:R-:W-:-:S09]  /*eb00*/  ULEA UR4, UR5, UR4, 0x18 ;  /* 0x0000000405047291 */ /* 0x002fd2000f8ec03f */
[----:B------:R-:W1:Y:S02]  /*eb10*/  LDS.128 R24, [UR4+0x132d0] ;  /* 0x0132d004ff187984 */ /* 0x000e640008000c00 */
[----:B-1----:R-:W-:Y:S01]  /*eb20*/  R2UR UR43, R27 ;  /* 0x000000001b2b72ca */ /* 0x002fe200000e0000 */
[----:B------:R-:W-:Y:S06]  /*eb30*/  BAR.ARV 0x4, 0x200 ;  /* 0x0108000000007b1d */ /* 0x000fec0000002000 */
[----:B------:R-:W-:Y:S08]  /*eb40*/  BRA `(.L_x_1701) ;  /* 0x0000000c00b87947 */ /* 0x000ff00003800000 */
.L_x_1700:
[----:B0-----:R-:W0:Y:S01]  /*eb50*/  S2R R0, SR_TID.X ;  /* 0x0000000000007919 */ /* 0x001e220000002100 */
        /* <DEDUP_REMOVED lines=43> */
.L_x_1704:
        /* <DEDUP_REMOVED lines=39> */
.L_x_1702:
        /* <DEDUP_REMOVED lines=17> */
.L_x_1705:
        /* <DEDUP_REMOVED lines=61> */
.L_x_1706:
        /* <DEDUP_REMOVED lines=64> */
.L_x_1707:
[----:B------:R-:W-:-:S05]  /*f960*/  LOP3.LUT R25, RZ, R2, RZ, 0x33, !PT ;  /* 0x00000002ff197212 */ /* 0x000fca00078e33ff */
[----:B------:R-:W-:Y:S01]  /*f970*/  IMAD.IADD R25, R6, 0x1, R25 ;  /* 0x0000000106197824 */ /* 0x000fe200078e0219 */
[----:B------:R-:W-:Y:S06]  /*f980*/  BRA `(.L_x_1708) ;  /* 0x00000000000c7947 */ /* 0x000fec0003800000 */
.L_x_1703:
[----:B------:R-:W-:Y:S02]  /*f990*/  IMAD.MOV.U32 R24, RZ, RZ, R9 ;  /* 0x000000ffff187224 */ /* 0x000fe400078e0009 */
[----:B------:R-:W-:Y:S02]  /*f9a0*/  IMAD.MOV.U32 R25, RZ, RZ, RZ ;  /* 0x000000ffff197224 */ /* 0x000fe400078e00ff */
[----:B------:R-:W-:-:S07]  /*f9b0*/  IMAD.MOV.U32 R26, RZ, RZ, RZ ;  /* 0x000000ffff1a7224 */ /* 0x000fce00078e00ff */
.L_x_1708:
[----:B------:R-:W-:Y:S01]  /*f9c0*/  ISETP.NE.AND P0, PT, R0, RZ, PT ;  /* 0x000000ff0000720c */ /* 0x000fe20003f05270 */
[----:B------:R-:W-:-:S12]  /*f9d0*/  IMAD.U32 R27, RZ, RZ, UR43 ;  /* 0x0000002bff1b7e24 */ /* 0x000fd8000f8e00ff */
[----:B------:R-:W0:Y:S01]  /*f9e0*/  @!P0 S2R R3, SR_CgaCtaId ;  /* 0x0000000000038919 */ /* 0x000e220000008800 */
[----:B------:R-:W-:-:S04]  /*f9f0*/  @!P0 MOV R0, 0x400 ;  /* 0x0000040000008802 */ /* 0x000fc80000000f00 */
[----:B0-----:R-:W-:-:S05]  /*fa00*/  @!P0 LEA R0, R3, R0, 0x18 ;  /* 0x0000000003008211 */ /* 0x001fca00078ec0ff */
[----:B------:R1:W-:Y:S01]  /*fa10*/  @!P0 STS.128 [R0+0x132d0], R24 ;  /* 0x0132d01800008388 */ /* 0x0003e20000000c00 */
[----:B------:R-:W-:Y:S06]  /*fa20*/  BAR.ARV 0x5, 0x200 ;  /* 0x0148000000007b1d */ /* 0x000fec0000002000 */
.L_x_1701:
[----:B------:R-:W-:Y:S01]  /*fa30*/  ULDC UR4, c[0x0][0xc3c] ;  /* 0x00030f0000047ab9 */ /* 0x000fe20000000800 */
[----:B------:R2:W-:Y:S01]  /*fa40*/  STL [R1+0xc], RZ ;  /* 0x00000cff01007387 */ /* 0x0005e20000100800 */
[----:B------:R-:W-:Y:S01]  /*fa50*/  UISETP.GE.AND UP0, UPT, UR43, UR4, UPT ;  /* 0x000000042b00728c */ /* 0x000fe2000bf06270 */
[----:B------:R-:W-:Y:S02]  /*fa60*/  IMAD.MOV.U32 R19, RZ, RZ, 0x1 ;  /* 0x00000001ff137424 */ /* 0x000fe400078e00ff */
[----:B------:R-:W-:-:S03]  /*fa70*/  IMAD.MOV.U32 R18, RZ, RZ, RZ ;  /* 0x000000ffff127224 */ /* 0x000fc600078e00ff */
[----:B------:R-:W-:-:S13]  /*fa80*/  PLOP3.LUT P0, PT, PT, PT, UP0, 0x80, 0x0 ;  /* 0x000000000000781c */ /* 0x000fda0003f0f008 */
[----:B--2---:R-:W-:Y:S05]  /*fa90*/  @P0 BRA `(.L_x_1709) ;  /* 0x0000004400280947 */ /* 0x004fea0003800000 */
[----:B------:R-:W2:Y:S01]  /*faa0*/  S2R R11, SR_TID.X ;  /* 0x00000000000b7919 */ /* 0x000ea20000002100 */
[----:B------:R-:W3:Y:S01]  /*fab0*/  S2UR UR5, SR_CgaCtaId ;  /* 0x00000000000579c3 */ /* 0x000ee20000008800 */
        /* <DEDUP_REMOVED lines=8> */
[----:B---3--:R-:W-:-:S06]  /*fb40*/  ULEA UR4, UR5, UR4, 0x18 ;  /* 0x0000000405047291 */ /* 0x008fcc000f8ec03f */
[----:B------:R-:W-:Y:S01]  /*fb50*/  IMAD.U32 R16, RZ, RZ, UR4 ;  /* 0x00000004ff107e24 */ /* 0x000fe2000f8e00ff */
[C---:B--2---:R-:W-:Y:S01]  /*fb60*/  LOP3.LUT R10, R11.reuse, 0x7f, RZ, 0xc0, !PT ;  /* 0x0000007f0b0a7812 */ /* 0x044fe200078ec0ff */
[C---:B------:R-:W-:Y:S01]  /*fb70*/  IMAD.SHL.U32 R29, R11.reuse, 0x40, RZ ;  /* 0x000000400b1d7824 */ /* 0x040fe200078e00ff */
[----:B------:R-:W-:Y:S01]  /*fb80*/  SHF.R.U32.HI R4, RZ, 0x1, R11 ;  /* 0x00000001ff047819 */ /* 0x000fe2000001160b */
[----:B------:R-:W-:Y:S02]  /*fb90*/  IMAD.SHL.U32 R2, R11, 0x10, RZ ;  /* 0x000000100b027824 */ /* 0x000fe400078e00ff */
[----:B------:R-:W-:Y:S01]  /*fba0*/  IMAD.SHL.U32 R6, R10, 0x10, RZ ;  /* 0x000000100a067824 */ /* 0x000fe200078e00ff */
[----:B------:R-:W-:Y:S01]  /*fbb0*/  LOP3.LUT R3, R29, 0x180, RZ, 0xc0, !PT ;  /* 0x000001801d037812 */ /* 0x000fe200078ec0ff */
[C---:B------:R-:W-:Y:S01]  /*fbc0*/  IMAD.SHL.U32 R8, R11.reuse, 0x2, RZ ;  /* 0x000000020b087824 */ /* 0x040fe200078e00ff */
[----:B------:R-:W-:Y:S01]  /*fbd0*/  LOP3.LUT R5, R2, 0x1b0, RZ, 0xc0, !PT ;  /* 0x000001b002057812 */ /* 0x000fe200078ec0ff */
[----:B01----:R-:W-:Y:S01]  /*fbe0*/  IMAD.SHL.U32 R0, R11, 0x20, RZ ;  /* 0x000000200b007824 */ /* 0x003fe200078e00ff */
        /* <DEDUP_REMOVED lines=19> */
.L_x_1777:
[----:B------:R-:W-:Y:S01]  /*fd20*/  ULDC.64 UR4, c[0x0][0xc88] ;  /* 0x0003220000047ab9 */ /* 0x000fe20000000a00 */
[----:B------:R-:W-:Y:S01]  /*fd30*/  ULDC.64 UR6, c[0x0][0xa08] ;  /* 0x0002820000067ab9 */ /* 0x000fe20000000a00 */
[----:B------:R-:W-:-:S06]  /*fd40*/  UIMAD.WIDE UR4, UR43, 0x4, UR4 ;  /* 0x000000042b0478a5 */ /* 0x000fcc000f8e0204 */
[----:B------:R-:W-:Y:S02]  /*fd50*/  IMAD.U32 R2, RZ, RZ, UR4 ;  /* 0x00000004ff027e24 */ /* 0x000fe4000f8e00ff */
[----:B0-----:R-:W-:Y:S01]  /*fd60*/  IMAD.U32 R3, RZ, RZ, UR5 ;  /* 0x00000005ff037e24 */ /* 0x001fe2000f8e00ff */
[----:B------:R-:W-:-:S04]  /*fd70*/  ULDC.64 UR4, c[0x0][0xa28] ;  /* 0x00028a0000047ab9 */ /* 0x000fc80000000a00 */
[----:B--2---:R-:W2:Y:S01]  /*fd80*/  LDG.E R2, desc[UR52][R2.64] ;  /* 0x0000003402027981 */ /* 0x004ea2000c1e1900 */
[----:B------:R-:W-:-:S04]  /*fd90*/  UISETP.NE.U32.AND UP0, UPT, UR4, URZ, UPT ;  /* 0x0000003f0400728c */ /* 0x000fc8000bf05070 */
[----:B------:R-:W-:-:S06]  /*fda0*/  UISETP.NE.AND.EX UP0, UPT, UR5, URZ, UPT, UP0 ;  /* 0x0000003f0500728c */ /* 0x000fcc000bf05300 */
[----:B------:R-:W-:Y:S01]  /*fdb0*/  PLOP3.LUT P2, PT, PT, PT, UP0, 0x80, 0x0 ;  /* 0x000000000000781c */ /* 0x000fe20003f4f008 */
[----:B-1----:R-:W0:Y:S01]  /*fdc0*/  LDC R10, c[0x0][0x288] ;  /* 0x0000a200ff0a7b82 */ /* 0x002e220000000800 */
        /* <DEDUP_REMOVED lines=19> */
[----:B-1----:R-:W-:Y:S02]  /*ff00*/  IMAD.U32 R2, RZ, RZ, UR4 ;  /* 0x00000004ff027e24 */ /* 0x002fe4000f8e00ff */
[----:B------:R-:W-:Y:S01]  /*ff10*/  IMAD.U32 R3, RZ, RZ, UR5 ;  /* 0x00000005ff037e24 */ /* 0x000fe2000f8e00ff */
[----:B------:R-:W-:Y:S01]  /*ff20*/  ULDC.64 UR4, c[0x0][0xa18] ;  /* 0x0002860000047ab9 */ /* 0x000fe20000000a00 */
[----:B------:R-:W-:Y:S01]  /*ff30*/  IMAD.U32 R5, RZ, RZ, UR7 ;  /* 0x00000007ff057e24 */ /* 0x000fe2000f8e00ff */
[----:B------:R-:W-:Y:S02]  /*ff40*/  UISETP.NE.U32.AND UP0, UPT, UR4, URZ, UPT ;  /* 0x0000003f0400728c */ /* 0x000fe4000bf05070 */
[----:B------:R-:W5:Y:S02]  /*ff50*/  @P1 LDG.E R9, desc[UR52][R2.64] ;  /* 0x0000003402091981 */ /* 0x000f64000c1e1900 */
[----:B------:R-:W-:-:S02]  /*ff60*/  UISETP.NE.AND.EX UP0, UPT, UR5, URZ, UPT, UP0 ;  /* 0x0000003f0500728c */ /* 0x000fc4000bf05300 */
[----:B----4-:R-:W5:Y:S04]  /*ff70*/  @P0 LDG.E R0, desc[UR52][R4.64] ;  /* 0x0000003404000981 */ /* 0x010f68000c1e1900 */
[----:B------:R-:W-:-:S05]  /*ff80*/  PLOP3.LUT P3, PT, PT, PT, UP0, 0x80, 0x0 ;  /* 0x000000000000781c */ /* 0x000fca0003f6f008 */
[----:B------:R-:W-:-:S04]  /*ff90*/  @UP0 UIADD3 UR4, UP1, UR47, UR4, URZ ;  /* 0x000000042f040290 */ /* 0x000fc8000ff3e03f */
[----:B------:R-:W-:Y:S02]  /*ffa0*/  @UP0 UIADD3.X UR5, UR48, UR5, URZ, UP1, !UPT ;  /* 0x0000000530050290 */ /* 0x000fe40008ffe43f */
[----:B------:R-:W-:-:S04]  /*ffb0*/  IMAD.U32 R6, RZ, RZ, UR4 ;  /* 0x00000004ff067e24 */ /* 0x000fc8000f8e00ff */
[----:B------:R-:W-:-:S05]  /*ffc0*/  IMAD.U32 R7, RZ, RZ, UR5 ;  /* 0x00000005ff077e24 */ /* 0x000fca000f8e00ff */
[----:B0-----:R0:W3:Y:S01]  /*ffd0*/  @P3 LDG.E R10, desc[UR52][R6.64] ;  /* 0x00000034060a3981 */ /* 0x0010e2000c1e1900 */
[----:B------:R-:W-:Y:S01]  /*ffe0*/  UMOV UR4, URZ ;  /* 0x0000003f00047c82 */ /* 0x000fe20008000000 */
[----:B0-----:R-:W0:Y:S01]  /*fff0*/  LDC.64 R6, c[0x0][0x418] ;  /* 0x00010600ff067b82 */ /* 0x001e220000000a00 */
[----:B--2---:R-:W-:Y:S02]  /*10000*/  @P2 R2UR UR4, R8 ;  /* 0x00000000080422ca */ /* 0x004fe400000e0000 */
[----:B0-----:R-:W-:Y:S01]  /*10010*/  ISETP.NE.U32.AND P2, PT, R6, RZ, PT ;  /* 0x000000ff0600720c */ /* 0x001fe20003f45070 */
[----:B---3--:R0:W-:Y:S01]  /*10020*/  STL [R1], R10 ;  /* 0x0000000a01007387 */ /* 0x0081e20000100800 */
[----:B------:R-:W-:Y:S11]  /*10030*/  @P3 BRA `(.L_x_1710) ;  /* 0x0000000000143947 */ /* 0x000ff60003800000 */
[----:B------:R-:W-:Y:S05]  /*10040*/  @!P1 BRA `(.L_x_1710) ;  /* 0x0000000000109947 */ /* 0x000fea0003800000 */
[----:B------:R-:W0:Y:S04]  /*10050*/  LDG.E R11, desc[UR52][R2.64] ;  /* 0x00000034020b7981 */ /* 0x000e28000c1e1900 */
[----:B------:R-:W0:Y:S02]  /*10060*/  LDG.E R6, desc[UR52][R2.64+0x4] ;  /* 0x0000043402067981 */ /* 0x000e24000c1e1900 */
[----:B0-----:R-:W-:-:S05]  /*10070*/  IMAD.IADD R10, R6, 0x1, -R11 ;  /* 0x00000001060a7824 */ /* 0x001fca00078e0a0b */
[----:B------:R1:W-:Y:S02]  /*10080*/  STL [R1], R10 ;  /* 0x0000000a01007387 */ /* 0x0003e40000100800 */
.L_x_1710:
        /* <DEDUP_REMOVED lines=12> */
[C---:B------:R-:W-:Y:S02]  /*10150*/  LOP3.LUT R2, R26.reuse, 0xff000000, RZ, 0xc0, !PT ;  /* 0xff0000001a027812 */ /* 0x040fe400078ec0ff */
        /* <DEDUP_REMOVED lines=14> */
.L_x_1711:
[----:B------:R-:W-:Y:S05]  /*10240*/  @!P0 BRA `(.L_x_1712) ;  /* 0x00000000000c8947 */ /* 0x000fea0003800000 */
[----:B------:R-:W2:Y:S04]  /*10250*/  LDG.E R3, desc[UR52][R4.64] ;  /* 0x0000003404037981 */ /* 0x000ea8000c1e1900 */
[----:B------:R-:W2:Y:S02]  /*10260*/  LDG.E R2, desc[UR52][R4.64+0x4] ;  /* 0x0000043404027981 */ /* 0x000ea4000c1e1900 */
[----:B--2---:R-:W-:-:S07]  /*10270*/  IMAD.IADD R2, R2, 0x1, -R3 ;  /* 0x0000000102027824 */ /* 0x004fce00078e0a03 */
.L_x_1712:
[----:B--2---:R-:W2:Y:S01]  /*10280*/  LDC R3, c[0x0][0x448] ;  /* 0x00011200ff037b82 */ /* 0x004ea20000000800 */
[----:B------:R-:W-:Y:S02]  /*10290*/  LOP3.LUT R23, R0, 0xff, RZ, 0xc0, !PT ;  /* 0x000000ff00177812 */ /* 0x000fe400078ec0ff */
[----:B--2---:R-:W-:Y:S01]  /*102a0*/  ISETP.NE.AND P0, PT, R3, 0x1, PT ;  /* 0x000000010300780c */ /* 0x004fe20003f05270 */
[----:B------:R-:W-:-:S04]  /*102b0*/  IMAD R3, R25, 0xc0, RZ ;  /* 0x000000c019037824 */ /* 0x000fc800078e02ff */
[----:B------:R-:W-:-:S08]  /*102c0*/  VIADD R3, R3, 0xbf ;  /* 0x000000bf03037836 */ /* 0x000fd00000000000 */
[----:B------:R-:W2:Y:S08]  /*102d0*/  @P0 LDC R4, c[0x0][0x44c] ;  /* 0x00011300ff040b82 */ /* 0x000eb00000000800 */
[----:B------:R-:W3:Y:S01]  /*102e0*/  @P0 LDC R5, c[0x0][0x450] ;  /* 0x00011400ff050b82 */ /* 0x000ee20000000800 */
[----:B--2---:R-:W-:-:S05]  /*102f0*/  @P0 IMAD.HI.U32 R4, R3, R4, RZ ;  /* 0x0000000403040227 */ /* 0x004fca00078e00ff */
[----:B---3--:R-:W-:Y:S01]  /*10300*/  @P0 SHF.R.U32.HI R3, RZ, R5, R4 ;  /* 0x00000005ff030219 */ /* 0x008fe20000011604 */
[----:B-----5:R-:W-:-:S04]  /*10310*/  VIADD R4, R2, -UR4 ;  /* 0x8000000402047c36 */ /* 0x020fc80008000000 */
[C---:B------:R-:W-:Y:S01]  /*10320*/  VIADD R2, R4.reuse, 0x9f ;  /* 0x0000009f04027836 */ /* 0x040fe20000000000 */
[----:B------:R-:W-:-:S03]  /*10330*/  IADD3 R4, R4, 0xa0, -R10 ;  /* 0x000000a004047810 */ /* 0x000fc60007ffe80a */
[----:B------:R-:W-:-:S04]  /*10340*/  IMAD.HI R2, R2, 0x66666667, RZ ;  /* 0x6666666702027827 */ /* 0x000fc800078e02ff */
[----:B------:R-:W-:-:S04]  /*10350*/  IMAD.IADD R3, R4, 0x1, R3 ;  /* 0x0000000104037824 */ /* 0x000fc800078e0203 */
[----:B------:R-:W-:Y:S01]  /*10360*/  IMAD.HI R4, R3, 0x66666667, RZ ;  /* 0x6666666703047827 */ /* 0x000fe200078e02ff */
[----:B------:R-:W-:-:S04]  /*10370*/  SHF.R.U32.HI R3, RZ, 0x1f, R2 ;  /* 0x0000001fff037819 */ /* 0x000fc80000011602 */
[----:B------:R-:W-:Y:S02]  /*10380*/  SHF.R.U32.HI R5, RZ, 0x1f, R4 ;  /* 0x0000001fff057819 */ /* 0x000fe40000011604 */
[----:B------:R-:W-:Y:S02]  /*10390*/  LEA.HI.SX32 R3, R2, R3, 0x1a ;  /* 0x0000000302037211 */ /* 0x000fe400078fd2ff */
[----:B------:R-:W-:Y:S02]  /*103a0*/  LEA.HI.SX32 R4, R4, R5, 0x1a ;  /* 0x0000000504047211 */ /* 0x000fe400078fd2ff */
[----:B------:R-:W-:Y:S01]  /*103b0*/  SHF.R.U32.HI R5, RZ, 0x10, R0 ;  /* 0x00000010ff057819 */ /* 0x000fe20000011600 */
[----:B------:R-:W-:Y:S01]  /*103c0*/  IMAD.MOV.U32 R0, RZ, RZ, RZ ;  /* 0x000000ffff007224 */ /* 0x000fe200078e00ff */
[----:B------:R-:W-:Y:S02]  /*103d0*/  VIMNMX R4, R3, R4, PT ;  /* 0x0000000403047248 */ /* 0x000fe40003fe0100 */
[----:B------:R-:W-:-:S02]  /*103e0*/  ISETP.NE.AND P0, PT, R5, RZ, PT ;  /* 0x000000ff0500720c */ /* 0x000fc40003f05270 */
[----:B------:R-:W-:-:S11]  /*103f0*/  ISETP.GE.AND P1, PT, R4, 0x1, PT ;  /* 0x000000010400780c */ /* 0x000fd60003f26270 */
[----:B------:R-:W2:Y:S02]  /*10400*/  @!P0 LDC R5, c[0x0][0x9f0] ;  /* 0x00027c00ff058b82 */ /* 0x000ea40000000800 */
[----:B------:R-:W-:Y:S05]  /*10410*/  @!P1 BRA `(.L_x_1713) ;  /* 0x0000000000689947 */ /* 0x000fea0003800000 */
[-C--:B--2---:R-:W-:Y:S01]  /*10420*/  IABS R0, R5.reuse ;  /* 0x0000000500007213 */ /* 0x084fe20000000000 */
[----:B------:R-:W-:Y:S01]  /*10430*/  IMAD.MOV.U32 R2, RZ, RZ, RZ ;  /* 0x000000ffff027224 */ /* 0x000fe200078e00ff */
[----:B------:R-:W-:Y:S02]  /*10440*/  IABS R8, R5 ;  /* 0x0000000500087213 */ /* 0x000fe40000000000 */
[----:B------:R-:W2:Y:S08]  /*10450*/  I2F.RP R6, R0 ;  /* 0x0000000000067306 */ /* 0x000eb00000209400 */
[----:B--2---:R-:W2:Y:S02]  /*10460*/  MUFU.RCP R6, R6 ;  /* 0x0000000600067308 */ /* 0x004ea40000001000 */
[----:B--2---:R-:W-:-:S06]  /*10470*/  VIADD R3, R6, 0xffffffe ;  /* 0x0ffffffe06037836 */ /* 0x004fcc0000000000 */
[----:B------:R-:W2:Y:S02]  /*10480*/  F2I.FTZ.U32.TRUNC.NTZ R3, R3 ;  /* 0x0000000300037305 */ /* 0x000ea4000021f000 */
[----:B--2---:R-:W-:-:S04]  /*10490*/  IMAD.MOV R7, RZ, RZ, -R3 ;  /* 0x000000ffff077224 */ /* 0x004fc800078e0a03 */
[----:B------:R-:W-:-:S04]  /*104a0*/  IMAD R7, R7, R0, RZ ;  /* 0x0000000007077224 */ /* 0x000fc800078e02ff */
[----:B------:R-:W-:Y:S01]  /*104b0*/  IMAD.HI.U32 R7, R3, R7, R2 ;  /* 0x0000000703077227 */ /* 0x000fe200078e0002 */
[----:B------:R-:W-:-:S03]  /*104c0*/  IADD3 R2, R5, -0x1, R4 ;  /* 0xffffffff05027810 */ /* 0x000fc60007ffe004 */
[----:B------:R-:W-:Y:S01]  /*104d0*/  IMAD.MOV R3, RZ, RZ, -R8 ;  /* 0x000000ffff037224 */ /* 0x000fe200078e0a08 */
        /* <DEDUP_REMOVED lines=14> */
.L_x_1713:
[-C--:B------:R-:W-:Y:S01]  /*105c0*/  IMAD R23, R23, R0.reuse, RZ ;  /* 0x0000000017177224 */ /* 0x080fe200078e02ff */
[----:B------:R-:W-:Y:S04]  /*105d0*/  BSSY B7, `(.L_x_1714) ;  /* 0x000029a000077945 */ /* 0x000fe80003800000 */
[----:B------:R-:W-:-:S04]  /*105e0*/  VIADDMNMX R2, R23, R0, R4, PT ;  /* 0x0000000017027246 */ /* 0x000fc80003800104 */
[----:B------:R-:W-:Y:S01]  /*105f0*/  ISETP.GT.AND P0, PT, R2, R23, PT ;  /* 0x000000170200720c */ /* 0x000fe20003f04270 */
[----:B------:R3:W-:-:S12]  /*10600*/  STL [R1+0x4], R2 ;  /* 0x0000040201007387 */ /* 0x0007d80000100800 */
[----:B---3--:R-:W-:Y:S05]  /*10610*/  @P0 BRA `(.L_x_1715) ;  /* 0x0000000000440947 */ /* 0x008fea0003800000 */
[----:B------:R-:W3:Y:S02]  /*10620*/  S2R R2, SR_TID.X ;  /* 0x0000000000027919 */ /* 0x000ee40000002100 */
[----:B---3--:R-:W-:-:S04]  /*10630*/  LOP3.LUT R2, R2, 0x7f, RZ, 0xc0, !PT ;  /* 0x0000007f02027812 */ /* 0x008fc800078ec0ff */
[----:B------:R-:W-:-:S13]  /*10640*/  ISETP.NE.AND P0, PT, R2, RZ, PT ;  /* 0x000000ff0200720c */ /* 0x000fda0003f05270 */
[----:B------:R-:W-:Y:S05]  /*10650*/  @P0 BRA `(.L_x_1716) ;  /* 0x0000002800440947 */ /* 0x000fea0003800000 */
[----:B--2---:R-:W2:Y:S01]  /*10660*/  S2R R5, SR_LANEID ;  /* 0x0000000000057919 */ /* 0x004ea20000000000 */
        /* <DEDUP_REMOVED lines=10> */
[----:B---3--:R-:W-:Y:S01]  /*10710*/  IADD3 R24, R0, UR41, R7 ;  /* 0x0000002900187c10 */ /* 0x008fe2000fffe007 */
[----:B------:R-:W-:Y:S06]  /*10720*/  BRA `(.L_x_1716) ;  /* 0x0000002800107947 */ /* 0x000fec0003800000 */
.L_x_1715:
        /* <DEDUP_REMOVED lines=9> */
[----:B------:R-:W3:Y:S01]  /*107c0*/  LDC.64 R2, c[0x4][R2] ;  /* 0x0100000002027b82 */ /* 0x000ee20000000a00 */
[----:B--2---:R-:W-:Y:S02]  /*107d0*/  IMAD.U32 R5, RZ, RZ, UR7 ;  /* 0x00000007ff057e24 */ /* 0x004fe4000f8e00ff */
[----:B------:R-:W-:Y:S02]  /*107e0*/  IMAD.U32 R6, RZ, RZ, UR8 ;  /* 0x00000008ff067e24 */ /* 0x000fe4000f8e00ff */
[----:B------:R-:W-:-:S02]  /*107f0*/  IMAD.U32 R7, RZ, RZ, UR9 ;  /* 0x00000009ff077e24 */ /* 0x000fc4000f8e00ff */
[----:B01----:R-:W-:Y:S02]  /*10800*/  IMAD.U32 R10, RZ, RZ, UR4 ;  /* 0x00000004ff0a7e24 */ /* 0x003fe4000f8e00ff */
[----:B------:R-:W-:Y:S02]  /*10810*/  IMAD.U32 R11, RZ, RZ, UR5 ;  /* 0x00000005ff0b7e24 */ /* 0x000fe4000f8e00ff */
[----:B------:R-:W-:Y:S02]  /*10820*/  IMAD.MOV.U32 R8, RZ, RZ, 0x70 ;  /* 0x00000070ff087424 */ /* 0x000fe400078e00ff */
[----:B------:R-:W-:Y:S02]  /*10830*/  IMAD.MOV.U32 R12, RZ, RZ, 0x1 ;  /* 0x00000001ff0c7424 */ /* 0x000fe400078e00ff */
[----:B------:R-:W-:-:S07]  /*10840*/  IMAD.MOV.U32 R13, RZ, RZ, RZ ;  /* 0x000000ffff0d7224 */ /* 0x000fce00078e00ff */
[----:B------:R-:W-:-:S07]  /*10850*/  LEPC R20, `(.L_x_1718) ;  /* 0x000000001014794e */ /* 0x000fce0000000000 */
[----:B---3--:R-:W-:Y:S05]  /*10860*/  CALL.ABS.NOINC R2 ;  /* 0x0000000002007343 */ /* 0x008fea0003c00000 */
.L_x_1718:
[----:B------:R-:W-:Y:S05]  /*10870*/  BSYNC B6 ;  /* 0x0000000000067941 */ /* 0x000fea0003800000 */
.L_x_1717:
[----:B------:R-:W-:Y:S01]  /*10880*/  VIADD R0, R16, 0x6000 ;  /* 0x0000600010007836 */ /* 0x000fe20000000000 */
[----:B------:R-:W-:Y:S04]  /*10890*/  BSSY B6, `(.L_x_1719) ;  /* 0x0000014000067945 */ /* 0x000fe80003800000 */
[----:B------:R-:W-:-:S04]  /*108a0*/  LOP3.LUT P0, RZ, R0, 0x1bf, RZ, 0xc0, !PT ;  /* 0x000001bf00ff7812 */ /* 0x000fc8000780c0ff */
[----:B------:R-:W-:-:S09]  /*108b0*/  P2R R17, PR, RZ, 0x1 ;  /* 0x00000001ff117803 */ /* 0x000fd20000000000 */
        /* <DEDUP_REMOVED lines=17> */
.L_x_1720:
[----:B------:R-:W-:Y:S05]  /*109d0*/  BSYNC B6 ;  /* 0x0000000000067941 */ /* 0x000fea0003800000 */
.L_x_1719:
        /* <DEDUP_REMOVED lines=20> */
.L_x_1722:
[----:B------:R-:W-:Y:S05]  /*10b20*/  BSYNC B6 ;  /* 0x0000000000067941 */ /* 0x000fea0003800000 */
.L_x_1721:
[----:B------:R-:W-:Y:S01]  /*10b30*/  ISETP.NE.AND P6, PT, R17, RZ, PT ;  /* 0x000000ff1100720c */ /* 0x000fe20003fc5270 */
[----:B------:R-:W-:-:S12]  /*10b40*/  BSSY B6, `(.L_x_1723) ;  /* 0x0000012000067945 */ /* 0x000fd80003800000 */
        /* <DEDUP_REMOVED lines=17> */
.L_x_1724:
[----:B------:R-:W-:Y:S05]  /*10c60*/  BSYNC B6 ;  /* 0x0000000000067941 */ /* 0x000fea0003800000 */
.L_x_1723:
        /* <DEDUP_REMOVED lines=8> */
[----:B------:R-:W3:Y:S01]  /*10cf0*/  S2R R17, SR_TID.X ;  /* 0x0000000000117919 */ /* 0x000ee20000002100 */
[----:B------:R-:W-:-:S03]  /*10d00*/  ULDC.64 UR4, c[0x0][0xa08] ;  /* 0x0002820000047ab9 */ /* 0x000fc60000000a00 */
[----:B------:R4:W5:Y:S02]  /*10d10*/  @P0 LDG.E R22, desc[UR52][R2.64] ;  /* 0x0000003402160981 */ /* 0x000964000c1e1900 */
[----:B----4-:R-:W4:Y:S01]  /*10d20*/  LDC.64 R2, c[0x0][0x418] ;  /* 0x00010600ff027b82 */ /* 0x010f220000000a00 */
[----:B---3--:R-:W-:-:S04]  /*10d30*/  SHF.R.U32.HI R20, RZ, 0x5, R17 ;  /* 0x00000005ff147819 */ /* 0x008fc80000011611 */
[----:B------:R-:W-:Y:S02]  /*10d40*/  LOP3.LUT R20, R20, 0x3, RZ, 0xc0, !PT ;  /* 0x0000000314147812 */ /* 0x000fe400078ec0ff */
[----:B----4-:R-:W-:Y:S01]  /*10d50*/  LOP3.LUT P0, RZ, R2, UR4, RZ, 0xfc, !PT ;  /* 0x0000000402ff7c12 */ /* 0x010fe2000f80fcff */
[----:B------:R-:W-:-:S03]  /*10d60*/  UMOV UR4, 0xffffffff ;  /* 0xffffffff00047882 */ /* 0x000fc60000000000 */
[----:B------:R-:W-:Y:S02]  /*10d70*/  LOP3.LUT P0, RZ, R3, UR5, RZ, 0xfc, P0 ;  /* 0x0000000503ff7c12 */ /* 0x000fe4000800fcff */
[----:B-----5:R-:W-:Y:S02]  /*10d80*/  SHF.R.S32.HI R26, RZ, 0x1f, R22 ;  /* 0x0000001fff1a7819 */ /* 0x020fe40000011416 */
[----:B------:R-:W-:Y:S01]  /*10d90*/  SEL R17, R22, RZ, !P0 ;  /* 0x000000ff16117207 */ /* 0x000fe20004000000 */
[----:B------:R-:W-:Y:S08]  /*10da0*/  BRA.DIV UR4, `(.L_x_1725) ;  /* 0x0000003a040c7947 */ /* 0x000ff0000b800000 */
[----:B------:R3:W4:Y:S02]  /*10db0*/  SHFL.IDX PT, R14, R20, RZ, 0x1f ;  /* 0x00001fff140e7589 */ /* 0x00072400000e0000 */
.L_x_1796:
[----:B----4-:R-:W-:Y:S02]  /*10dc0*/  ISETP.NE.AND P0, PT, R14, RZ, PT ;  /* 0x000000ff0e00720c */ /* 0x010fe40003f05270 */
[----:B------:R-:W-:-:S04]  /*10dd0*/  PLOP3.LUT P1, PT, PT, PT, PT, 0x8, 0x0 ;  /* 0x000000000000781c */ /* 0x000fc80003f2e170 */
[----:B------:R-:W-:-:S07]  /*10de0*/  P2R R27, PR, RZ, 0x2 ;  /* 0x00000002ff1b7803 */ /* 0x000fce0000000000 */
[----:B------:R-:W-:Y:S05]  /*10df0*/  @P0 BRA `(.L_x_1726) ;  /* 0x0000000400480947 */ /* 0x000fea0003800000 */
[----:B------:R-:W4:Y:S01]  /*10e00*/  LDL R0, [R1+0x4] ;  /* 0x0000040001007983 */ /* 0x000f220000100800 */
[----:B------:R-:W-:Y:S01]  /*10e10*/  UMOV UR4, 0xffffffff ;  /* 0xffffffff00047882 */ /* 0x000fe20000000000 */
[----:B----4-:R-:W-:Y:S02]  /*10e20*/  VIADD R0, R0, 0xffffffff ;  /* 0xffffffff00007836 */ /* 0x010fe40000000000 */
[----:B------:R-:W-:Y:S05]  /*10e30*/  BRA.DIV UR4, `(.L_x_1727) ;  /* 0x0000003a04087947 */ /* 0x000fea000b800000 */
[----:B------:R-:W-:-:S13]  /*10e40*/  ELECT P6, URZ, PT ;  /* 0x00000000003f782f */ /* 0x000fda00038c0000 */
.L_x_1799:
[----:B------:R-:W-:Y:S05]  /*10e50*/  @!P6 BRA `(.L_x_1726) ;  /* 0x000000040030e947 */ /* 0x000fea0003800000 */
[----:B------:R-:W-:-:S04]  /*10e60*/  ISETP.NE.U32.AND P0, PT, R2, RZ, PT ;  /* 0x000000ff0200720c */ /* 0x000fc80003f05070 */
[----:B------:R-:W-:-:S13]  /*10e70*/  ISETP.NE.AND.EX P0, PT, R3, RZ, PT, P0 ;  /* 0x000000ff0300720c */ /* 0x000fda0003f05300 */
[----:B------:R-:W-:Y:S05]  /*10e80*/  @!P0 BRA `(.L_x_1728) ;  /* 0x0000000000448947 */ /* 0x000fea0003800000 */
[----:B------:R-:W4:Y:S01]  /*10e90*/  LDC R7, c[0x0][0x43c] ;  /* 0x00010f00ff077b82 */ /* 0x000f220000000800 */
[----:B------:R-:W-:Y:S01]  /*10ea0*/  ULDC.64 UR4, c[0x0][0x428] ;  /* 0x00010a0000047ab9 */ /* 0x000fe20000000a00 */
[----:B----4-:R-:W-:-:S13]  /*10eb0*/  ISETP.NE.AND P0, PT, R7, 0x1, PT ;  /* 0x000000010700780c */ /* 0x010fda0003f05270 */
[----:B--2---:R-:W2:Y:S02]  /*10ec0*/  @P0 LDC.64 R4, c[0x0][0x440] ;  /* 0x00011000ff040b82 */ /* 0x004ea40000000a00 */
        /* <DEDUP_REMOVED lines=13> */
.L_x_1728:
[----:B----4-:R-:W4:Y:S01]  /*10fa0*/  S2R R2, SR_TID.X ;  /* 0x0000000000027919 */ /* 0x010f220000002100 */
[----:B------:R-:W-:Y:S02]  /*10fb0*/  SHF.L.U32 R3, R19, 0x1f, RZ ;  /* 0x0000001f13037819 */ /* 0x000fe400000006ff */
[----:B----4-:R-:W-:Y:S01]  /*10fc0*/  LOP3.LUT R4, R2, 0x7f, RZ, 0xc0, !PT ;  /* 0x0000007f02047812 */ /* 0x010fe200078ec0ff */
[----:B------:R-:W-:-:S03]  /*10fd0*/  IMAD R2, R18, 0x8, R16 ;  /* 0x0000000812027824 */ /* 0x000fc600078e0210 */
[----:B------:R-:W-:Y:S01]  /*10fe0*/  ISETP.NE.AND P1, PT, R4, RZ, PT ;  /* 0x000000ff0400720c */ /* 0x000fe20003f25270 */
[----:B------:R-:W4:Y:S02]  /*10ff0*/  SYNCS.PHASECHK.TRANS64.TRYWAIT P0, [R2+URZ+0x13280], R3 ;  /* 0x01328003020075a7 */ /* 0x000f24000800017f */
[----:B----4-:R-:W-:Y:S10]  /*11000*/  @!P0 BRA `(.L_x_1729) ;  /* 0x0000003400b48947 */ /* 0x010ff40003800000 */
.L_x_1800:
[----:B------:R-:W-:Y:S05]  /*11010*/  @P1 BRA `(.L_x_1730) ;  /* 0x00000000001c1947 */ /* 0x000fea0003800000 */
[----:B------:R-:W0:Y:S01]  /*11020*/  S2R R4, SR_TID.X ;  /* 0x0000000000047919 */ /* 0x000e220000002100 */
[----:B--2---:R-:W-:-:S04]  /*11030*/  IMAD.MOV.U32 R5, RZ, RZ, 0x2800 ;  /* 0x00002800ff057424 */ /* 0x004fc800078e00ff */
[----:B------:R2:W-:Y:S01]  /*11040*/  SYNCS.ARRIVE.TRANS64 RZ, [R2+URZ+0x13270], R5 ;  /* 0x0132700502ff79a7 */ /* 0x0005e2000800003f */
[----:B0-----:R-:W-:-:S04]  /*11050*/  LOP3.LUT R4, R4, 0x1f, RZ, 0xc0, !PT ;  /* 0x0000001f04047812 */ /* 0x001fc800078ec0ff */
[----:B------:R-:W-:-:S13]  /*11060*/  ISETP.NE.AND P0, PT, R4, RZ, PT ;  /* 0x000000ff0400720c */ /* 0x000fda0003f05270 */
[----:B--2---:R-:W-:Y:S05]  /*11070*/  @!P0 BRA `(.L_x_1730) ;  /* 0x0000000000048947 */ /* 0x004fea0003800000 */
[----:B------:R-:W-:Y:S01]  /*11080*/  BPT.TRAP 0x1 ;  /* 0x000000040000795c */ /* 0x000fe20000300000 */
.L_x_1730:
[----:B------:R-:W-:Y:S01]  /*11090*/  IMAD R4, R18, 0x2800, R16 ;  /* 0x0000280012047824 */ /* 0x000fe200078e0210 */
[----:B------:R-:W-:Y:S01]  /*110a0*/  R2UR UR33, R2 ;  /* 0x00000000022172ca */ /* 0x000fe200000e0000 */
[----:B--2---:R-:W-:Y:S01]  /*110b0*/  IMAD.MOV.U32 R5, RZ, RZ, 0xa0 ;  /* 0x000000a0ff057424 */ /* 0x004fe200078e00ff */
        /* <DEDUP_REMOVED lines=12> */
[----:B------:R-:W0:Y:S02]  /*11180*/  SYNCS.PHASECHK.TRANS64.TRYWAIT P0, [R2+URZ+0x13240], R3 ;  /* 0x01324003020075a7 */ /* 0x000e24000800017f */
[----:B0-2---:R-:W-:Y:S05]  /*11190*/  @!P0 BRA `(.L_x_1731) ;  /* 0x0000003400648947 */ /* 0x005fea0003800000 */
.L_x_1801:
[----:B------:R-:W-:Y:S05]  /*111a0*/  @P1 BRA `(.L_x_1732) ;  /* 0x00000000001c1947 */ /* 0x000fea0003800000 */
[----:B------:R-:W2:Y:S01]  /*111b0*/  S2R R5, SR_TID.X ;  /* 0x0000000000057919 */ /* 0x000ea20000002100 */
[----:B0---4-:R-:W-:-:S04]  /*111c0*/  IMAD.MOV.U32 R3, RZ, RZ, 0x2800 ;  /* 0x00002800ff037424 */ /* 0x011fc800078e00ff */
[----:B------:R0:W-:Y:S01]  /*111d0*/  SYNCS.ARRIVE.TRANS64 RZ, [R2+URZ+0x13230], R3 ;  /* 0x0132300302ff79a7 */ /* 0x0001e2000800003f */
[----:B--2---:R-:W-:-:S04]  /*111e0*/  LOP3.LUT R5, R5, 0x1f, RZ, 0xc0, !PT ;  /* 0x0000001f05057812 */ /* 0x004fc800078ec0ff */
[----:B------:R-:W-:-:S13]  /*111f0*/  ISETP.NE.AND P0, PT, R5, RZ, PT ;  /* 0x000000ff0500720c */ /* 0x000fda0003f05270 */
[----:B0-----:R-:W-:Y:S05]  /*11200*/  @!P0 BRA `(.L_x_1732) ;  /* 0x0000000000048947 */ /* 0x001fea0003800000 */
[----:B------:R-:W-:Y:S01]  /*11210*/  BPT.TRAP 0x1 ;  /* 0x000000040000795c */ /* 0x000fe20000300000 */
.L_x_1732:
        /* <DEDUP_REMOVED lines=10> */
[----:B------:R-:W-:-:S03]  /*112c0*/  PLOP3.LUT P0, PT, PT, PT, PT, 0x80, 0x0 ;  /* 0x000000000000781c */ /* 0x000fc60003f0f070 */
[----:B------:R-:W-:Y:S01]  /*112d0*/  UIADD3 UR8, UR8, 0xe000, URZ ;  /* 0x0000e00008087890 */ /* 0x000fe2000fffe03f */
[----:B------:R-:W-:Y:S01]  /*112e0*/  P2R R27, PR, RZ, 0x1 ;  /* 0x00000001ff1b7803 */ /* 0x000fe20000000000 */
[----:B------:R-:W-:-:S09]  /*112f0*/  UIADD3 UR9, UR9, 0x13230, URZ ;  /* 0x0001323009097890 */ /* 0x000fd2000fffe03f */
[----:B------:R2:W-:Y:S02]  /*11300*/  UTMALDG.4D [UR8], [UR4], desc[UR6] ;  /* 0x00000608040075b4 */ /* 0x0005e40008019000 */
[----:B--2---:R-:W-:Y:S01]  /*11310*/  NOP ;  /* 0x0000000000007918 */ /* 0x004fe20000000000 */
.L_x_1726:
        /* <DEDUP_REMOVED lines=17> */
[----:B0---4-:R-:W-:Y:S01]  /*11430*/  MOV R2, 0x0 ;  /* 0x0000000000027802 */ /* 0x011fe20000000f00 */
[----:B------:R-:W-:Y:S01]  /*11440*/  ULDC.64 UR6, c[0x4][0x98] ;  /* 0x0100260000067ab9 */ /* 0x000fe20000000a00 */
[----:B------:R-:W-:Y:S01]  /*11450*/  ULDC.64 UR8, c[0x4][0xa0] ;  /* 0x0100280000087ab9 */ /* 0x000fe20000000a00 */
[----:B------:R-:W-:Y:S01]  /*11460*/  ULDC.64 UR4, c[0x4][0x28] ;  /* 0x01000a0000047ab9 */ /* 0x000fe20000000a00 */
[----:B------:R-:W-:Y:S02]  /*11470*/  IMAD.U32 R4, RZ, RZ, UR6 ;  /* 0x00000006ff047e24 */ /* 0x000fe4000f8e00ff */
[----:B------:R-:W0:Y:S01]  /*11480*/  LDC.64 R2, c[0x4][R2] ;  /* 0x0100000002027b82 */ /* 0x000e220000000a00 */
[----:B--2---:R-:W-:Y:S02]  /*11490*/  IMAD.U32 R5, RZ, RZ, UR7 ;  /* 0x00000007ff057e24 */ /* 0x004fe4000f8e00ff */
[----:B------:R-:W-:Y:S02]  /*114a0*/  IMAD.U32 R6, RZ, RZ, UR8 ;  /* 0x00000008ff067e24 */ /* 0x000fe4000f8e00ff */
[----:B------:R-:W-:-:S02]  /*114b0*/  IMAD.U32 R7, RZ, RZ, UR9 ;  /* 0x00000009ff077e24 */ /* 0x000fc4000f8e00ff */
[----:B-1----:R-:W-:Y:S02]  /*114c0*/  IMAD.U32 R10, RZ, RZ, UR4 ;  /* 0x00000004ff0a7e24 */ /* 0x002fe4000f8e00ff */
[----:B------:R-:W-:Y:S02]  /*114d0*/  IMAD.U32 R11, RZ, RZ, UR5 ;  /* 0x00000005ff0b7e24 */ /* 0x000fe4000f8e00ff */
[----:B------:R-:W-:Y:S02]  /*114e0*/  IMAD.MOV.U32 R8, RZ, RZ, 0x70 ;  /* 0x00000070ff087424 */ /* 0x000fe400078e00ff */
[----:B------:R-:W-:Y:S02]  /*114f0*/  IMAD.MOV.U32 R12, RZ, RZ, 0x1 ;  /* 0x00000001ff0c7424 */ /* 0x000fe400078e00ff */
[----:B------:R-:W-:-:S07]  /*11500*/  IMAD.MOV.U32 R13, RZ, RZ, RZ ;  /* 0x000000ffff0d7224 */ /* 0x000fce00078e00ff */
[----:B---3--:R-:W-:-:S07]  /*11510*/  LEPC R20, `(.L_x_1734) ;  /* 0x000000001014794e */ /* 0x008fce0000000000 */
[----:B0-----:R-:W-:Y:S05]  /*11520*/  CALL.ABS.NOINC R2 ;  /* 0x0000000002007343 */ /* 0x001fea0003c00000 */
.L_x_1734:
[----:B------:R-:W-:Y:S05]  /*11530*/  BSYNC B6 ;  /* 0x0000000000067941 */ /* 0x000fea0003800000 */
.L_x_1733:
[----:B------:R1:W5:Y:S01]  /*11540*/  LDL R21, [R1] ;  /* 0x0000000001157983 */ /* 0x0003620000100800 */
[----:B------:R-:W2:Y:S01]  /*11550*/  LDC R7, c[0x0][0x448] ;  /* 0x00011200ff077b82 */ /* 0x000ea20000000800 */
[----:B------:R-:W-:Y:S02]  /*11560*/  ULDC.64 UR6, c[0x0][0x2d8] ;  /* 0x0000b60000067ab9 */ /* 0x000fe40000000a00 */
[----:B------:R1:W5:Y:S01]  /*11570*/  LDL R9, [R1+0x8] ;  /* 0x0000080001097983 */ /* 0x0003620000100800 */
[----:B0---4-:R-:W3:Y:S01]  /*11580*/  S2R R2, SR_TID.X ;  /* 0x0000000000027919 */ /* 0x011ee20000002100 */
[----:B------:R-:W-:Y:S01]  /*11590*/  UMOV UR4, UR48 ;  /* 0x0000003000047c82 */ /* 0x000fe20008000000 */
[----:B------:R-:W-:Y:S01]  /*115a0*/  UMOV UR5, UR37 ;  /* 0x0000002500057c82 */ /* 0x000fe20008000000 */
[----:B------:R-:W-:Y:S01]  /*115b0*/  ULDC.64 UR8, c[0x0][0x2e0] ;  /* 0x0000b80000087ab9 */ /* 0x000fe20000000a00 */
[----:B------:R-:W-:Y:S01]  /*115c0*/  ULDC.64 UR10, c[0x0][0x280] ;  /* 0x0000a000000a7ab9 */ /* 0x000fe20000000a00 */
[----:B--2---:R-:W-:-:S13]  /*115d0*/  ISETP.NE.AND P1, PT, R7, 0x1, PT ;  /* 0x000000010700780c */ /* 0x004fda0003f25270 */
[----:B------:R-:W0:Y:S01]  /*115e0*/  @P1 LDC R3, c[0x0][0x44c] ;  /* 0x00011300ff031b82 */ /* 0x000e220000000800 */
[C---:B---3--:R-:W-:Y:S01]  /*115f0*/  LOP3.LUT R20, R2.reuse, 0x7f, RZ, 0xc0, !PT ;  /* 0x0000007f02147812 */ /* 0x048fe200078ec0ff */
[----:B------:R-:W-:-:S03]  /*11600*/  IMAD.SHL.U32 R2, R2, 0x20, RZ ;  /* 0x0000002002027824 */ /* 0x000fc600078e00ff */
[----:B------:R-:W-:-:S03]  /*11610*/  SHF.R.U32.HI R20, RZ, 0x2, R20 ;  /* 0x00000002ff147819 */ /* 0x000fc60000011614 */
[----:B------:R-:W2:Y:S01]  /*11620*/  @P1 LDC R5, c[0x0][0x450] ;  /* 0x00011400ff051b82 */ /* 0x000ea20000000800 */
[----:B------:R-:W-:Y:S01]  /*11630*/  LOP3.LUT R2, R20, 0x60, R2, 0xf8, !PT ;  /* 0x0000006014027812 */ /* 0x000fe200078ef802 */
[----:B------:R-:W-:-:S04]  /*11640*/  UIMAD.WIDE.U32 UR4, UR36, UR6, UR4 ;  /* 0x00000006240472a5 */ /* 0x000fc8000f8e0004 */
[----:B------:R-:W-:Y:S01]  /*11650*/  IMAD R6, R25, 0xc0, R2 ;  /* 0x000000c019067824 */ /* 0x000fe200078e0202 */
[----:B------:R-:W-:Y:S02]  /*11660*/  UIMAD UR6, UR46, UR8, URZ ;  /* 0x000000082e0672a4 */ /* 0x000fe4000f8e023f */
[----:B------:R-:W-:Y:S01]  /*11670*/  UIMAD UR5, UR36, UR7, UR5 ;  /* 0x00000007240572a4 */ /* 0x000fe2000f8e0205 */
[----:B0-----:R-:W-:Y:S01]  /*11680*/  @P1 IMAD.HI.U32 R0, R6, R3, RZ ;  /* 0x0000000306001227 */ /* 0x001fe200078e00ff */
[----:B------:R-:W-:-:S03]  /*11690*/  UIMAD UR6, UR45, UR9, UR6 ;  /* 0x000000092d0672a4 */ /* 0x000fc6000f8e0206 */
[----:B------:R-:W-:Y:S01]  /*116a0*/  IMAD.MOV.U32 R3, RZ, RZ, R6 ;  /* 0x000000ffff037224 */ /* 0x000fe200078e0006 */
[----:B------:R-:W-:Y:S01]  /*116b0*/  UIMAD.WIDE.U32 UR4, UR45, UR8, UR4 ;  /* 0x000000082d0472a5 */ /* 0x000fe2000f8e0004 */
[----:B--2---:R-:W-:-:S03]  /*116c0*/  @P1 SHF.R.U32.HI R3, RZ, R5, R0 ;  /* 0x00000005ff031219 */ /* 0x004fc60000011600 */
[----:B------:R-:W-:Y:S01]  /*116d0*/  UIADD3 UR5, UR5, UR6, URZ ;  /* 0x0000000605057290 */ /* 0x000fe2000fffe03f */
[----:B------:R-:W-:Y:S01]  /*116e0*/  ULDC.64 UR8, c[0x0][0x2c8] ;  /* 0x0000b20000087ab9 */ /* 0x000fe20000000a00 */
        /* <DEDUP_REMOVED lines=14> */
[----:B------:R-:W0:Y:S02]  /*117d0*/  @P1 LDC R2, c[0x0][0x44c] ;  /* 0x00011300ff021b82 */ /* 0x000e240000000800 */
[----:B------:R-:W-:-:S06]  /*117e0*/  IADD3.X R5, R3, UR11, R5, P0, !PT ;  /* 0x0000000b03057c10 */ /* 0x000fcc00087fe405 */
[----:B------:R-:W2:Y:S01]  /*117f0*/  @P1 LDC R3, c[0x0][0x450] ;  /* 0x00011400ff031b82 */ /* 0x000ea20000000800 */
[----:B------:R-:W-:Y:S01]  /*11800*/  VIADD R6, R6, 0x80 ;  /* 0x0000008006067836 */ /* 0x000fe20000000000 */
[----:B------:R-:W1:Y:S03]  /*11810*/  S2R R20, SR_TID.X ;  /* 0x0000000000147919 */ /* 0x000e660000002100 */
[----:B0-----:R-:W-:-:S04]  /*11820*/  @P1 IMAD.HI.U32 R8, R6, R2, RZ ;  /* 0x0000000206081227 */ /* 0x001fc800078e00ff */
[----:B------:R-:W-:Y:S01]  /*11830*/  IMAD.MOV.U32 R2, RZ, RZ, R6 ;  /* 0x000000ffff027224 */ /* 0x000fe200078e0006 */
[----:B--2---:R-:W-:-:S05]  /*11840*/  @P1 SHF.R.U32.HI R2, RZ, R3, R8 ;  /* 0x00000003ff021219 */ /* 0x004fca0000011608 */
[----:B------:R-:W-:-:S04]  /*11850*/  IMAD.MOV R3, RZ, RZ, -R2 ;  /* 0x000000ffff037224 */ /* 0x000fc800078e0a02 */
[----:B------:R-:W-:Y:S01]  /*11860*/  IMAD R6, R7, R3, R6 ;  /* 0x0000000307067224 */ /* 0x000fe200078e0206 */
[----:B------:R-:W-:-:S05]  /*11870*/  SHF.R.S32.HI R3, RZ, 0x1f, R2 ;  /* 0x0000001fff037819 */ /* 0x000fca0000011402 */
[----:B------:R-:W-:-:S04]  /*11880*/  IMAD R3, R3, UR6, RZ ;  /* 0x0000000603037c24 */ /* 0x000fc8000f8e02ff */
[C---:B------:R-:W-:Y:S02]  /*11890*/  IMAD R8, R2.reuse, UR7, R3 ;  /* 0x0000000702087c24 */ /* 0x040fe4000f8e0203 */
[----:B------:R-:W-:Y:S01]  /*118a0*/  IMAD.WIDE.U32 R2, R2, R4, UR4 ;  /* 0x0000000402027e25 */ /* 0x000fe2000f8e0004 */
[----:B------:R-:W-:Y:S01]  /*118b0*/  SHF.R.S32.HI R4, RZ, 0x1f, R6 ;  /* 0x0000001fff047819 */ /* 0x000fe20000011406 */
[----:B------:R-:W-:Y:S02]  /*118c0*/  ULDC UR4, c[0x0][0x2b8] ;  /* 0x0000ae0000047ab9 */ /* 0x000fe40000000800 */
[----:B------:R-:W-:Y:S02]  /*118d0*/  IMAD.IADD R3, R3, 0x1, R8 ;  /* 0x0000000103037824 */ /* 0x000fe400078e0208 */
[----:B------:R-:W-:Y:S02]  /*118e0*/  IMAD R4, R4, UR8, RZ ;  /* 0x0000000804047c24 */ /* 0x000fe4000f8e02ff */
[----:B------:R-:W-:-:S04]  /*118f0*/  IMAD.WIDE.U32 R2, R6, UR8, R2 ;  /* 0x0000000806027c25 */ /* 0x000fc8000f8e0002 */
[----:B-1----:R-:W-:Y:S02]  /*11900*/  IMAD.SHL.U32 R10, R20, 0x10, RZ ;  /* 0x00000010140a7824 */ /* 0x002fe400078e00ff */
[----:B------:R-:W-:Y:S01]  /*11910*/  IMAD R6, R6, UR9, R4 ;  /* 0x0000000906067c24 */ /* 0x000fe2000f8e0204 */
[----:B------:R-:W-:Y:S02]  /*11920*/  IADD3 R4, P0, R2, UR10, RZ ;  /* 0x0000000a02047c10 */ /* 0x000fe4000ff1e0ff */
[----:B------:R-:W-:Y:S02]  /*11930*/  LOP3.LUT R10, R10, 0x30, RZ, 0xc0, !PT ;  /* 0x000000300a0a7812 */ /* 0x000fe400078ec0ff */
[----:B------:R-:W-:Y:S02]  /*11940*/  IADD3.X R6, R3, UR11, R6, P0, !PT ;  /* 0x0000000b03067c10 */ /* 0x000fe400087fe406 */
[----:B------:R-:W-:Y:S01]  /*11950*/  ISETP.GE.AND P0, PT, R10, UR4, PT ;  /* 0x000000040a007c0c */ /* 0x000fe2000bf06270 */
[----:B------:R-:W-:Y:S01]  /*11960*/  UMOV UR4, 0xffffffff ;  /* 0xffffffff00047882 */ /* 0x000fe20000000000 */
[----:B------:R-:W-:-:S04]  /*11970*/  LOP3.LUT R20, R20, 0x7f, RZ, 0xc0, !PT ;  /* 0x0000007f14147812 */ /* 0x000fc800078ec0ff */
[----:B------:R-:W-:Y:S01]  /*11980*/  SHF.R.U32.HI R20, RZ, 0x2, R20 ;  /* 0x00000002ff147819 */ /* 0x000fe20000011614 */
[----:B------:R-:W-:Y:S06]  /*11990*/  BRA.DIV UR4, `(.L_x_1735) ;  /* 0x0000002e04787947 */ /* 0x000fec000b800000 */
[----:B------:R-:W0:Y:S01]  /*119a0*/  SHFL.IDX PT, R3, R0, RZ, 0x1c1f ;  /* 0x001c1fff00037589 */ /* 0x000e2200000e0000 */
[----:B-----5:R-:W-:Y:S02]  /*119b0*/  IMAD R7, R21, R7, RZ ;  /* 0x0000000715077224 */ /* 0x020fe400078e02ff */
[----:B------:R-:W-:Y:S01]  /*119c0*/  IMAD R25, R25, 0xc0, R20 ;  /* 0x000000c019197824 */ /* 0x000fe200078e0214 */
[----:B------:R-:W1:Y:S04]  /*119d0*/  SHFL.IDX PT, R2, R5, RZ, 0x1c1f ;  /* 0x001c1fff05027589 */ /* 0x000e6800000e0000 */
[----:B------:R-:W-:Y:S01]  /*119e0*/  ISETP.GE.AND P1, PT, R25, R7, PT ;  /* 0x000000071900720c */ /* 0x000fe20003f26270 */
[----:B------:R-:W2:-:S12]  /*119f0*/  SHFL.IDX PT, R14, R0, 0x1, 0x1c1f ;  /* 0x003c1f00000e7f89 */ /* 0x000e9800000e0000 */
[----:B0-----:R-:W-:-:S05]  /*11a00*/  @!P1 IADD3 R8, P2, R10, R3, RZ ;  /* 0x000000030a089210 */ /* 0x001fca0007f5e0ff */
[----:B-1----:R-:W-:Y:S02]  /*11a10*/  @!P1 IMAD.X R3, RZ, RZ, R2, P2 ;  /* 0x000000ffff039224 */ /* 0x002fe400010e0602 */
[----:B------:R-:W-:Y:S02]  /*11a20*/  @!P1 IMAD.MOV.U32 R2, RZ, RZ, R8 ;  /* 0x000000ffff029224 */ /* 0x000fe400078e0008 */
[----:B------:R-:W-:-:S03]  /*11a30*/  VIADD R8, R25, 0x20 ;  /* 0x0000002019087836 */ /* 0x000fc60000000000 */
[----:B------:R0:W-:Y:S02]  /*11a40*/  @!P1 LDGSTS.E.BYPASS.LTC128B.128 [R9+0xb000], desc[UR52][R2.64], !P0 ;  /* 0x0b00000002099fae */ /* 0x0001e4000c101d74 */
[----:B------:R-:W-:Y:S02]  /*11a50*/  ISETP.GE.AND P1, PT, R8, R7, PT ;  /* 0x000000070800720c */ /* 0x000fe40003f26270 */
[----:B0-----:R-:W0:Y:S11]  /*11a60*/  SHFL.IDX PT, R2, R5, 0x1, 0x1c1f ;  /* 0x003c1f0005027f89 */ /* 0x001e3600000e0000 */
[----:B--2---:R-:W-:-:S02]  /*11a70*/  @!P1 IADD3 R8, P2, R10, R14, RZ ;  /* 0x0000000e0a089210 */ /* 0x004fc40007f5e0ff */
[----:B------:R-:W1:Y:S03]  /*11a80*/  SHFL.IDX PT, R14, R0, 0x2, 0x1c1f ;  /* 0x005c1f00000e7f89 */ /* 0x000e6600000e0000 */
[----:B0-----:R-:W-:Y:S02]  /*11a90*/  @!P1 IMAD.X R3, RZ, RZ, R2, P2 ;  /* 0x000000ffff039224 */ /* 0x001fe400010e0602 */
[----:B------:R-:W-:Y:S02]  /*11aa0*/  @!P1 IMAD.MOV.U32 R2, RZ, RZ, R8 ;  /* 0x000000ffff029224 */ /* 0x000fe400078e0008 */
[----:B------:R-:W-:-:S03]  /*11ab0*/  VIADD R8, R25, 0x40 ;  /* 0x0000004019087836 */ /* 0x000fc60000000000 */
[----:B------:R0:W-:Y:S02]  /*11ac0*/  @!P1 LDGSTS.E.BYPASS.LTC128B.128 [R9+0xb800], desc[UR52][R2.64], !P0 ;  /* 0x0b80000002099fae */ /* 0x0001e4000c101d74 */
[----:B------:R-:W-:Y:S02]  /*11ad0*/  ISETP.GE.AND P1, PT, R8, R7, PT ;  /* 0x000000070800720c */ /* 0x000fe40003f26270 */
[----:B0-----:R-:W0:Y:S11]  /*11ae0*/  SHFL.IDX PT, R2, R5, 0x2, 0x1c1f ;  /* 0x005c1f0005027f89 */ /* 0x001e3600000e0000 */
[----:B-1----:R-:W-:Y:S01]  /*11af0*/  @!P1 IADD3 R8, P2, R10, R14, RZ ;  /* 0x0000000e0a089210 */ /* 0x002fe20007f5e0ff */
[----:B------:R-:W-:Y:S04]  /*11b00*/  SHFL.IDX PT, R5, R5, 0x3, 0x1c1f ;  /* 0x007c1f0005057f89 */ /* 0x000fe800000e0000 */
[----:B------:R-:W-:Y:S01]  /*11b10*/  SHFL.IDX PT, R14, R4, 0x1, 0x1c1f ;  /* 0x003c1f00040e7f89 */ /* 0x000fe200000e0000 */
[----:B0-----:R-:W-:-:S02]  /*11b20*/  @!P1 IMAD.X R3, RZ, RZ, R2, P2 ;  /* 0x000000ffff039224 */ /* 0x001fc400010e0602 */
[----:B------:R-:W-:Y:S02]  /*11b30*/  @!P1 IMAD.MOV.U32 R2, RZ, RZ, R8 ;  /* 0x000000ffff029224 */ /* 0x000fe400078e0008 */
[----:B------:R-:W-:-:S03]  /*11b40*/  VIADD R8, R25, 0x80 ;  /* 0x0000008019087836 */ /* 0x000fc60000000000 */
[----:B------:R0:W-:Y:S02]  /*11b50*/  @!P1 LDGSTS.E.BYPASS.LTC128B.128 [R9+0xc000], desc[UR52][R2.64], !P0 ;  /* 0x0c00000002099fae */ /* 0x0001e4000c101d74 */
[----:B------:R-:W-:Y:S01]  /*11b60*/  ISETP.GE.AND P2, PT, R8, R7, PT ;  /* 0x000000070800720c */ /* 0x000fe20003f46270 */
[----:B------:R-:W-:-:S05]  /*11b70*/  VIADD R8, R25, 0x60 ;  /* 0x0000006019087836 */ /* 0x000fca0000000000 */
[----:B------:R-:W-:Y:S02]  /*11b80*/  ISETP.GE.AND P1, PT, R8, R7, PT ;  /* 0x000000070800720c */ /* 0x000fe40003f26270 */
[----:B------:R-:W-:Y:S04]  /*11b90*/  SHFL.IDX PT, R8, R4, RZ, 0x1c1f ;  /* 0x001c1fff04087589 */ /* 0x000fe800000e0000 */
[----:B0-----:R-:W0:Y:S04]  /*11ba0*/  SHFL.IDX PT, R2, R0, 0x3, 0x1c1f ;  /* 0x007c1f0000027f89 */ /* 0x001e2800000e0000 */
[----:B------:R-:W1:Y:S04]  /*11bb0*/  SHFL.IDX PT, R0, R6, RZ, 0x1c1f ;  /* 0x001c1fff06007589 */ /* 0x000e6800000e0000 */
[----:B------:R-:W2:Y:S01]  /*11bc0*/  SHFL.IDX PT, R6, R6, 0x1, 0x1c1f ;  /* 0x003c1f0006067f89 */ /* 0x000ea200000e0000 */
[----:B0-----:R-:W-:-:S05]  /*11bd0*/  @!P1 IADD3 R2, P3, R10, R2, RZ ;  /* 0x000000020a029210 */ /* 0x001fca0007f7e0ff */
[----:B------:R-:W-:-:S05]  /*11be0*/  @!P1 IMAD.X R3, RZ, RZ, R5, P3 ;  /* 0x000000ffff039224 */ /* 0x000fca00018e0605 */
[----:B------:R0:W-:Y:S02]  /*11bf0*/  @!P1 LDGSTS.E.BYPASS.LTC128B.128 [R9+0xc800], desc[UR52][R2.64], !P0 ;  /* 0x0c80000002099fae */ /* 0x0001e4000c101d74 */
[----:B0-----:R-:W-:-:S05]  /*11c00*/  @!P2 IADD3 R2, P1, R10, R8, RZ ;  /* 0x000000080a02a210 */ /* 0x001fca0007f3e0ff */
[----:B-1----:R-:W-:-:S05]  /*11c10*/  @!P2 IMAD.X R3, RZ, RZ, R0, P1 ;  /* 0x000000ffff03a224 */ /* 0x002fca00008e0600 */
[----:B--2---:R0:W-:Y:S03]  /*11c20*/  @!P2 LDGSTS.E.BYPASS.LTC128B.128 [R9+0xd000], desc[UR52][R2.64], !P0 ;  /* 0x0d0000000209afae */ /* 0x0041e6000c101d74 */
.L_x_1814:
        /* <DEDUP_REMOVED lines=10> */
.L_x_1736:
        /* <DEDUP_REMOVED lines=21> */
.L_x_1815:
[----:B------:R-:W-:Y:S05]  /*11e20*/  BSYNC B0 ;  /* 0x0000000000007941 */ /* 0x000fea0003800000 */
.L_x_1737:
[----:B------:R-:W-:Y:S05]  /*11e30*/  @!P1 BRA `(.L_x_1739) ;  /* 0x0000000800e49947 */ /* 0x000fea0003800000 */
[----:B------:R-:W-:Y:S02]  /*11e40*/  IMAD.MOV.U32 R7, RZ, RZ, R18 ;  /* 0x000000ffff077224 */ /* 0x000fe400078e0012 */
[----:B------:R-:W-:-:S07]  /*11e50*/  IMAD.MOV.U32 R6, RZ, RZ, R19 ;  /* 0x000000ffff067224 */ /* 0x000fce00078e0013 */
.L_x_1759:
[----:B------:R-:W-:Y:S01]  /*11e60*/  ISETP.NE.AND P1, PT, R27, RZ, PT ;  /* 0x000000ff1b00720c */ /* 0x000fe20003f25270 */
        /* <DEDUP_REMOVED lines=31> */
.L_x_1742:
[----:B------:R-:W0:Y:S01]  /*12060*/  S2R R2, SR_TID.X ;  /* 0x0000000000027919 */ /* 0x000e220000002100 */
[----:B------:R-:W-:Y:S01]  /*12070*/  IMAD R9, R18, 0x8, R16 ;  /* 0x0000000812097824 */ /* 0x000fe200078e0210 */
[----:B------:R-:W-:Y:S01]  /*12080*/  BSSY B1, `(.L_x_1743) ;  /* 0x0000006000017945 */ /* 0x000fe20003800000 */
[----:B0-----:R-:W-:Y:S02]  /*12090*/  LOP3.LUT R3, R2, 0x7f, RZ, 0xc0, !PT ;  /* 0x0000007f02037812 */ /* 0x001fe400078ec0ff */
[----:B------:R-:W-:Y:S02]  /*120a0*/  SHF.L.U32 R2, R19, 0x1f, RZ ;  /* 0x0000001f13027819 */ /* 0x000fe400000006ff */
[----:B------:R-:W-:Y:S02]  /*120b0*/  ISETP.NE.AND P1, PT, R3, RZ, PT ;  /* 0x000000ff0300720c */ /* 0x000fe40003f25270 */
[----:B------:R-:W0:Y:S02]  /*120c0*/  SYNCS.PHASECHK.TRANS64.TRYWAIT P0, [R9+URZ+0x13280], R2 ;  /* 0x01328002090075a7 */ /* 0x000e24000800017f */
[----:B0-----:R-:W-:Y:S09]  /*120d0*/  @!P0 BRA `(.L_x_1744) ;  /* 0x0000002c00748947 */ /* 0x001ff20003800000 */
.L_x_1816:
[----:B------:R-:W-:Y:S05]  /*120e0*/  BSYNC B1 ;  /* 0x0000000000017941 */ /* 0x000fea0003800000 */
.L_x_1743:
[----:B------:R-:W-:Y:S04]  /*120f0*/  BSSY B1, `(.L_x_1745) ;  /* 0x0000009000017945 */ /* 0x000fe80003800000 */
[----:B------:R-:W-:Y:S05]  /*12100*/  @P1 BRA `(.L_x_1746) ;  /* 0x00000000001c1947 */ /* 0x000fea0003800000 */
[----:B------:R-:W2:Y:S01]  /*12110*/  S2R R3, SR_TID.X ;  /* 0x0000000000037919 */ /* 0x000ea20000002100 */
[----:B-1----:R-:W-:-:S04]  /*12120*/  IMAD.MOV.U32 R4, RZ, RZ, 0x2800 ;  /* 0x00002800ff047424 */ /* 0x002fc800078e00ff */
[----:B------:R3:W-:Y:S01]  /*12130*/  SYNCS.ARRIVE.TRANS64 RZ, [R9+URZ+0x13270], R4 ;  /* 0x0132700409ff79a7 */ /* 0x0007e2000800003f */
[----:B--2---:R-:W-:-:S04]  /*12140*/  LOP3.LUT R3, R3, 0x1f, RZ, 0xc0, !PT ;  /* 0x0000001f03037812 */ /* 0x004fc800078ec0ff */
[----:B------:R-:W-:-:S13]  /*12150*/  ISETP.NE.AND P0, PT, R3, RZ, PT ;  /* 0x000000ff0300720c */ /* 0x000fda0003f05270 */
[----:B---3--:R-:W-:Y:S05]  /*12160*/  @!P0 BRA `(.L_x_1746) ;  /* 0x0000000000048947 */ /* 0x008fea0003800000 */
[----:B------:R-:W-:Y:S01]  /*12170*/  BPT.TRAP 0x1 ;  /* 0x000000040000795c */ /* 0x000fe20000300000 */
.L_x_1746:
[----:B------:R-:W-:Y:S05]  /*12180*/  BSYNC B1 ;  /* 0x0000000000017941 */ /* 0x000fea0003800000 */
.L_x_1745:
[----:B-1----:R-:W-:Y:S01]  /*12190*/  IMAD.MOV.U32 R5, RZ, RZ, RZ ;  /* 0x000000ffff057224 */ /* 0x002fe200078e00ff */
[----:B------:R-:W-:Y:S01]  /*121a0*/  UIADD3 UR4, UP0, UR50, 0x470, URZ ;  /* 0x0000047032047890 */ /* 0x000fe2000ff1e03f */
[----:B------:R-:W-:Y:S01]  /*121b0*/  IMAD.MOV.U32 R3, RZ, RZ, 0xa0 ;  /* 0x000000a0ff037424 */ /* 0x000fe200078e00ff */
[----:B------:R-:W-:Y:S01]  /*121c0*/  PLOP3.LUT P0, PT, PT, PT, PT, 0x80, 0x0 ;  /* 0x000000000000781c */ /* 0x000fe20003f0f070 */
[----:B------:R-:W-:Y:S01]  /*121d0*/  IMAD R4, R18, 0x2800, R16 ;  /* 0x0000280012047824 */ /* 0x000fe200078e0210 */
[----:B------:R-:W-:Y:S01]  /*121e0*/  R2UR UR10, R5 ;  /* 0x00000000050a72ca */ /* 0x000fe200000e0000 */
[----:B------:R-:W-:Y:S01]  /*121f0*/  IMAD R8, R8, R3, UR40 ;  /* 0x0000002808087e24 */ /* 0x000fe2000f8e0203 */
[----:B------:R-:W-:Y:S01]  /*12200*/  UIADD3.X UR5, URZ, UR51, URZ, UP0, !UPT ;  /* 0x000000333f057290 */ /* 0x000fe200087fe43f */
[----:B------:R-:W-:Y:S01]  /*12210*/  VIADD R3, R9, 0x13270 ;  /* 0x0001327009037836 */ /* 0x000fe20000000000 */
[----:B------:R-:W-:Y:S01]  /*12220*/  UMOV UR6, 0x0 ;  /* 0x0000000000067882 */ /* 0x000fe20000000000 */
[----:B------:R-:W-:Y:S01]  /*12230*/  VIADD R10, R4, 0x6000 ;  /* 0x00006000040a7836 */ /* 0x000fe20000000000 */
[----:B------:R-:W-:-:S09]  /*12240*/  UMOV UR7, 0x14f00000 ;  /* 0x14f0000000077882 */ /* 0x000fd20000000000 */
.L_x_1747:
        /* <DEDUP_REMOVED lines=13> */
.L_x_1817:
[----:B------:R-:W-:Y:S05]  /*12320*/  BSYNC B1 ;  /* 0x0000000000017941 */ /* 0x000fea0003800000 */
.L_x_1748:
        /* <DEDUP_REMOVED lines=11> */
.L_x_1751:
[----:B------:R-:W-:Y:S05]  /*123e0*/  BSYNC B1 ;  /* 0x0000000000017941 */ /* 0x000fea0003800000 */
.L_x_1750:
        /* <DEDUP_REMOVED lines=8> */
.L_x_1752:
        /* <DEDUP_REMOVED lines=10> */
.L_x_1741:
[----:B------:R-:W-:Y:S05]  /*12510*/  BSYNC B0 ;  /* 0x0000000000007941 */ /* 0x000fea0003800000 */
.L_x_1740:
[----:B------:R-:W-:-:S06]  /*12520*/  UISETP.NE.AND UP0, UPT, UR39, 0x3, UPT ;  /* 0x000000032700788c */ /* 0x000fcc000bf05270 */
[----:B------:R-:W-:-:S13]  /*12530*/  PLOP3.LUT P0, PT, PT, PT, UP0, 0x80, 0x0 ;  /* 0x000000000000781c */ /* 0x000fda0003f0f008 */
[----:B------:R-:W-:Y:S05]  /*12540*/  @!P0 BRA `(.L_x_1753) ;  /* 0x0000000000048947 */ /* 0x000fea0003800000 */
[----:B------:R-:W-:Y:S01]  /*12550*/  BPT.TRAP 0x1 ;  /* 0x000000040000795c */ /* 0x000fe20000300000 */
.L_x_1753:
        /* <DEDUP_REMOVED lines=8> */
.L_x_1818:
[----:B------:R-:W-:Y:S05]  /*125e0*/  BSYNC B0 ;  /* 0x0000000000007941 */ /* 0x000fea0003800000 */
.L_x_1754:
[----:B------:R-:W-:Y:S05]  /*125f0*/  @!P1 BRA `(.L_x_1756) ;  /* 0x0000000000049947 */ /* 0x000fea0003800000 */
[----:B------:R-:W-:Y:S01]  /*12600*/  BPT.TRAP 0x1 ;  /* 0x000000040000795c */ /* 0x000fe20000300000 */
.L_x_1756:
[----:B0-----:R-:W-:Y:S01]  /*12610*/  SHF.L.U32 R2, R6, 0x1f, RZ ;  /* 0x0000001f06027819 */ /* 0x001fe200000006ff */
[----:B------:R-:W-:-:S03]  /*12620*/  IMAD R10, R7, 0x2800, RZ ;  /* 0x00002800070a7824 */ /* 0x000fc600078e02ff */
[----:B------:R-:W0:Y:S02]  /*12630*/  SYNCS.PHASECHK.TRANS64.TRYWAIT P0, [R3+URZ+0x13260], R2 ;  /* 0x01326002030075a7 */ /* 0x000e24000800017f */
[----:B0-----:R-:W-:Y:S05]  /*12640*/  @!P0 BRA `(.L_x_1757) ;  /* 0x0000002800548947 */ /* 0x001fea0003800000 */
.L_x_1819:
        /* <DEDUP_REMOVED lines=43> */
.L_x_1758:
        /* <DEDUP_REMOVED lines=13> */
.L_x_1739:
        /* <DEDUP_REMOVED lines=17> */
.L_x_1761:
[----:B------:R-:W-:Y:S05]  /*12ae0*/  BSYNC B0 ;  /* 0x0000000000007941 */ /* 0x000fea0003800000 */
.L_x_1760:
[----:B------:R-:W-:-:S06]  /*12af0*/  UISETP.NE.AND UP0, UPT, UR39, 0x3, UPT ;  /* 0x000000032700788c */ /* 0x000fcc000bf05270 */
[----:B------:R-:W-:-:S13]  /*12b00*/  PLOP3.LUT P1, PT, PT, PT, UP0, 0x80, 0x0 ;  /* 0x000000000000781c */ /* 0x000fda0003f2f008 */
[----:B------:R-:W-:Y:S05]  /*12b10*/  @!P1 BRA `(.L_x_1762) ;  /* 0x0000000000049947 */ /* 0x000fea0003800000 */
[----:B------:R-:W-:Y:S01]  /*12b20*/  BPT.TRAP 0x1 ;  /* 0x000000040000795c */ /* 0x000fe20000300000 */
.L_x_1762:
        /* <DEDUP_REMOVED lines=8> */
.L_x_1820:
[----:B------:R-:W-:Y:S05]  /*12bb0*/  BSYNC B0 ;  /* 0x0000000000007941 */ /* 0x000fea0003800000 */
.L_x_1763:
[----:B------:R-:W-:Y:S05]  /*12bc0*/  @!P2 BRA `(.L_x_1765) ;  /* 0x000000000004a947 */ /* 0x000fea0003800000 */
[----:B------:R-:W-:Y:S01]  /*12bd0*/  BPT.TRAP 0x1 ;  /* 0x000000040000795c */ /* 0x000fe20000300000 */
.L_x_1765:
[----:B------:R-:W-:Y:S01]  /*12be0*/  SHF.L.U32 R5, R19, 0x1f, RZ ;  /* 0x0000001f13057819 */ /* 0x000fe200000006ff */
[----:B0-----:R-:W-:-:S03]  /*12bf0*/  IMAD R3, R18, 0x2800, RZ ;  /* 0x0000280012037824 */ /* 0x001fc600078e02ff */
[----:B------:R-:W0:Y:S02]  /*12c00*/  SYNCS.PHASECHK.TRANS64.TRYWAIT P1, [R2+URZ+0x13260], R5 ;  /* 0x01326005020075a7 */ /* 0x000e24000802017f */
[----:B0-----:R-:W-:Y:S05]  /*12c10*/  @!P1 BRA `(.L_x_1766) ;  /* 0x0000002400089947 */ /* 0x001fea0003800000 */
.L_x_1821:
        /* <DEDUP_REMOVED lines=43> */
.L_x_1767:
        /* <DEDUP_REMOVED lines=10> */
.L_x_1716:
[----:B------:R-:W-:Y:S05]  /*12f70*/  BSYNC B7 ;  /* 0x0000000000077941 */ /* 0x000fea0003800000 */
.L_x_1714:
[----:B------:R-:W3:Y:S02]  /*12f80*/  LDL R0, [R1+0x10] ;  /* 0x0000100001007983 */ /* 0x000ee40000100800 */
[----:B---3--:R-:W-:-:S13]  /*12f90*/  ISETP.NE.AND P0, PT, R0, RZ, PT ;  /* 0x000000ff0000720c */ /* 0x008fda0003f05270 */
[----:B------:R-:W-:Y:S05]  /*12fa0*/  @!P0 BRA `(.L_x_1768) ;  /* 0x0000000000248947 */ /* 0x000fea0003800000 */
[----:B------:R-:W3:Y:S08]  /*12fb0*/  S2UR UR5, SR_CgaCtaId ;  /* 0x00000000000579c3 */ /* 0x000ef00000008800 */
[----:B------:R-:W-:Y:S06]  /*12fc0*/  BAR.SYNC.DEFER_BLOCKING 0x5, 0x200 ;  /* 0x0148000000007b1d */ /* 0x000fec0000010000 */
[----:B------:R-:W-:-:S02]  /*12fd0*/  UMOV UR4, 0x400 ;  /* 0x0000040000047882 */ /* 0x000fc40000000000 */
[----:B---3--:R-:W-:-:S06]  /*12fe0*/  ULEA UR4, UR5, UR4, 0x18 ;  /* 0x0000000405047291 */ /* 0x008fcc000f8ec03f */
[----:B------:R-:W-:-:S05]  /*12ff0*/  IMAD.U32 R16, RZ, RZ, UR4 ;  /* 0x00000004ff107e24 */ /* 0x000fca000f8e00ff */
[----:B------:R-:W3:Y:S02]  /*13000*/  LDS.128 R24, [R16+0x132d0] ;  /* 0x0132d00010187984 */ /* 0x000ee40000000c00 */
[----:B---3--:R-:W-:Y:S01]  /*13010*/  R2UR UR43, R27 ;  /* 0x000000001b2b72ca */ /* 0x008fe200000e0000 */
[----:B------:R-:W-:Y:S06]  /*13020*/  BAR.ARV 0x4, 0x200 ;  /* 0x0108000000007b1d */ /* 0x000fec0000002000 */
[----:B------:R-:W-:Y:S08]  /*13030*/  BRA `(.L_x_1769) ;  /* 0x0000000c00b07947 */ /* 0x000ff00003800000 */
.L_x_1768:
        /* <DEDUP_REMOVED lines=9> */
[----:B--2---:R-:W2:Y:S01]  /*130d0*/  @!P1 LDC.64 R4, c[0x0][0xc78] ;  /* 0x00031e00ff049b82 */ /* 0x004ea20000000a00 */
[----:B0-----:R-:W-:-:S05]  /*130e0*/  @!P1 IMAD.WIDE R2, R7, 0x4, R2 ;  /* 0x0000000407029825 */ /* 0x001fca00078e0202 */
[----:B------:R2:W3:Y:S02]  /*130f0*/  @!P1 LDG.E R0, desc[UR52][R2.64] ;  /* 0x0000003402009981 */ /* 0x0004e4000c1e1900 */
[----:B--2---:R-:W-:-:S04]  /*13100*/  @!P1 IMAD.WIDE R2, R7, 0x4, R4 ;  /* 0x0000000407029825 */ /* 0x004fc800078e0204 */
[----:B------:R-:W-:-:S06]  /*13110*/  IMAD.MOV.U32 R5, RZ, RZ, RZ ;  /* 0x000000ffff057224 */ /* 0x000fcc00078e00ff */
[----:B------:R-:W3:Y:S01]  /*13120*/  @!P1 LDG.E R5, desc[UR52][R2.64] ;  /* 0x0000003402059981 */ /* 0x000ee2000c1e1900 */
[C---:B------:R-:W-:Y:S02]  /*13130*/  ISETP.NE.AND P1, PT, R9.reuse, RZ, PT ;  /* 0x000000ff0900720c */ /* 0x040fe40003f25270 */
[C---:B------:R-:W-:Y:S02]  /*13140*/  ISETP.GE.U32.AND P2, PT, R9.reuse, 0x2, PT ;  /* 0x000000020900780c */ /* 0x040fe40003f46070 */
[C---:B------:R-:W-:Y:S02]  /*13150*/  ISETP.GE.U32.AND P3, PT, R9.reuse, 0x4, PT ;  /* 0x000000040900780c */ /* 0x040fe40003f66070 */
[C---:B------:R-:W-:Y:S02]  /*13160*/  ISETP.GE.U32.AND P4, PT, R9.reuse, 0x8, PT ;  /* 0x000000080900780c */ /* 0x040fe40003f86070 */
[----:B------:R-:W-:Y:S02]  /*13170*/  ISETP.GE.U32.AND P5, PT, R9, 0x10, PT ;  /* 0x000000100900780c */ /* 0x000fe40003fa6070 */
[----:B------:R-:W0:Y:S01]  /*13180*/  LDC R9, c[0x0][0xc38] ;  /* 0x00030e00ff097b82 */ /* 0x000e220000000800 */
[----:B---3--:R-:W-:-:S05]  /*13190*/  IMAD R4, R5, R0, RZ ;  /* 0x0000000005047224 */ /* 0x008fca00078e02ff */
        /* <DEDUP_REMOVED lines=17> */
[----:B------:R-:W0:Y:S02]  /*132b0*/  SHFL.IDX PT, R6, R2, 0x1f, 0x1f ;  /* 0x03e01f0002067f89 */ /* 0x000e2400000e0000 */
[----:B0-----:R-:W-:Y:S02]  /*132c0*/  IMAD R3, R6, R9, RZ ;  /* 0x0000000906037224 */ /* 0x001fe400078e02ff */
[----:B------:R-:W-:-:S02]  /*132d0*/  IMAD.MOV.U32 R6, RZ, RZ, RZ ;  /* 0x000000ffff067224 */ /* 0x000fc400078e00ff */
[----:B------:R-:W-:-:S05]  /*132e0*/  IMAD.IADD R8, R8, 0x1, R3 ;  /* 0x0000000108087824 */ /* 0x000fca00078e0203 */
[----:B------:R-:W-:-:S13]  /*132f0*/  ISETP.GT.AND P6, PT, R8, R7, PT ;  /* 0x000000070800720c */ /* 0x000fda0003fc4270 */
[----:B------:R-:W-:Y:S05]  /*13300*/  @P6 BRA `(.L_x_1770) ;  /* 0x0000000000986947 */ /* 0x000fea0003800000 */
.L_x_1772:
        /* <DEDUP_REMOVED lines=10> */
[----:B------:R-:W2:Y:S01]  /*133b0*/  @!P6 LDC.64 R4, c[0x0][0xc78] ;  /* 0x00031e00ff04eb82 */ /* 0x000ea20000000a00 */
[----:B0-----:R-:W-:-:S05]  /*133c0*/  @!P6 IMAD.WIDE R2, R9, 0x4, R2 ;  /* 0x000000040902e825 */ /* 0x001fca00078e0202 */
[----:B------:R2:W3:Y:S02]  /*133d0*/  @!P6 LDG.E R0, desc[UR52][R2.64] ;  /* 0x000000340200e981 */ /* 0x0004e4000c1e1900 */
[----:B--2---:R-:W-:-:S04]  /*133e0*/  @!P6 IMAD.WIDE R2, R9, 0x4, R4 ;  /* 0x000000040902e825 */ /* 0x004fc800078e0204 */
[----:B------:R-:W-:-:S06]  /*133f0*/  IMAD.MOV.U32 R5, RZ, RZ, RZ ;  /* 0x000000ffff057224 */ /* 0x000fcc00078e00ff */
[----:B------:R-:W3:Y:S02]  /*13400*/  @!P6 LDG.E R5, desc[UR52][R2.64] ;  /* 0x000000340205e981 */ /* 0x000ee4000c1e1900 */
[----:B---3--:R-:W-:-:S05]  /*13410*/  IMAD R13, R5, R0, RZ ;  /* 0x00000000050d7224 */ /* 0x008fca00078e02ff */
[----:B------:R-:W0:Y:S02]  /*13420*/  SHFL.UP PT, R4, R13, 0x1, RZ ;  /* 0x042000000d047989 */ /* 0x000e2400000e00ff */
[----:B0-----:R-:W-:-:S05]  /*13430*/  SEL R4, R4, RZ, P1 ;  /* 0x000000ff04047207 */ /* 0x001fca0000800000 */
[----:B------:R-:W-:-:S05]  /*13440*/  IMAD.IADD R4, R13, 0x1, R4 ;  /* 0x000000010d047824 */ /* 0x000fca00078e0204 */
[----:B------:R-:W0:Y:S02]  /*13450*/  SHFL.UP PT, R9, R4, 0x2, RZ ;  /* 0x0440000004097989 */ /* 0x000e2400000e00ff */
[----:B0-----:R-:W-:-:S05]  /*13460*/  SEL R9, R9, RZ, P2 ;  /* 0x000000ff09097207 */ /* 0x001fca0001000000 */
[----:B-1----:R-:W-:-:S05]  /*13470*/  IMAD.IADD R10, R4, 0x1, R9 ;  /* 0x00000001040a7824 */ /* 0x002fca00078e0209 */
        /* <DEDUP_REMOVED lines=15> */
.L_x_1770:
        /* <DEDUP_REMOVED lines=12> */
[----:B0-----:R-:W-:-:S05]  /*13630*/  IMAD.U32 R5, RZ, RZ, UR5 ;  /* 0x00000005ff057e24 */ /* 0x001fca000f8e00ff */
[----:B------:R4:W0:Y:S02]  /*13640*/  SHFL.IDX PT, R6, R2, R5, 0x1f ;  /* 0x00001f0502067589 */ /* 0x00082400000e0000 */
.L_x_1773:
[----:B--2---:R-:W-:Y:S01]  /*13650*/  ISETP.NE.AND P0, PT, R4, 0x1, PT ;  /* 0x000000010400780c */ /* 0x004fe20003f05270 */
[----:B0-----:R-:W-:Y:S01]  /*13660*/  IMAD R24, R6, R9, R3 ;  /* 0x0000000906187224 */ /* 0x001fe200078e0203 */
[----:B------:R-:W-:-:S03]  /*13670*/  UIADD3 UR43, UR4, UR43, URZ ;  /* 0x0000002b042b7290 */ /* 0x000fc6000fffe03f */
[----:B----4-:R-:W-:-:S08]  /*13680*/  IMAD.IADD R5, R7, 0x1, -R24 ;  /* 0x0000000107057824 */ /* 0x010fd000078e0a18 */
[----:B------:R-:W-:Y:S05]  /*13690*/  @!P0 BRA `(.L_x_1774) ;  /* 0x0000000000dc8947 */ /* 0x000fea0003800000 */
[----:B---3--:R-:W-:Y:S02]  /*136a0*/  IABS R6, R0 ;  /* 0x0000000000067213 */ /* 0x008fe40000000000 */
[----:B------:R-:W-:Y:S02]  /*136b0*/  IABS R7, R4 ;  /* 0x0000000400077213 */ /* 0x000fe40000000000 */
[----:B------:R-:W0:Y:S08]  /*136c0*/  I2F.RP R8, R6 ;  /* 0x0000000600087306 */ /* 0x000e300000209400 */
[----:B-1----:R-:W1:Y:S08]  /*136d0*/  I2F.RP R10, R7 ;  /* 0x00000007000a7306 */ /* 0x002e700000209400 */
[----:B0-----:R-:W0:Y:S08]  /*136e0*/  MUFU.RCP R8, R8 ;  /* 0x0000000800087308 */ /* 0x001e300000001000 */
[----:B-1----:R-:W-:Y:S01]  /*136f0*/  MUFU.RCP R10, R10 ;  /* 0x0000000a000a7308 */ /* 0x002fe20000001000 */
[----:B0-----:R-:W-:-:S07]  /*13700*/  VIADD R2, R8, 0xffffffe ;  /* 0x0ffffffe08027836 */ /* 0x001fce0000000000 */
        /* <DEDUP_REMOVED lines=48> */
.L_x_1774:
[----:B------:R-:W-:Y:S02]  /*13a10*/  ULDC.64 UR4, c[0x0][0xc90] ;  /* 0x0003240000047ab9 */ /* 0x000fe40000000a00 */
[----:B------:R-:W-:-:S06]  /*13a20*/  UIMAD.WIDE UR4, UR43, 0x4, UR4 ;  /* 0x000000042b0478a5 */ /* 0x000fcc000f8e0204 */
[----:B------:R-:W-:Y:S02]  /*13a30*/  IMAD.U32 R2, RZ, RZ, UR4 ;  /* 0x00000004ff027e24 */ /* 0x000fe4000f8e00ff */
[----:B------:R-:W-:-:S05]  /*13a40*/  IMAD.U32 R3, RZ, RZ, UR5 ;  /* 0x00000005ff037e24 */ /* 0x000fca000f8e00ff */
[----:B------:R0:W3:Y:S02]  /*13a50*/  LDG.E R6, desc[UR52][R2.64] ;  /* 0x0000003402067981 */ /* 0x0000e4000c1e1900 */
[----:B0-----:R-:W-:Y:S02]  /*13a60*/  IMAD.MOV.U32 R2, RZ, RZ, RZ ;  /* 0x000000ffff027224 */ /* 0x001fe400078e00ff */
[----:B---3--:R-:W-:-:S05]  /*13a70*/  IMAD R4, R0, R6, RZ ;  /* 0x0000000600047224 */ /* 0x008fca00078e02ff */
[----:B------:R-:W-:-:S04]  /*13a80*/  IABS R7, R4 ;  /* 0x0000000400077213 */ /* 0x000fc80000000000 */
[----:B------:R-:W0:Y:S08]  /*13a90*/  I2F.RP R8, R7 ;  /* 0x0000000700087306 */ /* 0x000e300000209400 */
[----:B0-----:R-:W1:Y:S02]  /*13aa0*/  MUFU.RCP R8, R8 ;  /* 0x0000000800087308 */ /* 0x001e640000001000 */
[----:B-1----:R-:W-:-:S06]  /*13ab0*/  VIADD R10, R8, 0xffffffe ;  /* 0x0ffffffe080a7836 */ /* 0x002fcc0000000000 */
        /* <DEDUP_REMOVED lines=51> */
.L_x_1775:
[----:B------:R-:W-:-:S05]  /*13df0*/  LOP3.LUT R3, RZ, R3, RZ, 0x33, !PT ;  /* 0x00000003ff037212 */ /* 0x000fca00078e33ff */
[----:B------:R-:W-:Y:S01]  /*13e00*/  IMAD.IADD R25, R0, 0x1, R3 ;  /* 0x0000000100197824 */ /* 0x000fe200078e0203 */
[----:B------:R-:W-:Y:S06]  /*13e10*/  BRA `(.L_x_1776) ;  /* 0x0000000000107947 */ /* 0x000fec0003800000 */
.L_x_1771:
[----:B------:R-:W-:Y:S01]  /*13e20*/  IMAD.MOV.U32 R24, RZ, RZ, R7 ;  /* 0x000000ffff187224 */ /* 0x000fe200078e0007 */
[----:B------:R-:W-:Y:S01]  /*13e30*/  ULDC UR43, c[0x0][0xc3c] ;  /* 0x00030f00002b7ab9 */ /* 0x000fe20000000800 */
[----:B------:R-:W-:Y:S02]  /*13e40*/  IMAD.MOV.U32 R25, RZ, RZ, RZ ;  /* 0x000000ffff197224 */ /* 0x000fe400078e00ff */
[----:B------:R-:W-:-:S07]  /*13e50*/  IMAD.MOV.U32 R26, RZ, RZ, RZ ;  /* 0x000000ffff1a7224 */ /* 0x000fce00078e00ff */
.L_x_1776:
        /* <DEDUP_REMOVED lines=10> */
.L_x_1769:
[----:B------:R-:W-:Y:S02]  /*13f00*/  ULDC UR4, c[0x0][0xc3c] ;  /* 0x00030f0000047ab9 */ /* 0x000fe40000000800 */
[----:B------:R-:W-:-:S06]  /*13f10*/  UISETP.GE.AND UP0, UPT, UR43, UR4, UPT ;  /* 0x000000042b00728c */ /* 0x000fcc000bf06270 */
[----:B------:R-:W-:-:S13]  /*13f20*/  PLOP3.LUT P0, PT, PT, PT, UP0, 0x80, 0x0 ;  /* 0x000000000000781c */ /* 0x000fda0003f0f008 */
[----:B------:R-:W-:Y:S05]  /*13f30*/  @!P0 BRA `(.L_x_1777) ;  /* 0xffffffbc00788947 */ /* 0x000fea000383ffff */
.L_x_1709:
[----:B01----:R-:W3:Y:S01]  /*13f40*/  LDL.LU R0, [R1+0xc] ;  /* 0x00000c0001007983 */ /* 0x003ee20000300800 */
[----:B------:R-:W-:Y:S01]  /*13f50*/  BSSY B0, `(.L_x_1778) ;  /* 0x000000b000007945 */ /* 0x000fe20003800000 */
[----:B--2---:R-:W0:Y:S01]  /*13f60*/  S2R R5, SR_CgaCtaId ;  /* 0x0000000000057919 */ /* 0x004e220000008800 */
        /* <DEDUP_REMOVED lines=9> */
.L_x_1822:
[----:B------:R-:W-:Y:S05]  /*14000*/  BSYNC B0 ;  /* 0x0000000000007941 */ /* 0x000fea0003800000 */
.L_x_1778:
[----:B------:R-:W-:-:S03]  /*14010*/  UMOV UR4, 0xffffffff ;  /* 0xffffffff00047882 */ /* 0x000fc60000000000 */
[----:B------:R-:W-:Y:S05]  /*14020*/  BRA.DIV UR4, `(.L_x_1780) ;  /* 0x00000012042c7947 */ /* 0x000fea000b800000 */
[----:B0-----:R-:W0:Y:S02]  /*14030*/  S2R R0, SR_TID.X ;  /* 0x0000000000007919 */ /* 0x001e240000002100 */
[----:B0-----:R-:W-:-:S04]  /*14040*/  SHF.R.U32.HI R0, RZ, 0x5, R0 ;  /* 0x00000005ff007819 */ /* 0x001fc80000011600 */
[----:B------:R-:W-:-:S05]  /*14050*/  LOP3.LUT R0, R0, 0x3, RZ, 0xc0, !PT ;  /* 0x0000000300007812 */ /* 0x000fca00078ec0ff */
[----:B------:R0:W1:Y:S02]  /*14060*/  SHFL.IDX PT, R14, R0, RZ, 0x1f ;  /* 0x00001fff000e7589 */ /* 0x00006400000e0000 */
.L_x_1825:
[----:B-1----:R-:W-:Y:S01]  /*14070*/  ISETP.NE.AND P0, PT, R14, RZ, PT ;  /* 0x000000ff0e00720c */ /* 0x002fe20003f05270 */
[----:B------:R-:W-:-:S12]  /*14080*/  BSSY B0, `(.L_x_1781) ;  /* 0x000002b000007945 */ /* 0x000fd80003800000 */
[----:B------:R-:W-:Y:S05]  /*14090*/  @P0 BRA `(.L_x_1782) ;  /* 0x0000000000a40947 */ /* 0x000fea0003800000 */
[----:B------:R-:W-:-:S03]  /*140a0*/  UMOV UR4, 0xffffffff ;  /* 0xffffffff00047882 */ /* 0x000fc60000000000 */
[----:B------:R-:W-:Y:S05]  /*140b0*/  BRA.DIV UR4, `(.L_x_1783) ;  /* 0x00000012043c7947 */ /* 0x000fea000b800000 */
[----:B------:R-:W-:-:S13]  /*140c0*/  ELECT P6, URZ, PT ;  /* 0x00000000003f782f */ /* 0x000fda00038c0000 */
.L_x_1828:
[----:B------:R-:W-:Y:S05]  /*140d0*/  @!P6 BRA `(.L_x_1782) ;  /* 0x000000000094e947 */ /* 0x000fea0003800000 */
[----:B------:R-:W-:-:S06]  /*140e0*/  ULOP3.LUT UR4, UR38, 0x2, URZ, 0xfc, !UPT ;  /* 0x0000000226047892 */ /* 0x000fcc000f8efc3f */
[----:B0-----:R-:W-:-:S05]  /*140f0*/  IMAD.U32 R0, RZ, RZ, UR4 ;  /* 0x00000004ff007e24 */ /* 0x001fca000f8e00ff */
[----:B------:R-:W-:-:S13]  /*14100*/  ISETP.NE.AND P0, PT, R0, 0x3, PT ;  /* 0x000000030000780c */ /* 0x000fda0003f05270 */
[----:B------:R-:W-:Y:S05]  /*14110*/  @!P0 BRA `(.L_x_1784) ;  /* 0x0000000000048947 */ /* 0x000fea0003800000 */
[----:B------:R-:W-:Y:S01]  /*14120*/  BPT.TRAP 0x1 ;  /* 0x000000040000795c */ /* 0x000fe20000300000 */
.L_x_1784:
        /* <DEDUP_REMOVED lines=12> */
.L_x_1829:
[----:B------:R-:W1:Y:S02]  /*141f0*/  SYNCS.PHASECHK.TRANS64.TRYWAIT P1, [R3+URZ], R0 ;  /* 0x00000000030075a7 */ /* 0x000e64000802017f */
[----:B-1----:R-:W-:Y:S05]  /*14200*/  @!P1 BRA `(.L_x_1786) ;  /* 0x00000010001c9947 */ /* 0x002fea0003800000 */
.L_x_1830:
[----:B------:R-:W-:Y:S05]  /*14210*/  @!P0 BRA `(.L_x_1787) ;  /* 0x0000000000048947 */ /* 0x000fea0003800000 */
[----:B------:R-:W-:Y:S01]  /*14220*/  BPT.TRAP 0x1 ;  /* 0x000000040000795c */ /* 0x000fe20000300000 */
.L_x_1787:
[----:B-1----:R-:W-:-:S04]  /*14230*/  IMAD R3, R18, 0x8, R7 ;  /* 0x0000000812037824 */ /* 0x002fc800078e0207 */
[----:B------:R-:W1:Y:S02]  /*14240*/  SYNCS.PHASECHK.TRANS64.TRYWAIT P1, [R3+URZ+0x13260], R4 ;  /* 0x01326004030075a7 */ /* 0x000e64000802017f */
[----:B-1----:R-:W-:Y:S05]  /*14250*/  @!P1 BRA `(.L_x_1788) ;  /* 0x00000010001c9947 */ /* 0x002fea0003800000 */
.L_x_1831:
[----:B------:R-:W-:Y:S05]  /*14260*/  @!P0 BRA `(.L_x_1789) ;  /* 0x0000000000048947 */ /* 0x000fea0003800000 */
[----:B------:R-:W-:Y:S01]  /*14270*/  BPT.TRAP 0x1 ;  /* 0x000000040000795c */ /* 0x000fe20000300000 */
.L_x_1789:
[----:B0-----:R-:W-:-:S04]  /*14280*/  IMAD R5, R6, 0x8, R7 ;  /* 0x0000000806057824 */ /* 0x001fc800078e0207 */
[----:B------:R-:W0:Y:S02]  /*14290*/  SYNCS.PHASECHK.TRANS64.TRYWAIT P1, [R5+URZ+0x13260], R0 ;  /* 0x01326000050075a7 */ /* 0x000e24000802017f */
[----:B0-----:R-:W-:Y:S05]  /*142a0*/  @!P1 BRA `(.L_x_1790) ;  /* 0x00000010001c9947 */ /* 0x001fea0003800000 */
.L_x_1832:
[----:B------:R-:W-:Y:S05]  /*142b0*/  @!P0 BRA `(.L_x_1791) ;  /* 0x0000000000048947 */ /* 0x000fea0003800000 */
[----:B------:R-:W-:Y:S01]  /*142c0*/  BPT.TRAP 0x1 ;  /* 0x000000040000795c */ /* 0x000fe20000300000 */
.L_x_1791:
[----:B------:R-:W2:Y:S02]  /*142d0*/  SYNCS.PHASECHK.TRANS64.TRYWAIT P0, [R3+URZ+0x13280], R4 ;  /* 0x01328004030075a7 */ /* 0x000ea4000800017f */
[----:B--2---:R-:W-:Y:S05]  /*142e0*/  @!P0 BRA `(.L_x_1792) ;  /* 0x0000001000208947 */ /* 0x004fea0003800000 */
.L_x_1793:
[----:B---3--:R3:W4:Y:S02]  /*142f0*/  SYNCS.PHASECHK.TRANS64.TRYWAIT P0, [R5+URZ+0x13280], R0 ;  /* 0x01328000050075a7 */ /* 0x008724000800017f */
[----:B----4-:R-:W-:Y:S05]  /*14300*/  @!P0 NANOSLEEP.SYNCS 0x989680 ;  /* 0x009896800000895d */ /* 0x010fea0003900000 */
[----:B------:R-:W4:Y:S02]  /*14310*/  @!P0 SYNCS.PHASECHK.TRANS64 P0, [R5+URZ+0x13280], R0 ;  /* 0x01328000050085a7 */ /* 0x000f24000800007f */
[----:B----4-:R-:W-:Y:S05]  /*14320*/  @!P0 BRA `(.L_x_1793) ;  /* 0xfffffffc00f08947 */ /* 0x010fea000383ffff */
.L_x_1782:
[----:B------:R-:W-:Y:S05]  /*14330*/  BSYNC B0 ;  /* 0x0000000000007941 */ /* 0x000fea0003800000 */
.L_x_1781:
[----:B------:R-:W-:Y:S05]  /*14340*/  EXIT ;  /* 0x000000000000794d */ /* 0x000fea0003800000 */
.L_x_1657:
[----:B0-----:R-:W-:-:S04]  /*14350*/  IMAD.U32 R3, RZ, RZ, UR45 ;  /* 0x0000002dff037e24 */ /* 0x001fc8000f8e00ff */
[----:B------:R0:W1:Y:S03]  /*14360*/  SYNCS.PHASECHK.TRANS64.TRYWAIT P0, [R3+URZ+0x13200], R2 ;  /* 0x01320002030075a7 */ /* 0x000066000800017f */
[----:B-1----:R-:W-:Y:S05]  /*14370*/  @!P0 NANOSLEEP.SYNCS 0x989680 ;  /* 0x009896800000895d */ /* 0x002fea0003900000 */
[----:B------:R-:W1:Y:S02]  /*14380*/  @!P0 SYNCS.PHASECHK.TRANS64 P0, [R3+URZ+0x13200], R2 ;  /* 0x01320002030085a7 */ /* 0x000e64000800007f */
[----:B-1----:R-:W-:Y:S05]  /*14390*/  @!P0 BRA `(.L_x_1657) ;  /* 0xfffffffc00ec8947 */ /* 0x002fea000383ffff */
[----:B------:R-:W-:Y:S05]  /*143a0*/  BRA `(.L_x_1794) ;  /* 0xfffffed800907947 */ /* 0x000fea000383ffff */
.L_x_1661:
[----:B-1----:R1:W2:Y:S02]  /*143b0*/  SYNCS.PHASECHK.TRANS64.TRYWAIT P0, [R4+URZ+0x13230], R3 ;  /* 0x01323003040075a7 */ /* 0x0022a4000800017f */
[----:B--2---:R-:W-:Y:S05]  /*143c0*/  @!P0 NANOSLEEP.SYNCS 0x989680 ;  /* 0x009896800000895d */ /* 0x004fea0003900000 */
[----:B------:R-:W2:Y:S02]  /*143d0*/  @!P0 SYNCS.PHASECHK.TRANS64 P0, [R4+URZ+0x13230], R3 ;  /* 0x01323003040085a7 */ /* 0x000ea4000800007f */
[----:B--2---:R-:W-:Y:S05]  /*143e0*/  @!P0 BRA `(.L_x_1661) ;  /* 0xfffffffc00f08947 */ /* 0x004fea000383ffff */
[----:B------:R-:W-:Y:S05]  /*143f0*/  BRA `(.L_x_1660) ;  /* 0xfffffed800ac7947 */ /* 0x000fea000383ffff */
.L_x_1666:
[----:B-1----:R-:W-:-:S04]  /*14400*/  IMAD.U32 R7, RZ, RZ, UR22 ;  /* 0x00000016ff077e24 */ /* 0x002fc8000f8e00ff */
[----:B------:R1:W2:Y:S03]  /*14410*/  SYNCS.PHASECHK.TRANS64.TRYWAIT P3, [R7+URZ+0x13230], R6 ;  /* 0x01323006070075a7 */ /* 0x0002a6000806017f */
[----:B--2---:R-:W-:Y:S05]  /*14420*/  @!P3 NANOSLEEP.SYNCS 0x989680 ;  /* 0x009896800000b95d */ /* 0x004fea0003900000 */
[----:B------:R-:W2:Y:S02]  /*14430*/  @!P3 SYNCS.PHASECHK.TRANS64 P3, [R7+URZ+0x13230], R6 ;  /* 0x013230060700b5a7 */ /* 0x000ea4000806007f */
[----:B--2---:R-:W-:Y:S05]  /*14440*/  @!P3 BRA `(.L_x_1666) ;  /* 0xfffffffc00ecb947 */ /* 0x004fea000383ffff */
[----:B------:R-:W-:Y:S05]  /*14450*/  BRA `(.L_x_1665) ;  /* 0xffffff0c00d87947 */ /* 0x000fea000383ffff */
.L_x_1670:
[----:B-1----:R-:W-:-:S04]  /*14460*/  IMAD.U32 R7, RZ, RZ, UR11 ;  /* 0x0000000bff077e24 */ /* 0x002fc8000f8e00ff */
[----:B------:R1:W2:Y:S03]  /*14470*/  SYNCS.PHASECHK.TRANS64.TRYWAIT P3, [R7+URZ+0x13250], R6 ;  /* 0x01325006070075a7 */ /* 0x0002a6000806017f */
[----:B--2---:R-:W-:Y:S05]  /*14480*/  @!P3 NANOSLEEP.SYNCS 0x989680 ;  /* 0x009896800000b95d */ /* 0x004fea0003900000 */
[----:B------:R-:W2:Y:S02]  /*14490*/  @!P3 SYNCS.PHASECHK.TRANS64 P3, [R7+URZ+0x13250], R6 ;  /* 0x013250060700b5a7 */ /* 0x000ea4000806007f */
[----:B--2---:R-:W-:Y:S05]  /*144a0*/  @!P3 BRA `(.L_x_1670) ;  /* 0xfffffffc00ecb947 */ /* 0x004fea000383ffff */
[----:B------:R-:W-:Y:S05]  /*144b0*/  BRA `(.L_x_1669) ;  /* 0xffffff1000e47947 */ /* 0x000fea000383ffff */
.L_x_1677:
[----:B-1----:R-:W-:-:S04]  /*144c0*/  IMAD.U32 R3, RZ, RZ, UR6 ;  /* 0x00000006ff037e24 */ /* 0x002fc8000f8e00ff */
[----:B------:R1:W2:Y:S03]  /*144d0*/  SYNCS.PHASECHK.TRANS64.TRYWAIT P2, [R3+URZ+0x13230], R2 ;  /* 0x01323002030075a7 */ /* 0x0002a6000804017f */
[----:B--2---:R-:W-:Y:S05]  /*144e0*/  @!P2 NANOSLEEP.SYNCS 0x989680 ;  /* 0x009896800000a95d */ /* 0x004fea0003900000 */
[----:B------:R-:W2:Y:S02]  /*144f0*/  @!P2 SYNCS.PHASECHK.TRANS64 P2, [R3+URZ+0x13230], R2 ;  /* 0x013230020300a5a7 */ /* 0x000ea4000804007f */
[----:B--2---:R-:W-:Y:S05]  /*14500*/  @!P2 BRA `(.L_x_1677) ;  /* 0xfffffffc00eca947 */ /* 0x004fea000383ffff */
[----:B------:R-:W-:Y:S05]  /*14510*/  BRA `(.L_x_1676) ;  /* 0xffffff4400b07947 */ /* 0x000fea000383ffff */
.L_x_1681:
[----:B-1----:R-:W-:-:S04]  /*14520*/  IMAD.U32 R3, RZ, RZ, UR11 ;  /* 0x0000000bff037e24 */ /* 0x002fc8000f8e00ff */
[----:B------:R1:W2:Y:S03]  /*14530*/  SYNCS.PHASECHK.TRANS64.TRYWAIT P2, [R3+URZ+0x13250], R2 ;  /* 0x01325002030075a7 */ /* 0x0002a6000804017f */
[----:B--2---:R-:W-:Y:S05]  /*14540*/  @!P2 NANOSLEEP.SYNCS 0x989680 ;  /* 0x009896800000a95d */ /* 0x004fea0003900000 */
[----:B------:R-:W2:Y:S02]  /*14550*/  @!P2 SYNCS.PHASECHK.TRANS64 P2, [R3+URZ+0x13250], R2 ;  /* 0x013250020300a5a7 */ /* 0x000ea4000804007f */
[----:B--2---:R-:W-:Y:S05]  /*14560*/  @!P2 BRA `(.L_x_1681) ;  /* 0xfffffffc00eca947 */ /* 0x004fea000383ffff */
[----:B------:R-:W-:Y:S05]  /*14570*/  BRA `(.L_x_1680) ;  /* 0xffffff4800bc7947 */ /* 0x000fea000383ffff */
.L_x_1687:
[----:B-1----:R-:W-:-:S04]  /*14580*/  IMAD.U32 R7, RZ, RZ, UR5 ;  /* 0x00000005ff077e24 */ /* 0x002fc8000f8e00ff */
[----:B------:R1:W2:Y:S03]  /*14590*/  SYNCS.PHASECHK.TRANS64.TRYWAIT P0, [R7+URZ+0x13250], R0 ;  /* 0x01325000070075a7 */ /* 0x0002a6000800017f */
[----:B--2---:R-:W-:Y:S05]  /*145a0*/  @!P0 NANOSLEEP.SYNCS 0x989680 ;  /* 0x009896800000895d */ /* 0x004fea0003900000 */
[----:B------:R-:W2:Y:S02]  /*145b0*/  @!P0 SYNCS.PHASECHK.TRANS64 P0, [R7+URZ+0x13250], R0 ;  /* 0x01325000070085a7 */ /* 0x000ea4000800007f */
[----:B--2---:R-:W-:Y:S05]  /*145c0*/  @!P0 BRA `(.L_x_1687) ;  /* 0xfffffffc00ec8947 */ /* 0x004fea000383ffff */
[----:B------:R-:W-:Y:S05]  /*145d0*/  BRA `(.L_x_1686) ;  /* 0xffffff70007c7947 */ /* 0x000fea000383ffff */
.L_x_1725:
[----:B------:R-:W-:Y:S02]  /*145e0*/  IMAD.MOV.U32 R13, RZ, RZ, R20 ;  /* 0x000000ffff0d7224 */ /* 0x000fe400078e0014 */
[----:B------:R-:W-:Y:S02]  /*145f0*/  IMAD.MOV.U32 R12, RZ, RZ, RZ ;  /* 0x000000ffff0c7224 */ /* 0x000fe400078e00ff */
[----:B------:R-:W-:Y:S02]  /*14600*/  IMAD.MOV.U32 R11, RZ, RZ, 0x1f ;  /* 0x0000001fff0b7424 */ /* 0x000fe400078e00ff */
[----:B------:R-:W-:-:S07]  /*14610*/  IMAD.MOV.U32 R15, RZ, RZ, -0x1 ;  /* 0xffffffffff0f7424 */ /* 0x000fce00078e00ff */
[----:B012---:R-:W-:Y:S05]  /*14620*/  WARPSYNC.COLLECTIVE R15, `(.L_x_1795) ;  /* 0x000000000f087348 */ /* 0x007fea0003c00000 */
[----:B------:R3:W4:Y:S02]  /*14630*/  SHFL.IDX P6, R14, R13, R12, R11 ;  /* 0x0000000c0d0e7389 */ /* 0x00072400000c000b */
[----:B01234-:R-:W-:Y:S01]  /*14640*/  ENDCOLLECTIVE ;  /* 0x000000000000791b */ /* 0x01ffe20003800000 */
.L_x_1795:
[----:B------:R-:W-:Y:S05]  /*14650*/  BRA `(.L_x_1796) ;  /* 0xffffffc400d87947 */ /* 0x000fea000383ffff */
.L_x_1727:
[----:B------:R-:W-:Y:S01]  /*14660*/  BSSY B0, `(.L_x_1797) ;  /* 0x0000006000007945 */ /* 0x000fe20003800000 */
[----:B------:R-:W-:-:S07]  /*14670*/  IMAD.MOV.U32 R15, RZ, RZ, -0x1 ;  /* 0xffffffffff0f7424 */ /* 0x000fce00078e00ff */
[----:B0123--:R-:W-:Y:S05]  /*14680*/  WARPSYNC.COLLECTIVE R15, `(.L_x_1798) ;  /* 0x000000000f0c7348 */ /* 0x00ffea0003c00000 */
[----:B------:R-:W-:Y:S02]  /*14690*/  ELECT P6, UR62, PT ;  /* 0x00000000003e782f */ /* 0x000fe400038c0000 */
[----:B------:R-:W-:Y:S01]  /*146a0*/  MOV R14, UR62 ;  /* 0x0000003e000e7c02 */ /* 0x000fe20008000f00 */
[----:B0123--:R-:W-:Y:S10]  /*146b0*/  ENDCOLLECTIVE ;  /* 0x000000000000791b */ /* 0x00fff40003800000 */
.L_x_1798:
[----:B------:R-:W-:Y:S05]  /*146c0*/  BSYNC B0 ;  /* 0x0000000000007941 */ /* 0x000fea0003800000 */
.L_x_1797:
[----:B------:R-:W-:Y:S05]  /*146d0*/  BRA `(.L_x_1799) ;  /* 0xffffffc400dc7947 */ /* 0x000fea000383ffff */
.L_x_1729:
[----:B----4-:R4:W0:Y:S02]  /*146e0*/  SYNCS.PHASECHK.TRANS64.TRYWAIT P0, [R2+URZ+0x13280], R3 ;  /* 0x01328003020075a7 */ /* 0x010824000800017f */
[----:B0-----:R-:W-:Y:S05]  /*146f0*/  @!P0 NANOSLEEP.SYNCS 0x989680 ;  /* 0x009896800000895d */ /* 0x001fea0003900000 */
[----:B------:R-:W0:Y:S02]  /*14700*/  @!P0 SYNCS.PHASECHK.TRANS64 P0, [R2+URZ+0x13280], R3 ;  /* 0x01328003020085a7 */ /* 0x000e24000800007f */
[----:B0-----:R-:W-:Y:S05]  /*14710*/  @!P0 BRA `(.L_x_1729) ;  /* 0xfffffffc00f08947 */ /* 0x001fea000383ffff */
[----:B------:R-:W-:Y:S05]  /*14720*/  BRA `(.L_x_1800) ;  /* 0xffffffc800387947 */ /* 0x000fea000383ffff */
.L_x_1731:
[----:B0-----:R0:W2:Y:S02]  /*14730*/  SYNCS.PHASECHK.TRANS64.TRYWAIT P0, [R2+URZ+0x13240], R3 ;  /* 0x01324003020075a7 */ /* 0x0010a4000800017f */
[----:B--2---:R-:W-:Y:S05]  /*14740*/  @!P0 NANOSLEEP.SYNCS 0x989680 ;  /* 0x009896800000895d */ /* 0x004fea0003900000 */
[----:B------:R-:W2:Y:S02]  /*14750*/  @!P0 SYNCS.PHASECHK.TRANS64 P0, [R2+URZ+0x13240], R3 ;  /* 0x01324003020085a7 */ /* 0x000ea4000800007f */
[----:B--2---:R-:W-:Y:S05]  /*14760*/  @!P0 BRA `(.L_x_1731) ;  /* 0xfffffffc00f08947 */ /* 0x004fea000383ffff */
[----:B------:R-:W-:Y:S05]  /*14770*/  BRA `(.L_x_1801) ;  /* 0xffffffc800887947 */ /* 0x000fea000383ffff */
.L_x_1735:
[----:B------:R-:W-:Y:S02]  /*14780*/  IMAD.MOV.U32 R13, RZ, RZ, R5 ;  /* 0x000000ffff0d7224 */ /* 0x000fe400078e0005 */
        /* <DEDUP_REMOVED lines=8> */
.L_x_1802:
[----:B------:R-:W-:Y:S01]  /*14810*/  ISETP.GE.AND P1, PT, R25, R7, PT ;  /* 0x000000071900720c */ /* 0x000fe20003f26270 */
[----:B------:R-:W-:Y:S02]  /*14820*/  IMAD.MOV.U32 R13, RZ, RZ, R0 ;  /* 0x000000ffff0d7224 */ /* 0x000fe400078e0000 */
[----:B------:R-:W-:-:S10]  /*14830*/  IMAD.MOV.U32 R2, RZ, RZ, R14 ;  /* 0x000000ffff027224 */ /* 0x000fd400078e000e */
[----:B------:R-:W-:Y:S05]  /*14840*/  WARPSYNC.COLLECTIVE R15, `(.L_x_1803) ;  /* 0x000000000f087348 */ /* 0x000fea0003c00000 */
[----:B------:R0:W1:Y:S02]  /*14850*/  SHFL.IDX P6, R14, R13, R12, R11 ;  /* 0x0000000c0d0e7389 */ /* 0x00006400000c000b */
[----:B01----:R-:W-:Y:S01]  /*14860*/  ENDCOLLECTIVE ;  /* 0x000000000000791b */ /* 0x003fe20003800000 */
.L_x_1803:
[----:B------:R-:W-:Y:S02]  /*14870*/  IMAD.MOV.U32 R13, RZ, RZ, R5 ;  /* 0x000000ffff0d7224 */ /* 0x000fe400078e0005 */
[----:B------:R-:W-:Y:S02]  /*14880*/  IMAD.MOV.U32 R12, RZ, RZ, 0x1 ;  /* 0x00000001ff0c7424 */ /* 0x000fe400078e00ff */
[----:B------:R-:W-:-:S07]  /*14890*/  IMAD.MOV.U32 R3, RZ, RZ, R14 ;  /* 0x000000ffff037224 */ /* 0x000fce00078e000e */
[----:B------:R-:W-:Y:S05]  /*148a0*/  WARPSYNC.COLLECTIVE R15, `(.L_x_1804) ;  /* 0x000000000f087348 */ /* 0x000fea0003c00000 */
[----:B------:R0:W1:Y:S02]  /*148b0*/  SHFL.IDX P6, R14, R13, R12, R11 ;  /* 0x0000000c0d0e7389 */ /* 0x00006400000c000b */
[----:B01----:R-:W-:Y:S01]  /*148c0*/  ENDCOLLECTIVE ;  /* 0x000000000000791b */ /* 0x003fe20003800000 */
.L_x_1804:
[----:B------:R-:W-:-:S05]  /*148d0*/  @!P1 IADD3 R8, P2, R10, R3, RZ ;  /* 0x000000030a089210 */ /* 0x000fca0007f5e0ff */
[----:B------:R-:W-:Y:S02]  /*148e0*/  @!P1 IMAD.X R3, RZ, RZ, R2, P2 ;  /* 0x000000ffff039224 */ /* 0x000fe400010e0602 */
        /* <DEDUP_REMOVED lines=8> */
[----:B0-----:R-:W-:-:S12]  /*14970*/  IMAD.MOV.U32 R2, RZ, RZ, R14 ;  /* 0x000000ffff027224 */ /* 0x001fd800078e000e */
[----:B------:R-:W-:Y:S05]  /*14980*/  WARPSYNC.COLLECTIVE R15, `(.L_x_1805) ;  /* 0x000000000f087348 */ /* 0x000fea0003c00000 */
[----:B------:R0:W1:Y:S02]  /*14990*/  SHFL.IDX P6, R14, R13, R12, R11 ;  /* 0x0000000c0d0e7389 */ /* 0x00006400000c000b */
[----:B01----:R-:W-:Y:S01]  /*149a0*/  ENDCOLLECTIVE ;  /* 0x000000000000791b */ /* 0x003fe20003800000 */
.L_x_1805:
[----:B------:R-:W-:Y:S02]  /*149b0*/  IMAD.MOV.U32 R13, RZ, RZ, R5 ;  /* 0x000000ffff0d7224 */ /* 0x000fe400078e0005 */
[----:B------:R-:W-:Y:S01]  /*149c0*/  IMAD.MOV.U32 R12, RZ, RZ, 0x2 ;  /* 0x00000002ff0c7424 */ /* 0x000fe200078e00ff */
[----:B------:R-:W-:-:S13]  /*149d0*/  @!P1 IADD3 R8, P2, R10, R14, RZ ;  /* 0x0000000e0a089210 */ /* 0x000fda0007f5e0ff */
[----:B------:R-:W-:Y:S05]  /*149e0*/  WARPSYNC.COLLECTIVE R15, `(.L_x_1806) ;  /* 0x000000000f087348 */ /* 0x000fea0003c00000 */
[----:B------:R0:W1:Y:S02]  /*149f0*/  SHFL.IDX P6, R14, R13, R12, R11 ;  /* 0x0000000c0d0e7389 */ /* 0x00006400000c000b */
[----:B01----:R-:W-:Y:S01]  /*14a00*/  ENDCOLLECTIVE ;  /* 0x000000000000791b */ /* 0x003fe20003800000 */
.L_x_1806:
[----:B------:R-:W-:Y:S02]  /*14a10*/  @!P1 IMAD.X R3, RZ, RZ, R2, P2 ;  /* 0x000000ffff039224 */ /* 0x000fe400010e0602 */
[----:B------:R-:W-:Y:S02]  /*14a20*/  @!P1 IMAD.MOV.U32 R2, RZ, RZ, R8 ;  /* 0x000000ffff029224 */ /* 0x000fe400078e0008 */
[----:B------:R-:W-:-:S03]  /*14a30*/  VIADD R8, R25, 0x40 ;  /* 0x0000004019087836 */ /* 0x000fc60000000000 */
[----:B------:R-:W-:Y:S01]  /*14a40*/  @!PT LDS RZ, [RZ] ;  /* 0x00000000fffff984 */ /* 0x000fe20000000800 */
[----:B------:R-:W-:Y:S01]  /*14a50*/  @!PT LDS RZ, [RZ] ;  /* 0x00000000fffff984 */ /* 0x000fe20000000800 */
[----:B------:R-:W-:Y:S01]  /*14a60*/  @!PT LDS RZ, [RZ] ;  /* 0x00000000fffff984 */ /* 0x000fe20000000800 */
[----:B------:R0:W-:Y:S02]  /*14a70*/  @!P1 LDGSTS.E.BYPASS.LTC128B.128 [R9+0xb800], desc[UR52][R2.64], !P0 ;  /* 0x0b80000002099fae */ /* 0x0001e4000c101d74 */
[----:B------:R-:W-:Y:S01]  /*14a80*/  ISETP.GE.AND P1, PT, R8, R7, PT ;  /* 0x000000070800720c */ /* 0x000fe20003f26270 */
[----:B------:R-:W-:Y:S02]  /*14a90*/  IMAD.MOV.U32 R13, RZ, RZ, R0 ;  /* 0x000000ffff0d7224 */ /* 0x000fe400078e0000 */
[----:B0-----:R-:W-:-:S10]  /*14aa0*/  IMAD.MOV.U32 R2, RZ, RZ, R14 ;  /* 0x000000ffff027224 */ /* 0x001fd400078e000e */
[----:B------:R-:W-:Y:S05]  /*14ab0*/  WARPSYNC.COLLECTIVE R15, `(.L_x_1807) ;  /* 0x000000000f087348 */ /* 0x000fea0003c00000 */
[----:B------:R0:W1:Y:S02]  /*14ac0*/  SHFL.IDX P6, R14, R13, R12, R11 ;  /* 0x0000000c0d0e7389 */ /* 0x00006400000c000b */
[----:B01----:R-:W-:Y:S01]  /*14ad0*/  ENDCOLLECTIVE ;  /* 0x000000000000791b */ /* 0x003fe20003800000 */
.L_x_1807:
[----:B------:R-:W-:Y:S02]  /*14ae0*/  IMAD.MOV.U32 R13, RZ, RZ, R5 ;  /* 0x000000ffff0d7224 */ /* 0x000fe400078e0005 */
[----:B------:R-:W-:Y:S01]  /*14af0*/  IMAD.MOV.U32 R12, RZ, RZ, 0x3 ;  /* 0x00000003ff0c7424 */ /* 0x000fe200078e00ff */
[----:B------:R-:W-:-:S13]  /*14b00*/  @!P1 IADD3 R8, P2, R10, R14, RZ ;  /* 0x0000000e0a089210 */ /* 0x000fda0007f5e0ff */
[----:B------:R-:W-:Y:S05]  /*14b10*/  WARPSYNC.COLLECTIVE R15, `(.L_x_1808) ;  /* 0x000000000f087348 */ /* 0x000fea0003c00000 */
[----:B------:R0:W1:Y:S02]  /*14b20*/  SHFL.IDX P6, R14, R13, R12, R11 ;  /* 0x0000000c0d0e7389 */ /* 0x00006400000c000b */
[----:B01----:R-:W-:Y:S01]  /*14b30*/  ENDCOLLECTIVE ;  /* 0x000000000000791b */ /* 0x003fe20003800000 */
.L_x_1808:
        /* <DEDUP_REMOVED lines=13> */
.L_x_1809:
[----:B------:R-:W-:Y:S02]  /*14c10*/  IMAD.MOV.U32 R13, RZ, RZ, R6 ;  /* 0x000000ffff0d7224 */ /* 0x000fe400078e0006 */
[----:B------:R-:W-:Y:S02]  /*14c20*/  IMAD.MOV.U32 R12, RZ, RZ, RZ ;  /* 0x000000ffff0c7224 */ /* 0x000fe400078e00ff */
[----:B------:R-:W-:-:S07]  /*14c30*/  IMAD.MOV.U32 R2, RZ, RZ, R14 ;  /* 0x000000ffff027224 */ /* 0x000fce00078e000e */
[----:B------:R-:W-:Y:S05]  /*14c40*/  WARPSYNC.COLLECTIVE R15, `(.L_x_1810) ;  /* 0x000000000f087348 */ /* 0x000fea0003c00000 */
[----:B------:R0:W1:Y:S02]  /*14c50*/  SHFL.IDX P6, R14, R13, R12, R11 ;  /* 0x0000000c0d0e7389 */ /* 0x00006400000c000b */
[----:B01----:R-:W-:Y:S01]  /*14c60*/  ENDCOLLECTIVE ;  /* 0x000000000000791b */ /* 0x003fe20003800000 */
.L_x_1810:
        /* <DEDUP_REMOVED lines=11> */
.L_x_1811:
        /* <DEDUP_REMOVED lines=8> */
.L_x_1812:
        /* <DEDUP_REMOVED lines=11> */
.L_x_1813:
[----:B------:R-:W-:Y:S05]  /*14e50*/  BRA `(.L_x_1814) ;  /* 0xffffffcc00747947 */ /* 0x000fea000383ffff */
.L_x_1738:
[----:B0-----:R0:W1:Y:S02]  /*14e60*/  SYNCS.PHASECHK.TRANS64.TRYWAIT P0, [R16+URZ+0x13220], R3 ;  /* 0x01322003100075a7 */ /* 0x001064000800017f */
[----:B-1----:R-:W-:Y:S05]  /*14e70*/  @!P0 NANOSLEEP.SYNCS 0x989680 ;  /* 0x009896800000895d */ /* 0x002fea0003900000 */
[----:B------:R-:W1:Y:S02]  /*14e80*/  @!P0 SYNCS.PHASECHK.TRANS64 P0, [R16+URZ+0x13220], R3 ;  /* 0x01322003100085a7 */ /* 0x000e64000800007f */
[----:B-1----:R-:W-:Y:S05]  /*14e90*/  @!P0 BRA `(.L_x_1738) ;  /* 0xfffffffc00f08947 */ /* 0x002fea000383ffff */
[----:B------:R-:W-:Y:S05]  /*14ea0*/  BRA `(.L_x_1815) ;  /* 0xffffffcc00dc7947 */ /* 0x000fea000383ffff */
.L_x_1744:
[----:B0-----:R0:W2:Y:S02]  /*14eb0*/  SYNCS.PHASECHK.TRANS64.TRYWAIT P0, [R9+URZ+0x13280], R2 ;  /* 0x01328002090075a7 */ /* 0x0010a4000800017f */
[----:B--2---:R-:W-:Y:S05]  /*14ec0*/  @!P0 NANOSLEEP.SYNCS 0x989680 ;  /* 0x009896800000895d */ /* 0x004fea0003900000 */
[----:B------:R-:W2:Y:S02]  /*14ed0*/  @!P0 SYNCS.PHASECHK.TRANS64 P0, [R9+URZ+0x13280], R2 ;  /* 0x01328002090085a7 */ /* 0x000ea4000800007f */
[----:B--2---:R-:W-:Y:S05]  /*14ee0*/  @!P0 BRA `(.L_x_1744) ;  /* 0xfffffffc00f08947 */ /* 0x004fea000383ffff */
[----:B------:R-:W-:Y:S05]  /*14ef0*/  BRA `(.L_x_1816) ;  /* 0xffffffd000787947 */ /* 0x000fea000383ffff */
.L_x_1749:
[----:B-1----:R1:W2:Y:S02]  /*14f00*/  SYNCS.PHASECHK.TRANS64.TRYWAIT P0, [R9+URZ+0x13240], R2 ;  /* 0x01324002090075a7 */ /* 0x0022a4000800017f */
[----:B--2---:R-:W-:Y:S05]  /*14f10*/  @!P0 NANOSLEEP.SYNCS 0x989680 ;  /* 0x009896800000895d */ /* 0x004fea0003900000 */
[----:B------:R-:W2:Y:S02]  /*14f20*/  @!P0 SYNCS.PHASECHK.TRANS64 P0, [R9+URZ+0x13240], R2 ;  /* 0x01324002090085a7 */ /* 0x000ea4000800007f */
[----:B--2---:R-:W-:Y:S05]  /*14f30*/  @!P0 BRA `(.L_x_1749) ;  /* 0xfffffffc00f08947 */ /* 0x004fea000383ffff */
[----:B------:R-:W-:Y:S05]  /*14f40*/  BRA `(.L_x_1817) ;  /* 0xffffffd000f47947 */ /* 0x000fea000383ffff */
.L_x_1755:
[----:B0-----:R0:W1:Y:S02]  /*14f50*/  SYNCS.PHASECHK.TRANS64.TRYWAIT P0, [R3+URZ+0x13270], R2 ;  /* 0x01327002030075a7 */ /* 0x001064000800017f */
[----:B-1----:R-:W-:Y:S05]  /*14f60*/  @!P0 NANOSLEEP.SYNCS 0x989680 ;  /* 0x009896800000895d */ /* 0x002fea0003900000 */
[----:B------:R-:W1:Y:S02]  /*14f70*/  @!P0 SYNCS.PHASECHK.TRANS64 P0, [R3+URZ+0x13270], R2 ;  /* 0x01327002030085a7 */ /* 0x000e64000800007f */
[----:B-1----:R-:W-:Y:S05]  /*14f80*/  @!P0 BRA `(.L_x_1755) ;  /* 0xfffffffc00f08947 */ /* 0x002fea000383ffff */
[----:B------:R-:W-:Y:S05]  /*14f90*/  BRA `(.L_x_1818) ;  /* 0xffffffd400907947 */ /* 0x000fea000383ffff */
.L_x_1757:
[----:B0-----:R0:W1:Y:S02]  /*14fa0*/  SYNCS.PHASECHK.TRANS64.TRYWAIT P0, [R3+URZ+0x13260], R2 ;  /* 0x01326002030075a7 */ /* 0x001064000800017f */
[----:B-1----:R-:W-:Y:S05]  /*14fb0*/  @!P0 NANOSLEEP.SYNCS 0x989680 ;  /* 0x009896800000895d */ /* 0x002fea0003900000 */
[----:B------:R-:W1:Y:S02]  /*14fc0*/  @!P0 SYNCS.PHASECHK.TRANS64 P0, [R3+URZ+0x13260], R2 ;  /* 0x01326002030085a7 */ /* 0x000e64000800007f */
[----:B-1----:R-:W-:Y:S05]  /*14fd0*/  @!P0 BRA `(.L_x_1757) ;  /* 0xfffffffc00f08947 */ /* 0x002fea000383ffff */
[----:B------:R-:W-:Y:S05]  /*14fe0*/  BRA `(.L_x_1819) ;  /* 0xffffffd400987947 */ /* 0x000fea000383ffff */
.L_x_1764:
[----:B0-----:R0:W1:Y:S02]  /*14ff0*/  SYNCS.PHASECHK.TRANS64.TRYWAIT P1, [R2+URZ+0x13270], R3 ;  /* 0x01327003020075a7 */ /* 0x001064000802017f */
[----:B-1----:R-:W-:Y:S05]  /*15000*/  @!P1 NANOSLEEP.SYNCS 0x989680 ;  /* 0x009896800000995d */ /* 0x002fea0003900000 */
[----:B------:R-:W1:Y:S02]  /*15010*/  @!P1 SYNCS.PHASECHK.TRANS64 P1, [R2+URZ+0x13270], R3 ;  /* 0x01327003020095a7 */ /* 0x000e64000802007f */
[----:B-1----:R-:W-:Y:S05]  /*15020*/  @!P1 BRA `(.L_x_1764) ;  /* 0xfffffffc00f09947 */ /* 0x002fea000383ffff */
[----:B------:R-:W-:Y:S05]  /*15030*/  BRA `(.L_x_1820) ;  /* 0xffffffd800dc7947 */ /* 0x000fea000383ffff */
.L_x_1766:
[----:B0-----:R0:W1:Y:S02]  /*15040*/  SYNCS.PHASECHK.TRANS64.TRYWAIT P1, [R2+URZ+0x13260], R5 ;  /* 0x01326005020075a7 */ /* 0x001064000802017f */
[----:B-1----:R-:W-:Y:S05]  /*15050*/  @!P1 NANOSLEEP.SYNCS 0x989680 ;  /* 0x009896800000995d */ /* 0x002fea0003900000 */
[----:B------:R-:W1:Y:S02]  /*15060*/  @!P1 SYNCS.PHASECHK.TRANS64 P1, [R2+URZ+0x13260], R5 ;  /* 0x01326005020095a7 */ /* 0x000e64000802007f */
[----:B-1----:R-:W-:Y:S05]  /*15070*/  @!P1 BRA `(.L_x_1766) ;  /* 0xfffffffc00f09947 */ /* 0x002fea000383ffff */
[----:B------:R-:W-:Y:S05]  /*15080*/  BRA `(.L_x_1821) ;  /* 0xffffffd800e47947 */ /* 0x000fea000383ffff */
.L_x_1779:
[----:B0-----:R0:W1:Y:S02]  /*15090*/  SYNCS.PHASECHK.TRANS64.TRYWAIT P0, [R7+URZ+0x13220], R0 ;  /* 0x01322000070075a7 */ /* 0x001064000800017f */
[----:B-1----:R-:W-:Y:S05]  /*150a0*/  @!P0 NANOSLEEP.SYNCS 0x989680 ;  /* 0x009896800000895d */ /* 0x002fea0003900000 */
[----:B------:R-:W1:Y:S02]  /*150b0*/  @!P0 SYNCS.PHASECHK.TRANS64 P0, [R7+URZ+0x13220], R0 ;  /* 0x01322000070085a7 */ /* 0x000e64000800007f */
[----:B-1----:R-:W-:Y:S05]  /*150c0*/  @!P0 BRA `(.L_x_1779) ;  /* 0xfffffffc00f08947 */ /* 0x002fea000383ffff */
[----:B------:R-:W-:Y:S05]  /*150d0*/  BRA `(.L_x_1822) ;  /* 0xffffffec00c87947 */ /* 0x000fea000383ffff */
.L_x_1780:
        /* <DEDUP_REMOVED lines=11> */
.L_x_1824:
[----:B------:R-:W-:Y:S05]  /*15190*/  BSYNC B0 ;  /* 0x0000000000007941 */ /* 0x000fea0003800000 */
.L_x_1823:
[----:B------:R-:W-:Y:S05]  /*151a0*/  BRA `(.L_x_1825) ;  /* 0xffffffec00b07947 */ /* 0x000fea000383ffff */
.L_x_1783:
[----:B------:R-:W-:Y:S01]  /*151b0*/  BSSY B1, `(.L_x_1826) ;  /* 0x0000006000017945 */ /* 0x000fe20003800000 */
[----:B------:R-:W-:-:S07]  /*151c0*/  IMAD.MOV.U32 R15, RZ, RZ, -0x1 ;  /* 0xffffffffff0f7424 */ /* 0x000fce00078e00ff */
[----:B0-----:R-:W-:Y:S05]  /*151d0*/  WARPSYNC.COLLECTIVE R15, `(.L_x_1827) ;  /* 0x000000000f0c7348 */ /* 0x001fea0003c00000 */
[----:B------:R-:W-:Y:S02]  /*151e0*/  ELECT P6, UR62, PT ;  /* 0x00000000003e782f */ /* 0x000fe400038c0000 */
[----:B------:R-:W-:Y:S01]  /*151f0*/  MOV R14, UR62 ;  /* 0x0000003e000e7c02 */ /* 0x000fe20008000f00 */
[----:B0-----:R-:W-:Y:S10]  /*15200*/  ENDCOLLECTIVE ;  /* 0x000000000000791b */ /* 0x001ff40003800000 */
.L_x_1827:
[----:B------:R-:W-:Y:S05]  /*15210*/  BSYNC B1 ;  /* 0x0000000000017941 */ /* 0x000fea0003800000 */
.L_x_1826:
[----:B------:R-:W-:Y:S05]  /*15220*/  BRA `(.L_x_1828) ;  /* 0xffffffec00a87947 */ /* 0x000fea000383ffff */
.L_x_1785:
[----:B0-----:R0:W1:Y:S02]  /*15230*/  SYNCS.PHASECHK.TRANS64.TRYWAIT P1, [R5+URZ], R4 ;  /* 0x00000004050075a7 */ /* 0x001064000802017f */
[----:B-1----:R-:W-:Y:S05]  /*15240*/  @!P1 NANOSLEEP.SYNCS 0x989680 ;  /* 0x009896800000995d */ /* 0x002fea0003900000 */
[----:B------:R-:W1:Y:S02]  /*15250*/  @!P1 SYNCS.PHASECHK.TRANS64 P1, [R5+URZ], R4 ;  /* 0x00000004050095a7 */ /* 0x000e64000802007f */
[----:B-1----:R-:W-:Y:S05]  /*15260*/  @!P1 BRA `(.L_x_1785) ;  /* 0xfffffffc00f09947 */ /* 0x002fea000383ffff */
[----:B------:R-:W-:Y:S05]  /*15270*/  BRA `(.L_x_1829) ;  /* 0xffffffec00dc7947 */ /* 0x000fea000383ffff */
.L_x_1786:
[----:B-1----:R1:W2:Y:S02]  /*15280*/  SYNCS.PHASECHK.TRANS64.TRYWAIT P1, [R3+URZ], R0 ;  /* 0x00000000030075a7 */ /* 0x0022a4000802017f */
[----:B--2---:R-:W-:Y:S05]  /*15290*/  @!P1 NANOSLEEP.SYNCS 0x989680 ;  /* 0x009896800000995d */ /* 0x004fea0003900000 */
[----:B------:R-:W2:Y:S02]  /*152a0*/  @!P1 SYNCS.PHASECHK.TRANS64 P1, [R3+URZ], R0 ;  /* 0x00000000030095a7 */ /* 0x000ea4000802007f */
[----:B--2---:R-:W-:Y:S05]  /*152b0*/  @!P1 BRA `(.L_x_1786) ;  /* 0xfffffffc00f09947 */ /* 0x004fea000383ffff */
[----:B------:R-:W-:Y:S05]  /*152c0*/  BRA `(.L_x_1830) ;  /* 0xffffffec00d07947 */ /* 0x000fea000383ffff */
.L_x_1788:
[----:B-1----:R1:W2:Y:S02]  /*152d0*/  SYNCS.PHASECHK.TRANS64.TRYWAIT P1, [R3+URZ+0x13260], R4 ;  /* 0x01326004030075a7 */ /* 0x0022a4000802017f */
[----:B--2---:R-:W-:Y:S05]  /*152e0*/  @!P1 NANOSLEEP.SYNCS 0x989680 ;  /* 0x009896800000995d */ /* 0x004fea0003900000 */
[----:B------:R-:W2:Y:S02]  /*152f0*/  @!P1 SYNCS.PHASECHK.TRANS64 P1, [R3+URZ+0x13260], R4 ;  /* 0x01326004030095a7 */ /* 0x000ea4000802007f */
[----:B--2---:R-:W-:Y:S05]  /*15300*/  @!P1 BRA `(.L_x_1788) ;  /* 0xfffffffc00f09947 */ /* 0x004fea000383ffff */
[----:B------:R-:W-:Y:S05]  /*15310*/  BRA `(.L_x_1831) ;  /* 0xffffffec00d07947 */ /* 0x000fea000383ffff */
.L_x_1790:
[----:B0-----:R0:W2:Y:S02]  /*15320*/  SYNCS.PHASECHK.TRANS64.TRYWAIT P1, [R5+URZ+0x13260], R0 ;  /* 0x01326000050075a7 */ /* 0x0010a4000802017f */
[----:B--2---:R-:W-:Y:S05]  /*15330*/  @!P1 NANOSLEEP.SYNCS 0x989680 ;  /* 0x009896800000995d */ /* 0x004fea0003900000 */
[----:B------:R-:W2:Y:S02]  /*15340*/  @!P1 SYNCS.PHASECHK.TRANS64 P1, [R5+URZ+0x13260], R0 ;  /* 0x01326000050095a7 */ /* 0x000ea4000802007f */
[----:B--2---:R-:W-:Y:S05]  /*15350*/  @!P1 BRA `(.L_x_1790) ;  /* 0xfffffffc00f09947 */ /* 0x004fea000383ffff */
[----:B------:R-:W-:Y:S05]  /*15360*/  BRA `(.L_x_1832) ;  /* 0xffffffec00d07947 */ /* 0x000fea000383ffff */
.L_x_1792:
[----:B--2---:R2:W3:Y:S02]  /*15370*/  SYNCS.PHASECHK.TRANS64.TRYWAIT P0, [R3+URZ+0x13280], R4 ;  /* 0x01328004030075a7 */ /* 0x0044e4000800017f */
[----:B---3--:R-:W-:Y:S05]  /*15380*/  @!P0 NANOSLEEP.SYNCS 0x989680 ;  /* 0x009896800000895d */ /* 0x008fea0003900000 */
[----:B------:R-:W3:Y:S02]  /*15390*/  @!P0 SYNCS.PHASECHK.TRANS64 P0, [R3+URZ+0x13280], R4 ;  /* 0x01328004030085a7 */ /* 0x000ee4000800007f */
[----:B---3--:R-:W-:Y:S05]  /*153a0*/  @!P0 BRA `(.L_x_1792) ;  /* 0xfffffffc00f08947 */ /* 0x008fea000383ffff */
[----:B------:R-:W-:Y:S05]  /*153b0*/  BRA `(.L_x_1793) ;  /* 0xffffffec00cc7947 */ /* 0x000fea000383ffff */
.L_x_1833:
        /* <DEDUP_REMOVED lines=12> */
.L_x_2194:


//--------------------- .text._ZN7cutlass13device_kernelIN5flash11enable_sm90INS1_16FlashAttnFwdSm90INS1_25CollectiveMainloopFwdSm90ILi2EN4cute5tupleIJNS5_1CILi1EEES8_S8_EEENS6_IJNS7_ILi192EEENS7_ILi160EEENS7_ILi64EEEEEELi64ENS_12float_e4m3_tEfNS_4arch4Sm90ELb1ELb0ELb1ELb1ELb0ELb1ELb0ELb1ELb1ELb1ELb1ELb0EEENS1_21CollectiveEpilogueFwdINS6_IJSA_SC_SB_EEES9_NS_10bfloat16_tESG_Li384ELb1ELb1ELb1ELb1EEENS1_36VarlenDynamicPersistentTileSchedulerILi192ELi160ELi384ELi128ELb1ELb1ELb1ELb1ELb1ELb1EEEEEEEEEvNT_6ParamsE --------------------------
	.section	.text._ZN7cutlass13device_kernelIN5flash11enable_sm90INS1_16FlashAttnFwdSm90INS1_25CollectiveMainloopFwdSm90ILi2EN4cute5tupleIJNS5_1CILi1EEES8_S8_EEENS6_IJNS7_ILi192EEENS7_ILi160EEENS7_ILi64EEEEEELi64ENS_12float_e4m3_tEfNS_4arch4Sm90ELb1ELb0ELb1ELb1ELb0ELb1ELb0ELb1ELb1ELb1ELb1ELb0EEENS1_21CollectiveEpilogueFwdINS6_IJSA_SC_SB_EEES9_NS_10bfloat16_tESG_Li384ELb1ELb1ELb1ELb1EEENS1_36VarlenDynamicPersistentTileSchedulerILi192ELi160ELi384ELi128ELb1ELb1ELb1ELb1ELb1ELb1EEEEEEEEEvNT_6ParamsE,"ax",@progbits
	.align	128
.text._ZN7cutlass13device_kernelIN5flash11enable_sm90INS1_16FlashAttnFwdSm90INS1_25CollectiveMainloopFwdSm90ILi2EN4cute5tupleIJNS5_1CILi1EEES8_S8_EEENS6_IJNS7_ILi192EEENS7_ILi160EEENS7_ILi64EEEEEELi64ENS_12float_e4m3_tEfNS_4arch4Sm90ELb1ELb0ELb1ELb1ELb0ELb1ELb0ELb1ELb1ELb1ELb1ELb0EEENS1_21CollectiveEpilogueFwdINS6_IJSA_SC_SB_EEES9_NS_10bfloat16_tESG_Li384ELb1ELb1ELb1ELb1EEENS1_36VarlenDynamicPersistentTileSchedulerILi192ELi160ELi384ELi128ELb1ELb1ELb1ELb1ELb1ELb1EEEEEEEEEvNT_6ParamsE:
        .type           _ZN7cutlass13device_kernelIN5flash11enable_sm90INS1_16FlashAttnFwdSm90INS1_25CollectiveMainloopFwdSm90ILi2EN4cute5tupleIJNS5_1CILi1EEES8_S8_EEENS6_IJNS7_ILi192EEENS7_ILi160EEENS7_ILi64EEEEEELi64ENS_12float_e4m3_tEfNS_4arch4Sm90ELb1ELb0ELb1ELb1ELb0ELb1ELb0ELb1ELb1ELb1ELb1ELb0EEENS1_21CollectiveEpilogueFwdINS6_IJSA_SC_SB_EEES9_NS_10bfloat16_tESG_Li384ELb1ELb1ELb1ELb1EEENS1_36VarlenDynamicPersistentTileSchedulerILi192ELi160ELi384ELi128ELb1ELb1ELb1ELb1ELb1ELb1EEEEEEEEEvNT_6ParamsE,@function
        .size           _ZN7cutlass13device_kernelIN5flash11enable_sm90INS1_16FlashAttnFwdSm90INS1_25CollectiveMainloopFwdSm90ILi2EN4cute5tupleIJNS5_1CILi1EEES8_S8_EEENS6_IJNS7_ILi192EEENS7_ILi160EEENS7_ILi64EEEEEELi64ENS_12float_e4m3_tEfNS_4arch4Sm90ELb1ELb0ELb1ELb1ELb0ELb1ELb0ELb1ELb1ELb1ELb1ELb0EEENS1_21CollectiveEpilogueFwdINS6_IJSA_SC_SB_EEES9_NS_10bfloat16_tESG_Li384ELb1ELb1ELb1ELb1EEENS1_36VarlenDynamicPersistentTileSchedulerILi192ELi160ELi384ELi128ELb1ELb1ELb1ELb1ELb1ELb1EEEEEEEEEvNT_6ParamsE,(.L_x_2195 - _ZN7cutlass13device_kernelIN5flash11enable_sm90INS1_16FlashAttnFwdSm90INS1_25CollectiveMainloopFwdSm90ILi2EN4cute5tupleIJNS5_1CILi1EEES8_S8_EEENS6_IJNS7_ILi192EEENS7_ILi160EEENS7_ILi64EEEEEELi64ENS_12float_e4m3_tEfNS_4arch4Sm90ELb1ELb0ELb1ELb1ELb0ELb1ELb0ELb1ELb1ELb1ELb1ELb0EEENS1_21CollectiveEpilogueFwdINS6_IJSA_SC_SB_EEES9_NS_10bfloat16_tESG_Li384ELb1ELb1ELb1ELb1EEENS1_36VarlenDynamicPersistentTileSchedulerILi192ELi160ELi384ELi128ELb1ELb1ELb1ELb1ELb1ELb1EEEEEEEEEvNT_6ParamsE)
        .other          _ZN7cutlass13device_kernelIN5flash11enable_sm90INS1_16FlashAttnFwdSm90INS1_25CollectiveMainloopFwdSm90ILi2EN4cute5tupleIJNS5_1CILi1EEES8_S8_EEENS6_IJNS7_ILi192EEENS7_ILi160EEENS7_ILi64EEEEEELi64ENS_12float_e4m3_tEfNS_4arch4Sm90ELb1ELb0ELb1ELb1ELb0ELb1ELb0ELb1ELb1ELb1ELb1ELb0EEENS1_21CollectiveEpilogueFwdINS6_IJSA_SC_SB_EEES9_NS_10bfloat16_tESG_Li384ELb1ELb1ELb1ELb1EEENS1_36VarlenDynamicPersistentTileSchedulerILi192ELi160ELi384ELi128ELb1ELb1ELb1ELb1ELb1ELb1EEEEEEEEEvNT_6ParamsE,@"STO_CUDA_ENTRY STV_DEFAULT"
_ZN7cutlass13device_kernelIN5flash11enable_sm90INS1_16FlashAttnFwdSm90INS1_25CollectiveMainloopFwdSm90ILi2EN4cute5tupleIJNS5_1CILi1EEES8_S8_EEENS6_IJNS7_ILi192EEENS7_ILi160EEENS7_ILi64EEEEEELi64ENS_12float_e4m3_tEfNS_4arch4Sm90ELb1ELb0ELb1ELb1ELb0ELb1ELb0ELb1ELb1ELb1ELb1ELb0EEENS1_21CollectiveEpilogueFwdINS6_IJSA_SC_SB_EEES9_NS_10bfloat16_tESG_Li384ELb1ELb1ELb1ELb1EEENS1_36VarlenDynamicPersistentTileSchedulerILi192ELi160ELi384ELi128ELb1ELb1ELb1ELb1ELb1ELb1EEEEEEEEEvNT_6ParamsE:
        /* <DEDUP_REMOVED lines=23> */
.L_x_1835:
[----:B------:R-:W-:Y:S05]  /*0170*/  BSYNC B0 ;  /* 0x0000000000007941 */ /* 0x000fea0003800000 */
.L_x_1834:
        /* <DEDUP_REMOVED lines=40> */
.L_x_1836:
        /* <DEDUP_REMOVED lines=22> */
.L_x_1837:
        /* <DEDUP_REMOVED lines=18> */
.L_x_1838:
        /* <DEDUP_REMOVED lines=22> */
.L_x_1839:
        /* <DEDUP_REMOVED lines=22> */
.L_x_1840:
        /* <DEDUP_REMOVED lines=9> */
.L_x_1843:
        /* <DEDUP_REMOVED lines=16> */
[----:B------:R-:W3:Y:S01]  /*0ad0*/  LDL.LU R17, [R1+0x3c] ;  /* 0x00003c0001117983 */ /* 0x000ee20000300800 */
        /* <DEDUP_REMOVED lines=24> */
[----:B------:R-:W-:Y:S01]  /*0c60*/  LEA.HI R3, R0, R15, RZ, 0x2 ;  /* 0x0000000f00037211 */ /* 0x000fe200078f10ff */
[----:B------:R-:W-:Y:S01]  /*0c70*/  IMAD.IADD R10, R7, 0x1, -R10 ;  /* 0x00000001070a7824 */ /* 0x000fe200078e0a0a */
[----:B------:R-:W-:-:S02]  /*0c80*/  SHF.R.S32.HI R6, RZ, 0x2, R8 ;  /* 0x00000002ff067819 */ /* 0x000fc40000011408 */
[----:B------:R-:W-:Y:S02]  /*0c90*/  SHF.R.S32.HI R7, RZ, 0x1f, R8 ;  /* 0x0000001fff077819 */ /* 0x000fe40000011408 */
[----:B------:R-:W-:Y:S02]  /*0ca0*/  SHF.R.S32.HI R18, RZ, 0x7, R2 ;  /* 0x00000007ff127819 */ /* 0x000fe40000011402 */
[--C-:B------:R-:W-:Y:S02]  /*0cb0*/  SHF.R.S32.HI R2, RZ, 0x2, R3.reuse ;  /* 0x00000002ff027819 */ /* 0x100fe40000011403 */
[----:B------:R-:W-:Y:S02]  /*0cc0*/  SHF.R.S32.HI R5, RZ, 0x1f, R3 ;  /* 0x0000001fff057819 */ /* 0x000fe40000011403 */
[----:B------:R-:W-:Y:S02]  /*0cd0*/  LEA.HI R7, R7, R6, RZ, 0x3 ;  /* 0x0000000607077211 */ /* 0x000fe400078f18ff */
[----:B------:R-:W-:Y:S01]  /*0ce0*/  LOP3.LUT R12, R3, 0xfffffffc, RZ, 0xc0, !PT ;  /* 0xfffffffc030c7812 */ /* 0x000fe200078ec0ff */
[----:B------:R-:W-:Y:S01]  /*0cf0*/  IMAD.HI R3, R18, 0x55555556, RZ ;  /* 0x5555555612037827 */ /* 0x000fe200078e02ff */
[----:B------:R-:W-:-:S02]  /*0d00*/  LEA.HI R5, R5, R2, RZ, 0x2 ;  /* 0x0000000205057211 */ /* 0x000fc400078f10ff */
[----:B------:R-:W-:Y:S02]  /*0d10*/  LOP3.LUT R7, R7, 0xfffffff8, RZ, 0xc0, !PT ;  /* 0xfffffff807077812 */ /* 0x000fe400078ec0ff */
[----:B------:R-:W-:Y:S02]  /*0d20*/  LEA.HI R11, R11, R14, RZ, 0x5 ;  /* 0x0000000e0b0b7211 */ /* 0x000fe400078f28ff */
[----:B------:R-:W-:Y:S02]  /*0d30*/  LEA.HI R3, R3, R3, RZ, 0x1 ;  /* 0x0000000303037211 */ /* 0x000fe400078f08ff */
[----:B------:R-:W-:Y:S01]  /*0d40*/  LOP3.LUT R5, R5, 0xfffffffc, RZ, 0xc0, !PT ;  /* 0xfffffffc05057812 */ /* 0x000fe200078ec0ff */
[----:B------:R-:W-:Y:S01]  /*0d50*/  IMAD.IADD R6, R6, 0x1, -R7 ;  /* 0x0000000106067824 */ /* 0x000fe200078e0a07 */
[----:B------:R-:W-:Y:S01]  /*0d60*/  SHF.R.S32.HI R11, RZ, 0x5, R11 ;  /* 0x00000005ff0b7819 */ /* 0x000fe2000001140b */
[----:B------:R-:W-:Y:S02]  /*0d70*/  IMAD R3, R3, -0x3, R18 ;  /* 0xfffffffd03037824 */ /* 0x000fe400078e0212 */
[----:B------:R-:W-:-:S02]  /*0d80*/  IMAD.IADD R18, R2, 0x1, -R5 ;  /* 0x0000000102127824 */ /* 0x000fc400078e0a05 */
        /* <DEDUP_REMOVED lines=14> */
[----:B------:R-:W-:Y:S02]  /*0e70*/  IMAD.IADD R8, R14, 0x1, -R8 ;  /* 0x000000010e087824 */ /* 0x000fe400078e0a08 */
[----:B------:R-:W-:Y:S02]  /*0e80*/  IMAD.IADD R12, R15, 0x1, -R12 ;  /* 0x000000010f0c7824 */ /* 0x000fe400078e0a0c */
[----:B------:R-:W-:-:S03]  /*0e90*/  IMAD.SHL.U32 R8, R8, 0x2, RZ ;  /* 0x0000000208087824 */ /* 0x000fc600078e00ff */
[----:B------:R-:W-:-:S04]  /*0ea0*/  LEA.HI R7, R12, R12, RZ, 0x1 ;  /* 0x0000000c0c077211 */ /* 0x000fc800078f08ff */
[----:B------:R-:W-:-:S05]  /*0eb0*/  LOP3.LUT R7, R7, 0x1ffffffe, RZ, 0xc0, !PT ;  /* 0x1ffffffe07077812 */ /* 0x000fca00078ec0ff */
[----:B------:R-:W-:Y:S02]  /*0ec0*/  IMAD.IADD R7, R12, 0x1, -R7 ;  /* 0x000000010c077824 */ /* 0x000fe400078e0a07 */
[----:B------:R-:W-:Y:S02]  /*0ed0*/  IMAD.MOV.U32 R156, RZ, RZ, RZ ;  /* 0x000000ffff9c7224 */ /* 0x000fe400078e00ff */
[----:B------:R-:W-:Y:S01]  /*0ee0*/  IMAD.MOV.U32 R23, RZ, RZ, RZ ;  /* 0x000000ffff177224 */ /* 0x000fe200078e00ff */
[----:B---3--:R-:W-:-:S05]  /*0ef0*/  LOP3.LUT R2, R17, 0x1, RZ, 0xfc, !PT ;  /* 0x0000000111027812 */ /* 0x008fca00078efcff */
[----:B------:R0:W-:Y:S02]  /*0f00*/  STL [R1+0x4], R2 ;  /* 0x0000040201007387 */ /* 0x0001e40000100800 */
[----:B0-----:R-:W-:Y:S02]  /*0f10*/  LOP3.LUT R2, R0, 0xfffffff8, RZ, 0xc0, !PT ;  /* 0xfffffff800027812 */ /* 0x001fe400078ec0ff */
[----:B------:R-:W-:Y:S01]  /*0f20*/  SHF.L.U32 R0, R18, 0x7, RZ ;  /* 0x0000000712007819 */ /* 0x000fe200000006ff */
[----:B------:R-:W-:-:S03]  /*0f30*/  IMAD.SHL.U32 R18, R4, 0x10, RZ ;  /* 0x0000001004127824 */ /* 0x000fc600078e00ff */
[----:B------:R-:W-:Y:S01]  /*0f40*/  LOP3.LUT R6, R0, 0x180, RZ, 0xc0, !PT ;  /* 0x0000018000067812 */ /* 0x000fe200078ec0ff */
[----:B------:R-:W-:Y:S01]  /*0f50*/  VIADD R0, R10, 0x10 ;  /* 0x000000100a007836 */ /* 0x000fe20000000000 */
[----:B------:R-:W-:Y:S04]  /*0f60*/  STL [R1+0x8], RZ ;  /* 0x000008ff01007387 */ /* 0x000fe80000100800 */
[----:B------:R-:W-:Y:S01]  /*0f70*/  STL [R1+0x10], R10 ;  /* 0x0000100a01007387 */ /* 0x000fe20000100800 */
[----:B------:R-:W-:-:S03]  /*0f80*/  SHF.R.U32.HI R3, RZ, 0x3, R6 ;  /* 0x00000003ff037819 */ /* 0x000fc60000011606 */
[----:B------:R-:W-:Y:S01]  /*0f90*/  STL [R1+0x4c], R6 ;  /* 0x00004c0601007387 */ /* 0x000fe20000100800 */
[----:B------:R-:W-:-:S03]  /*0fa0*/  IMAD.IADD R2, R15, 0x1, -R2 ;  /* 0x000000010f027824 */ /* 0x000fc600078e0a02 */
[----:B------:R0:W-:Y:S01]  /*0fb0*/  STL [R1+0x2c], R0 ;  /* 0x00002c0001007387 */ /* 0x0001e20000100800 */
[----:B------:R-:W-:-:S03]  /*0fc0*/  LOP3.LUT R2, R6, 0x30, R18, 0xf8, !PT ;  /* 0x0000003006027812 */ /* 0x000fc600078ef812 */
[----:B------:R1:W-:Y:S01]  /*0fd0*/  STL [R1+0x50], R3 ;  /* 0x0000500301007387 */ /* 0x0003e20000100800 */
[----:B0-----:R-:W-:Y:S01]  /*0fe0*/  LOP3.LUT R0, R6, 0x10, R18, 0xf8, !PT ;  /* 0x0000001006007812 */ /* 0x001fe200078ef812 */
[----:B------:R-:W-:-:S03]  /*0ff0*/  IMAD.SHL.U32 R6, R13, 0x40, RZ ;  /* 0x000000400d067824 */ /* 0x000fc600078e00ff */
[-C--:B------:R-:W-:Y:S02]  /*1000*/  LOP3.LUT R0, R0, R3.reuse, RZ, 0x3c, !PT ;  /* 0x0000000300007212 */ /* 0x080fe400078e3cff */
[----:B-1----:R-:W-:Y:S01]  /*1010*/  LOP3.LUT R3, R2, R3, RZ, 0x3c, !PT ;  /* 0x0000000302037212 */ /* 0x002fe200078e3cff */
[C---:B------:R-:W-:Y:S02]  /*1020*/  VIADD R2, R8.reuse, 0x28 ;  /* 0x0000002808027836 */ /* 0x040fe40000000000 */
[----:B------:R-:W-:Y:S01]  /*1030*/  VIADD R4, R8, 0x30 ;  /* 0x0000003008047836 */ /* 0x000fe20000000000 */
[----:B------:R-:W-:Y:S01]  /*1040*/  STL [R1+0x40], R8 ;  /* 0x0000400801007387 */ /* 0x000fe20000100800 */
[----:B------:R-:W-:Y:S01]  /*1050*/  IMAD.IADD R0, R6, 0x1, R0 ;  /* 0x0000000106007824 */ /* 0x000fe200078e0200 */
[----:B------:R-:W-:Y:S02]  /*1060*/  IADD3 R3, R16, R6, R3 ;  /* 0x0000000610037210 */ /* 0x000fe40007ffe003 */
[----:B------:R-:W-:Y:S04]  /*1070*/  STL [R1+0x54], R6 ;  /* 0x0000540601007387 */ /* 0x000fe80000100800 */
[----:B------:R0:W-:Y:S04]  /*1080*/  STL [R1+0x78], R2 ;  /* 0x0000780201007387 */ /* 0x0001e80000100800 */
[----:B------:R-:W-:Y:S04]  /*1090*/  STL [R1+0x80], R4 ;  /* 0x0000800401007387 */ /* 0x000fe80000100800 */
[----:B------:R1:W-:Y:S01]  /*10a0*/  STL [R1+0x34], R0 ;  /* 0x0000340001007387 */ /* 0x0003e20000100800 */
[----:B0-----:R-:W-:-:S03]  /*10b0*/  VIADD R2, R8, 0x38 ;  /* 0x0000003808027836 */ /* 0x001fc60000000000 */
[----:B------:R-:W-:Y:S01]  /*10c0*/  STL [R1+0x90], R3 ;  /* 0x0000900301007387 */ /* 0x000fe20000100800 */
[----:B-1----:R-:W-:-:S03]  /*10d0*/  SHF.R.S32.HI R0, RZ, 0x1f, R4 ;  /* 0x0000001fff007819 */ /* 0x002fc60000011404 */
[----:B------:R0:W-:Y:S04]  /*10e0*/  STL [R1+0x7c], R2 ;  /* 0x00007c0201007387 */ /* 0x0001e80000100800 */
[----:B------:R1:W-:Y:S01]  /*10f0*/  STL [R1+0x8c], R0 ;  /* 0x00008c0001007387 */ /* 0x0003e20000100800 */
[----:B0-----:R-:W-:Y:S01]  /*1100*/  SHF.R.S32.HI R2, RZ, 0x1f, R2 ;  /* 0x0000001fff027819 */ /* 0x001fe20000011402 */
[----:B-1----:R-:W-:-:S05]  /*1110*/  IMAD R0, R7, 0x8, R5 ;  /* 0x0000000807007824 */ /* 0x002fca00078e0205 */
[----:B------:R0:W-:Y:S04]  /*1120*/  STL [R1+0x58], R0 ;  /* 0x0000580001007387 */ /* 0x0001e80000100800 */
[----:B------:R0:W-:Y:S01]  /*1130*/  STL [R1+0x88], R2 ;  /* 0x0000880201007387 */ /* 0x0001e20000100800 */
[----:B------:R-:W-:-:S07]  /*1140*/  IMAD.MOV.U32 R17, RZ, RZ, RZ ;  /* 0x000000ffff117224 */ /* 0x000fce00078e00ff */
.L_x_1963:
[----:B01234-:R-:W0:Y:S01]  /*1150*/  LDC.64 R2, c[0x0][0xc88] ;  /* 0x00032200ff027b82 */ /* 0x01fe220000000a00 */
        /* <DEDUP_REMOVED lines=20> */
[----:B------:R0:W-:Y:S01]  /*12a0*/  STL [R1+0x70], R0 ;  /* 0x0000700001007387 */ /* 0x0001e20000100800 */
[----:B-----5:R-:W-:-:S03]  /*12b0*/  IADD3 R6, P4, R35, UR6, RZ ;  /* 0x0000000623067c10 */ /* 0x020fc6000ff9e0ff */
[----:B------:R1:W5:Y:S01]  /*12c0*/  @P2 LDG.E R8, desc[UR40][R2.64] ;  /* 0x0000002802082981 */ /* 0x000362000c1e1900 */
[----:B------:R-:W-:Y:S02]  /*12d0*/  @P1 IADD3 R4, P2, R35, UR8, RZ ;  /* 0x0000000823041c10 */ /* 0x000fe4000ff5e0ff */
[C---:B------:R-:W-:Y:S01]  /*12e0*/  IADD3.X R7, R31.reuse, UR7, RZ, P4, !PT ;  /* 0x000000071f077c10 */ /* 0x040fe2000a7fe4ff */
[----:B------:R-:W-:Y:S01]  /*12f0*/  STL [R1+0x64], R35 ;  /* 0x0000642301007387 */ /* 0x000fe20000100800 */
[----:B------:R-:W-:Y:S01]  /*1300*/  @P1 IADD3.X R5, R31, UR9, RZ, P2, !PT ;  /* 0x000000091f051c10 */ /* 0x000fe200097fe4ff */
[----:B0-----:R-:W-:Y:S01]  /*1310*/  IMAD.U32 R0, RZ, RZ, UR4 ;  /* 0x00000004ff007e24 */ /* 0x001fe2000f8e00ff */
[----:B------:R-:W-:Y:S01]  /*1320*/  LOP3.LUT R34, R26, 0xffff, RZ, 0xc0, !PT ;  /* 0x0000ffff1a227812 */ /* 0x000fe200078ec0ff */
[----:B------:R0:W5:Y:S01]  /*1330*/  @P0 LDG.E R28, desc[UR40][R6.64] ;  /* 0x00000028061c0981 */ /* 0x000162000c1e1900 */
[----:B------:R-:W-:Y:S01]  /*1340*/  ULDC.64 UR4, c[0x0][0x418] ;  /* 0x0001060000047ab9 */ /* 0x000fe20000000a00 */
[----:B------:R-:W-:-:S02]  /*1350*/  ULDC.64 UR8, c[0x0][0xa20] ;  /* 0x0002880000087ab9 */ /* 0x000fc40000000a00 */
[----:B------:R-:W2:Y:S04]  /*1360*/  @P1 LDG.E R0, desc[UR40][R4.64] ;  /* 0x0000002804001981 */ /* 0x000ea8000c1e1900 */
[----:B------:R-:W-:Y:S01]  /*1370*/  STL [R1+0x68], R31 ;  /* 0x0000681f01007387 */ /* 0x000fe20000100800 */
[----:B------:R-:W-:Y:S01]  /*1380*/  UISETP.NE.U32.AND UP0, UPT, UR4, URZ, UPT ;  /* 0x0000003f0400728c */ /* 0x000fe2000bf05070 */
[----:B-1----:R-:W-:Y:S02]  /*1390*/  LOP3.LUT R2, R26, 0xff000000, RZ, 0xc0, !PT ;  /* 0xff0000001a027812 */ /* 0x002fe400078ec0ff */
[----:B------:R-:W-:Y:S01]  /*13a0*/  ULDC UR4, c[0x0][0x424] ;  /* 0x0001090000047ab9 */ /* 0x000fe20000000800 */
[----:B------:R-:W-:Y:S01]  /*13b0*/  UISETP.NE.AND.EX UP0, UPT, UR5, URZ, UPT, UP0 ;  /* 0x0000003f0500728c */ /* 0x000fe2000bf05300 */
[----:B------:R-:W-:-:S02]  /*13c0*/  ISETP.NE.U32.AND P2, PT, RZ, UR8, PT ;  /* 0x00000008ff007c0c */ /* 0x000fc4000bf45070 */
[----:B------:R-:W-:Y:S01]  /*13d0*/  ULDC UR5, c[0x0][0x2f0] ;  /* 0x0000bc0000057ab9 */ /* 0x000fe20000000800 */
[----:B------:R-:W-:Y:S01]  /*13e0*/  USEL UR4, UR4, 0x1, UP0 ;  /* 0x0000000104047887 */ /* 0x000fe20008000000 */
[----:B------:R-:W-:Y:S02]  /*13f0*/  SHF.R.U32.HI R3, RZ, 0x8, R2 ;  /* 0x00000008ff037819 */ /* 0x000fe40000011602 */
[----:B------:R-:W-:Y:S01]  /*1400*/  ISETP.NE.AND.EX P2, PT, RZ, UR9, PT, P2 ;  /* 0x00000009ff007c0c */ /* 0x000fe2000bf45320 */
[----:B------:R-:W-:-:S03]  /*1410*/  UIMAD UR4, UR4, UR5, URZ ;  /* 0x00000005040472a4 */ /* 0x000fc6000f8e023f */
[----:B------:R-:W-:Y:S01]  /*1420*/  ULDC UR5, c[0x0][0x348] ;  /* 0x0000d20000057ab9 */ /* 0x000fe20000000800 */
[----:B--2---:R1:W-:Y:S04]  /*1430*/  STL [R1+0x24], R0 ;  /* 0x0000240001007387 */ /* 0x0043e80000100800 */
[----:B------:R0:W-:Y:S01]  /*1440*/  STL [R1+0x48], R34 ;  /* 0x0000482201007387 */ /* 0x0001e20000100800 */
[----:B------:R-:W-:Y:S01]  /*1450*/  IMAD.MOV.U32 R11, RZ, RZ, R0 ;  /* 0x000000ffff0b7224 */ /* 0x000fe200078e0000 */
[----:B-1----:R-:W-:-:S04]  /*1460*/  LOP3.LUT R0, R26, 0xff0000, RZ, 0xc0, !PT ;  /* 0x00ff00001a007812 */ /* 0x002fc800078ec0ff */
[----:B------:R-:W-:Y:S01]  /*1470*/  LEA.HI R10, R0, R3, RZ, 0x10 ;  /* 0x00000003000a7211 */ /* 0x000fe200078f80ff */
[----:B------:R-:W-:Y:S06]  /*1480*/  @P1 BRA `(.L_x_1845) ;  /* 0x0000000000281947 */ /* 0x000fec0003800000 */
[----:B------:R-:W-:Y:S02]  /*1490*/  ULDC.64 UR6, c[0x0][0xa00] ;  /* 0x0002800000067ab9 */ /* 0x000fe40000000a00 */
[----:B------:R-:W-:-:S04]  /*14a0*/  ISETP.NE.U32.AND P1, PT, RZ, UR6, PT ;  /* 0x00000006ff007c0c */ /* 0x000fc8000bf25070 */
[----:B------:R-:W-:-:S13]  /*14b0*/  ISETP.NE.AND.EX P1, PT, RZ, UR7, PT, P1 ;  /* 0x00000007ff007c0c */ /* 0x000fda000bf25310 */
[----:B------:R-:W-:Y:S05]  /*14c0*/  @!P1 BRA `(.L_x_1845) ;  /* 0x0000000000189947 */ /* 0x000fea0003800000 */
[----:B------:R-:W1:Y:S02]  /*14d0*/  LDC.64 R2, c[0x0][0xa00] ;  /* 0x00028000ff027b82 */ /* 0x000e640000000a00 */
[----:B-1----:R-:W-:-:S05]  /*14e0*/  IMAD.WIDE R2, R30, 0x4, R2 ;  /* 0x000000041e027825 */ /* 0x002fca00078e0202 */
[----:B------:R-:W2:Y:S04]  /*14f0*/  LDG.E R0, desc[UR40][R2.64] ;  /* 0x0000002802007981 */ /* 0x000ea8000c1e1900 */
[----:B------:R-:W2:Y:S02]  /*1500*/  LDG.E R5, desc[UR40][R2.64+0x4] ;  /* 0x0000042802057981 */ /* 0x000ea4000c1e1900 */
[----:B--2---:R-:W-:-:S05]  /*1510*/  IMAD.IADD R11, R5, 0x1, -R0 ;  /* 0x00000001050b7824 */ /* 0x004fca00078e0a00 */
[----:B------:R1:W-:Y:S02]  /*1520*/  STL [R1+0x24], R11 ;  /* 0x0000240b01007387 */ /* 0x0003e40000100800 */
.L_x_1845:
[----:B------:R-:W-:Y:S02]  /*1530*/  IMAD.U32 R33, RZ, RZ, UR5 ;  /* 0x00000005ff217e24 */ /* 0x000fe4000f8e00ff */
[----:B------:R-:W-:Y:S01]  /*1540*/  IMAD.U32 R29, RZ, RZ, UR4 ;  /* 0x00000004ff1d7e24 */ /* 0x000fe2000f8e00ff */
[----:B------:R-:W-:Y:S06]  /*1550*/  @!P2 BRA `(.L_x_1846) ;  /* 0x000000000010a947 */ /* 0x000fec0003800000 */
[----:B------:R-:W-:-:S04]  /*1560*/  IADD3 R2, P0, R35, UR8, RZ ;  /* 0x0000000823027c10 */ /* 0x000fc8000ff1e0ff */
[----:B------:R-:W-:-:S05]  /*1570*/  IADD3.X R3, R31, UR9, RZ, P0, !PT ;  /* 0x000000091f037c10 */ /* 0x000fca00087fe4ff */
[----:B------:R2:W5:Y:S01]  /*1580*/  LDG.E R29, desc[UR40][R2.64] ;  /* 0x00000028021d7981 */ /* 0x000562000c1e1900 */
[----:B------:R-:W-:Y:S05]  /*1590*/  BRA `(.L_x_1847) ;  /* 0x0000000000107947 */ /* 0x000fea0003800000 */
.L_x_1846:
[----:B------:R-:W-:Y:S05]  /*15a0*/  @!P0 BRA `(.L_x_1847) ;  /* 0x00000000000c8947 */ /* 0x000fea0003800000 */
[----:B------:R-:W2:Y:S04]  /*15b0*/  LDG.E R0, desc[UR40][R6.64] ;  /* 0x0000002806007981 */ /* 0x000ea8000c1e1900 */
[----:B------:R-:W2:Y:S02]  /*15c0*/  LDG.E R29, desc[UR40][R6.64+0x4] ;  /* 0x00000428061d7981 */ /* 0x000ea4000c1e1900 */
[----:B--2---:R-:W-:-:S07]  /*15d0*/  IMAD.IADD R29, R29, 0x1, -R0 ;  /* 0x000000011d1d7824 */ /* 0x004fce00078e0a00 */
.L_x_1847:
[----:B------:R-:W-:Y:S01]  /*15e0*/  ULDC.64 UR4, c[0x0][0xa10] ;  /* 0x0002840000047ab9 */ /* 0x000fe20000000a00 */
[----:B0-----:R-:W0:Y:S01]  /*15f0*/  LDC R6, c[0x0][0x448] ;  /* 0x00011200ff067b82 */ /* 0x001e220000000800 */
[----:B------:R-:W-:-:S04]  /*1600*/  ISETP.NE.U32.AND P0, PT, RZ, UR4, PT ;  /* 0x00000004ff007c0c */ /* 0x000fc8000bf05070 */
[----:B------:R-:W-:Y:S01]  /*1610*/  ISETP.NE.AND.EX P0, PT, RZ, UR5, PT, P0 ;  /* 0x00000005ff007c0c */ /* 0x000fe2000bf05300 */
[----:B------:R-:W-:-:S12]  /*1620*/  ULDC.64 UR4, c[0x0][0xa30] ;  /* 0x00028c0000047ab9 */ /* 0x000fd80000000a00 */
[----:B--2---:R-:W2:Y:S02]  /*1630*/  @P0 LDC.64 R2, c[0x0][0xa10] ;  /* 0x00028400ff020b82 */ /* 0x004ea40000000a00 */
[----:B--2---:R-:W-:-:S05]  /*1640*/  @P0 IMAD.WIDE R2, R30, 0x4, R2 ;  /* 0x000000041e020825 */ /* 0x004fca00078e0202 */
[----:B------:R-:W2:Y:S04]  /*1650*/  @P0 LDG.E R0, desc[UR40][R2.64] ;  /* 0x0000002802000981 */ /* 0x000ea8000c1e1900 */
[----:B------:R3:W2:Y:S01]  /*1660*/  @P0 LDG.E R7, desc[UR40][R2.64+0x4] ;  /* 0x0000042802070981 */ /* 0x0006a2000c1e1900 */
[----:B------:R-:W-:Y:S01]  /*1670*/  ISETP.NE.U32.AND P1, PT, RZ, UR4, PT ;  /* 0x00000004ff007c0c */ /* 0x000fe2000bf25070 */
[----:B-----5:R-:W-:-:S03]  /*1680*/  IMAD.MOV.U32 R24, RZ, RZ, R29 ;  /* 0x000000ffff187224 */ /* 0x020fc600078e001d */
[----:B------:R-:W-:-:S13]  /*1690*/  ISETP.NE.AND.EX P1, PT, RZ, UR5, PT, P1 ;  /* 0x00000005ff007c0c */ /* 0x000fda000bf25310 */
[----:B------:R-:W-:-:S04]  /*16a0*/  @P1 IADD3 R4, P2, R35, UR4, RZ ;  /* 0x0000000423041c10 */ /* 0x000fc8000ff5e0ff */
[----:B------:R-:W-:-:S05]  /*16b0*/  @P1 IADD3.X R5, R31, UR5, RZ, P2, !PT ;  /* 0x000000051f051c10 */ /* 0x000fca00097fe4ff */
[----:B------:R4:W5:Y:S01]  /*16c0*/  @P1 LDG.E R24, desc[UR40][R4.64] ;  /* 0x0000002804181981 */ /* 0x000962000c1e1900 */
[----:B0-----:R-:W-:Y:S01]  /*16d0*/  ISETP.NE.AND P1, PT, R6, 0x1, PT ;  /* 0x000000010600780c */ /* 0x001fe20003f25270 */
[----:B------:R-:W-:Y:S01]  /*16e0*/  IMAD R12, R25, 0xc0, RZ ;  /* 0x000000c0190c7824 */ /* 0x000fe200078e02ff */
[----:B------:R-:W-:Y:S01]  /*16f0*/  BSSY B0, `(.L_x_1848) ;  /* 0x000003a000007945 */ /* 0x000fe20003800000 */
[----:B------:R-:W-:-:S03]  /*1700*/  IMAD.IADD R8, R29, 0x1, -R8 ;  /* 0x000000011d087824 */ /* 0x000fc600078e0a08 */
[----:B---3--:R-:W-:Y:S01]  /*1710*/  IADD3 R2, R12, 0xbf, RZ ;  /* 0x000000bf0c027810 */ /* 0x008fe20007ffe0ff */
[----:B------:R0:W-:Y:S06]  /*1720*/  STL [R1+0x3c], R12 ;  /* 0x00003c0c01007387 */ /* 0x0001ec0000100800 */
[----:B------:R-:W3:Y:S01]  /*1730*/  @P1 LDC R9, c[0x0][0x44c] ;  /* 0x00011300ff091b82 */ /* 0x000ee20000000800 */
[----:B0-----:R-:W-:-:S07]  /*1740*/  LOP3.LUT R12, R10, 0xff, RZ, 0xc0, !PT ;  /* 0x000000ff0a0c7812 */ /* 0x001fce00078ec0ff */
[----:B------:R-:W0:Y:S01]  /*1750*/  @P1 LDC R3, c[0x0][0x450] ;  /* 0x00011400ff031b82 */ /* 0x000e220000000800 */
[----:B--2---:R-:W-:Y:S02]  /*1760*/  @P0 IMAD.IADD R33, R7, 0x1, -R0 ;  /* 0x0000000107210824 */ /* 0x004fe400078e0a00 */
[----:B---3--:R-:W-:-:S04]  /*1770*/  @P1 IMAD.HI.U32 R0, R2, R9, RZ ;  /* 0x0000000902001227 */ /* 0x008fc800078e00ff */
[----:B----4-:R-:W-:Y:S01]  /*1780*/  IMAD.IADD R4, R8, 0x1, R33 ;  /* 0x0000000108047824 */ /* 0x010fe200078e0221 */
[----:B0-----:R-:W-:-:S03]  /*1790*/  @P1 SHF.R.U32.HI R2, RZ, R3, R0 ;  /* 0x00000003ff021219 */ /* 0x001fc60000011600 */
[C---:B------:R-:W-:Y:S01]  /*17a0*/  VIADD R0, R4.reuse, 0x9f ;  /* 0x0000009f04007836 */ /* 0x040fe20000000000 */
[----:B------:R-:W-:Y:S01]  /*17b0*/  IADD3 R32, R4, 0xa0, -R11 ;  /* 0x000000a004207810 */ /* 0x000fe20007ffe80b */
[----:B------:R0:W-:Y:S02]  /*17c0*/  STL [R1+0x28], R4 ;  /* 0x0000280401007387 */ /* 0x0001e40000100800 */
[----:B------:R-:W-:Y:S02]  /*17d0*/  IMAD.HI R0, R0, 0x66666667, RZ ;  /* 0x6666666700007827 */ /* 0x000fe400078e02ff */
[----:B------:R2:W-:Y:S02]  /*17e0*/  STL [R1+0x74], R12 ;  /* 0x0000740c01007387 */ /* 0x0005e40000100800 */
[----:B------:R-:W-:Y:S01]  /*17f0*/  IMAD.IADD R2, R32, 0x1, R2 ;  /* 0x0000000120027824 */ /* 0x000fe200078e0202 */
[----:B------:R-:W-:-:S03]  /*1800*/  SHF.R.U32.HI R27, RZ, 0x1f, R0 ;  /* 0x0000001fff1b7819 */ /* 0x000fc60000011600 */
[----:B------:R-:W-:Y:S01]  /*1810*/  IMAD.HI R2, R2, 0x66666667, RZ ;  /* 0x6666666702027827 */ /* 0x000fe200078e02ff */
[----:B0-----:R-:W-:Y:S02]  /*1820*/  SHF.R.U32.HI R4, RZ, 0x10, R10 ;  /* 0x00000010ff047819 */ /* 0x001fe4000001160a */
[----:B------:R-:W-:Y:S01]  /*1830*/  LEA.HI.SX32 R27, R0, R27, 0x1a ;  /* 0x0000001b001b7211 */ /* 0x000fe200078fd2ff */
[----:B------:R-:W-:Y:S01]  /*1840*/  IMAD.MOV.U32 R0, RZ, RZ, RZ ;  /* 0x000000ffff007224 */ /* 0x000fe200078e00ff */
[----:B------:R-:W-:Y:S01]  /*1850*/  SHF.R.U32.HI R3, RZ, 0x1f, R2 ;  /* 0x0000001fff037819 */ /* 0x000fe20000011602 */
[----:B------:R2:W-:Y:S03]  /*1860*/  STL [R1+0x60], R4 ;  /* 0x0000600401007387 */ /* 0x0005e60000100800 */
[----:B------:R-:W-:-:S04]  /*1870*/  LEA.HI.SX32 R2, R2, R3, 0x1a ;  /* 0x0000000302027211 */ /* 0x000fc800078fd2ff */
[----:B------:R-:W-:-:S04]  /*1880*/  VIMNMX R6, R27, R2, PT ;  /* 0x000000021b067248 */ /* 0x000fc80003fe0100 */
[----:B------:R-:W-:-:S13]  /*1890*/  ISETP.GE.AND P0, PT, R6, 0x1, PT ;  /* 0x000000010600780c */ /* 0x000fda0003f06270 */
[----:B--2---:R-:W-:Y:S05]  /*18a0*/  @!P0 BRA `(.L_x_1849) ;  /* 0x0000000000788947 */ /* 0x004fea0003800000 */
[----:B------:R-:W-:Y:S01]  /*18b0*/  ISETP.NE.AND P0, PT, R4, RZ, PT ;  /* 0x000000ff0400720c */ /* 0x000fe20003f05270 */
[----:B------:R-:W-:-:S03]  /*18c0*/  ULDC UR4, c[0x0][0x9f0] ;  /* 0x00027c0000047ab9 */ /* 0x000fc60000000800 */
[----:B------:R-:W-:-:S04]  /*18d0*/  SEL R9, R4, UR4, P0 ;  /* 0x0000000404097c07 */ /* 0x000fc80008000000 */
[-C--:B------:R-:W-:Y:S02]  /*18e0*/  IABS R5, R9.reuse ;  /* 0x0000000900057213 */ /* 0x080fe40000000000 */
[----:B------:R-:W-:Y:S02]  /*18f0*/  IADD3 R0, R9, -0x1, R6 ;  /* 0xffffffff09007810 */ /* 0x000fe40007ffe006 */
[----:B------:R-:W0:Y:S01]  /*1900*/  I2F.RP R4, R5 ;  /* 0x0000000500047306 */ /* 0x000e220000209400 */
[----:B-1----:R-:W-:-:S05]  /*1910*/  IABS R11, R9 ;  /* 0x00000009000b7213 */ /* 0x002fca0000000000 */
[----:B------:R-:W-:Y:S02]  /*1920*/  IMAD.MOV R11, RZ, RZ, -R11 ;  /* 0x000000ffff0b7224 */ /* 0x000fe400078e0a0b */
        /* <DEDUP_REMOVED lines=22> */
.L_x_1849:
[----:B------:R-:W-:Y:S05]  /*1a90*/  BSYNC B0 ;  /* 0x0000000000007941 */ /* 0x000fea0003800000 */
.L_x_1848:
[----:B------:R-:W-:-:S05]  /*1aa0*/  IMAD R3, R12, R0, RZ ;  /* 0x000000000c037224 */ /* 0x000fca00078e02ff */
        /* <DEDUP_REMOVED lines=24> */
[----:B------:R0:W2:Y:S01]  /*1c30*/  LDC.64 R14, c[0x4][R0] ;  /* 0x01000000000e7b82 */ /* 0x0000a20000000a00 */
[----:B------:R-:W-:Y:S01]  /*1c40*/  IMAD.U32 R5, RZ, RZ, UR5 ;  /* 0x00000005ff057e24 */ /* 0x000fe2000f8e00ff */
[----:B------:R-:W-:Y:S01]  /*1c50*/  ULDC.64 UR4, c[0x4][0xa0] ;  /* 0x0100280000047ab9 */ /* 0x000fe20000000a00 */
[----:B------:R-:W-:Y:S01]  /*1c60*/  IMAD.U32 R10, RZ, RZ, UR6 ;  /* 0x00000006ff0a7e24 */ /* 0x000fe2000f8e00ff */
[----:B------:R-:W-:Y:S01]  /*1c70*/  MOV R6, UR4 ;  /* 0x0000000400067c02 */ /* 0x000fe20008000f00 */
[----:B------:R-:W-:Y:S02]  /*1c80*/  IMAD.U32 R7, RZ, RZ, UR5 ;  /* 0x00000005ff077e24 */ /* 0x000fe4000f8e00ff */
[----:B-1----:R-:W-:-:S02]  /*1c90*/  IMAD.U32 R11, RZ, RZ, UR7 ;  /* 0x00000007ff0b7e24 */ /* 0x002fc4000f8e00ff */
[----:B------:R-:W-:Y:S02]  /*1ca0*/  IMAD.MOV.U32 R8, RZ, RZ, 0x70 ;  /* 0x00000070ff087424 */ /* 0x000fe400078e00ff */
[----:B------:R-:W-:Y:S02]  /*1cb0*/  IMAD.MOV.U32 R12, RZ, RZ, 0x1 ;  /* 0x00000001ff0c7424 */ /* 0x000fe400078e00ff */
[----:B0-----:R-:W-:-:S07]  /*1cc0*/  IMAD.MOV.U32 R13, RZ, RZ, RZ ;  /* 0x000000ffff0d7224 */ /* 0x001fce00078e00ff */
[----:B------:R-:W-:-:S07]  /*1cd0*/  LEPC R20, `(.L_x_1852) ;  /* 0x000000001014794e */ /* 0x000fce0000000000 */
[----:B--2--5:R-:W-:Y:S05]  /*1ce0*/  CALL.ABS.NOINC R14 ;  /* 0x000000000e007343 */ /* 0x024fea0003c00000 */
.L_x_1852:
[----:B------:R-:W-:Y:S05]  /*1cf0*/  BSYNC B6 ;  /* 0x0000000000067941 */ /* 0x000fea0003800000 */
.L_x_1851:
        /* <DEDUP_REMOVED lines=11> */
[----:B------:R-:W-:Y:S02]  /*1db0*/  IMAD.U32 R10, RZ, RZ, UR6 ;  /* 0x00000006ff0a7e24 */ /* 0x000fe4000f8e00ff */
[----:B------:R-:W-:Y:S02]  /*1dc0*/  IMAD.U32 R6, RZ, RZ, UR4 ;  /* 0x00000004ff067e24 */ /* 0x000fe4000f8e00ff */
[----:B------:R-:W-:-:S02]  /*1dd0*/  IMAD.U32 R7, RZ, RZ, UR5 ;  /* 0x00000005ff077e24 */ /* 0x000fc4000f8e00ff */
[----:B-1----:R-:W-:Y:S02]  /*1de0*/  IMAD.U32 R11, RZ, RZ, UR7 ;  /* 0x00000007ff0b7e24 */ /* 0x002fe4000f8e00ff */
[----:B------:R-:W-:Y:S02]  /*1df0*/  IMAD.MOV.U32 R8, RZ, RZ, 0x70 ;  /* 0x00000070ff087424 */ /* 0x000fe400078e00ff */
[----:B------:R-:W-:Y:S02]  /*1e00*/  IMAD.MOV.U32 R12, RZ, RZ, 0x1 ;  /* 0x00000001ff0c7424 */ /* 0x000fe400078e00ff */
[----:B0-----:R-:W-:-:S07]  /*1e10*/  IMAD.MOV.U32 R13, RZ, RZ, RZ ;  /* 0x000000ffff0d7224 */ /* 0x001fce00078e00ff */
[----:B------:R-:W-:-:S07]  /*1e20*/  LEPC R20, `(.L_x_1854) ;  /* 0x000000001014794e */ /* 0x000fce0000000000 */
[----:B--2--5:R-:W-:Y:S05]  /*1e30*/  CALL.ABS.NOINC R14 ;  /* 0x000000000e007343 */ /* 0x024fea0003c00000 */
.L_x_1854:
[----:B------:R-:W-:Y:S05]  /*1e40*/  BSYNC B6 ;  /* 0x0000000000067941 */ /* 0x000fea0003800000 */
.L_x_1853:
        /* <DEDUP_REMOVED lines=8> */
[----:B------:R-:W-:-:S04]  /*1ed0*/  SHF.R.S32.HI R19, RZ, 0x1f, R18 ;  /* 0x0000001fff137819 */ /* 0x000fc80000011412 */
[----:B------:R-:W3:Y:S07]  /*1ee0*/  LDC.64 R40, c[0x0][0x3f8] ;  /* 0x0000fe00ff287b82 */ /* 0x000eee0000000a00 */
[----:B------:R-:W-:Y:S01]  /*1ef0*/  @P0 IADD3 R4, P1, R35, UR4, RZ ;  /* 0x0000000423040c10 */ /* 0x000fe2000ff3e0ff */
[----:B------:R-:W4:Y:S03]  /*1f00*/  LDC R13, c[0x0][0x3f4] ;  /* 0x0000fd00ff0d7b82 */ /* 0x000f260000000800 */
[----:B------:R-:W-:Y:S01]  /*1f10*/  @P0 IADD3.X R5, R31, UR5, RZ, P1, !PT ;  /* 0x000000051f050c10 */ /* 0x000fe20008ffe4ff */
[----:B------:R-:W-:Y:S01]  /*1f20*/  ULDC.64 UR4, c[0x0][0xa08] ;  /* 0x0002820000047ab9 */ /* 0x000fe20000000a00 */
[----:B------:R-:W2:Y:S04]  /*1f30*/  LDL.64 R30, [R1+0x10] ;  /* 0x00001000011e7983 */ /* 0x000ea80000100a00 */
[----:B------:R0:W3:Y:S01]  /*1f40*/  @P0 LDG.E R0, desc[UR40][R4.64] ;  /* 0x0000002804000981 */ /* 0x0000e2000c1e1900 */
[----:B-1----:R-:W-:Y:S01]  /*1f50*/  SHF.R.S32.HI R11, RZ, 0x1f, R28 ;  /* 0x0000001fff0b7819 */ /* 0x002fe2000001141c */
[----:B0-----:R-:W-:-:S04]  /*1f60*/  IMAD.WIDE.U32 R6, R28, R46, RZ ;  /* 0x0000002e1c067225 */ /* 0x001fc800078e00ff */
[----:B------:R-:W-:Y:S01]  /*1f70*/  IMAD R3, R11, R46, RZ ;  /* 0x0000002e0b037224 */ /* 0x000fe200078e02ff */
[----:B------:R-:W-:-:S03]  /*1f80*/  ISETP.NE.U32.AND P0, PT, RZ, UR4, PT ;  /* 0x00000004ff007c0c */ /* 0x000fc6000bf05070 */
[----:B------:R-:W-:Y:S01]  /*1f90*/  IMAD R3, R28, R47, R3 ;  /* 0x0000002f1c037224 */ /* 0x000fe200078e0203 */
[----:B------:R-:W-:Y:S01]  /*1fa0*/  ISETP.NE.AND.EX P0, PT, RZ, UR5, PT, P0 ;  /* 0x00000005ff007c0c */ /* 0x000fe2000bf05300 */
[----:B------:R-:W-:Y:S02]  /*1fb0*/  ULDC.64 UR4, c[0x0][0x308] ;  /* 0x0000c20000047ab9 */ /* 0x000fe40000000a00 */
[----:B------:R-:W-:Y:S02]  /*1fc0*/  IMAD.IADD R7, R7, 0x1, R3 ;  /* 0x0000000107077824 */ /* 0x000fe400078e0203 */
[----:B------:R-:W-:-:S04]  /*1fd0*/  IMAD.WIDE.U32 R8, R34, UR6, R18 ;  /* 0x0000000622087c25 */ /* 0x000fc8000f8e0012 */
[----:B------:R-:W-:-:S04]  /*1fe0*/  IMAD.WIDE.U32 R4, R34, UR4, R6 ;  /* 0x0000000422047c25 */ /* 0x000fc8000f8e0006 */
[C---:B------:R-:W-:Y:S01]  /*1ff0*/  IMAD R9, R34.reuse, UR7, R9 ;  /* 0x0000000722097c24 */ /* 0x040fe2000f8e0209 */
[----:B------:R-:W-:Y:S01]  /*2000*/  ULDC.64 UR6, c[0x0][0x338] ;  /* 0x0000ce0000067ab9 */ /* 0x000fe20000000a00 */
[----:B------:R-:W-:Y:S01]  /*2010*/  IMAD R5, R34, UR5, R5 ;  /* 0x0000000522057c24 */ /* 0x000fe2000f8e0205 */
[----:B------:R-:W-:Y:S01]  /*2020*/  ULDC.64 UR4, c[0x0][0x310] ;  /* 0x0000c40000047ab9 */ /* 0x000fe20000000a00 */
[----:B------:R-:W0:Y:S01]  /*2030*/  LDC.64 R34, c[0x0][0x408] ;  /* 0x00010200ff227b82 */ /* 0x000e220000000a00 */
[----:B--2---:R-:W-:-:S05]  /*2040*/  IMAD.MOV.U32 R30, RZ, RZ, R36 ;  /* 0x000000ffff1e7224 */ /* 0x004fca00078e0024 */
[----:B------:R-:W-:Y:S02]  /*2050*/  SHF.R.S32.HI R31, RZ, 0x1f, R30 ;  /* 0x0000001fff1f7819 */ /* 0x000fe4000001141e */
[----:B---3--:R-:W-:-:S03]  /*2060*/  SHF.R.S32.HI R3, RZ, 0x1f, R0 ;  /* 0x0000001fff037819 */ /* 0x008fc60000011400 */
[----:B------:R1:W-:Y:S01]  /*2070*/  STL [R1+0x14], R31 ;  /* 0x0000141f01007387 */ /* 0x0003e20000100800 */
[----:B------:R-:W-:-:S03]  /*2080*/  SEL R6, R3, RZ, !P0 ;  /* 0x000000ff03067207 */ /* 0x000fc60004000000 */
[----:B------:R-:W2:Y:S01]  /*2090*/  LDL R12, [R1+0x4c] ;  /* 0x00004c00010c7983 */ /* 0x000ea20000100800 */
[----:B------:R-:W-:-:S03]  /*20a0*/  SEL R3, R0, RZ, !P0 ;  /* 0x000000ff00037207 */ /* 0x000fc60004000000 */
[----:B------:R-:W3:Y:S02]  /*20b0*/  LDL R10, [R1+0x50] ;  /* 0x00005000010a7983 */ /* 0x000ee40000100800 */
[----:B------:R-:W-:Y:S02]  /*20c0*/  IMAD.WIDE.U32 R48, R3, UR6, R8 ;  /* 0x0000000603307c25 */ /* 0x000fe4000f8e0008 */
[----:B------:R-:W3:Y:S04]  /*20d0*/  LDL R29, [R1+0x84] ;  /* 0x00008400011d7983 */ /* 0x000ee80000100800 */
[----:B------:R-:W3:Y:S01]  /*20e0*/  LDL R8, [R1+0x54] ;  /* 0x0000540001087983 */ /* 0x000ee20000100800 */
[C---:B------:R-:W-:Y:S01]  /*20f0*/  IMAD R0, R6.reuse, UR4, RZ ;  /* 0x0000000406007c24 */ /* 0x040fe2000f8e02ff */
[----:B------:R-:W-:Y:S01]  /*2100*/  SHF.R.S32.HI R14, RZ, 0x1f, R157 ;  /* 0x0000001fff0e7819 */ /* 0x000fe2000001149d */
[----:B------:R-:W-:-:S02]  /*2110*/  IMAD R6, R6, UR6, RZ ;  /* 0x0000000606067c24 */ /* 0x000fc4000f8e02ff */
[----:B------:R-:W-:Y:S02]  /*2120*/  IMAD R7, R3, UR5, R0 ;  /* 0x0000000503077c24 */ /* 0x000fe4000f8e0200 */
[----:B------:R-:W-:-:S04]  /*2130*/  IMAD.WIDE.U32 R44, R157, R40, R30 ;  /* 0x000000289d2c7225 */ /* 0x000fc800078e001e */
[----:B0-----:R-:W-:Y:S02]  /*2140*/  IMAD.WIDE.U32 R38, R157, R34, R30 ;  /* 0x000000229d267225 */ /* 0x001fe400078e001e */
[----:B------:R-:W0:Y:S02]  /*2150*/  S2R R30, SR_TID.X ;  /* 0x00000000001e7919 */ /* 0x000e240000002100 */
[----:B------:R-:W-:-:S04]  /*2160*/  IMAD.WIDE.U32 R50, R3, UR4, R4 ;  /* 0x0000000403327c25 */ /* 0x000fc8000f8e0004 */
[-C--:B------:R-:W-:Y:S01]  /*2170*/  IMAD.WIDE.U32 R20, R157, R46.reuse, R18 ;  /* 0x0000002e9d147225 */ /* 0x080fe200078e0012 */
[----:B----4-:R-:W-:Y:S01]  /*2180*/  ISETP.GE.AND P2, PT, R18, R13, PT ;  /* 0x0000000d1200720c */ /* 0x010fe20003f46270 */
[----:B------:R-:W-:Y:S02]  /*2190*/  ULDC UR4, c[0x0][0x2f4] ;  /* 0x0000bd0000047ab9 */ /* 0x000fe40000000800 */
[----:B------:R-:W-:Y:S02]  /*21a0*/  IMAD R0, R14, R46, RZ ;  /* 0x0000002e0e007224 */ /* 0x000fe400078e02ff */
[----:B------:R-:W-:Y:S02]  /*21b0*/  IMAD R73, R3, UR7, R6 ;  /* 0x0000000703497c24 */ /* 0x000fe4000f8e0206 */
[----:B------:R-:W-:Y:S01]  /*21c0*/  IMAD R5, R157, R47, R0 ;  /* 0x0000002f9d057224 */ /* 0x000fe200078e0200 */
[----:B------:R-:W-:Y:S01]  /*21d0*/  IADD3 R0, P0, R50, R20, RZ ;  /* 0x0000001432007210 */ /* 0x000fe20007f1e0ff */
[----:B------:R-:W-:-:S02]  /*21e0*/  IMAD.IADD R3, R51, 0x1, R7 ;  /* 0x0000000133037824 */ /* 0x000fc400078e0207 */
[----:B------:R-:W-:-:S03]  /*21f0*/  IMAD R4, R14, R40, RZ ;  /* 0x000000280e047224 */ /* 0x000fc600078e02ff */
[----:B------:R-:W-:Y:S02]  /*2200*/  IADD3.X R20, R3, R21, R5, P0, !PT ;  /* 0x0000001503147210 */ /* 0x000fe400007fe405 */
[----:B------:R-:W-:Y:S01]  /*2210*/  SEL R5, R13, RZ, P2 ;  /* 0x000000ff0d057207 */ /* 0x000fe20001000000 */
[C---:B------:R-:W-:Y:S02]  /*2220*/  IMAD R7, R157.reuse, R41, R4 ;  /* 0x000000299d077224 */ /* 0x040fe400078e0204 */
[----:B------:R-:W-:Y:S02]  /*2230*/  IMAD R4, R14, R34, RZ ;  /* 0x000000220e047224 */ /* 0x000fe400078e02ff */
[----:B------:R-:W-:Y:S02]  /*2240*/  IMAD.IADD R5, R18, 0x1, R5 ;  /* 0x0000000112057824 */ /* 0x000fe400078e0205 */
[----:B------:R-:W-:Y:S01]  /*2250*/  IMAD.WIDE.U32 R42, R157, R40, R18 ;  /* 0x000000289d2a7225 */ /* 0x000fe200078e0012 */
[----:B------:R-:W-:-:S03]  /*2260*/  IADD3 R45, R45, R7, RZ ;  /* 0x000000072d2d7210 */ /* 0x000fc60007ffe0ff */
[----:B------:R-:W-:Y:S01]  /*2270*/  IMAD R9, R157, R35, R4 ;  /* 0x000000239d097224 */ /* 0x000fe200078e0204 */
[----:B------:R-:W-:Y:S01]  /*2280*/  SHF.R.S32.HI R4, RZ, 0x1f, R5 ;  /* 0x0000001fff047819 */ /* 0x000fe20000011405 */
[----:B------:R-:W-:Y:S01]  /*2290*/  IMAD.IADD R43, R7, 0x1, R43 ;  /* 0x00000001072b7824 */ /* 0x000fe200078e022b */
[----:B-----5:R-:W-:Y:S01]  /*22a0*/  SHF.R.S32.HI R7, RZ, 0x1f, R24 ;  /* 0x0000001fff077819 */ /* 0x020fe20000011418 */
[----:B------:R-:W-:Y:S01]  /*22b0*/  IMAD.WIDE.U32 R36, R157, R34, R18 ;  /* 0x000000229d247225 */ /* 0x000fe200078e0012 */
[----:B------:R-:W-:-:S03]  /*22c0*/  LEA.HI R21, R4, R5, RZ, 0x4 ;  /* 0x0000000504157211 */ /* 0x000fc600078f20ff */
[----:B------:R-:W-:Y:S02]  /*22d0*/  IMAD R6, R7, R40, RZ ;  /* 0x0000002807067224 */ /* 0x000fe400078e02ff */
[----:B------:R-:W-:Y:S02]  /*22e0*/  IMAD.IADD R39, R39, 0x1, R9 ;  /* 0x0000000127277824 */ /* 0x000fe400078e0209 */
[----:B------:R-:W-:Y:S02]  /*22f0*/  IMAD.IADD R37, R9, 0x1, R37 ;  /* 0x0000000109257824 */ /* 0x000fe400078e0225 */
[----:B------:R-:W-:Y:S01]  /*2300*/  IMAD R7, R7, R34, RZ ;  /* 0x0000002207077224 */ /* 0x000fe200078e02ff */
[----:B------:R-:W-:Y:S01]  /*2310*/  LOP3.LUT R22, R22, 0xfffffffb, RZ, 0xc0, !PT ;  /* 0xfffffffb16167812 */ /* 0x000fe200078ec0ff */
[----:B------:R-:W-:Y:S01]  /*2320*/  IMAD R57, R47, 0xa0, RZ ;  /* 0x000000a02f397824 */ /* 0x000fe200078e02ff */
[----:B0-----:R-:W-:Y:S01]  /*2330*/  SHF.R.U32.HI R15, RZ, 0x7, R30 ;  /* 0x00000007ff0f7819 */ /* 0x001fe2000001161e */
[C---:B------:R-:W-:Y:S01]  /*2340*/  IMAD R61, R24.reuse, R41, R6 ;  /* 0x00000029183d7224 */ /* 0x040fe200078e0206 */
[----:B------:R-:W-:Y:S01]  /*2350*/  IADD3 R52, P0, R157, R28, RZ ;  /* 0x0000001c9d347210 */ /* 0x000fe20007f1e0ff */
[----:B------:R-:W-:Y:S01]  /*2360*/  IMAD R5, R41, 0xa0, RZ ;  /* 0x000000a029057824 */ /* 0x000fe200078e02ff */
[----:B------:R-:W-:Y:S01]  /*2370*/  LOP3.LUT R62, R21, 0xfffffff0, RZ, 0xc0, !PT ;  /* 0xfffffff0153e7812 */ /* 0x000fe200078ec0ff */
[----:B------:R-:W-:-:S04]  /*2380*/  IMAD.WIDE.U32 R44, R24, R40, R44 ;  /* 0x00000028182c7225 */ /* 0x000fc800078e002c */
[----:B------:R-:W-:-:S04]  /*2390*/  IMAD.WIDE.U32 R42, R24, R40, R42 ;  /* 0x00000028182a7225 */ /* 0x000fc800078e002a */
[C---:B------:R-:W-:Y:S02]  /*23a0*/  IMAD R7, R24.reuse, R35, R7 ;  /* 0x0000002318077224 */ /* 0x040fe400078e0207 */
[----:B------:R-:W-:Y:S02]  /*23b0*/  IMAD R59, R35, 0xa0, RZ ;  /* 0x000000a0233b7824 */ /* 0x000fe400078e02ff */
[----:B------:R-:W-:-:S04]  /*23c0*/  IMAD.WIDE.U32 R38, R24, R34, R38 ;  /* 0x0000002218267225 */ /* 0x000fc800078e0026 */
[----:B------:R-:W-:-:S04]  /*23d0*/  IMAD.WIDE.U32 R36, R24, R34, R36 ;  /* 0x0000002218247225 */ /* 0x000fc800078e0024 */
[----:B------:R-:W-:Y:S02]  /*23e0*/  VIADD R54, R18, 0x20 ;  /* 0x0000002012367836 */ /* 0x000fe40000000000 */
[----:B------:R-:W-:Y:S01]  /*23f0*/  IMAD.WIDE.U32 R46, R46, 0xa0, RZ ;  /* 0x000000a02e2e7825 */ /* 0x000fe200078e00ff */
[----:B------:R-:W-:-:S03]  /*2400*/  @P2 LOP3.LUT R22, R22, 0x4, RZ, 0xfc, !PT ;  /* 0x0000000416162812 */ /* 0x000fc600078efcff */
[----:B------:R-:W-:-:S04]  /*2410*/  IMAD.WIDE.U32 R40, R40, 0xa0, RZ ;  /* 0x000000a028287825 */ /* 0x000fc800078e00ff */
[----:B------:R-:W-:Y:S01]  /*2420*/  IMAD.WIDE.U32 R34, R34, 0xa0, RZ ;  /* 0x000000a022227825 */ /* 0x000fe200078e00ff */
[----:B------:R-:W-:Y:S02]  /*2430*/  ISETP.GE.AND P3, PT, R18, UR4, PT ;  /* 0x0000000412007c0c */ /* 0x000fe4000bf66270 */
[----:B------:R-:W-:Y:S01]  /*2440*/  ISETP.GE.AND P2, PT, R54, UR4, PT ;  /* 0x0000000436007c0c */ /* 0x000fe2000bf46270 */
[----:B------:R-:W-:Y:S01]  /*2450*/  IMAD.IADD R60, R45, 0x1, R61 ;  /* 0x000000012d3c7824 */ /* 0x000fe200078e023d */
[----:B------:R-:W-:Y:S01]  /*2460*/  SHF.R.S32.HI R71, RZ, 0x1f, R62 ;  /* 0x0000001fff477819 */ /* 0x000fe2000001143e */
[----:B------:R-:W-:Y:S02]  /*2470*/  VIADD R55, R15, 0x8 ;  /* 0x000000080f377836 */ /* 0x000fe40000000000 */
[----:B------:R-:W-:Y:S02]  /*2480*/  IMAD.SHL.U32 R56, R13, 0x2, RZ ;  /* 0x000000020d387824 */ /* 0x000fe400078e00ff */
[----:B------:R-:W-:-:S02]  /*2490*/  IMAD.X R53, R14, 0x1, R11, P0 ;  /* 0x000000010e357824 */ /* 0x000fc400000e060b */
[----:B------:R-:W-:Y:S02]  /*24a0*/  IMAD.IADD R57, R47, 0x1, R57 ;  /* 0x000000012f397824 */ /* 0x000fe400078e0239 */
[----:B------:R-:W-:Y:S02]  /*24b0*/  IMAD.IADD R58, R41, 0x1, R5 ;  /* 0x00000001293a7824 */ /* 0x000fe400078e0205 */
[----:B------:R-:W-:Y:S02]  /*24c0*/  IMAD.IADD R59, R35, 0x1, R59 ;  /* 0x00000001233b7824 */ /* 0x000fe400078e023b */
[----:B------:R-:W-:Y:S02]  /*24d0*/  IMAD.IADD R61, R61, 0x1, R43 ;  /* 0x000000013d3d7824 */ /* 0x000fe400078e022b */
[----:B------:R-:W-:Y:S02]  /*24e0*/  IMAD.IADD R63, R39, 0x1, R7 ;  /* 0x00000001273f7824 */ /* 0x000fe400078e0207 */
[----:B------:R-:W-:-:S02]  /*24f0*/  IMAD.IADD R70, R7, 0x1, R37 ;  /* 0x0000000107467824 */ /* 0x000fc400078e0225 */
[----:B------:R-:W-:Y:S01]  /*2500*/  IMAD.IADD R73, R49, 0x1, R73 ;  /* 0x0000000131497824 */ /* 0x000fe200078e0249 */
[----:B--2---:R-:W-:-:S04]  /*2510*/  LOP3.LUT R4, R12, 0x30, R21, 0xf8, !PT ;  /* 0x000000300c047812 */ /* 0x004fc800078ef815 */
[----:B---3--:R-:W-:Y:S02]  /*2520*/  LOP3.LUT R4, R4, R10, RZ, 0x3c, !PT ;  /* 0x0000000a04047212 */ /* 0x008fe400078e3cff */
[----:B------:R-:W-:-:S03]  /*2530*/  LOP3.LUT P4, RZ, R29, 0x2, RZ, 0xc0, !PT ;  /* 0x000000021dff7812 */ /* 0x000fc6000788c0ff */
[----:B-1----:R-:W-:-:S10]  /*2540*/  IMAD.IADD R72, R8, 0x1, R4 ;  /* 0x0000000108487824 */ /* 0x002fd400078e0204 */
.L_x_1884:
[----:B------:R-:W2:Y:S01]  /*2550*/  LDL R4, [R1+0x34] ;  /* 0x0000340001047983 */ /* 0x000ea20000100800 */
[----:B0---4-:R-:W0:Y:S01]  /*2560*/  LDC.64 R64, c[0x0][0x2e8] ;  /* 0x0000ba00ff407b82 */ /* 0x011e220000000a00 */
[----:B------:R-:W-:Y:S01]  /*2570*/  VIADD R2, R2, 0xffffffff ;  /* 0xffffffff02027836 */ /* 0x000fe20000000000 */
[----:B------:R-:W-:Y:S01]  /*2580*/  LOP3.LUT R22, R22, 0xfffffffd, RZ, 0xc0, !PT ;  /* 0xfffffffd16167812 */ /* 0x000fe200078ec0ff */
[----:B------:R-:W-:Y:S05]  /*2590*/  YIELD ;  /* 0x0000000000007946 */ /* 0x000fea0003800000 */
[----:B------:R-:W1:Y:S01]  /*25a0*/  LDC R31, c[0x0][0x3f4] ;  /* 0x0000fd00ff1f7b82 */ /* 0x000e620000000800 */
[----:B------:R-:W-:Y:S01]  /*25b0*/  SHF.R.S32.HI R11, RZ, 0x1f, R2 ;  /* 0x0000001fff0b7819 */ /* 0x000fe20000011402 */
[----:B------:R-:W-:Y:S01]  /*25c0*/  IMAD R5, R57, R2, RZ ;  /* 0x0000000239057224 */ /* 0x000fe200078e02ff */
        /* <DEDUP_REMOVED lines=11> */
[----:B------:R-:W-:Y:S01]  /*2680*/  @P4 VIADD R5, R75, 0xffffffe0 ;  /* 0xffffffe04b054836 */ /* 0x000fe20000000000 */
[----:B------:R-:W-:-:S03]  /*2690*/  IADD3 R75, R16, R75, RZ ;  /* 0x0000004b104b7210 */ /* 0x000fc60007ffe0ff */
        /* <DEDUP_REMOVED lines=38> */
.L_x_1859:
[----:B------:R-:W-:Y:S05]  /*2900*/  BSYNC B1 ;  /* 0x0000000000017941 */ /* 0x000fea0003800000 */
.L_x_1858:
        /* <DEDUP_REMOVED lines=8> */
.L_x_1860:
[----:B------:R-:W2:Y:S01]  /*2990*/  LDL R4, [R1+0x8] ;  /* 0x0000080001047983 */ /* 0x000ea20000100800 */
[----:B------:R-:W-:Y:S01]  /*29a0*/  IMAD R76, R17, 0x8, R16 ;  /* 0x00000008114c7824 */ /* 0x000fe200078e0210 */
[----:B------:R-:W-:Y:S01]  /*29b0*/  BSSY B1, `(.L_x_1861) ;  /* 0x0000004000017945 */ /* 0x000fe20003800000 */
[----:B--2---:R-:W-:-:S04]  /*29c0*/  SHF.L.U32 R77, R4, 0x1f, RZ ;  /* 0x0000001f044d7819 */ /* 0x004fc800000006ff */
[----:B------:R-:W0:Y:S02]  /*29d0*/  SYNCS.PHASECHK.TRANS64.TRYWAIT P5, [R76+URZ+0x13290], R77 ;  /* 0x0132904d4c0075a7 */ /* 0x000e2400080a017f */
[----:B0-----:R-:W-:Y:S05]  /*29e0*/  @!P5 BRA `(.L_x_1862) ;  /* 0x0000019c006cd947 */ /* 0x001fea0003800000 */
.L_x_2094:
[----:B------:R-:W-:Y:S05]  /*29f0*/  BSYNC B1 ;  /* 0x0000000000017941 */ /* 0x000fea0003800000 */
.L_x_1861:
        /* <DEDUP_REMOVED lines=16> */
[----:B------:R-:W-:Y:S01]  /*2b00*/  IMAD.MOV.U32 R28, RZ, RZ, R4 ;  /* 0x000000ffff1c7224 */ /* 0x000fe200078e0004 */
        /* <DEDUP_REMOVED lines=13> */
[----:B------:R-:W-:Y:S02]  /*2be0*/  HADD2.F32 R79, -RZ, R66.H1_H1 ;  /* 0x30000042ff4f7230 */ /* 0x000fe40000004100 */
[-C--:B------:R-:W-:Y:S01]  /*2bf0*/  FMUL.FTZ R81, R29, R78.reuse ;  /* 0x0000004e1d517220 */ /* 0x080fe20000410000 */
[--C-:B------:R-:W-:Y:S02]  /*2c00*/  HADD2.F32 R69, -RZ, R68.reuse.H0_H0 ;  /* 0x20000044ff457230 */ /* 0x100fe40000004100 */
[C---:B------:R-:W-:Y:S01]  /*2c10*/  FMUL.FTZ R80, R4.reuse, R78 ;  /* 0x0000004e04507220 */ /* 0x040fe20000410000 */
[--C-:B------:R-:W-:Y:S01]  /*2c20*/  HADD2.F32 R67, -RZ, R5.reuse.H1_H1 ;  /* 0x30000005ff437230 */ /* 0x100fe20000004100 */
[----:B------:R-:W-:Y:S01]  /*2c30*/  F2FP.F16.E4M3.UNPACK_B R78, R83 ;  /* 0x00000053ff4e723e */ /* 0x000fe200020006ff */
[----:B------:R-:W-:Y:S02]  /*2c40*/  HADD2.F32 R66, -RZ, R5.H0_H0 ;  /* 0x20000005ff427230 */ /* 0x000fe40000004100 */
[----:B------:R-:W-:Y:S01]  /*2c50*/  FFMA.FTZ R4, R4, R69, -R81 ;  /* 0x0000004504047223 */ /* 0x000fe20000010851 */
[----:B------:R-:W-:-:S02]  /*2c60*/  HADD2.F32 R68, -RZ, R68.H1_H1 ;  /* 0x30000044ff447230 */ /* 0x000fc40000004100 */
[----:B------:R-:W-:Y:S01]  /*2c70*/  FMUL.FTZ R81, R67, R79 ;  /* 0x0000004f43517220 */ /* 0x000fe20000410000 */
[----:B------:R-:W-:Y:S01]  /*2c80*/  FFMA.FTZ R5, R29, R69, R80 ;  /* 0x000000451d057223 */ /* 0x000fe20000010050 */
[C---:B------:R-:W-:Y:S01]  /*2c90*/  FMUL.FTZ R82, R66.reuse, R79 ;  /* 0x0000004f42527220 */ /* 0x040fe20000410000 */
[----:B------:R-:W-:Y:S01]  /*2ca0*/  F2FP.F16.E4M3.UNPACK_B R29, R28.H1 ;  /* 0x0000001cff1d723e */ /* 0x000fe200030006ff */
[----:B------:R-:W-:Y:S01]  /*2cb0*/  FFMA.FTZ R81, R66, R68, -R81 ;  /* 0x0000004442517223 */ /* 0x000fe20000010851 */
[----:B------:R-:W-:Y:S01]  /*2cc0*/  F2FP.F16.E4M3.UNPACK_B R28, R28 ;  /* 0x0000001cff1c723e */ /* 0x000fe200020006ff */
[----:B------:R-:W-:Y:S01]  /*2cd0*/  FFMA.FTZ R84, R67, R68, R82 ;  /* 0x0000004443547223 */ /* 0x000fe20000010052 */
[----:B------:R-:W-:Y:S01]  /*2ce0*/  F2FP.F16.E4M3.UNPACK_B R68, R65 ;  /* 0x00000041ff44723e */ /* 0x000fe200020006ff */
[----:B------:R-:W-:Y:S02]  /*2cf0*/  HADD2.F32 R69, -RZ, R78.H1_H1 ;  /* 0x3000004eff457230 */ /* 0x000fe40000004100 */
        /* <DEDUP_REMOVED lines=11> */
[-C--:B------:R-:W-:Y:S01]  /*2db0*/  FFMA.FTZ R66, R66, R28.reuse, -R79 ;  /* 0x0000001c42427223 */ /* 0x080fe2000001084f */
[----:B------:R-:W-:Y:S01]  /*2dc0*/  FFMA.FTZ R67, R67, R28, R82 ;  /* 0x0000001c43437223 */ /* 0x000fe20000010052 */
[-C--:B------:R-:W-:Y:S01]  /*2dd0*/  FFMA.FTZ R28, R29, R68.reuse, -R80 ;  /* 0x000000441d1c7223 */ /* 0x080fe20000010850 */
[----:B------:R-:W-:Y:S01]  /*2de0*/  FFMA.FTZ R29, R65, R68, R78 ;  /* 0x00000044411d7223 */ /* 0x000fe2000001004e */
[----:B------:R-:W-:Y:S02]  /*2df0*/  F2FP.F16.E4M3.UNPACK_B R68, R7.H1 ;  /* 0x00000007ff44723e */ /* 0x000fe400030006ff */
[----:B------:R-:W-:-:S02]  /*2e00*/  F2FP.F16.E4M3.UNPACK_B R82, R15.H1 ;  /* 0x0000000fff52723e */ /* 0x000fc400030006ff */
[----:B------:R-:W-:Y:S01]  /*2e10*/  F2FP.F16.E4M3.UNPACK_B R79, R14.H1 ;  /* 0x0000000eff4f723e */ /* 0x000fe200030006ff */
[--C-:B------:R-:W-:Y:S01]  /*2e20*/  HADD2.F32 R69, -RZ, R68.reuse.H0_H0 ;  /* 0x20000044ff457230 */ /* 0x100fe20000004100 */
[----:B------:R-:W-:Y:S01]  /*2e30*/  F2FP.SATFINITE.E4M3.F32.PACK_AB_MERGE_C R65, R84, R81, RZ ;  /* 0x000000515441723e */ /* 0x000fe200048070ff */
[----:B------:R-:W-:Y:S01]  /*2e40*/  HADD2.F32 R68, -RZ, R68.H1_H1 ;  /* 0x30000044ff447230 */ /* 0x000fe20000004100 */
[----:B------:R-:W-:Y:S01]  /*2e50*/  F2FP.SATFINITE.E4M3.F32.PACK_AB_MERGE_C R66, R67, R66, RZ ;  /* 0x000000424342723e */ /* 0x000fe200048070ff */
[--C-:B------:R-:W-:Y:S01]  /*2e60*/  HADD2.F32 R83, -RZ, R82.reuse.H1_H1 ;  /* 0x30000052ff537230 */ /* 0x100fe20000004100 */
[----:B------:R-:W-:Y:S01]  /*2e70*/  F2FP.F16.E4M3.UNPACK_B R67, R6.H1 ;  /* 0x00000006ff43723e */ /* 0x000fe200030006ff */
[----:B------:R-:W-:Y:S01]  /*2e80*/  HADD2.F32 R80, -RZ, R79.H1_H1 ;  /* 0x3000004fff507230 */ /* 0x000fe20000004100 */
[----:B------:R-:W-:Y:S01]  /*2e90*/  F2FP.F16.E4M3.UNPACK_B R81, R15 ;  /* 0x0000000fff51723e */ /* 0x000fe200020006ff */
[----:B------:R-:W-:Y:S01]  /*2ea0*/  HADD2.F32 R82, -RZ, R82.H0_H0 ;  /* 0x20000052ff527230 */ /* 0x000fe20000004100 */
[----:B------:R-:W-:Y:S01]  /*2eb0*/  F2FP.F16.E4M3.UNPACK_B R78, R14 ;  /* 0x0000000eff4e723e */ /* 0x000fe200020006ff */
[----:B------:R-:W-:Y:S01]  /*2ec0*/  FMUL.FTZ R14, R68, R83 ;  /* 0x00000053440e7220 */ /* 0x000fe20000410000 */
[----:B------:R-:W-:-:S02]  /*2ed0*/  HADD2.F32 R15, -RZ, R67.H1_H1 ;  /* 0x30000043ff0f7230 */ /* 0x000fc40000004100 */
[C---:B------:R-:W-:Y:S01]  /*2ee0*/  FMUL.FTZ R85, R69.reuse, R83 ;  /* 0x0000005345557220 */ /* 0x040fe20000410000 */
[----:B------:R-:W-:Y:S02]  /*2ef0*/  HADD2.F32 R84, -RZ, R81.H1_H1 ;  /* 0x30000051ff547230 */ /* 0x000fe40000004100 */
[----:B------:R-:W-:Y:S01]  /*2f00*/  FFMA.FTZ R83, R69, R80, -R14 ;  /* 0x0000005045537223 */ /* 0x000fe2000001080e */
[----:B------:R-:W-:Y:S01]  /*2f10*/  HADD2.F32 R67, -RZ, R67.H0_H0 ;  /* 0x20000043ff437230 */ /* 0x000fe20000004100 */
[----:B------:R-:W-:Y:S01]  /*2f20*/  F2FP.F16.E4M3.UNPACK_B R7, R7 ;  /* 0x00000007ff07723e */ /* 0x000fe200020006ff */
[----:B------:R-:W-:Y:S02]  /*2f30*/  HADD2.F32 R14, -RZ, R78.H1_H1 ;  /* 0x3000004eff0e7230 */ /* 0x000fe40000004100 */
[----:B------:R-:W-:Y:S01]  /*2f40*/  FMUL.FTZ R86, R15, R84 ;  /* 0x000000540f567220 */ /* 0x000fe20000410000 */
[----:B------:R-:W-:Y:S01]  /*2f50*/  F2FP.F16.E4M3.UNPACK_B R6, R6 ;  /* 0x00000006ff06723e */ /* 0x000fe200020006ff */
[----:B------:R-:W-:Y:S01]  /*2f60*/  FMUL.FTZ R84, R67, R84 ;  /* 0x0000005443547220 */ /* 0x000fe20000410000 */
[----:B------:R-:W-:-:S02]  /*2f70*/  HADD2.F32 R81, -RZ, R81.H0_H0 ;  /* 0x20000051ff517230 */ /* 0x000fc40000004100 */
[----:B------:R-:W-:Y:S01]  /*2f80*/  FFMA.FTZ R86, R67, R14, -R86 ;  /* 0x0000000e43567223 */ /* 0x000fe20000010856 */
[----:B------:R-:W-:Y:S01]  /*2f90*/  FFMA.FTZ R80, R68, R80, R85 ;  /* 0x0000005044507223 */ /* 0x000fe20000010055 */
[----:B------:R-:W-:Y:S01]  /*2fa0*/  FFMA.FTZ R67, R15, R14, R84 ;  /* 0x0000000e0f437223 */ /* 0x000fe20000010054 */
[--C-:B------:R-:W-:Y:S01]  /*2fb0*/  HADD2.F32 R14, -RZ, R7.reuse.H0_H0 ;  /* 0x20000007ff0e7230 */ /* 0x100fe20000004100 */
[----:B------:R-:W-:Y:S01]  /*2fc0*/  F2FP.SATFINITE.E4M3.F32.PACK_AB_MERGE_C R5, R5, R4, R65 ;  /* 0x000000040505723e */ /* 0x000fe20004807041 */
[----:B------:R-:W-:Y:S01]  /*2fd0*/  HADD2.F32 R15, -RZ, R7.H1_H1 ;  /* 0x30000007ff0f7230 */ /* 0x000fe20000004100 */
[----:B------:R-:W-:Y:S01]  /*2fe0*/  F2FP.SATFINITE.E4M3.F32.PACK_AB_MERGE_C R80, R80, R83, RZ ;  /* 0x000000535050723e */ /* 0x000fe200048070ff */
[--C-:B------:R-:W-:Y:S01]  /*2ff0*/  HADD2.F32 R7, -RZ, R6.reuse.H0_H0 ;  /* 0x20000006ff077230 */ /* 0x100fe20000004100 */
[----:B------:R-:W-:Y:S01]  /*3000*/  F2FP.SATFINITE.E4M3.F32.PACK_AB_MERGE_C R67, R67, R86, RZ ;  /* 0x000000564343723e */ /* 0x000fe200048070ff */
[----:B------:R-:W-:Y:S02]  /*3010*/  HADD2.F32 R6, -RZ, R6.H1_H1 ;  /* 0x30000006ff067230 */ /* 0x000fe40000004100 */
[----:B------:R-:W-:Y:S01]  /*3020*/  FMUL.FTZ R69, R15, R82 ;  /* 0x000000520f457220 */ /* 0x000fe20000410000 */
[----:B------:R-:W-:-:S02]  /*3030*/  HADD2.F32 R79, -RZ, R79.H0_H0 ;  /* 0x2000004fff4f7230 */ /* 0x000fc40000004100 */
[----:B------:R-:W-:Y:S01]  /*3040*/  FMUL.FTZ R82, R14, R82 ;  /* 0x000000520e527220 */ /* 0x000fe20000410000 */
[----:B------:R-:W-:Y:S02]  /*3050*/  HADD2.F32 R78, -RZ, R78.H0_H0 ;  /* 0x2000004eff4e7230 */ /* 0x000fe40000004100 */
[-C--:B------:R-:W-:Y:S01]  /*3060*/  FMUL.FTZ R68, R6, R81.reuse ;  /* 0x0000005106447220 */ /* 0x080fe20000410000 */
[----:B------:R-:W-:Y:S01]  /*3070*/  FMUL.FTZ R81, R7, R81 ;  /* 0x0000005107517220 */ /* 0x000fe20000410000 */
[-C--:B------:R-:W-:Y:S01]  /*3080*/  FFMA.FTZ R69, R14, R79.reuse, -R69 ;  /* 0x0000004f0e457223 */ /* 0x080fe20000010845 */
[----:B------:R-:W-:Y:S01]  /*3090*/  FFMA.FTZ R82, R15, R79, R82 ;  /* 0x0000004f0f527223 */ /* 0x000fe20000010052 */
[-C--:B------:R-:W-:Y:S01]  /*30a0*/  FFMA.FTZ R68, R7, R78.reuse, -R68 ;  /* 0x0000004e07447223 */ /* 0x080fe20000010844 */
[----:B------:R-:W-:Y:S01]  /*30b0*/  FFMA.FTZ R81, R6, R78, R81 ;  /* 0x0000004e06517223 */ /* 0x000fe20000010051 */
[----:B------:R-:W-:Y:S02]  /*30c0*/  F2FP.SATFINITE.E4M3.F32.PACK_AB_MERGE_C R4, R29, R28, R66 ;  /* 0x0000001c1d04723e */ /* 0x000fe40004807042 */
[----:B------:R-:W-:-:S02]  /*30d0*/  F2FP.SATFINITE.E4M3.F32.PACK_AB_MERGE_C R7, R82, R69, R80 ;  /* 0x000000455207723e */ /* 0x000fc40004807050 */
[----:B------:R-:W-:-:S07]  /*30e0*/  F2FP.SATFINITE.E4M3.F32.PACK_AB_MERGE_C R6, R81, R68, R67 ;  /* 0x000000445106723e */ /* 0x000fce0004807043 */
.L_x_1867:
[----:B------:R-:W-:Y:S05]  /*30f0*/  BSYNC B2 ;  /* 0x0000000000027941 */ /* 0x000fea0003800000 */
.L_x_1866:
[----:B------:R1:W-:Y:S02]  /*3100*/  STG.E.128 desc[UR40][R12.64], R4 ;  /* 0x000000040c007986 */ /* 0x0003e4000c101d28 */
.L_x_1865:
[----:B------:R-:W-:Y:S05]  /*3110*/  BSYNC B1 ;  /* 0x0000000000017941 */ /* 0x000fea0003800000 */
.L_x_1864:
        /* <DEDUP_REMOVED lines=13> */
[--C-:B------:R-:W-:Y:S02]  /*31f0*/  SHF.R.U32.HI R15, RZ, 0x8, R11.reuse ;  /* 0x00000008ff0f7819 */ /* 0x100fe4000001160b */
[----:B------:R-:W-:Y:S02]  /*3200*/  LOP3.LUT R14, R11, 0xff0000ff, RZ, 0xc0, !PT ;  /* 0xff0000ff0b0e7812 */ /* 0x000fe400078ec0ff */
[----:B------:R-:W-:Y:S01]  /*3210*/  SHF.R.U32.HI R28, RZ, 0x10, R11 ;  /* 0x00000010ff1c7819 */ /* 0x000fe2000001160b */
[----:B------:R-:W-:Y:S01]  /*3220*/  IMAD.SHL.U32 R11, R8, 0x100, RZ ;  /* 0x00000100080b7824 */ /* 0x000fe200078e00ff */
[----:B------:R-:W-:Y:S01]  /*3230*/  LOP3.LUT R10, R9, 0xff0000ff, RZ, 0xc0, !PT ;  /* 0xff0000ff090a7812 */ /* 0x000fe200078ec0ff */
[----:B------:R-:W-:Y:S01]  /*3240*/  IMAD.SHL.U32 R15, R15, 0x100, RZ ;  /* 0x000001000f0f7824 */ /* 0x000fe200078e00ff */
[----:B------:R-:W-:Y:S01]  /*3250*/  SHF.R.U32.HI R29, RZ, 0x10, R9 ;  /* 0x00000010ff1d7819 */ /* 0x000fe20000011609 */
[----:B-1----:R-:W-:Y:S01]  /*3260*/  IMAD.MOV.U32 R9, RZ, RZ, R5 ;  /* 0x000000ffff097224 */ /* 0x002fe200078e0005 */
[----:B------:R-:W-:Y:S01]  /*3270*/  LOP3.LUT R5, R10, 0xff00, R11, 0xf8, !PT ;  /* 0x0000ff000a057812 */ /* 0x000fe200078ef80b */
[----:B------:R-:W-:Y:S01]  /*3280*/  IMAD.MOV.U32 R8, RZ, RZ, R4 ;  /* 0x000000ffff087224 */ /* 0x000fe200078e0004 */
[----:B------:R-:W-:Y:S01]  /*3290*/  LOP3.LUT R14, R14, 0xff00, R15, 0xf8, !PT ;  /* 0x0000ff000e0e7812 */ /* 0x000fe200078ef80f */
[----:B------:R-:W-:Y:S01]  /*32a0*/  IMAD.U32 R10, R29, 0x10000, RZ ;  /* 0x000100001d0a7824 */ /* 0x000fe200078e00ff */
[----:B------:R-:W-:Y:S01]  /*32b0*/  F2FP.F16.E4M3.UNPACK_B R4, R9 ;  /* 0x00000009ff04723e */ /* 0x000fe200020006ff */
        /* <DEDUP_REMOVED lines=11> */
[----:B------:R-:W-:Y:S01]  /*3370*/  HADD2.F32 R29, -RZ, R15.H0_H0 ;  /* 0x2000000fff1d7230 */ /* 0x000fe20000004100 */
[----:B------:R-:W-:Y:S01]  /*3380*/  F2FP.F16.E4M3.UNPACK_B R64, R64 ;  /* 0x00000040ff40723e */ /* 0x000fe200020006ff */
[--C-:B------:R-:W-:Y:S01]  /*3390*/  HADD2.F32 R14, -RZ, R9.reuse.H1_H1 ;  /* 0x30000009ff0e7230 */ /* 0x100fe20000004100 */
[----:B------:R-:W-:Y:S01]  /*33a0*/  F2FP.F16.E4M3.UNPACK_B R30, R30 ;  /* 0x0000001eff1e723e */ /* 0x000fe200020006ff */
[----:B------:R-:W-:-:S02]  /*33b0*/  HADD2.F32 R11, -RZ, R9.H0_H0 ;  /* 0x20000009ff0b7230 */ /* 0x000fc40000004100 */
[----:B------:R-:W-:Y:S01]  /*33c0*/  FMUL.FTZ R9, R4, R31 ;  /* 0x0000001f04097220 */ /* 0x000fe20000410000 */
[----:B------:R-:W-:Y:S02]  /*33d0*/  HADD2.F32 R15, -RZ, R15.H1_H1 ;  /* 0x3000000fff0f7230 */ /* 0x000fe40000004100 */
[-C--:B------:R-:W-:Y:S01]  /*33e0*/  FMUL.FTZ R66, R14, R28.reuse ;  /* 0x0000001c0e427220 */ /* 0x080fe20000410000 */
[-C--:B------:R-:W-:Y:S01]  /*33f0*/  FFMA.FTZ R4, R4, R29.reuse, -R67 ;  /* 0x0000001d04047223 */ /* 0x080fe20000010843 */
[----:B------:R-:W-:Y:S01]  /*3400*/  FFMA.FTZ R9, R10, R29, R9 ;  /* 0x0000001d0a097223 */ /* 0x000fe20000010009 */
[C---:B------:R-:W-:Y:S01]  /*3410*/  FMUL.FTZ R31, R11.reuse, R28 ;  /* 0x0000001c0b1f7220 */ /* 0x040fe20000410000 */
[-C--:B------:R-:W-:Y:S01]  /*3420*/  F2FP.F16.E4M3.UNPACK_B R10, R8.reuse.H1 ;  /* 0x00000008ff0a723e */ /* 0x080fe200030006ff */
[-C--:B------:R-:W-:Y:S01]  /*3430*/  FFMA.FTZ R66, R11, R15.reuse, -R66 ;  /* 0x0000000f0b427223 */ /* 0x080fe20000010842 */
[----:B------:R-:W-:Y:S01]  /*3440*/  F2FP.F16.E4M3.UNPACK_B R8, R8 ;  /* 0x00000008ff08723e */ /* 0x000fe200020006ff */
[----:B------:R-:W-:Y:S01]  /*3450*/  FFMA.FTZ R69, R14, R15, R31 ;  /* 0x0000000f0e457223 */ /* 0x000fe2000001001f */
[----:B------:R-:W-:-:S02]  /*3460*/  HADD2.F32 R28, -RZ, R64.H1_H1 ;  /* 0x30000040ff1c7230 */ /* 0x000fc40000004100 */
[--C-:B------:R-:W-:Y:S02]  /*3470*/  HADD2.F32 R15, -RZ, R10.reuse.H1_H1 ;  /* 0x3000000aff0f7230 */ /* 0x100fe40000004100 */
[----:B------:R-:W-:Y:S01]  /*3480*/  HADD2.F32 R14, -RZ, R10.H0_H0 ;  /* 0x2000000aff0e7230 */ /* 0x000fe20000004100 */
[----:B------:R-:W-:Y:S01]  /*3490*/  F2FP.SATFINITE.E4M3.F32.PACK_AB_MERGE_C R79, R69, R66, RZ ;  /* 0x00000042454f723e */ /* 0x000fe200048070ff */
[--C-:B------:R-:W-:Y:S02]  /*34a0*/  HADD2.F32 R10, -RZ, R8.reuse.H0_H0 ;  /* 0x20000008ff0a7230 */ /* 0x100fe40000004100 */
[-C--:B------:R-:W-:Y:S01]  /*34b0*/  FMUL.FTZ R31, R15, R28.reuse ;  /* 0x0000001c0f1f7220 */ /* 0x080fe20000410000 */
[----:B------:R-:W-:Y:S02]  /*34c0*/  HADD2.F32 R11, -RZ, R8.H1_H1 ;  /* 0x30000008ff0b7230 */ /* 0x000fe40000004100 */
[----:B------:R-:W-:Y:S01]  /*34d0*/  FMUL.FTZ R28, R14, R28 ;  /* 0x0000001c0e1c7220 */ /* 0x000fe20000410000 */
[----:B------:R-:W-:-:S02]  /*34e0*/  HADD2.F32 R64, -RZ, R64.H0_H0 ;  /* 0x20000040ff407230 */ /* 0x000fc40000004100 */
[--C-:B------:R-:W-:Y:S02]  /*34f0*/  HADD2.F32 R8, -RZ, R30.reuse.H1_H1 ;  /* 0x3000001eff087230 */ /* 0x100fe40000004100 */
[----:B------:R-:W-:Y:S02]  /*3500*/  HADD2.F32 R30, -RZ, R30.H0_H0 ;  /* 0x2000001eff1e7230 */ /* 0x000fe40000004100 */
[-C--:B------:R-:W-:Y:S01]  /*3510*/  FMUL.FTZ R29, R11, R64.reuse ;  /* 0x000000400b1d7220 */ /* 0x080fe20000410000 */
[----:B------:R-:W-:Y:S01]  /*3520*/  FMUL.FTZ R64, R10, R64 ;  /* 0x000000400a407220 */ /* 0x000fe20000410000 */
[-C--:B------:R-:W-:Y:S01]  /*3530*/  FFMA.FTZ R31, R14, R8.reuse, -R31 ;  /* 0x000000080e1f7223 */ /* 0x080fe2000001081f */
[----:B------:R-:W-:Y:S01]  /*3540*/  FFMA.FTZ R28, R15, R8, R28 ;  /* 0x000000080f1c7223 */ /* 0x000fe2000001001c */
[-C--:B------:R-:W-:Y:S01]  /*3550*/  FFMA.FTZ R8, R10, R30.reuse, -R29 ;  /* 0x0000001e0a087223 */ /* 0x080fe2000001081d */
[----:B------:R-:W-:Y:S01]  /*3560*/  FFMA.FTZ R67, R11, R30, R64 ;  /* 0x0000001e0b437223 */ /* 0x000fe20000010040 */
[----:B------:R-:W-:-:S02]  /*3570*/  F2FP.F16.E4M3.UNPACK_B R11, R7.H1 ;  /* 0x00000007ff0b723e */ /* 0x000fc400030006ff */
[----:B------:R-:W-:Y:S02]  /*3580*/  F2FP.SATFINITE.E4M3.F32.PACK_AB_MERGE_C R78, R28, R31, RZ ;  /* 0x0000001f1c4e723e */ /* 0x000fe400048070ff */
[----:B------:R-:W-:Y:S01]  /*3590*/  F2FP.F16.E4M3.UNPACK_B R31, R65.H1 ;  /* 0x00000041ff1f723e */ /* 0x000fe200030006ff */
[--C-:B------:R-:W-:Y:S01]  /*35a0*/  HADD2.F32 R15, -RZ, R11.reuse.H1_H1 ;  /* 0x3000000bff0f7230 */ /* 0x100fe20000004100 */
[----:B------:R-:W-:Y:S01]  /*35b0*/  F2FP.F16.E4M3.UNPACK_B R29, R5.H1 ;  /* 0x00000005ff1d723e */ /* 0x000fe200030006ff */
[----:B------:R-:W-:Y:S01]  /*35c0*/  HADD2.F32 R14, -RZ, R11.H0_H0 ;  /* 0x2000000bff0e7230 */ /* 0x000fe20000004100 */
[----:B------:R-:W-:Y:S01]  /*35d0*/  F2FP.F16.E4M3.UNPACK_B R10, R6.H1 ;  /* 0x00000006ff0a723e */ /* 0x000fe200030006ff */
[----:B------:R-:W-:Y:S01]  /*35e0*/  HADD2.F32 R66, -RZ, R31.H1_H1 ;  /* 0x3000001fff427230 */ /* 0x000fe20000004100 */
[----:B------:R-:W-:Y:S01]  /*35f0*/  F2FP.F16.E4M3.UNPACK_B R65, R65 ;  /* 0x00000041ff41723e */ /* 0x000fe200020006ff */
[----:B------:R-:W-:Y:S01]  /*3600*/  HADD2.F32 R30, -RZ, R29.H1_H1 ;  /* 0x3000001dff1e7230 */ /* 0x000fe20000004100 */
        /* <DEDUP_REMOVED lines=17> */
[--C-:B------:R-:W-:Y:S02]  /*3720*/  HADD2.F32 R10, -RZ, R7.reuse.H0_H0 ;  /* 0x20000007ff0a7230 */ /* 0x100fe40000004100 */
[----:B------:R-:W-:Y:S01]  /*3730*/  HADD2.F32 R6, -RZ, R6.H1_H1 ;  /* 0x30000006ff067230 */ /* 0x000fe20000004100 */
[----:B------:R-:W-:Y:S01]  /*3740*/  F2FP.SATFINITE.E4M3.F32.PACK_AB_MERGE_C R64, R64, R69, RZ ;  /* 0x000000454040723e */ /* 0x000fe200048070ff */
[----:B------:R-:W-:Y:S01]  /*3750*/  HADD2.F32 R7, -RZ, R7.H1_H1 ;  /* 0x30000007ff077230 */ /* 0x000fe20000004100 */
[----:B------:R-:W-:Y:S01]  /*3760*/  F2FP.SATFINITE.E4M3.F32.PACK_AB_MERGE_C R15, R15, R66, RZ ;  /* 0x000000420f0f723e */ /* 0x000fe200048070ff */
[----:B------:R-:W-:-:S02]  /*3770*/  HADD2.F32 R31, -RZ, R31.H0_H0 ;  /* 0x2000001fff1f7230 */ /* 0x000fc40000004100 */
[-C--:B------:R-:W-:Y:S01]  /*3780*/  FMUL.FTZ R14, R6, R65.reuse ;  /* 0x00000041060e7220 */ /* 0x080fe20000410000 */
[----:B------:R-:W-:Y:S02]  /*3790*/  HADD2.F32 R29, -RZ, R29.H0_H0 ;  /* 0x2000001dff1d7230 */ /* 0x000fe40000004100 */
[----:B------:R-:W-:Y:S01]  /*37a0*/  FMUL.FTZ R65, R5, R65 ;  /* 0x0000004105417220 */ /* 0x000fe20000410000 */
[----:B------:R-:W-:Y:S02]  /*37b0*/  HADD2.F32 R28, -RZ, R28.H0_H0 ;  /* 0x2000001cff1c7230 */ /* 0x000fe40000004100 */
[-C--:B------:R-:W-:Y:S01]  /*37c0*/  FMUL.FTZ R11, R7, R31.reuse ;  /* 0x0000001f070b7220 */ /* 0x080fe20000410000 */
[----:B------:R-:W-:-:S03]  /*37d0*/  FMUL.FTZ R30, R10, R31 ;  /* 0x0000001f0a1e7220 */ /* 0x000fc60000410000 */
[-C--:B------:R-:W-:Y:S01]  /*37e0*/  FFMA.FTZ R11, R10, R29.reuse, -R11 ;  /* 0x0000001d0a0b7223 */ /* 0x080fe2000001080b */
[----:B------:R-:W-:Y:S01]  /*37f0*/  FFMA.FTZ R30, R7, R29, R30 ;  /* 0x0000001d071e7223 */ /* 0x000fe2000001001e */
[-C--:B------:R-:W-:Y:S01]  /*3800*/  FFMA.FTZ R14, R5, R28.reuse, -R14 ;  /* 0x0000001c050e7223 */ /* 0x080fe2000001080e */
[----:B------:R-:W-:Y:S01]  /*3810*/  FFMA.FTZ R65, R6, R28, R65 ;  /* 0x0000001c06417223 */ /* 0x000fe20000010041 */
[----:B------:R-:W-:Y:S02]  /*3820*/  F2FP.SATFINITE.E4M3.F32.PACK_AB_MERGE_C R5, R9, R4, R79 ;  /* 0x000000040905723e */ /* 0x000fe4000480704f */
[----:B------:R-:W-:Y:S02]  /*3830*/  F2FP.SATFINITE.E4M3.F32.PACK_AB_MERGE_C R4, R67, R8, R78 ;  /* 0x000000084304723e */ /* 0x000fe4000480704e */
[----:B------:R-:W-:Y:S02]  /*3840*/  F2FP.SATFINITE.E4M3.F32.PACK_AB_MERGE_C R6, R65, R14, R64 ;  /* 0x0000000e4106723e */ /* 0x000fe40004807040 */
[----:B------:R-:W-:-:S07]  /*3850*/  F2FP.SATFINITE.E4M3.F32.PACK_AB_MERGE_C R7, R30, R11, R15 ;  /* 0x0000000b1e07723e */ /* 0x000fce000480700f */
.L_x_1869:
[----:B------:R-:W-:Y:S05]  /*3860*/  BSYNC B1 ;  /* 0x0000000000017941 */ /* 0x000fea0003800000 */
.L_x_1868:
[----:B-1----:R2:W-:Y:S01]  /*3870*/  STG.E.128 desc[UR40][R12.64+0x20], R4 ;  /* 0x000020040c007986 */ /* 0x0025e2000c101d28 */
[----:B------:R-:W-:Y:S05]  /*3880*/  BRA `(.L_x_1863) ;  /* 0x0000001000c47947 */ /* 0x000fea0003800000 */
.L_x_1857:
        /* <DEDUP_REMOVED lines=20> */
[----:B--2---:R-:W-:Y:S02]  /*39d0*/  ISETP.NE.AND P0, PT, R68, 0x3, PT ;  /* 0x000000034400780c */ /* 0x004fe40003f05270 */
[----:B---3--:R-:W-:Y:S01]  /*39e0*/  MOV R80, R6 ;  /* 0x0000000600507202 */ /* 0x008fe20000000f00 */
[----:B------:R-:W-:Y:S02]  /*39f0*/  IMAD.MOV.U32 R83, RZ, RZ, R4 ;  /* 0x000000ffff537224 */ /* 0x000fe400078e0004 */
[----:B----4-:R-:W-:Y:S02]  /*3a00*/  IMAD.MOV.U32 R82, RZ, RZ, R10 ;  /* 0x000000ffff527224 */ /* 0x010fe400078e000a */
[----:B------:R-:W-:-:S06]  /*3a10*/  IMAD.MOV.U32 R84, RZ, RZ, R8 ;  /* 0x000000ffff547224 */ /* 0x000fcc00078e0008 */
[----:B------:R-:W-:Y:S05]  /*3a20*/  @!P0 BRA `(.L_x_1870) ;  /* 0x0000000000048947 */ /* 0x000fea0003800000 */
[----:B------:R-:W-:Y:S01]  /*3a30*/  BPT.TRAP 0x1 ;  /* 0x000000040000795c */ /* 0x000fe20000300000 */
.L_x_1870:
[----:B------:R-:W2:Y:S01]  /*3a40*/  LDL R12, [R1+0x8] ;  /* 0x00000800010c7983 */ /* 0x000ea20000100800 */
[----:B------:R-:W-:Y:S01]  /*3a50*/  IMAD R76, R17, 0x8, R16 ;  /* 0x00000008114c7824 */ /* 0x000fe200078e0210 */
[----:B------:R-:W0:Y:S01]  /*3a60*/  LDC R79, c[0x0][0x2f4] ;  /* 0x0000bd00ff4f7b82 */ /* 0x000e220000000800 */
[----:B------:R-:W-:Y:S01]  /*3a70*/  BSSY B1, `(.L_x_1871) ;  /* 0x0000004000017945 */ /* 0x000fe20003800000 */
[----:B--2---:R-:W-:-:S04]  /*3a80*/  SHF.L.U32 R77, R12, 0x1f, RZ ;  /* 0x0000001f0c4d7819 */ /* 0x004fc800000006ff */
[----:B------:R-:W1:Y:S02]  /*3a90*/  SYNCS.PHASECHK.TRANS64.TRYWAIT P5, [R76+URZ+0x13290], R77 ;  /* 0x0132904d4c0075a7 */ /* 0x000e6400080a017f */
[----:B01----:R-:W-:Y:S05]  /*3aa0*/  @!P5 BRA `(.L_x_1872) ;  /* 0x0000018c0050d947 */ /* 0x003fea0003800000 */
.L_x_2095:
[----:B------:R-:W-:Y:S05]  /*3ab0*/  BSYNC B1 ;  /* 0x0000000000017941 */ /* 0x000fea0003800000 */
.L_x_1871:
        /* <DEDUP_REMOVED lines=22> */
[----:B------:R-:W-:Y:S01]  /*3c20*/  LEA.HI R12, R12, R13, RZ, 0x5 ;  /* 0x0000000d0c0c7211 */ /* 0x000fe200078f28ff */
[----:B------:R-:W-:-:S03]  /*3c30*/  IMAD R13, R17, 0x2800, R72 ;  /* 0x00002800110d7824 */ /* 0x000fc600078e0248 */
[----:B------:R-:W-:Y:S01]  /*3c40*/  SHF.R.S32.HI R12, RZ, 0x5, R12 ;  /* 0x00000005ff0c7819 */ /* 0x000fe2000001140c */
[----:B------:R-:W-:-:S03]  /*3c50*/  IMAD.IADD R13, R16, 0x1, R13 ;  /* 0x00000001100d7824 */ /* 0x000fc600078e020d */
[----:B------:R-:W-:-:S05]  /*3c60*/  LEA.HI.SX32 R12, R21, R12, 0x1c ;  /* 0x0000000c150c7211 */ /* 0x000fca00078fe2ff */
        /* <DEDUP_REMOVED lines=12> */
[--C-:B------:R-:W-:Y:S02]  /*3d30*/  SHF.R.U32.HI R85, RZ, 0x8, R9.reuse ;  /* 0x00000008ff557819 */ /* 0x100fe40000011609 */
[----:B------:R-:W-:Y:S02]  /*3d40*/  LOP3.LUT R10, R9, 0xff0000ff, RZ, 0xc0, !PT ;  /* 0xff0000ff090a7812 */ /* 0x000fe400078ec0ff */
[----:B------:R-:W-:Y:S01]  /*3d50*/  SHF.R.U32.HI R5, RZ, 0x10, R9 ;  /* 0x00000010ff057819 */ /* 0x000fe20000011609 */
[----:B------:R-:W-:Y:S01]  /*3d60*/  IMAD.SHL.U32 R9, R90, 0x100, RZ ;  /* 0x000001005a097824 */ /* 0x000fe200078e00ff */
[--C-:B------:R-:W-:Y:S01]  /*3d70*/  SHF.R.U32.HI R8, RZ, 0x8, R7.reuse ;  /* 0x00000008ff087819 */ /* 0x100fe20000011607 */
[----:B------:R-:W-:Y:S01]  /*3d80*/  IMAD.SHL.U32 R85, R85, 0x100, RZ ;  /* 0x0000010055557824 */ /* 0x000fe200078e00ff */
[----:B------:R-:W-:Y:S01]  /*3d90*/  LOP3.LUT R6, R7, 0xff0000ff, RZ, 0xc0, !PT ;  /* 0xff0000ff07067812 */ /* 0x000fe200078ec0ff */
[----:B------:R-:W-:Y:S01]  /*3da0*/  IMAD.U32 R90, R5, 0x10000, RZ ;  /* 0x00010000055a7824 */ /* 0x000fe200078e00ff */
[----:B------:R-:W-:-:S02]  /*3db0*/  SHF.R.U32.HI R88, RZ, 0x10, R7 ;  /* 0x00000010ff587819 */ /* 0x000fc40000011607 */
[--C-:B------:R-:W-:Y:S02]  /*3dc0*/  SHF.R.U32.HI R87, RZ, 0x8, R11.reuse ;  /* 0x00000008ff577819 */ /* 0x100fe4000001160b */
[----:B------:R-:W-:Y:S02]  /*3dd0*/  LOP3.LUT R86, R11, 0xff0000ff, RZ, 0xc0, !PT ;  /* 0xff0000ff0b567812 */ /* 0x000fe400078ec0ff */
        /* <DEDUP_REMOVED lines=18> */
[----:B------:R-:W-:Y:S01]  /*3f00*/  HADD2.F32 R8, -RZ, R10.H0_H0 ;  /* 0x2000000aff087230 */ /* 0x000fe20000004100 */
        /* <DEDUP_REMOVED lines=10> */
[----:B------:R-:W-:Y:S01]  /*3fb0*/  HADD2.F32 R10, -RZ, R10.H1_H1 ;  /* 0x3000000aff0a7230 */ /* 0x000fe20000004100 */
[----:B------:R-:W-:Y:S01]  /*3fc0*/  F2FP.F16.E4M3.UNPACK_B R86, R83 ;  /* 0x00000053ff56723e */ /* 0x000fe200020006ff */
[----:B------:R-:W-:Y:S01]  /*3fd0*/  FMUL.FTZ R11, R85, R90 ;  /* 0x0000005a550b7220 */ /* 0x000fe20000410000 */
[----:B------:R-:W-:Y:S01]  /*3fe0*/  F2FP.F16.E4M3.UNPACK_B R28, R28 ;  /* 0x0000001cff1c723e */ /* 0x000fe200020006ff */
[----:B------:R-:W-:Y:S01]  /*3ff0*/  HADD2.F32 R89, -RZ, R88.H0_H0 ;  /* 0x20000058ff597230 */ /* 0x000fe20000004100 */
[----:B------:R-:W-:Y:S01]  /*4000*/  F2FP.F16.E4M3.UNPACK_B R83, R12 ;  /* 0x0000000cff53723e */ /* 0x000fe200020006ff */
[C---:B------:R-:W-:Y:S01]  /*4010*/  FMUL.FTZ R90, R10.reuse, R90 ;  /* 0x0000005a0a5a7220 */ /* 0x040fe20000410000 */
[----:B------:R-:W-:Y:S01]  /*4020*/  FFMA.FTZ R11, R10, R87, -R11 ;  /* 0x000000570a0b7223 */ /* 0x000fe2000001080b */
[----:B------:R-:W-:Y:S01]  /*4030*/  HADD2.F32 R84, -RZ, R28.H0_H0 ;  /* 0x2000001cff547230 */ /* 0x000fe20000004100 */
[----:B------:R-:W-:Y:S01]  /*4040*/  LOP3.LUT R5, R91, 0xff0000, R92, 0xf8, !PT ;  /* 0x00ff00005b057812 */ /* 0x000fe200078ef85c */
[----:B------:R-:W-:-:S02]  /*4050*/  HADD2.F32 R12, -RZ, R83.H0_H0 ;  /* 0x20000053ff0c7230 */ /* 0x000fc40000004100 */
[----:B------:R-:W-:Y:S01]  /*4060*/  FFMA.FTZ R10, R85, R87, R90 ;  /* 0x00000057550a7223 */ /* 0x000fe2000001005a */
[----:B------:R-:W-:Y:S02]  /*4070*/  HADD2.F32 R87, -RZ, R86.H0_H0 ;  /* 0x20000056ff577230 */ /* 0x000fe40000004100 */
[-C--:B------:R-:W-:Y:S01]  /*4080*/  FMUL.FTZ R91, R84, R89.reuse ;  /* 0x00000059545b7220 */ /* 0x080fe20000410000 */
[----:B------:R-:W-:Y:S02]  /*4090*/  HADD2.F32 R88, -RZ, R88.H1_H1 ;  /* 0x30000058ff587230 */ /* 0x000fe40000004100 */
[C---:B------:R-:W-:Y:S01]  /*40a0*/  FMUL.FTZ R89, R12.reuse, R89 ;  /* 0x000000590c597220 */ /* 0x040fe20000410000 */
[----:B------:R-:W-:Y:S02]  /*40b0*/  HADD2.F32 R85, -RZ, R28.H1_H1 ;  /* 0x3000001cff557230 */ /* 0x000fe40000004100 */
[----:B------:R-:W-:Y:S01]  /*40c0*/  FFMA.FTZ R12, R12, R87, -R91 ;  /* 0x000000570c0c7223 */ /* 0x000fe2000001085b */
[----:B------:R-:W-:-:S02]  /*40d0*/  HADD2.F32 R83, -RZ, R83.H1_H1 ;  /* 0x30000053ff537230 */ /* 0x000fc40000004100 */
[----:B------:R-:W-:Y:S01]  /*40e0*/  FFMA.FTZ R28, R84, R87, R89 ;  /* 0x00000057541c7223 */ /* 0x000fe20000010059 */
[----:B------:R-:W-:Y:S02]  /*40f0*/  HADD2.F32 R86, -RZ, R86.H1_H1 ;  /* 0x30000056ff567230 */ /* 0x000fe40000004100 */
[----:B------:R-:W-:Y:S01]  /*4100*/  FMUL.FTZ R84, R85, R88 ;  /* 0x0000005855547220 */ /* 0x000fe20000410000 */
[----:B------:R-:W-:Y:S01]  /*4110*/  F2FP.F16.E4M3.UNPACK_B R89, R82.H1 ;  /* 0x00000052ff59723e */ /* 0x000fe200030006ff */
[C---:B------:R-:W-:Y:S01]  /*4120*/  FMUL.FTZ R92, R83.reuse, R88 ;  /* 0x00000058535c7220 */ /* 0x040fe20000410000 */
[----:B------:R-:W-:Y:S01]  /*4130*/  F2FP.F16.E4M3.UNPACK_B R87, R30.H1 ;  /* 0x0000001eff57723e */ /* 0x000fe200030006ff */
[----:B------:R-:W-:Y:S01]  /*4140*/  FFMA.FTZ R83, R83, R86, -R84 ;  /* 0x0000005653537223 */ /* 0x000fe20000010854 */
[----:B------:R-:W-:Y:S01]  /*4150*/  F2FP.F16.E4M3.UNPACK_B R84, R14.H1 ;  /* 0x0000000eff54723e */ /* 0x000fe200030006ff */
[----:B------:R-:W-:Y:S01]  /*4160*/  HADD2.F32 R93, -RZ, R89.H0_H0 ;  /* 0x20000059ff5d7230 */ /* 0x000fe20000004100 */
[----:B------:R-:W-:Y:S01]  /*4170*/  F2FP.F16.E4M3.UNPACK_B R90, R80.H1 ;  /* 0x00000050ff5a723e */ /* 0x000fe200030006ff */
[----:B------:R-:W-:-:S02]  /*4180*/  HADD2.F32 R88, -RZ, R87.H0_H0 ;  /* 0x20000057ff587230 */ /* 0x000fc40000004100 */
[----:B------:R-:W-:Y:S01]  /*4190*/  FFMA.FTZ R85, R85, R86, R92 ;  /* 0x0000005655557223 */ /* 0x000fe2000001005c */
[----:B------:R-:W-:Y:S01]  /*41a0*/  HADD2.F32 R86, -RZ, R84.H0_H0 ;  /* 0x20000054ff567230 */ /* 0x000fe20000004100 */
[----:B------:R-:W-:Y:S01]  /*41b0*/  F2FP.F16.E4M3.UNPACK_B R14, R14 ;  /* 0x0000000eff0e723e */ /* 0x000fe200020006ff */
[----:B------:R-:W-:Y:S02]  /*41c0*/  HADD2.F32 R91, -RZ, R90.H0_H0 ;  /* 0x2000005aff5b7230 */ /* 0x000fe40000004100 */
[-C--:B------:R-:W-:Y:S01]  /*41d0*/  FMUL.FTZ R95, R88, R93.reuse ;  /* 0x0000005d585f7220 */ /* 0x080fe20000410000 */
[----:B------:R-:W-:Y:S02]  /*41e0*/  HADD2.F32 R92, -RZ, R89.H1_H1 ;  /* 0x30000059ff5c7230 */ /* 0x000fe40000004100 */
[----:B------:R-:W-:Y:S01]  /*41f0*/  FMUL.FTZ R93, R86, R93 ;  /* 0x0000005d565d7220 */ /* 0x000fe20000410000 */
[----:B------:R-:W-:Y:S01]  /*4200*/  HADD2.F32 R89, -RZ, R87.H1_H1 ;  /* 0x30000057ff597230 */ /* 0x000fe20000004100 */
[----:B------:R-:W-:Y:S01]  /*4210*/  F2FP.SATFINITE.E4M3.F32.PACK_AB_MERGE_C R9, R10, R9, RZ ;  /* 0x000000090a09723e */ /* 0x000fe200048070ff */
[----:B------:R-:W-:-:S02]  /*4220*/  HADD2.F32 R87, -RZ, R84.H1_H1 ;  /* 0x30000054ff577230 */ /* 0x000fc40000004100 */
[-C--:B------:R-:W-:Y:S01]  /*4230*/  FFMA.FTZ R84, R86, R91.reuse, -R95 ;  /* 0x0000005b56547223 */ /* 0x080fe2000001085f */
[----:B------:R-:W-:Y:S02]  /*4240*/  HADD2.F32 R90, -RZ, R90.H1_H1 ;  /* 0x3000005aff5a7230 */ /* 0x000fe40000004100 */
[----:B------:R-:W-:Y:S01]  /*4250*/  FFMA.FTZ R86, R88, R91, R93 ;  /* 0x0000005b58567223 */ /* 0x000fe2000001005d */
[----:B------:R-:W-:Y:S01]  /*4260*/  FMUL.FTZ R94, R89, R92 ;  /* 0x0000005c595e7220 */ /* 0x000fe20000410000 */
[----:B------:R-:W-:Y:S01]  /*4270*/  F2FP.F16.E4M3.UNPACK_B R88, R82 ;  /* 0x00000052ff58723e */ /* 0x000fe200020006ff */
[C---:B------:R-:W-:Y:S01]  /*4280*/  FMUL.FTZ R92, R87.reuse, R92 ;  /* 0x0000005c575c7220 */ /* 0x040fe20000410000 */
[----:B------:R-:W-:Y:S01]  /*4290*/  F2FP.F16.E4M3.UNPACK_B R82, R30 ;  /* 0x0000001eff52723e */ /* 0x000fe200020006ff */
[----:B------:R-:W-:Y:S01]  /*42a0*/  FFMA.FTZ R99, R87, R90, -R94 ;  /* 0x0000005a57637223 */ /* 0x000fe2000001085e */
[----:B------:R-:W-:Y:S01]  /*42b0*/  F2FP.F16.E4M3.UNPACK_B R87, R80 ;  /* 0x00000050ff57723e */ /* 0x000fe200020006ff */
[----:B------:R-:W-:-:S02]  /*42c0*/  HADD2.F32 R91, -RZ, R88.H0_H0 ;  /* 0x20000058ff5b7230 */ /* 0x000fc40000004100 */
[----:B------:R-:W-:Y:S01]  /*42d0*/  FFMA.FTZ R101, R89, R90, R92 ;  /* 0x0000005a59657223 */ /* 0x000fe2000001005c */
[----:B------:R-:W-:Y:S01]  /*42e0*/  HADD2.F32 R80, -RZ, R82.H0_H0 ;  /* 0x20000052ff507230 */ /* 0x000fe20000004100 */
[----:B------:R-:W-:Y:S01]  /*42f0*/  F2FP.SATFINITE.E4M3.F32.PACK_AB_MERGE_C R8, R11, R8, RZ ;  /* 0x000000080b08723e */ /* 0x000fe200048070ff */
[----:B------:R-:W-:Y:S01]  /*4300*/  HADD2.F32 R93, -RZ, R88.H1_H1 ;  /* 0x30000058ff5d7230 */ /* 0x000fe20000004100 */
[----:B------:R-:W-:Y:S01]  /*4310*/  F2FP.F16.E4M3.UNPACK_B R10, R29 ;  /* 0x0000001dff0a723e */ /* 0x000fe200020006ff */
        /* <DEDUP_REMOVED lines=11> */
[----:B------:R-:W-:Y:S01]  /*43d0*/  FFMA.FTZ R95, R30, R89, -R95 ;  /* 0x000000591e5f7223 */ /* 0x000fe2000001085f */
[----:B------:R-:W-:Y:S01]  /*43e0*/  F2FP.F16.E4M3.UNPACK_B R9, R13 ;  /* 0x0000000dff09723e */ /* 0x000fe200020006ff */
[----:B------:R-:W-:Y:S01]  /*43f0*/  FFMA.FTZ R30, R80, R89, R91 ;  /* 0x00000059501e7223 */ /* 0x000fe2000001005b */
[-C--:B------:R-:W-:Y:S01]  /*4400*/  FFMA.FTZ R93, R82, R87.reuse, R93 ;  /* 0x00000057525d7223 */ /* 0x080fe2000001005d */
[----:B------:R-:W-:Y:S01]  /*4410*/  FFMA.FTZ R14, R14, R87, -R97 ;  /* 0x000000570e0e7223 */ /* 0x000fe20000010861 */
[----:B------:R-:W-:Y:S01]  /*4420*/  F2FP.SATFINITE.E4M3.F32.PACK_AB_MERGE_C R12, R83, R12, R8 ;  /* 0x0000000c530c723e */ /* 0x000fe20004807008 */
[----:B------:R-:W-:Y:S01]  /*4430*/  HADD2.F32 R80, -RZ, R10.H0_H0 ;  /* 0x2000000aff507230 */ /* 0x000fe20000004100 */
[----:B------:R-:W-:Y:S01]  /*4440*/  F2FP.F16.E4M3.UNPACK_B R82, R6 ;  /* 0x00000006ff52723e */ /* 0x000fe200020006ff */
[----:B------:R-:W-:Y:S01]  /*4450*/  HADD2.F32 R85, -RZ, R11.H0_H0 ;  /* 0x2000000bff557230 */ /* 0x000fe20000004100 */
[----:B------:R-:W-:Y:S01]  /*4460*/  F2FP.SATFINITE.E4M3.F32.PACK_AB_MERGE_C R84, R99, R84, RZ ;  /* 0x000000546354723e */ /* 0x000fe200048070ff */
[----:B------:R-:W-:Y:S01]  /*4470*/  HADD2.F32 R8, -RZ, R9.H0_H0 ;  /* 0x20000009ff087230 */ /* 0x000fe20000004100 */
[----:B------:R-:W-:Y:S01]  /*4480*/  F2FP.F16.E4M3.UNPACK_B R29, R29.H1 ;  /* 0x0000001dff1d723e */ /* 0x000fe200030006ff */
[----:B------:R-:W-:Y:S01]  /*4490*/  HADD2.F32 R83, -RZ, R82.H0_H0 ;  /* 0x20000052ff537230 */ /* 0x000fe20000004100 */
[----:B------:R-:W-:Y:S01]  /*44a0*/  F2FP.SATFINITE.E4M3.F32.PACK_AB_MERGE_C R14, R14, R95, R84 ;  /* 0x0000005f0e0e723e */ /* 0x000fe20004807054 */
[----:B------:R-:W-:Y:S01]  /*44b0*/  FMUL.FTZ R87, R80, R85 ;  /* 0x0000005550577220 */ /* 0x000fe20000410000 */
[----:B------:R-:W-:-:S02]  /*44c0*/  HADD2.F32 R10, -RZ, R10.H1_H1 ;  /* 0x3000000aff0a7230 */ /* 0x000fc40000004100 */
[C---:B------:R-:W-:Y:S01]  /*44d0*/  FMUL.FTZ R85, R8.reuse, R85 ;  /* 0x0000005508557220 */ /* 0x040fe20000410000 */
[----:B------:R-:W-:Y:S02]  /*44e0*/  HADD2.F32 R84, -RZ, R11.H1_H1 ;  /* 0x3000000bff547230 */ /* 0x000fe40000004100 */
[-C--:B------:R-:W-:Y:S01]  /*44f0*/  FFMA.FTZ R8, R8, R83.reuse, -R87 ;  /* 0x0000005308087223 */ /* 0x080fe20000010857 */
[----:B------:R-:W-:Y:S02]  /*4500*/  HADD2.F32 R11, -RZ, R9.H1_H1 ;  /* 0x30000009ff0b7230 */ /* 0x000fe40000004100 */
[----:B------:R-:W-:Y:S01]  /*4510*/  FFMA.FTZ R9, R80, R83, R85 ;  /* 0x0000005350097223 */ /* 0x000fe20000010055 */
[----:B------:R-:W-:Y:S02]  /*4520*/  HADD2.F32 R82, -RZ, R82.H1_H1 ;  /* 0x30000052ff527230 */ /* 0x000fe40000004100 */
[-C--:B------:R-:W-:Y:S01]  /*4530*/  FMUL.FTZ R80, R10, R84.reuse ;  /* 0x000000540a507220 */ /* 0x080fe20000410000 */
[----:B------:R-:W-:Y:S01]  /*4540*/  F2FP.F16.E4M3.UNPACK_B R83, R7.H1 ;  /* 0x00000007ff53723e */ /* 0x000fe200030006ff */
[C---:B------:R-:W-:Y:S01]  /*4550*/  FMUL.FTZ R85, R11.reuse, R84 ;  /* 0x000000540b557220 */ /* 0x040fe20000410000 */
[----:B------:R-:W-:Y:S01]  /*4560*/  F2FP.F16.E4M3.UNPACK_B R13, R13.H1 ;  /* 0x0000000dff0d723e */ /* 0x000fe200030006ff */
[----:B------:R-:W-:Y:S01]  /*4570*/  FFMA.FTZ R11, R11, R82, -R80 ;  /* 0x000000520b0b7223 */ /* 0x000fe20000010850 */
[----:B------:R-:W-:Y:S01]  /*4580*/  F2FP.F16.E4M3.UNPACK_B R6, R6.H1 ;  /* 0x00000006ff06723e */ /* 0x000fe200030006ff */
[----:B------:R-:W-:Y:S01]  /*4590*/  HADD2.F32 R80, -RZ, R29.H0_H0 ;  /* 0x2000001dff507230 */ /* 0x000fe20000004100 */
[----:B------:R-:W-:Y:S01]  /*45a0*/  F2FP.SATFINITE.E4M3.F32.PACK_AB_MERGE_C R86, R101, R86, RZ ;  /* 0x000000566556723e */ /* 0x000fe200048070ff */
[----:B------:R-:W-:-:S02]  /*45b0*/  HADD2.F32 R84, -RZ, R83.H0_H0 ;  /* 0x20000053ff547230 */ /* 0x000fc40000004100 */
[----:B------:R-:W-:Y:S01]  /*45c0*/  FFMA.FTZ R10, R10, R82, R85 ;  /* 0x000000520a0a7223 */ /* 0x000fe20000010055 */
[----:B------:R-:W-:Y:S01]  /*45d0*/  HADD2.F32 R7, -RZ, R13.H0_H0 ;  /* 0x2000000dff077230 */ /* 0x000fe20000004100 */
[----:B------:R-:W-:Y:S01]  /*45e0*/  F2FP.SATFINITE.E4M3.F32.PACK_AB_MERGE_C R30, R93, R30, R86 ;  /* 0x0000001e5d1e723e */ /* 0x000fe20004807056 */
[----:B------:R-:W-:Y:S02]  /*45f0*/  HADD2.F32 R82, -RZ, R29.H1_H1 ;  /* 0x3000001dff527230 */ /* 0x000fe40000004100 */
[-C--:B------:R-:W-:Y:S01]  /*4600*/  FMUL.FTZ R86, R80, R84.reuse ;  /* 0x0000005450567220 */ /* 0x080fe20000410000 */
[--C-:B------:R-:W-:Y:S02]  /*4610*/  HADD2.F32 R29, -RZ, R6.reuse.H0_H0 ;  /* 0x20000006ff1d7230 */ /* 0x100fe40000004100 */
[----:B------:R-:W-:Y:S01]  /*4620*/  FMUL.FTZ R85, R7, R84 ;  /* 0x0000005407557220 */ /* 0x000fe20000410000 */
[----:B------:R-:W-:Y:S01]  /*4630*/  HADD2.F32 R13, -RZ, R13.H1_H1 ;  /* 0x3000000dff0d7230 */ /* 0x000fe20000004100 */
[-C--:B------:R-:W-:Y:S01]  /*4640*/  F2FP.F16.E4M3.UNPACK_B R92, R5.reuse.H1 ;  /* 0x00000005ff5c723e */ /* 0x080fe200030006ff */
[----:B------:R-:W-:Y:S01]  /*4650*/  HADD2.F32 R83, -RZ, R83.H1_H1 ;  /* 0x30000053ff537230 */ /* 0x000fe20000004100 */
[----:B------:R-:W-:Y:S01]  /*4660*/  F2FP.F16.E4M3.UNPACK_B R91, R5 ;  /* 0x00000005ff5b723e */ /* 0x000fe200020006ff */
[----:B------:R-:W-:-:S02]  /*4670*/  HADD2.F32 R84, -RZ, R6.H1_H1 ;  /* 0x30000006ff547230 */ /* 0x000fc40000004100 */
[-C--:B------:R-:W-:Y:S01]  /*4680*/  FFMA.FTZ R6, R7, R29.reuse, -R86 ;  /* 0x0000001d07067223 */ /* 0x080fe20000010856 */
[----:B------:R-:W-:Y:S01]  /*4690*/  FFMA.FTZ R7, R80, R29, R85 ;  /* 0x0000001d50077223 */ /* 0x000fe20000010055 */
[CC--:B------:R-:W-:Y:S01]  /*46a0*/  FMUL.FTZ R88, R82.reuse, R83.reuse ;  /* 0x0000005352587220 */ /* 0x0c0fe20000410000 */
[C---:B------:R-:W-:Y:S01]  /*46b0*/  FMUL.FTZ R85, R13.reuse, R83 ;  /* 0x000000530d557220 */ /* 0x040fe20000410000 */
[-C--:B------:R-:W-:Y:S01]  /*46c0*/  F2FP.F16.E4M3.UNPACK_B R29, R15.reuse ;  /* 0x0000000fff1d723e */ /* 0x080fe200020006ff */
[----:B------:R-:W-:Y:S01]  /*46d0*/  HADD2.F32 R5, -RZ, R92.H0_H0 ;  /* 0x2000005cff057230 */ /* 0x000fe20000004100 */
[----:B------:R-:W-:Y:S01]  /*46e0*/  F2FP.F16.E4M3.UNPACK_B R15, R15.H1 ;  /* 0x0000000fff0f723e */ /* 0x000fe200030006ff */
[-C--:B------:R-:W-:Y:S01]  /*46f0*/  FFMA.FTZ R13, R13, R84.reuse, -R88 ;  /* 0x000000540d0d7223 */ /* 0x080fe20000010858 */
[-C--:B------:R-:W-:Y:S01]  /*4700*/  F2FP.F16.E4M3.UNPACK_B R83, R31.reuse ;  /* 0x0000001fff53723e */ /* 0x080fe200020006ff */
[----:B------:R-:W-:Y:S01]  /*4710*/  FFMA.FTZ R80, R82, R84, R85 ;  /* 0x0000005452507223 */ /* 0x000fe20000010055 */
[----:B------:R-:W-:Y:S01]  /*4720*/  F2FP.F16.E4M3.UNPACK_B R84, R31.H1 ;  /* 0x0000001fff54723e */ /* 0x000fe200030006ff */
[----:B------:R-:W-:Y:S01]  /*4730*/  HADD2.F32 R82, -RZ, R15.H0_H0 ;  /* 0x2000000fff527230 */ /* 0x000fe20000004100 */
[-C--:B------:R-:W-:Y:S01]  /*4740*/  F2FP.F16.E4M3.UNPACK_B R88, R4.reuse.H1 ;  /* 0x00000004ff58723e */ /* 0x080fe200030006ff */
[----:B------:R-:W-:Y:S01]  /*4750*/  HADD2.F32 R85, -RZ, R83.H0_H0 ;  /* 0x20000053ff557230 */ /* 0x000fe20000004100 */
[----:B------:R-:W-:Y:S01]  /*4760*/  F2FP.F16.E4M3.UNPACK_B R87, R4 ;  /* 0x00000004ff57723e */ /* 0x000fe200020006ff */
[----:B------:R-:W-:-:S02]  /*4770*/  HADD2.F32 R4, -RZ, R91.H0_H0 ;  /* 0x2000005bff047230 */ /* 0x000fc40000004100 */
[-C--:B------:R-:W-:Y:S01]  /*4780*/  FMUL.FTZ R95, R82, R5.reuse ;  /* 0x00000005525f7220 */ /* 0x080fe20000410000 */
[----:B------:R-:W-:Y:S01]  /*4790*/  HADD2.F32 R31, -RZ, R29.H0_H0 ;  /* 0x2000001dff1f7230 */ /* 0x000fe20000004100 */
[----:B------:R-:W-:Y:S01]  /*47a0*/  F2FP.SATFINITE.E4M3.F32.PACK_AB_MERGE_C R6, R13, R6, RZ ;  /* 0x000000060d06723e */ /* 0x000fe200048070ff */
[----:B------:R-:W-:Y:S02]  /*47b0*/  HADD2.F32 R86, -RZ, R84.H0_H0 ;  /* 0x20000054ff567230 */ /* 0x000fe40000004100 */
[-C--:B------:R-:W-:Y:S01]  /*47c0*/  FMUL.FTZ R94, R85, R4.reuse ;  /* 0x00000004555e7220 */ /* 0x080fe20000410000 */
[----:B------:R-:W-:Y:S02]  /*47d0*/  HADD2.F32 R89, -RZ, R88.H0_H0 ;  /* 0x20000058ff597230 */ /* 0x000fe40000004100 */
[----:B------:R-:W-:Y:S01]  /*47e0*/  FMUL.FTZ R96, R31, R4 ;  /* 0x000000041f607220 */ /* 0x000fe20000410000 */
[----:B------:R-:W-:Y:S02]  /*47f0*/  HADD2.F32 R90, -RZ, R87.H0_H0 ;  /* 0x20000057ff5a7230 */ /* 0x000fe40000004100 */
[----:B------:R-:W-:Y:S01]  /*4800*/  FMUL.FTZ R93, R86, R5 ;  /* 0x00000005565d7220 */ /* 0x000fe20000410000 */
[----:B------:R-:W-:-:S02]  /*4810*/  HADD2.F32 R84, -RZ, R84.H1_H1 ;  /* 0x30000054ff547230 */ /* 0x000fc40000004100 */
[-C--:B------:R-:W-:Y:S01]  /*4820*/  FFMA.FTZ R95, R86, R89.reuse, R95 ;  /* 0x00000059565f7223 */ /* 0x080fe2000001005f */
[----:B------:R-:W-:Y:S02]  /*4830*/  HADD2.F32 R92, -RZ, R92.H1_H1 ;  /* 0x3000005cff5c7230 */ /* 0x000fe40000004100 */
[----:B------:R-:W-:Y:S01]  /*4840*/  FFMA.FTZ R4, R31, R90, -R94 ;  /* 0x0000005a1f047223 */ /* 0x000fe2000001085e */
[----:B------:R-:W-:Y:S02]  /*4850*/  HADD2.F32 R15, -RZ, R15.H1_H1 ;  /* 0x3000000fff0f7230 */ /* 0x000fe40000004100 */
[----:B------:R-:W-:Y:S01]  /*4860*/  FFMA.FTZ R93, R82, R89, -R93 ;  /* 0x00000059525d7223 */ /* 0x000fe2000001085d */
[----:B------:R-:W-:Y:S02]  /*4870*/  HADD2.F32 R83, -RZ, R83.H1_H1 ;  /* 0x30000053ff537230 */ /* 0x000fe40000004100 */
[----:B------:R-:W-:Y:S01]  /*4880*/  FMUL.FTZ R94, R84, R92 ;  /* 0x0000005c545e7220 */ /* 0x000fe20000410000 */
[----:B------:R-:W-:-:S02]  /*4890*/  HADD2.F32 R86, -RZ, R91.H1_H1 ;  /* 0x3000005bff567230 */ /* 0x000fc40000004100 */
[----:B------:R-:W-:Y:S01]  /*48a0*/  FMUL.FTZ R31, R15, R92 ;  /* 0x0000005c0f1f7220 */ /* 0x000fe20000410000 */
[----:B------:R-:W-:Y:S02]  /*48b0*/  HADD2.F32 R88, -RZ, R88.H1_H1 ;  /* 0x30000058ff587230 */ /* 0x000fe40000004100 */
[----:B------:R-:W-:Y:S01]  /*48c0*/  FFMA.FTZ R5, R85, R90, R96 ;  /* 0x0000005a55057223 */ /* 0x000fe20000010060 */
[----:B------:R-:W-:Y:S02]  /*48d0*/  HADD2.F32 R29, -RZ, R29.H1_H1 ;  /* 0x3000001dff1d7230 */ /* 0x000fe40000004100 */
[----:B------:R-:W-:Y:S01]  /*48e0*/  FMUL.FTZ R90, R83, R86 ;  /* 0x00000056535a7220 */ /* 0x000fe20000410000 */
[----:B------:R-:W-:Y:S02]  /*48f0*/  HADD2.F32 R82, -RZ, R87.H1_H1 ;  /* 0x30000057ff527230 */ /* 0x000fe40000004100 */
[-C--:B------:R-:W-:Y:S01]  /*4900*/  FFMA.FTZ R94, R15, R88.reuse, -R94 ;  /* 0x000000580f5e7223 */ /* 0x080fe2000001085e */
[----:B------:R-:W-:Y:S01]  /*4910*/  FFMA.FTZ R84, R84, R88, R31 ;  /* 0x0000005854547223 */ /* 0x000fe2000001001f */
[C---:B------:R-:W-:Y:S01]  /*4920*/  FMUL.FTZ R86, R29.reuse, R86 ;  /* 0x000000561d567220 */ /* 0x040fe20000410000 */
[----:B------:R-:W-:Y:S01]  /*4930*/  F2FP.SATFINITE.E4M3.F32.PACK_AB_MERGE_C R7, R80, R7, RZ ;  /* 0x000000075007723e */ /* 0x000fe200048070ff */
[-C--:B------:R-:W-:Y:S01]  /*4940*/  FFMA.FTZ R29, R29, R82.reuse, -R90 ;  /* 0x000000521d1d7223 */ /* 0x080fe2000001085a */
[----:B------:R-:W-:Y:S01]  /*4950*/  F2FP.SATFINITE.E4M3.F32.PACK_AB_MERGE_C R93, R94, R93, RZ ;  /* 0x0000005d5e5d723e */ /* 0x000fe200048070ff */
[----:B------:R-:W-:Y:S01]  /*4960*/  FFMA.FTZ R86, R83, R82, R86 ;  /* 0x0000005253567223 */ /* 0x000fe20000010056 */
[----:B------:R-:W-:-:S02]  /*4970*/  F2FP.SATFINITE.E4M3.F32.PACK_AB_MERGE_C R84, R84, R95, RZ ;  /* 0x0000005f5454723e */ /* 0x000fc400048070ff */
[----:B------:R-:W-:Y:S02]  /*4980*/  F2FP.SATFINITE.E4M3.F32.PACK_AB_MERGE_C R15, R29, R4, R93 ;  /* 0x000000041d0f723e */ /* 0x000fe4000480705d */
[----:B------:R-:W-:Y:S02]  /*4990*/  F2FP.SATFINITE.E4M3.F32.PACK_AB_MERGE_C R13, R11, R8, R6 ;  /* 0x000000080b0d723e */ /* 0x000fe40004807006 */
[----:B------:R-:W-:Y:S02]  /*49a0*/  F2FP.SATFINITE.E4M3.F32.PACK_AB_MERGE_C R29, R10, R9, R7 ;  /* 0x000000090a1d723e */ /* 0x000fe40004807007 */
[----:B------:R-:W-:-:S07]  /*49b0*/  F2FP.SATFINITE.E4M3.F32.PACK_AB_MERGE_C R31, R86, R5, R84 ;  /* 0x00000005561f723e */ /* 0x000fce0004807054 */
.L_x_1874:
[----:B------:R-:W-:Y:S05]  /*49c0*/  BSYNC B1 ;  /* 0x0000000000017941 */ /* 0x000fea0003800000 */
.L_x_1873:
        /* <DEDUP_REMOVED lines=10> */
.L_x_1856:
[----:B------:R-:W2:Y:S02]  /*4a70*/  LDL R4, [R1+0x4] ;  /* 0x0000040001047983 */ /* 0x000ea40000100800 */
[----:B--2---:R-:W-:-:S13]  /*4a80*/  ISETP.NE.AND P0, PT, R4, 0x3, PT ;  /* 0x000000030400780c */ /* 0x004fda0003f05270 */
[----:B------:R-:W-:Y:S05]  /*4a90*/  @!P0 BRA `(.L_x_1875) ;  /* 0x0000000000048947 */ /* 0x000fea0003800000 */
[----:B------:R-:W-:Y:S01]  /*4aa0*/  BPT.TRAP 0x1 ;  /* 0x000000040000795c */ /* 0x000fe20000300000 */
.L_x_1875:
[----:B------:R-:W2:Y:S01]  /*4ab0*/  LDL R4, [R1+0x8] ;  /* 0x0000080001047983 */ /* 0x000ea20000100800 */
[----:B------:R-:W-:Y:S01]  /*4ac0*/  LEA R76, R17, R16, 0x3 ;  /* 0x00000010114c7211 */ /* 0x000fe200078e18ff */
[----:B------:R-:W-:Y:S01]  /*4ad0*/  BSSY B1, `(.L_x_1876) ;  /* 0x0000006000017945 */ /* 0x000fe20003800000 */
[----:B--2---:R-:W-:Y:S01]  /*4ae0*/  SHF.L.U32 R77, R4, 0x1f, RZ ;  /* 0x0000001f044d7819 */ /* 0x004fe200000006ff */
[----:B------:R-:W-:-:S03]  /*4af0*/  IMAD R4, R2, -0xa0, R33 ;  /* 0xffffff6002047824 */ /* 0x000fc600078e0221 */
[----:B------:R-:W0:Y:S02]  /*4b00*/  SYNCS.PHASECHK.TRANS64.TRYWAIT P1, [R76+URZ+0x13290], R77 ;  /* 0x0132904d4c0075a7 */ /* 0x000e24000802017f */
[----:B------:R-:W-:Y:S01]  /*4b10*/  VIMNMX R4, R4, 0xa0, PT ;  /* 0x000000a004047848 */ /* 0x000fe20003fe0100 */
[----:B0-----:R-:W-:Y:S06]  /*4b20*/  @!P1 BRA `(.L_x_1877) ;  /* 0x0000017c00449947 */ /* 0x001fec0003800000 */
.L_x_2096:
[----:B------:R-:W-:Y:S05]  /*4b30*/  BSYNC B1 ;  /* 0x0000000000017941 */ /* 0x000fea0003800000 */
.L_x_1876:
[----:B------:R-:W-:-:S13]  /*4b40*/  ISETP.GE.AND P1, PT, R157, R4, PT ;  /* 0x000000049d00720c */ /* 0x000fda0003f26270 */
[----:B------:R-:W-:Y:S05]  /*4b50*/  @P1 BRA `(.L_x_1863) ;  /* 0x0000000000101947 */ /* 0x000fea0003800000 */
[----:B------:R-:W1:Y:S04]  /*4b60*/  @!P3 LDS.128 R4, [R75+0xe000] ;  /* 0x00e000004b04b984 */ /* 0x000e680000000c00 */
[----:B------:R-:W2:Y:S04]  /*4b70*/  @!P2 LDS.128 R8, [R74+0xe000] ;  /* 0x00e000004a08a984 */ /* 0x000ea80000000c00 */
[----:B-1----:R1:W-:Y:S04]  /*4b80*/  @!P3 STG.E.128 desc[UR40][R12.64], R4 ;  /* 0x000000040c00b986 */ /* 0x0023e8000c101d28 */
[----:B--2---:R1:W-:Y:S02]  /*4b90*/  @!P2 STG.E.128 desc[UR40][R12.64+0x20], R8 ;  /* 0x000020080c00a986 */ /* 0x0043e4000c101d28 */
.L_x_1863:
[----:B------:R-:W-:Y:S05]  /*4ba0*/  BSYNC B0 ;  /* 0x0000000000007941 */ /* 0x000fea0003800000 */
.L_x_1855:
        /* <DEDUP_REMOVED lines=12> */
[----:B------:R-:W-:-:S05]  /*4c70*/  @!P5 VIADD R4, R76, 0x132a0 ;  /* 0x000132a04c04d836 */ /* 0x000fca0000000000 */
[----:B------:R-:W-:-:S04]  /*4c80*/  @!P5 PRMT R4, RZ, 0x654, R4 ;  /* 0x00000654ff04d816 */ /* 0x000fc80000000004 */
[----:B------:R1:W-:Y:S01]  /*4c90*/  @!P5 SYNCS.ARRIVE.TRANS64.RED.A1T0 RZ, [R4+URZ], RZ ;  /* 0x000000ff04ffd9a7 */ /* 0x0003e2000810043f */
[----:B------:R-:W-:Y:S05]  /*4ca0*/  @!P0 BRA `(.L_x_1879) ;  /* 0x0000000000048947 */ /* 0x000fea0003800000 */
[----:B------:R-:W-:Y:S01]  /*4cb0*/  BPT.TRAP 0x1 ;  /* 0x000000040000795c */ /* 0x000fe20000300000 */
.L_x_1879:
[----:B------:R-:W-:Y:S05]  /*4cc0*/  BSYNC B0 ;  /* 0x0000000000007941 */ /* 0x000fea0003800000 */
.L_x_1878:
[----:B------:R-:W2:Y:S01]  /*4cd0*/  SYNCS.PHASECHK.TRANS64.TRYWAIT P0, [R76+URZ+0x132b0], R77 ;  /* 0x0132b04d4c0075a7 */ /* 0x000ea2000800017f */
[----:B------:R-:W-:Y:S04]  /*4ce0*/  BSSY B0, `(.L_x_1880) ;  /* 0x0000002000007945 */ /* 0x000fe80003800000 */
[----:B--2---:R-:W-:Y:S05]  /*4cf0*/  @!P0 BRA `(.L_x_1881) ;  /* 0x0000017800e48947 */ /* 0x004fea0003800000 */
.L_x_2097:
[----:B------:R-:W-:Y:S05]  /*4d00*/  BSYNC B0 ;  /* 0x0000000000007941 */ /* 0x000fea0003800000 */
.L_x_1880:
        /* <DEDUP_REMOVED lines=19> */
.L_x_1883:
[----:B------:R-:W-:Y:S05]  /*4e40*/  BSYNC B0 ;  /* 0x0000000000007941 */ /* 0x000fea0003800000 */
.L_x_1882:
[----:B-1----:R-:W5:Y:S01]  /*4e50*/  LDL.LU R5, [R1+0x8] ;  /* 0x0000080001057983 */ /* 0x002f620000300800 */
        /* <DEDUP_REMOVED lines=13> */
[----:B------:R-:W-:Y:S02]  /*4f30*/  PLOP3.LUT P0, PT, PT, PT, PT, 0x8, 0x0 ;  /* 0x000000000000781c */ /* 0x000fe40003f0e170 */
[----:B------:R-:W-:Y:S01]  /*4f40*/  SEL R17, R17, RZ, P1 ;  /* 0x000000ff11117207 */ /* 0x000fe20000800000 */
[----:B------:R0:W-:Y:S01]  /*4f50*/  @!P5 SYNCS.ARRIVE.TRANS64.RED.A1T0 RZ, [R76+URZ], RZ ;  /* 0x000000ff4cffd9a7 */ /* 0x0001e2000810043f */
[----:B-----5:R-:W-:-:S05]  /*4f60*/  LOP3.LUT R5, R5, R4, RZ, 0x3c, !PT ;  /* 0x0000000405057212 */ /* 0x020fca00078e3cff */
[----:B------:R0:W-:Y:S01]  /*4f70*/  STL [R1+0x8], R5 ;  /* 0x0000080501007387 */ /* 0x0001e20000100800 */
[----:B------:R-:W-:Y:S05]  /*4f80*/  @P6 BRA `(.L_x_1884) ;  /* 0xffffffd400706947 */ /* 0x000fea000383ffff */
.L_x_1850:
[----:B------:R-:W2:Y:S01]  /*4f90*/  LDL R4, [R1+0x3c] ;  /* 0x00003c0001047983 */ /* 0x000ea20000100800 */
[----:B------:R-:W1:Y:S01]  /*4fa0*/  LDC R0, c[0x0][0x448] ;  /* 0x00011200ff007b82 */ /* 0x000e620000000800 */
[----:B------:R-:W-:Y:S01]  /*4fb0*/  BSSY B0, `(.L_x_1885) ;  /* 0x0000011000007945 */ /* 0x000fe20003800000 */
[----:B------:R-:W-:Y:S01]  /*4fc0*/  IMAD.MOV.U32 R104, RZ, RZ, RZ ;  /* 0x000000ffff687224 */ /* 0x000fe200078e00ff */
[----:B-1----:R-:W-:-:S13]  /*4fd0*/  ISETP.NE.AND P1, PT, R0, 0x1, PT ;  /* 0x000000010000780c */ /* 0x002fda0003f25270 */
[----:B------:R-:W1:Y:S08]  /*4fe0*/  @P1 LDC R0, c[0x0][0x44c] ;  /* 0x00011300ff001b82 */ /* 0x000e700000000800 */
[----:B0-----:R-:W0:Y:S01]  /*4ff0*/  @P1 LDC R5, c[0x0][0x450] ;  /* 0x00011400ff051b82 */ /* 0x001e220000000800 */
[----:B--2---:R-:W-:-:S04]  /*5000*/  VIADD R3, R4, 0xbf ;  /* 0x000000bf04037836 */ /* 0x004fc80000000000 */
[----:B-1----:R-:W-:-:S05]  /*5010*/  @P1 IMAD.HI.U32 R0, R3, R0, RZ ;  /* 0x0000000003001227 */ /* 0x002fca00078e00ff */
[----:B0-----:R-:W-:-:S05]  /*5020*/  @P1 SHF.R.U32.HI R3, RZ, R5, R0 ;  /* 0x00000005ff031219 */ /* 0x001fca0000011600 */
[----:B------:R-:W-:-:S04]  /*5030*/  IMAD.IADD R3, R32, 0x1, R3 ;  /* 0x0000000120037824 */ /* 0x000fc800078e0203 */
[----:B------:R-:W-:-:S05]  /*5040*/  IMAD.HI R3, R3, 0x66666667, RZ ;  /* 0x6666666703037827 */ /* 0x000fca00078e02ff */
[----:B------:R-:W-:-:S04]  /*5050*/  SHF.R.U32.HI R0, RZ, 0x1f, R3 ;  /* 0x0000001fff007819 */ /* 0x000fc80000011603 */
[----:B------:R-:W-:-:S04]  /*5060*/  LEA.HI.SX32 R0, R3, R0, 0x1a ;  /* 0x0000000003007211 */ /* 0x000fc800078fd2ff */
[----:B------:R-:W-:-:S04]  /*5070*/  VIMNMX R27, R27, R0, PT ;  /* 0x000000001b1b7248 */ /* 0x000fc80003fe0100 */
[----:B------:R-:W-:Y:S01]  /*5080*/  ISETP.GE.AND P1, PT, R27, 0x1, PT ;  /* 0x000000011b00780c */ /* 0x000fe20003f26270 */
[----:B------:R-:W-:-:S12]  /*5090*/  @P0 BRA `(.L_x_1886) ;  /* 0x0000000000080947 */ /* 0x000fd80003800000 */
[----:B------:R-:W0:Y:S02]  /*50a0*/  FENCE.VIEW.ASYNC.G ;  /* 0x00000000000073c6 */ /* 0x000e240000000100 */
[----:B0-----:R-:W-:Y:S06]  /*50b0*/  BAR.ARV 0xc, 0x200 ;  /* 0x0308000000007b1d */ /* 0x001fec0000002000 */
.L_x_1886:
[----:B------:R-:W-:Y:S05]  /*50c0*/  BSYNC B0 ;  /* 0x0000000000007941 */ /* 0x000fea0003800000 */
.L_x_1885:
[----:B------:R-:W-:Y:S04]  /*50d0*/  BSSY B0, `(.L_x_1887) ;  /* 0x0000021000007945 */ /* 0x000fe80003800000 */
        /* <DEDUP_REMOVED lines=32> */
.L_x_1888:
[----:B------:R-:W-:Y:S05]  /*52e0*/  BSYNC B0 ;  /* 0x0000000000007941 */ /* 0x000fea0003800000 */
.L_x_1887:
[----:B------:R-:W2:Y:S01]  /*52f0*/  LDL R0, [R1+0x74] ;  /* 0x0000740001007983 */ /* 0x000ea20000100800 */
[----:B------:R-:W-:Y:S02]  /*5300*/  PLOP3.LUT P0, PT, PT, PT, PT, 0x80, 0x0 ;  /* 0x000000000000781c */ /* 0x000fe40003f0f070 */
[----:B----4-:R-:W-:Y:S02]  /*5310*/  CS2R R28, SRZ ;  /* 0x00000000001c7805 */ /* 0x010fe4000001ff00 */
        /* <DEDUP_REMOVED lines=16> */
[----:B--2---:R-:W-:-:S05]  /*5420*/  IMAD R0, R0, R104, RZ ;  /* 0x0000006800007224 */ /* 0x004fca00078e02ff */
        /* <DEDUP_REMOVED lines=32> */
[----:B---3--:R-:W-:Y:S02]  /*5630*/  IMAD.MOV.U32 R12, RZ, RZ, 0x1 ;  /* 0x00000001ff0c7424 */ /* 0x008fe400078e00ff */
[----:B0-----:R-:W-:-:S07]  /*5640*/  IMAD.MOV.U32 R13, RZ, RZ, RZ ;  /* 0x000000ffff0d7224 */ /* 0x001fce00078e00ff */
[----:B------:R-:W-:-:S07]  /*5650*/  LEPC R20, `(.L_x_1891) ;  /* 0x000000001014794e */ /* 0x000fce0000000000 */
[----:B-1---5:R-:W-:Y:S05]  /*5660*/  CALL.ABS.NOINC R2 ;  /* 0x0000000002007343 */ /* 0x022fea0003c00000 */
.L_x_1891:
[----:B------:R-:W-:Y:S05]  /*5670*/  BSYNC B6 ;  /* 0x0000000000067941 */ /* 0x000fea0003800000 */
.L_x_1890:
[----:B------:R-:W2:Y:S01]  /*5680*/  LDL R2, [R1+0x70] ;  /* 0x0000700001027983 */ /* 0x000ea20000100800 */
[----:B------:R-:W-:Y:S01]  /*5690*/  ULDC.64 UR4, c[0x0][0x990] ;  /* 0x0002640000047ab9 */ /* 0x000fe20000000a00 */
[----:B------:R-:W-:Y:S02]  /*56a0*/  ULDC.64 UR6, c[0x0][0x998] ;  /* 0x0002660000067ab9 */ /* 0x000fe40000000a00 */
[----:B------:R-:W4:Y:S04]  /*56b0*/  LDL R21, [R1+0x5c] ;  /* 0x00005c0001157983 */ /* 0x000f280000100800 */
[----:B------:R-:W4:Y:S01]  /*56c0*/  LDL R20, [R1+0x48] ;  /* 0x0000480001147983 */ /* 0x000f220000100800 */
[----:B------:R-:W-:Y:S02]  /*56d0*/  ISETP.NE.U32.AND P0, PT, RZ, UR4, PT ;  /* 0x00000004ff007c0c */ /* 0x000fe4000bf05070 */
[----:B------:R-:W-:-:S02]  /*56e0*/  ISETP.NE.U32.AND P1, PT, RZ, UR6, PT ;  /* 0x00000006ff007c0c */ /* 0x000fc4000bf25070 */
[----:B------:R-:W-:Y:S02]  /*56f0*/  ISETP.NE.AND.EX P0, PT, RZ, UR5, PT, P0 ;  /* 0x00000005ff007c0c */ /* 0x000fe4000bf05300 */
[----:B------:R-:W-:-:S11]  /*5700*/  ISETP.NE.AND.EX P1, PT, RZ, UR7, PT, P1 ;  /* 0x00000007ff007c0c */ /* 0x000fd6000bf25310 */
[----:B------:R-:W2:Y:S08]  /*5710*/  @P0 LDC.64 R6, c[0x0][0x9a8] ;  /* 0x00026a00ff060b82 */ /* 0x000eb00000000a00 */
[----:B------:R-:W0:Y:S08]  /*5720*/  @P1 LDC.64 R8, c[0x0][0x9b8] ;  /* 0x00026e00ff081b82 */ /* 0x000e300000000a00 */
[----:B------:R-:W1:Y:S08]  /*5730*/  @P0 LDC.64 R10, c[0x0][0x9b0] ;  /* 0x00026c00ff0a0b82 */ /* 0x000e700000000a00 */
[----:B---3--:R-:W3:Y:S01]  /*5740*/  @P1 LDC.64 R12, c[0x0][0x9c0] ;  /* 0x00027000ff0c1b82 */ /* 0x008ee20000000a00 */
[----:B--2---:R-:W-:-:S02]  /*5750*/  @P0 IMAD R0, R2, R6, RZ ;  /* 0x0000000602000224 */ /* 0x004fc400078e02ff */
[----:B0-----:R-:W-:Y:S02]  /*5760*/  @P1 IMAD R2, R2, R8, RZ ;  /* 0x0000000802021224 */ /* 0x001fe400078e02ff */
[C---:B----4-:R-:W-:Y:S02]  /*5770*/  @P0 IMAD R7, R21.reuse, R7, R0 ;  /* 0x0000000715070224 */ /* 0x050fe400078e0200 */
[C---:B------:R-:W-:Y:S02]  /*5780*/  @P1 IMAD R9, R21.reuse, R9, R2 ;  /* 0x0000000915091224 */ /* 0x040fe400078e0202 */
[----:B------:R-:W-:-:S04]  /*5790*/  @P0 IMAD.WIDE.U32 R2, R21, R6, RZ ;  /* 0x0000000615020225 */ /* 0x000fc800078e00ff */
[----:B------:R-:W-:-:S04]  /*57a0*/  @P1 IMAD.WIDE.U32 R4, R21, R8, RZ ;  /* 0x0000000815041225 */ /* 0x000fc800078e00ff */
[----:B------:R-:W-:Y:S02]  /*57b0*/  @P0 IMAD.IADD R3, R3, 0x1, R7 ;  /* 0x0000000103030824 */ /* 0x000fe400078e0207 */
[----:B------:R-:W-:Y:S02]  /*57c0*/  @P1 IMAD.IADD R5, R5, 0x1, R9 ;  /* 0x0000000105051824 */ /* 0x000fe400078e0209 */
[----:B-1----:R-:W-:-:S04]  /*57d0*/  @P0 IMAD.WIDE.U32 R2, R20, R10, R2 ;  /* 0x0000000a14020225 */ /* 0x002fc800078e0002 */
[----:B---3--:R-:W-:Y:S01]  /*57e0*/  @P1 IMAD.WIDE.U32 R6, R20, R12, R4 ;  /* 0x0000000c14061225 */ /* 0x008fe200078e0004 */
        /* <DEDUP_REMOVED lines=26> */
.L_x_1895:
[----:B-1----:R1:W2:Y:S02]  /*5990*/  SYNCS.PHASECHK.TRANS64.TRYWAIT P0, [R16+URZ+0x13200], R3 ;  /* 0x01320003100075a7 */ /* 0x0022a4000800017f */
[----:B--2---:R-:W-:Y:S05]  /*59a0*/  @!P0 NANOSLEEP.SYNCS 0x989680 ;  /* 0x009896800000895d */ /* 0x004fea0003900000 */
[----:B------:R-:W2:Y:S02]  /*59b0*/  @!P0 SYNCS.PHASECHK.TRANS64 P0, [R16+URZ+0x13200], R3 ;  /* 0x01320003100085a7 */ /* 0x000ea4000800007f */
[----:B--2---:R-:W-:Y:S05]  /*59c0*/  @!P0 BRA `(.L_x_1895) ;  /* 0xfffffffc00f08947 */ /* 0x004fea000383ffff */
.L_x_1894:
[----:B------:R-:W-:Y:S05]  /*59d0*/  BSYNC B0 ;  /* 0x0000000000007941 */ /* 0x000fea0003800000 */
.L_x_1893:
[----:B------:R-:W-:Y:S05]  /*59e0*/  BRA `(.L_x_1896) ;  /* 0x0000002800f47947 */ /* 0x000fea0003800000 */
.L_x_1892:
        /* <DEDUP_REMOVED lines=29> */
[----:B-1----:R-:W-:Y:S05]  /*5bc0*/  CALL.ABS.NOINC R14 ;  /* 0x000000000e007343 */ /* 0x002fea0003c00000 */
.L_x_1898:
[----:B------:R-:W-:Y:S05]  /*5bd0*/  BSYNC B6 ;  /* 0x0000000000067941 */ /* 0x000fea0003800000 */
.L_x_1897:
[----:B------:R-:W2:Y:S01]  /*5be0*/  LDL R20, [R1+0x3c] ;  /* 0x00003c0001147983 */ /* 0x000ea20000100800 */
[----:B------:R-:W-:Y:S01]  /*5bf0*/  ULDC.U8 UR4, c[0x0][0x410] ;  /* 0x0001040000047ab9 */ /* 0x000fe20000000000 */
[----:B------:R-:W-:Y:S01]  /*5c00*/  BSSY B0, `(.L_x_1899) ;  /* 0x0000293000007945 */ /* 0x000fe20003800000 */
[----:B------:R-:W-:Y:S01]  /*5c10*/  ISETP.NE.AND P0, PT, RZ, UR4, PT ;  /* 0x00000004ff007c0c */ /* 0x000fe2000bf05270 */
[----:B--2---:R-:W-:-:S12]  /*5c20*/  IMAD.IADD R10, R157, 0x1, R20 ;  /* 0x000000019d0a7824 */ /* 0x004fd800078e0214 */
[----:B------:R-:W-:Y:S05]  /*5c30*/  @!P0 BRA `(.L_x_1900) ;  /* 0x00000014003c8947 */ /* 0x000fea0003800000 */
        /* <DEDUP_REMOVED lines=16> */
[----:B------:R-:W-:Y:S01]  /*5d40*/  IMAD R4, R0, UR4, RZ ;  /* 0x0000000400047c24 */ /* 0x000fe2000f8e02ff */
[----:B------:R-:W-:Y:S01]  /*5d50*/  IADD3 R5, P1, R8, UR8, RZ ;  /* 0x0000000808057c10 */ /* 0x000fe2000ff3e0ff */
[----:B------:R-:W-:-:S04]  /*5d60*/  IMAD.WIDE.U32 R6, R11, UR4, R6 ;  /* 0x000000040b067c25 */ /* 0x000fc8000f8e0006 */
[----:B------:R-:W-:Y:S02]  /*5d70*/  IMAD R0, R0, UR6, RZ ;  /* 0x0000000600007c24 */ /* 0x000fe4000f8e02ff */
[C---:B------:R-:W-:Y:S01]  /*5d80*/  IMAD R13, R11.reuse, UR5, R4 ;  /* 0x000000050b0d7c24 */ /* 0x040fe2000f8e0204 */
[----:B------:R-:W-:Y:S01]  /*5d90*/  ULDC.64 UR4, c[0x0][0x3e8] ;  /* 0x0000fa0000047ab9 */ /* 0x000fe20000000a00 */
[----:B------:R-:W-:Y:S01]  /*5da0*/  IMAD R8, R11, UR7, R0 ;  /* 0x000000070b087c24 */ /* 0x000fe2000f8e0200 */
[----:B------:R-:W-:Y:S01]  /*5db0*/  IADD3 R3, P0, R6, UR4, RZ ;  /* 0x0000000406037c10 */ /* 0x000fe2000ff1e0ff */
[----:B------:R-:W-:-:S03]  /*5dc0*/  UMOV UR4, 0xffffffff ;  /* 0xffffffff00047882 */ /* 0x000fc60000000000 */
[----:B------:R-:W-:Y:S02]  /*5dd0*/  IADD3.X R13, R7, UR5, R13, P0, !PT ;  /* 0x00000005070d7c10 */ /* 0x000fe400087fe40d */
[----:B------:R-:W-:Y:S01]  /*5de0*/  IADD3.X R4, R9, UR9, R8, P1, !PT ;  /* 0x0000000909047c10 */ /* 0x000fe20008ffe408 */
[----:B------:R-:W-:Y:S06]  /*5df0*/  BRA.DIV UR4, `(.L_x_1901) ;  /* 0x0000016a04b87947 */ /* 0x000fec000b800000 */
[----:B------:R0:W1:Y:S04]  /*5e00*/  SHFL.IDX PT, R0, R13, RZ, 0x1e1f ;  /* 0x001e1fff0d007589 */ /* 0x00006800000e0000 */
[----:B------:R-:W2:Y:S04]  /*5e10*/  SHFL.IDX PT, R3, R3, RZ, 0x1e1f ;  /* 0x001e1fff03037589 */ /* 0x000ea800000e0000 */
[----:B------:R-:W3:Y:S04]  /*5e20*/  SHFL.IDX PT, R4, R4, RZ, 0x1e1f ;  /* 0x001e1fff04047589 */ /* 0x000ee800000e0000 */
[----:B------:R0:W4:Y:S02]  /*5e30*/  SHFL.IDX PT, R14, R5, RZ, 0x1e1f ;  /* 0x001e1fff050e7589 */ /* 0x00012400000e0000 */
.L_x_2103:
[----:B0-----:R-:W5:Y:S04]  /*5e40*/  LDL R5, [R1+0x24] ;  /* 0x0000240001057983 */ /* 0x001f680000100800 */
[----:B------:R-:W2:Y:S01]  /*5e50*/  LDL R6, [R1+0x6c] ;  /* 0x00006c0001067983 */ /* 0x000ea20000100800 */
[----:B------:R-:W-:Y:S01]  /*5e60*/  BSSY B1, `(.L_x_1902) ;  /* 0x0000023000017945 */ /* 0x000fe20003800000 */
[----:B------:R-:W-:Y:S02]  /*5e70*/  CS2R R20, SRZ ;  /* 0x0000000000147805 */ /* 0x000fe4000001ff00 */
[----:B------:R-:W-:Y:S02]  /*5e80*/  CS2R R8, SRZ ;  /* 0x0000000000087805 */ /* 0x000fe4000001ff00 */
[----:B------:R-:W-:Y:S01]  /*5e90*/  CS2R R12, SRZ ;  /* 0x00000000000c7805 */ /* 0x000fe2000001ff00 */
[----:B-----5:R-:W-:Y:S01]  /*5ea0*/  IMAD R24, R5, R24, RZ ;  /* 0x0000001805187224 */ /* 0x020fe200078e02ff */
[----:B--2---:R-:W-:-:S04]  /*5eb0*/  LEA.HI R5, R6, R6, RZ, 0x1 ;  /* 0x0000000606057211 */ /* 0x004fc800078f08ff */
        /* <DEDUP_REMOVED lines=29> */
.L_x_1903:
[----:B------:R-:W-:Y:S05]  /*6090*/  BSYNC B1 ;  /* 0x0000000000017941 */ /* 0x000fea0003800000 */
.L_x_1902:
[----:B------:R-:W2:Y:S01]  /*60a0*/  SYNCS.PHASECHK.TRANS64.TRYWAIT P0, [R16+URZ+0x13200], R5 ;  /* 0x01320005100075a7 */ /* 0x000ea2000800017f */
[----:B------:R-:W-:Y:S01]  /*60b0*/  IMAD R25, R25, -0xc0, R24 ;  /* 0xffffff4019197824 */ /* 0x000fe200078e0218 */
[----:B------:R-:W-:Y:S04]  /*60c0*/  BSSY B1, `(.L_x_1904) ;  /* 0x0000004000017945 */ /* 0x000fe80003800000 */
[----:B-1----:R-:W-:-:S04]  /*60d0*/  VIMNMX R0, R25, 0xc0, PT ;  /* 0x000000c019007848 */ /* 0x002fc80003fe0100 */
[----:B------:R-:W-:Y:S01]  /*60e0*/  ISETP.GE.AND P1, PT, R157, R0, PT ;  /* 0x000000009d00720c */ /* 0x000fe20003f26270 */
[----:B--2---:R-:W-:-:S12]  /*60f0*/  @!P0 BRA `(.L_x_1905) ;  /* 0x0000016800648947 */ /* 0x004fd80003800000 */
.L_x_2104:
[----:B------:R-:W-:Y:S05]  /*6100*/  BSYNC B1 ;  /* 0x0000000000017941 */ /* 0x000fea0003800000 */
.L_x_1904:
        /* <DEDUP_REMOVED lines=37> */
[----:B------:R-:W-:Y:S02]  /*6360*/  LOP3.LUT R27, R27, 0xff000000, R20, 0xf8, !PT ;  /* 0xff0000001b1b7812 */ /* 0x000fe400078ef814 */
[-C--:B0-----:R-:W-:Y:S02]  /*6370*/  F2FP.F16.E4M3.UNPACK_B R3, R6.reuse.H1 ;  /* 0x00000006ff03723e */ /* 0x081fe400030006ff */
[----:B------:R-:W-:Y:S02]  /*6380*/  F2FP.F16.E4M3.UNPACK_B R26, R29 ;  /* 0x0000001dff1a723e */ /* 0x000fe400020006ff */
[----:B------:R-:W-:Y:S01]  /*6390*/  F2FP.F16.E4M3.UNPACK_B R20, R25 ;  /* 0x00000019ff14723e */ /* 0x000fe200020006ff */
[--C-:B------:R-:W-:Y:S01]  /*63a0*/  HADD2.F32 R13, -RZ, R3.reuse.H0_H0 ;  /* 0x20000003ff0d7230 */ /* 0x100fe20000004100 */
[----:B------:R-:W-:Y:S01]  /*63b0*/  LOP3.LUT R24, R15, 0xff000000, R12, 0xf8, !PT ;  /* 0xff0000000f187812 */ /* 0x000fe200078ef80c */
[----:B------:R-:W-:Y:S01]  /*63c0*/  HADD2.F32 R12, -RZ, R3.H1_H1 ;  /* 0x30000003ff0c7230 */ /* 0x000fe20000004100 */
[----:B------:R-:W-:Y:S01]  /*63d0*/  F2FP.F16.E4M3.UNPACK_B R6, R6 ;  /* 0x00000006ff06723e */ /* 0x000fe200020006ff */
[----:B------:R-:W-:Y:S01]  /*63e0*/  HADD2.F32 R30, -RZ, R26.H1_H1 ;  /* 0x3000001aff1e7230 */ /* 0x000fe20000004100 */
[-C--:B------:R-:W-:Y:S01]  /*63f0*/  F2FP.F16.E4M3.UNPACK_B R14, R7.reuse ;  /* 0x00000007ff0e723e */ /* 0x080fe200020006ff */
[----:B------:R-:W-:Y:S01]  /*6400*/  HADD2.F32 R21, -RZ, R20.H1_H1 ;  /* 0x30000014ff157230 */ /* 0x000fe20000004100 */
[----:B------:R-:W-:Y:S01]  /*6410*/  F2FP.F16.E4M3.UNPACK_B R15, R7.H1 ;  /* 0x00000007ff0f723e */ /* 0x000fe200030006ff */
[----:B------:R-:W-:-:S02]  /*6420*/  HADD2.F32 R26, -RZ, R26.H0_H0 ;  /* 0x2000001aff1a7230 */ /* 0x000fc40000004100 */
[CC--:B------:R-:W-:Y:S01]  /*6430*/  FMUL.FTZ R32, R12.reuse, R30.reuse ;  /* 0x0000001e0c207220 */ /* 0x0c0fe20000410000 */
[----:B------:R-:W-:Y:S01]  /*6440*/  F2FP.F16.E4M3.UNPACK_B R7, R5 ;  /* 0x00000005ff07723e */ /* 0x000fe200020006ff */
[----:B------:R-:W-:Y:S01]  /*6450*/  FMUL.FTZ R31, R12, R21 ;  /* 0x000000150c1f7220 */ /* 0x000fe20000410000 */
[----:B------:R-:W-:Y:S01]  /*6460*/  F2FP.F16.E4M3.UNPACK_B R12, R5.H1 ;  /* 0x00000005ff0c723e */ /* 0x000fe200030006ff */
[----:B------:R-:W-:Y:S02]  /*6470*/  HADD2.F32 R5, -RZ, R6.H1_H1 ;  /* 0x30000006ff057230 */ /* 0x000fe40000004100 */
[C---:B------:R-:W-:Y:S01]  /*6480*/  FFMA.FTZ R34, R13.reuse, R21, -R32 ;  /* 0x000000150d227223 */ /* 0x040fe20000010820 */
[----:B------:R-:W-:Y:S02]  /*6490*/  HADD2.F32 R20, -RZ, R20.H0_H0 ;  /* 0x20000014ff147230 */ /* 0x000fe40000004100 */
[----:B------:R-:W-:Y:S01]  /*64a0*/  FFMA.FTZ R35, R13, R30, R31 ;  /* 0x0000001e0d237223 */ /* 0x000fe2000001001f */
[----:B------:R-:W-:Y:S01]  /*64b0*/  HADD2.F32 R6, -RZ, R6.H0_H0 ;  /* 0x20000006ff067230 */ /* 0x000fe20000004100 */
[----:B------:R-:W-:Y:S01]  /*64c0*/  F2FP.F16.E4M3.UNPACK_B R29, R29.H1 ;  /* 0x0000001dff1d723e */ /* 0x000fe200030006ff */
[C---:B------:R-:W-:Y:S01]  /*64d0*/  FMUL.FTZ R13, R5.reuse, R26 ;  /* 0x0000001a050d7220 */ /* 0x040fe20000410000 */
[----:B------:R-:W-:Y:S01]  /*64e0*/  F2FP.F16.E4M3.UNPACK_B R25, R25.H1 ;  /* 0x00000019ff19723e */ /* 0x000fe200030006ff */
[----:B------:R-:W-:Y:S01]  /*64f0*/  FMUL.FTZ R33, R5, R20 ;  /* 0x0000001405217220 */ /* 0x000fe20000410000 */
[----:B------:R-:W-:-:S02]  /*6500*/  HADD2.F32 R5, -RZ, R14.H1_H1 ;  /* 0x3000000eff057230 */ /* 0x000fc40000004100 */
[C---:B------:R-:W-:Y:S01]  /*6510*/  FFMA.FTZ R31, R6.reuse, R20, -R13 ;  /* 0x00000014061f7223 */ /* 0x040fe2000001080d */
[----:B------:R-:W-:Y:S02]  /*6520*/  HADD2.F32 R21, -RZ, R29.H0_H0 ;  /* 0x2000001dff157230 */ /* 0x000fe40000004100 */
[----:B------:R-:W-:Y:S01]  /*6530*/  FFMA.FTZ R32, R6, R26, R33 ;  /* 0x0000001a06207223 */ /* 0x000fe20000010021 */
[----:B------:R-:W-:Y:S01]  /*6540*/  HADD2.F32 R13, -RZ, R25.H0_H0 ;  /* 0x20000019ff0d7230 */ /* 0x000fe20000004100 */
[----:B------:R-:W-:Y:S01]  /*6550*/  F2FP.F16.E4M3.UNPACK_B R3, R4 ;  /* 0x00000004ff03723e */ /* 0x000fe200020006ff */
        /* <DEDUP_REMOVED lines=59> */
.L_x_1908:
[----:B------:R-:W-:Y:S05]  /*6910*/  BSYNC B1 ;  /* 0x0000000000017941 */ /* 0x000fea0003800000 */
.L_x_1907:
[----:B------:R-:W-:Y:S05]  /*6920*/  @P1 BRA `(.L_x_1906) ;  /* 0x0000001c00001947 */ /* 0x000fea0003800000 */
[----:B0-----:R-:W2:Y:S01]  /*6930*/  LDL R0, [R1+0x84] ;  /* 0x0000840001007983 */ /* 0x001ea20000100800 */
[----:B-----5:R-:W-:Y:S01]  /*6940*/  IMAD.IADD R3, R16, 0x1, R39 ;  /* 0x0000000110037824 */ /* 0x020fe200078e0227 */
[----:B------:R-:W-:Y:S02]  /*6950*/  SHF.R.U32.HI R13, RZ, 0x8, R11 ;  /* 0x00000008ff0d7819 */ /* 0x000fe4000001160b */
[----:B------:R-:W-:Y:S02]  /*6960*/  SHF.R.U32.HI R24, RZ, 0x8, R9 ;  /* 0x00000008ff187819 */ /* 0x000fe40000011609 */
[----:B------:R-:W-:Y:S02]  /*6970*/  SHF.R.U32.HI R15, RZ, 0x8, R8 ;  /* 0x00000008ff0f7819 */ /* 0x000fe40000011608 */
[----:B----4-:R-:W-:Y:S02]  /*6980*/  LOP3.LUT R14, R11, 0xff, RZ, 0xc0, !PT ;  /* 0x000000ff0b0e7812 */ /* 0x010fe400078ec0ff */
        /* <DEDUP_REMOVED lines=25> */
[----:B--2---:R-:W-:Y:S01]  /*6b20*/  LOP3.LUT P0, RZ, R0, 0x2, RZ, 0xc0, !PT ;  /* 0x0000000200ff7812 */ /* 0x004fe2000780c0ff */
[----:B------:R-:W-:-:S12]  /*6b30*/  VIADD R0, R3, 0x20 ;  /* 0x0000002003007836 */ /* 0x000fd80000000000 */
[----:B------:R-:W-:Y:S01]  /*6b40*/  @P0 VIADD R0, R3, 0xffffffe0 ;  /* 0xffffffe003000836 */ /* 0x000fe20000000000 */
[----:B------:R-:W-:-:S04]  /*6b50*/  SHF.R.U32.HI R3, RZ, 0x8, R10 ;  /* 0x00000008ff037819 */ /* 0x000fc8000001160a */
[----:B-1----:R-:W0:Y:S01]  /*6b60*/  LDS.128 R4, [R0+0xb000] ;  /* 0x00b0000000047984 */ /* 0x002e220000000c00 */
        /* <DEDUP_REMOVED lines=18> */
[----:B------:R-:W-:Y:S01]  /*6c90*/  FMUL.FTZ R27, R8, R14 ;  /* 0x0000000e081b7220 */ /* 0x000fe20000410000 */
        /* <DEDUP_REMOVED lines=73> */
.L_x_1900:
[----:B------:R-:W0:Y:S01]  /*7130*/  LDC R8, c[0x0][0x448] ;  /* 0x00011200ff087b82 */ /* 0x000e220000000800 */
[----:B------:R-:W-:Y:S01]  /*7140*/  IMAD.MOV.U32 R7, RZ, RZ, R10 ;  /* 0x000000ffff077224 */ /* 0x000fe200078e000a */
[----:B------:R-:W-:Y:S01]  /*7150*/  MOV R5, R29 ;  /* 0x0000001d00057202 */ /* 0x000fe20000000f00 */
[----:B------:R-:W-:Y:S01]  /*7160*/  IMAD.MOV.U32 R4, RZ, RZ, R30 ;  /* 0x000000ffff047224 */ /* 0x000fe200078e001e */
[----:B------:R-:W-:Y:S01]  /*7170*/  ULDC.64 UR4, c[0x0][0x3f8] ;  /* 0x0000fe0000047ab9 */ /* 0x000fe20000000a00 */
[----:B------:R-:W-:Y:S01]  /*7180*/  IMAD.MOV.U32 R20, RZ, RZ, R26 ;  /* 0x000000ffff147224 */ /* 0x000fe200078e001a */
[----:B------:R-:W-:Y:S01]  /*7190*/  ULDC.64 UR6, c[0x0][0x408] ;  /* 0x0001020000067ab9 */ /* 0x000fe20000000a00 */
[----:B------:R-:W-:Y:S01]  /*71a0*/  IMAD.MOV.U32 R21, RZ, RZ, R33 ;  /* 0x000000ffff157224 */ /* 0x000fe200078e0021 */
[----:B------:R-:W-:Y:S01]  /*71b0*/  ULDC.64 UR8, c[0x0][0x400] ;  /* 0x0001000000087ab9 */ /* 0x000fe20000000a00 */
        /* <DEDUP_REMOVED lines=9> */
[C---:B------:R-:W-:Y:S01]  /*7250*/  IMAD R13, R7.reuse, UR5, R6 ;  /* 0x00000005070d7c24 */ /* 0x040fe2000f8e0206 */
[----:B------:R-:W-:Y:S01]  /*7260*/  ULDC.64 UR4, c[0x0][0x3e8] ;  /* 0x0000fa0000047ab9 */ /* 0x000fe20000000a00 */
[----:B------:R-:W-:Y:S01]  /*7270*/  IMAD R0, R0, UR6, RZ ;  /* 0x0000000600007c24 */ /* 0x000fe2000f8e02ff */
[----:B------:R-:W-:Y:S01]  /*7280*/  IADD3 R3, P0, R4, UR4, RZ ;  /* 0x0000000404037c10 */ /* 0x000fe2000ff1e0ff */
[----:B------:R-:W-:Y:S01]  /*7290*/  UMOV UR4, 0xffffffff ;  /* 0xffffffff00047882 */ /* 0x000fe20000000000 */
[----:B------:R-:W-:Y:S01]  /*72a0*/  IADD3 R4, P1, R20, UR8, RZ ;  /* 0x0000000814047c10 */ /* 0x000fe2000ff3e0ff */
[----:B------:R-:W-:Y:S01]  /*72b0*/  IMAD R20, R7, UR7, R0 ;  /* 0x0000000707147c24 */ /* 0x000fe2000f8e0200 */
[----:B------:R-:W-:-:S04]  /*72c0*/  IADD3.X R13, R5, UR5, R13, P0, !PT ;  /* 0x00000005050d7c10 */ /* 0x000fc800087fe40d */
[----:B------:R-:W-:Y:S01]  /*72d0*/  IADD3.X R20, R21, UR9, R20, P1, !PT ;  /* 0x0000000915147c10 */ /* 0x000fe20008ffe414 */
[----:B------:R-:W-:Y:S06]  /*72e0*/  BRA.DIV UR4, `(.L_x_1909) ;  /* 0x0000015604fc7947 */ /* 0x000fec000b800000 */
[----:B------:R0:W1:Y:S04]  /*72f0*/  SHFL.IDX PT, R0, R13, RZ, 0x1e1f ;  /* 0x001e1fff0d007589 */ /* 0x00006800000e0000 */
[----:B------:R-:W2:Y:S04]  /*7300*/  SHFL.IDX PT, R3, R3, RZ, 0x1e1f ;  /* 0x001e1fff03037589 */ /* 0x000ea800000e0000 */
[----:B------:R-:W3:Y:S04]  /*7310*/  SHFL.IDX PT, R20, R20, RZ, 0x1e1f ;  /* 0x001e1fff14147589 */ /* 0x000ee800000e0000 */
[----:B------:R0:W4:Y:S02]  /*7320*/  SHFL.IDX PT, R14, R4, RZ, 0x1e1f ;  /* 0x001e1fff040e7589 */ /* 0x00012400000e0000 */
.L_x_2110:
        /* <DEDUP_REMOVED lines=26> */
.L_x_1911:
[----:B------:R-:W-:Y:S05]  /*74d0*/  BSYNC B1 ;  /* 0x0000000000017941 */ /* 0x000fea0003800000 */
.L_x_1910:
[----:B------:R-:W2:Y:S01]  /*74e0*/  SYNCS.PHASECHK.TRANS64.TRYWAIT P1, [R16+URZ+0x13200], R21 ;  /* 0x01320015100075a7 */ /* 0x000ea2000802017f */
[----:B------:R-:W-:Y:S01]  /*74f0*/  IMAD R25, R25, -0xc0, R24 ;  /* 0xffffff4019197824 */ /* 0x000fe200078e0218 */
[----:B------:R-:W-:Y:S01]  /*7500*/  ISETP.GE.AND P0, PT, R18, R27, PT ;  /* 0x0000001b1200720c */ /* 0x000fe20003f06270 */
[----:B------:R-:W-:Y:S03]  /*7510*/  BSSY B1, `(.L_x_1912) ;  /* 0x0000004000017945 */ /* 0x000fe60003800000 */
[----:B-1----:R-:W-:-:S04]  /*7520*/  VIMNMX R0, R25, 0xc0, PT ;  /* 0x000000c019007848 */ /* 0x002fc80003fe0100 */
[----:B------:R-:W-:Y:S01]  /*7530*/  ISETP.GE.OR P0, PT, R157, R0, P0 ;  /* 0x000000009d00720c */ /* 0x000fe20000706670 */
[----:B--2---:R-:W-:-:S12]  /*7540*/  @!P1 BRA `(.L_x_1913) ;  /* 0x0000015400d09947 */ /* 0x004fd80003800000 */
.L_x_2111:
[----:B------:R-:W-:Y:S05]  /*7550*/  BSYNC B1 ;  /* 0x0000000000017941 */ /* 0x000fea0003800000 */
.L_x_1912:
[----:B------:R-:W-:Y:S05]  /*7560*/  @P0 BRA `(.L_x_1906) ;  /* 0x0000000c00f00947 */ /* 0x000fea0003800000 */
[----:B------:R-:W2:Y:S04]  /*7570*/  LDL R35, [R1+0x4c] ;  /* 0x00004c0001237983 */ /* 0x000ea80000100800 */
[----:B------:R-:W2:Y:S04]  /*7580*/  LDL R31, [R1+0x50] ;  /* 0x00005000011f7983 */ /* 0x000ea80000100800 */
[----:B------:R-:W2:Y:S04]  /*7590*/  LDL R29, [R1+0x54] ;  /* 0x00005400011d7983 */ /* 0x000ea80000100800 */
[----:B------:R-:W2:Y:S01]  /*75a0*/  LDL R52, [R1+0x90] ;  /* 0x0000900001347983 */ /* 0x000ea20000100800 */
[----:B-----5:R-:W-:-:S02]  /*75b0*/  SHF.R.U32.HI R0, RZ, 0x8, R8 ;  /* 0x00000008ff007819 */ /* 0x020fc40000011608 */
[----:B------:R-:W-:Y:S02]  /*75c0*/  LOP3.LUT R3, R8, 0xff, RZ, 0xc0, !PT ;  /* 0x000000ff08037812 */ /* 0x000fe400078ec0ff */
[----:B------:R-:W-:Y:S02]  /*75d0*/  LOP3.LUT R0, R0, 0xff, RZ, 0xc0, !PT ;  /* 0x000000ff00007812 */ /* 0x000fe400078ec0ff */
[----:B------:R-:W-:Y:S02]  /*75e0*/  SHF.R.U32.HI R25, RZ, 0x8, R9 ;  /* 0x00000008ff197819 */ /* 0x000fe40000011609 */
[----:B---3--:R-:W-:Y:S02]  /*75f0*/  PRMT R20, R0, 0x7604, R3 ;  /* 0x0000760400147816 */ /* 0x008fe40000000003 */
        /* <DEDUP_REMOVED lines=12> */
[----:B----4-:R-:W-:Y:S02]  /*76c0*/  SHF.R.U32.HI R14, RZ, 0x8, R11 ;  /* 0x00000008ff0e7819 */ /* 0x010fe4000001160b */
        /* <DEDUP_REMOVED lines=14> */
[----:B--2---:R-:W-:Y:S02]  /*77b0*/  LOP3.LUT R0, R35, 0x30, R0, 0xf8, !PT ;  /* 0x0000003023007812 */ /* 0x004fe400078ef800 */
[----:B------:R-:W-:Y:S02]  /*77c0*/  PRMT R35, R21, 0x7604, R24 ;  /* 0x0000760415237816 */ /* 0x000fe40000000018 */
[----:B------:R-:W-:Y:S02]  /*77d0*/  LOP3.LUT R3, R0, R31, RZ, 0x3c, !PT ;  /* 0x0000001f00037212 */ /* 0x000fe400078e3cff */
[----:B------:R-:W-:Y:S02]  /*77e0*/  SHF.R.U32.HI R21, RZ, 0x10, R9 ;  /* 0x00000010ff157819 */ /* 0x000fe40000011609 */
[----:B------:R-:W-:Y:S02]  /*77f0*/  IADD3 R0, R16, R29, R3 ;  /* 0x0000001d10007210 */ /* 0x000fe40007ffe003 */
[----:B------:R-:W-:Y:S01]  /*7800*/  SHF.R.U32.HI R3, RZ, 0x10, R8 ;  /* 0x00000010ff037819 */ /* 0x000fe20000011608 */
[----:B------:R-:W0:Y:S01]  /*7810*/  LDS.128 R12, [R52+0xb000] ;  /* 0x00b00000340c7984 */ /* 0x000e220000000c00 */
[----:B------:R-:W-:-:S02]  /*7820*/  SHF.R.U32.HI R29, RZ, 0x10, R10 ;  /* 0x00000010ff1d7819 */ /* 0x000fc4000001160a */
[----:B------:R-:W-:Y:S01]  /*7830*/  LOP3.LUT R3, R3, 0xff, RZ, 0xc0, !PT ;  /* 0x000000ff03037812 */ /* 0x000fe200078ec0ff */
[----:B------:R-:W1:Y:S01]  /*7840*/  LDS.128 R24, [R0+0xb000] ;  /* 0x00b0000000187984 */ /* 0x000e620000000c00 */
[----:B------:R-:W-:Y:S02]  /*7850*/  LOP3.LUT R21, R21, 0xff, RZ, 0xc0, !PT ;  /* 0x000000ff15157812 */ /* 0x000fe400078ec0ff */
[----:B------:R-:W-:Y:S02]  /*7860*/  SHF.R.U32.HI R31, RZ, 0x10, R11 ;  /* 0x00000010ff1f7819 */ /* 0x000fe4000001160b */
[----:B------:R-:W-:Y:S02]  /*7870*/  LOP3.LUT R29, R29, 0xff, RZ, 0xc0, !PT ;  /* 0x000000ff1d1d7812 */ /* 0x000fe400078ec0ff */
[----:B------:R-:W-:Y:S02]  /*7880*/  PRMT R3, R3, 0x7054, R20 ;  /* 0x0000705403037816 */ /* 0x000fe40000000014 */
[----:B------:R-:W-:-:S02]  /*7890*/  PRMT R21, R21, 0x7054, R30 ;  /* 0x0000705415157816 */ /* 0x000fc4000000001e */
[----:B------:R-:W-:Y:S02]  /*78a0*/  SHF.R.U32.HI R20, RZ, 0x10, R4 ;  /* 0x00000010ff147819 */ /* 0x000fe40000011604 */
[----:B------:R-:W-:Y:S02]  /*78b0*/  SHF.R.U32.HI R30, RZ, 0x10, R5 ;  /* 0x00000010ff1e7819 */ /* 0x000fe40000011605 */
[----:B------:R-:W-:Y:S02]  /*78c0*/  LOP3.LUT R31, R31, 0xff, RZ, 0xc0, !PT ;  /* 0x000000ff1f1f7812 */ /* 0x000fe400078ec0ff */
[----:B------:R-:W-:Y:S02]  /*78d0*/  PRMT R29, R29, 0x7054, R32 ;  /* 0x000070541d1d7816 */ /* 0x000fe40000000020 */
[----:B------:R-:W-:Y:S02]  /*78e0*/  SHF.R.U32.HI R32, RZ, 0x10, R6 ;  /* 0x00000010ff207819 */ /* 0x000fe40000011606 */
[----:B------:R-:W-:-:S02]  /*78f0*/  LOP3.LUT R20, R20, 0xff, RZ, 0xc0, !PT ;  /* 0x000000ff14147812 */ /* 0x000fc400078ec0ff */
[----:B------:R-:W-:Y:S02]  /*7900*/  LOP3.LUT R30, R30, 0xff, RZ, 0xc0, !PT ;  /* 0x000000ff1e1e7812 */ /* 0x000fe400078ec0ff */
[----:B------:R-:W-:Y:S02]  /*7910*/  PRMT R31, R31, 0x7054, R34 ;  /* 0x000070541f1f7816 */ /* 0x000fe40000000022 */
[----:B------:R-:W-:Y:S02]  /*7920*/  SHF.R.U32.HI R34, RZ, 0x10, R7 ;  /* 0x00000010ff227819 */ /* 0x000fe40000011607 */
[----:B------:R-:W-:Y:S02]  /*7930*/  LOP3.LUT R32, R32, 0xff, RZ, 0xc0, !PT ;  /* 0x000000ff20207812 */ /* 0x000fe400078ec0ff */
[----:B------:R-:W-:Y:S02]  /*7940*/  PRMT R33, R20, 0x7054, R33 ;  /* 0x0000705414217816 */ /* 0x000fe40000000021 */
[----:B------:R-:W-:-:S02]  /*7950*/  PRMT R35, R30, 0x7054, R35 ;  /* 0x000070541e237816 */ /* 0x000fc40000000023 */
[----:B------:R-:W-:Y:S02]  /*7960*/  LOP3.LUT R34, R34, 0xff, RZ, 0xc0, !PT ;  /* 0x000000ff22227812 */ /* 0x000fe400078ec0ff */
[----:B------:R-:W-:Y:S02]  /*7970*/  PRMT R37, R32, 0x7054, R37 ;  /* 0x0000705420257816 */ /* 0x000fe40000000025 */
[----:B------:R-:W-:Y:S02]  /*7980*/  LOP3.LUT R20, R33, 0xff000000, R4, 0xf8, !PT ;  /* 0xff00000021147812 */ /* 0x000fe400078ef804 */
[----:B------:R-:W-:Y:S02]  /*7990*/  LOP3.LUT R33, R35, 0xff000000, R5, 0xf8, !PT ;  /* 0xff00000023217812 */ /* 0x000fe400078ef805 */
[----:B------:R-:W-:Y:S02]  /*79a0*/  LOP3.LUT R8, R3, 0xff000000, R8, 0xf8, !PT ;  /* 0xff00000003087812 */ /* 0x000fe400078ef808 */
[----:B------:R-:W-:-:S02]  /*79b0*/  LOP3.LUT R30, R21, 0xff000000, R9, 0xf8, !PT ;  /* 0xff000000151e7812 */ /* 0x000fc400078ef809 */
[----:B------:R-:W-:Y:S02]  /*79c0*/  PRMT R39, R34, 0x7054, R39 ;  /* 0x0000705422277816 */ /* 0x000fe40000000027 */
[----:B------:R-:W-:Y:S02]  /*79d0*/  LOP3.LUT R3, R29, 0xff000000, R10, 0xf8, !PT ;  /* 0xff0000001d037812 */ /* 0x000fe400078ef80a */
[----:B------:R-:W-:Y:S02]  /*79e0*/  LOP3.LUT R34, R31, 0xff000000, R11, 0xf8, !PT ;  /* 0xff0000001f227812 */ /* 0x000fe400078ef80b */
[----:B------:R-:W-:Y:S02]  /*79f0*/  LOP3.LUT R4, R37, 0xff000000, R6, 0xf8, !PT ;  /* 0xff00000025047812 */ /* 0x000fe400078ef806 */
[-C--:B0-----:R-:W-:Y:S02]  /*7a00*/  F2FP.F16.E4M3.UNPACK_B R10, R13.reuse ;  /* 0x0000000dff0a723e */ /* 0x081fe400020006ff */
[----:B------:R-:W-:-:S02]  /*7a10*/  F2FP.F16.E4M3.UNPACK_B R21, R13.H1 ;  /* 0x0000000dff15723e */ /* 0x000fc400030006ff */
[-C--:B------:R-:W-:Y:S01]  /*7a20*/  F2FP.F16.E4M3.UNPACK_B R13, R12.reuse ;  /* 0x0000000cff0d723e */ /* 0x080fe200020006ff */
[--C-:B------:R-:W-:Y:S01]  /*7a30*/  HADD2.F32 R9, -RZ, R10.reuse.H0_H0 ;  /* 0x2000000aff097230 */ /* 0x100fe20000004100 */
[----:B------:R-:W-:Y:S01]  /*7a40*/  F2FP.F16.E4M3.UNPACK_B R29, R12.H1 ;  /* 0x0000000cff1d723e */ /* 0x000fe200030006ff */
[----:B------:R-:W-:Y:S01]  /*7a50*/  HADD2.F32 R10, -RZ, R10.H1_H1 ;  /* 0x3000000aff0a7230 */ /* 0x000fe20000004100 */
[----:B------:R-:W-:Y:S02]  /*7a60*/  F2FP.F16.E4M3.UNPACK_B R37, R33 ;  /* 0x00000021ff25723e */ /* 0x000fe400020006ff */
[----:B-1----:R-:W-:Y:S02]  /*7a70*/  F2FP.F16.E4M3.UNPACK_B R11, R25 ;  /* 0x00000019ff0b723e */ /* 0x002fe400020006ff */
[----:B------:R-:W-:Y:S02]  /*7a80*/  F2FP.F16.E4M3.UNPACK_B R12, R30 ;  /* 0x0000001eff0c723e */ /* 0x000fe400020006ff */
[----:B------:R-:W-:Y:S01]  /*7a90*/  LOP3.LUT R41, R39, 0xff000000, R7, 0xf8, !PT ;  /* 0xff00000027297812 */ /* 0x000fe200078ef807 */
        /* <DEDUP_REMOVED lines=8> */
[----:B------:R-:W-:Y:S01]  /*7b20*/  HADD2.F32 R11, -RZ, R11.H1_H1 ;  /* 0x3000000bff0b7230 */ /* 0x000fe20000004100 */
[-C--:B------:R-:W-:Y:S01]  /*7b30*/  F2FP.F16.E4M3.UNPACK_B R27, R24.reuse ;  /* 0x00000018ff1b723e */ /* 0x080fe200020006ff */
[C---:B------:R-:W-:Y:S01]  /*7b40*/  FMUL.FTZ R40, R6.reuse, R15 ;  /* 0x0000000f06287220 */ /* 0x040fe20000410000 */
[----:B------:R-:W-:Y:S01]  /*7b50*/  F2FP.F16.E4M3.UNPACK_B R35, R24.H1 ;  /* 0x00000018ff23723e */ /* 0x000fe200030006ff */
[----:B------:R-:W-:Y:S01]  /*7b60*/  FMUL.FTZ R24, R6, R39 ;  /* 0x0000002706187220 */ /* 0x000fe20000410000 */
[----:B------:R-:W-:Y:S01]  /*7b70*/  F2FP.F16.E4M3.UNPACK_B R25, R25.H1 ;  /* 0x00000019ff19723e */ /* 0x000fe200030006ff */
[----:B------:R-:W-:Y:S01]  /*7b80*/  FMUL.FTZ R43, R11, R37 ;  /* 0x000000250b2b7220 */ /* 0x000fe20000410000 */
[----:B------:R-:W-:Y:S01]  /*7b90*/  F2FP.F16.E4M3.UNPACK_B R30, R30.H1 ;  /* 0x0000001eff1e723e */ /* 0x000fe200030006ff */
[C---:B------:R-:W-:Y:S01]  /*7ba0*/  FFMA.FTZ R6, R9.reuse, R15, -R24 ;  /* 0x0000000f09067223 */ /* 0x040fe20000010818 */
[----:B------:R-:W-:Y:S01]  /*7bb0*/  FFMA.FTZ R9, R9, R39, R40 ;  /* 0x0000002709097223 */ /* 0x000fe20000010028 */
[----:B------:R-:W-:Y:S01]  /*7bc0*/  F2FP.F16.E4M3.UNPACK_B R39, R33.H1 ;  /* 0x00000021ff27723e */ /* 0x000fe200030006ff */
[----:B------:R-:W-:Y:S01]  /*7bd0*/  HADD2.F32 R24, -RZ, R12.H1_H1 ;  /* 0x3000000cff187230 */ /* 0x000fe20000004100 */
[-C--:B------:R-:W-:Y:S01]  /*7be0*/  F2FP.F16.E4M3.UNPACK_B R7, R26.reuse ;  /* 0x0000001aff07723e */ /* 0x080fe200020006ff */
[----:B------:R-:W-:Y:S01]  /*7bf0*/  HADD2.F32 R12, -RZ, R25.H0_H0 ;  /* 0x20000019ff0c7230 */ /* 0x000fe20000004100 */
[----:B------:R-:W-:Y:S01]  /*7c00*/  F2FP.F16.E4M3.UNPACK_B R26, R26.H1 ;  /* 0x0000001aff1a723e */ /* 0x000fe200030006ff */
[----:B------:R-:W-:-:S02]  /*7c10*/  HADD2.F32 R40, -RZ, R39.H0_H0 ;  /* 0x20000027ff287230 */ /* 0x000fc40000004100 */
[-C--:B------:R-:W-:Y:S01]  /*7c20*/  FMUL.FTZ R42, R11, R24.reuse ;  /* 0x000000180b2a7220 */ /* 0x080fe20000410000 */
[--C-:B------:R-:W-:Y:S02]  /*7c30*/  HADD2.F32 R33, -RZ, R30.reuse.H0_H0 ;  /* 0x2000001eff217230 */ /* 0x100fe40000004100 */
[----:B------:R-:W-:Y:S01]  /*7c40*/  FFMA.FTZ R11, R10, R24, -R43 ;  /* 0x000000180a0b7223 */ /* 0x000fe2000001082b */
[----:B------:R-:W-:Y:S02]  /*7c50*/  HADD2.F32 R15, -RZ, R21.H0_H0 ;  /* 0x20000015ff0f7230 */ /* 0x000fe40000004100 */
[----:B------:R-:W-:Y:S01]  /*7c60*/  FMUL.FTZ R44, R12, R40 ;  /* 0x000000280c2c7220 */ /* 0x000fe20000410000 */
[----:B------:R-:W-:Y:S01]  /*7c70*/  FFMA.FTZ R10, R10, R37, R42 ;  /* 0x000000250a0a7223 */ /* 0x000fe2000001002a */
[----:B------:R-:W-:Y:S01]  /*7c80*/  FMUL.FTZ R45, R12, R33 ;  /* 0x000000210c2d7220 */ /* 0x000fe20000410000 */
[----:B------:R-:W-:Y:S01]  /*7c90*/  F2FP.F16.E4M3.UNPACK_B R42, R41 ;  /* 0x00000029ff2a723e */ /* 0x000fe200020006ff */
[C---:B------:R-:W-:Y:S01]  /*7ca0*/  FFMA.FTZ R12, R15.reuse, R33, -R44 ;  /* 0x000000210f0c7223 */ /* 0x040fe2000001082c */
[----:B------:R-:W-:Y:S01]  /*7cb0*/  F2FP.F16.E4M3.UNPACK_B R37, R34 ;  /* 0x00000022ff25723e */ /* 0x000fe200020006ff */
[----:B------:R-:W-:Y:S01]  /*7cc0*/  FFMA.FTZ R15, R15, R40, R45 ;  /* 0x000000280f0f7223 */ /* 0x000fe2000001002d */
[----:B------:R-:W-:Y:S01]  /*7cd0*/  HADD2.F32 R33, -RZ, R30.H1_H1 ;  /* 0x3000001eff217230 */ /* 0x000fe20000004100 */
[----:B------:R-:W-:Y:S01]  /*7ce0*/  F2FP.F16.E4M3.UNPACK_B R41, R41.H1 ;  /* 0x00000029ff29723e */ /* 0x000fe200030006ff */
[----:B------:R-:W-:Y:S01]  /*7cf0*/  HADD2.F32 R40, -RZ, R39.H1_H1 ;  /* 0x30000027ff287230 */ /* 0x000fe20000004100 */
[-C--:B------:R-:W-:Y:S01]  /*7d00*/  F2FP.F16.E4M3.UNPACK_B R5, R14.reuse ;  /* 0x0000000eff05723e */ /* 0x080fe200020006ff */
[----:B------:R-:W-:Y:S01]  /*7d10*/  HADD2.F32 R25, -RZ, R25.H1_H1 ;  /* 0x30000019ff197230 */ /* 0x000fe20000004100 */
[----:B------:R-:W-:Y:S01]  /*7d20*/  F2FP.F16.E4M3.UNPACK_B R14, R14.H1 ;  /* 0x0000000eff0e723e */ /* 0x000fe200030006ff */
[----:B------:R-:W-:-:S02]  /*7d30*/  HADD2.F32 R30, -RZ, R21.H1_H1 ;  /* 0x30000015ff1e7230 */ /* 0x000fc40000004100 */
[----:B------:R-:W-:Y:S02]  /*7d40*/  HADD2.F32 R43, -RZ, R42.H0_H0 ;  /* 0x2000002aff2b7230 */ /* 0x000fe40000004100 */
[C---:B------:R-:W-:Y:S01]  /*7d50*/  FMUL.FTZ R45, R25.reuse, R40 ;  /* 0x00000028192d7220 */ /* 0x040fe20000410000 */
[----:B------:R-:W-:Y:S02]  /*7d60*/  HADD2.F32 R21, -RZ, R32.H0_H0 ;  /* 0x20000020ff157230 */ /* 0x000fe40000004100 */
[----:B------:R-:W-:Y:S01]  /*7d70*/  FMUL.FTZ R25, R25, R33 ;  /* 0x0000002119197220 */ /* 0x000fe20000410000 */
[----:B------:R-:W-:Y:S02]  /*7d80*/  HADD2.F32 R39, -RZ, R37.H0_H0 ;  /* 0x20000025ff277230 */ /* 0x000fe40000004100 */
[----:B------:R-:W-:Y:S02]  /*7d90*/  HADD2.F32 R24, -RZ, R31.H0_H0 ;  /* 0x2000001fff187230 */ /* 0x000fe40000004100 */
[----:B------:R-:W-:Y:S01]  /*7da0*/  FMUL.FTZ R47, R21, R43 ;  /* 0x0000002b152f7220 */ /* 0x000fe20000410000 */
[----:B------:R-:W-:-:S02]  /*7db0*/  HADD2.F32 R42, -RZ, R42.H1_H1 ;  /* 0x3000002aff2a7230 */ /* 0x000fc40000004100 */
[----:B------:R-:W-:Y:S01]  /*7dc0*/  FMUL.FTZ R44, R21, R39 ;  /* 0x00000027152c7220 */ /* 0x000fe20000410000 */
[C---:B------:R-:W-:Y:S01]  /*7dd0*/  FFMA.FTZ R21, R30.reuse, R33, -R45 ;  /* 0x000000211e157223 */ /* 0x040fe2000001082d */
[----:B------:R-:W-:Y:S01]  /*7de0*/  FFMA.FTZ R30, R30, R40, R25 ;  /* 0x000000281e1e7223 */ /* 0x000fe20000010019 */
[C---:B------:R-:W-:Y:S01]  /*7df0*/  FFMA.FTZ R25, R24.reuse, R39, -R47 ;  /* 0x0000002718197223 */ /* 0x040fe2000001082f */
[----:B------:R-:W-:Y:S01]  /*7e00*/  HADD2.F32 R39, -RZ, R37.H1_H1 ;  /* 0x30000025ff277230 */ /* 0x000fe20000004100 */
[----:B------:R-:W-:Y:S01]  /*7e10*/  F2FP.F16.E4M3.UNPACK_B R37, R34.H1 ;  /* 0x00000022ff25723e */ /* 0x000fe200030006ff */
[----:B------:R-:W-:Y:S01]  /*7e20*/  FFMA.FTZ R24, R24, R43, R44 ;  /* 0x0000002b18187223 */ /* 0x000fe2000001002c */
[----:B------:R-:W-:Y:S01]  /*7e30*/  HADD2.F32 R43, -RZ, R41.H0_H0 ;  /* 0x20000029ff2b7230 */ /* 0x000fe20000004100 */
[----:B------:R-:W-:Y:S01]  /*7e40*/  F2FP.SATFINITE.E4M3.F32.PACK_AB_MERGE_C R15, R30, R15, RZ ;  /* 0x0000000f1e0f723e */ /* 0x000fe200048070ff */
[----:B------:R-:W-:Y:S02]  /*7e50*/  HADD2.F32 R33, -RZ, R38.H0_H0 ;  /* 0x20000026ff217230 */ /* 0x000fe40000004100 */
[----:B------:R-:W-:Y:S01]  /*7e60*/  HADD2.F32 R40, -RZ, R37.H0_H0 ;  /* 0x20000025ff287230 */ /* 0x000fe20000004100 */
[----:B------:R-:W-:Y:S01]  /*7e70*/  F2FP.SATFINITE.E4M3.F32.PACK_AB_MERGE_C R9, R10, R9, R15 ;  /* 0x000000090a09723e */ /* 0x000fe2000480700f */
[----:B------:R-:W-:-:S02]  /*7e80*/  HADD2.F32 R32, -RZ, R32.H1_H1 ;  /* 0x30000020ff207230 */ /* 0x000fc40000004100 */
[C---:B------:R-:W-:Y:S01]  /*7e90*/  FMUL.FTZ R47, R33.reuse, R43 ;  /* 0x0000002b212f7220 */ /* 0x040fe20000410000 */
[----:B------:R-:W-:Y:S02]  /*7ea0*/  HADD2.F32 R34, -RZ, R36.H0_H0 ;  /* 0x20000024ff227230 */ /* 0x000fe40000004100 */
[----:B------:R-:W-:Y:S01]  /*7eb0*/  FMUL.FTZ R46, R33, R40 ;  /* 0x00000028212e7220 */ /* 0x000fe20000410000 */
[----:B------:R-:W-:Y:S02]  /*7ec0*/  HADD2.F32 R31, -RZ, R31.H1_H1 ;  /* 0x3000001fff1f7230 */ /* 0x000fe40000004100 */
[C---:B------:R-:W-:Y:S01]  /*7ed0*/  FMUL.FTZ R44, R32.reuse, R42 ;  /* 0x0000002a202c7220 */ /* 0x040fe20000410000 */
[----:B------:R-:W-:Y:S01]  /*7ee0*/  FMUL.FTZ R45, R32, R39 ;  /* 0x00000027202d7220 */ /* 0x000fe20000410000 */
[C---:B------:R-:W-:Y:S01]  /*7ef0*/  FFMA.FTZ R33, R34.reuse, R40, -R47 ;  /* 0x0000002822217223 */ /* 0x040fe2000001082f */
[----:B------:R-:W-:Y:S01]  /*7f00*/  FFMA.FTZ R34, R34, R43, R46 ;  /* 0x0000002b22227223 */ /* 0x000fe2000001002e */
[----:B------:R-:W-:Y:S01]  /*7f10*/  F2FP.F16.E4M3.UNPACK_B R43, R20.H1 ;  /* 0x00000014ff2b723e */ /* 0x000fe200030006ff */
[C---:B------:R-:W-:Y:S01]  /*7f20*/  FFMA.FTZ R32, R31.reuse, R39, -R44 ;  /* 0x000000271f207223 */ /* 0x040fe2000001082c */
[----:B------:R-:W-:Y:S01]  /*7f30*/  F2FP.F16.E4M3.UNPACK_B R40, R8.H1 ;  /* 0x00000008ff28723e */ /* 0x000fe200030006ff */
[----:B------:R-:W-:Y:S01]  /*7f40*/  FFMA.FTZ R31, R31, R42, R45 ;  /* 0x0000002a1f1f7223 */ /* 0x000fe2000001002d */
[----:B------:R-:W-:-:S02]  /*7f50*/  HADD2.F32 R42, -RZ, R37.H1_H1 ;  /* 0x30000025ff2a7230 */ /* 0x000fc40000004100 */
[----:B------:R-:W-:Y:S02]  /*7f60*/  HADD2.F32 R44, -RZ, R41.H1_H1 ;  /* 0x30000029ff2c7230 */ /* 0x000fe40000004100 */
[----:B------:R-:W-:Y:S02]  /*7f70*/  HADD2.F32 R39, -RZ, R38.H1_H1 ;  /* 0x30000026ff277230 */ /* 0x000fe40000004100 */
[----:B------:R-:W-:Y:S02]  /*7f80*/  HADD2.F32 R45, -RZ, R43.H0_H0 ;  /* 0x2000002bff2d7230 */ /* 0x000fe40000004100 */
[----:B------:R-:W-:Y:S02]  /*7f90*/  HADD2.F32 R38, -RZ, R35.H0_H0 ;  /* 0x20000023ff267230 */ /* 0x000fe40000004100 */
[C---:B------:R-:W-:Y:S01]  /*7fa0*/  FMUL.FTZ R46, R39.reuse, R44 ;  /* 0x0000002c272e7220 */ /* 0x040fe20000410000 */
[----:B------:R-:W-:Y:S02]  /*7fb0*/  HADD2.F32 R41, -RZ, R40.H0_H0 ;  /* 0x20000028ff297230 */ /* 0x000fe40000004100 */
[----:B------:R-:W-:Y:S01]  /*7fc0*/  FMUL.FTZ R47, R39, R42 ;  /* 0x0000002a272f7220 */ /* 0x000fe20000410000 */
[----:B------:R-:W-:-:S02]  /*7fd0*/  HADD2.F32 R37, -RZ, R36.H1_H1 ;  /* 0x30000024ff257230 */ /* 0x000fc40000004100 */
[C---:B------:R-:W-:Y:S01]  /*7fe0*/  FMUL.FTZ R39, R38.reuse, R45 ;  /* 0x0000002d26277220 */ /* 0x040fe20000410000 */
[----:B------:R-:W-:Y:S02]  /*7ff0*/  HADD2.F32 R36, -RZ, R29.H0_H0 ;  /* 0x2000001dff247230 */ /* 0x000fe40000004100 */
[----:B------:R-:W-:Y:S01]  /*8000*/  FMUL.FTZ R38, R38, R41 ;  /* 0x0000002926267220 */ /* 0x000fe20000410000 */
[----:B------:R-:W-:Y:S02]  /*8010*/  HADD2.F32 R35, -RZ, R35.H1_H1 ;  /* 0x30000023ff237230 */ /* 0x000fe40000004100 */
[----:B------:R-:W-:Y:S01]  /*8020*/  FFMA.FTZ R50, R37, R42, -R46 ;  /* 0x0000002a25327223 */ /* 0x000fe2000001082e */
[----:B------:R-:W-:Y:S02]  /*8030*/  HADD2.F32 R40, -RZ, R40.H1_H1 ;  /* 0x30000028ff287230 */ /* 0x000fe40000004100 */
[----:B------:R-:W-:Y:S01]  /*8040*/  FFMA.FTZ R45, R36, R45, R38 ;  /* 0x0000002d242d7223 */ /* 0x000fe20000010026 */
[----:B------:R-:W-:-:S02]  /*8050*/  HADD2.F32 R38, -RZ, R43.H1_H1 ;  /* 0x3000002bff267230 */ /* 0x000fc40000004100 */
[----:B------:R-:W-:Y:S01]  /*8060*/  FFMA.FTZ R51, R37, R44, R47 ;  /* 0x0000002c25337223 */ /* 0x000fe2000001002f */
[----:B------:R-:W-:Y:S01]  /*8070*/  F2FP.F16.E4M3.UNPACK_B R37, R20 ;  /* 0x00000014ff25723e */ /* 0x000fe200020006ff */
[----:B------:R-:W-:Y:S01]  /*8080*/  FFMA.FTZ R41, R36, R41, -R39 ;  /* 0x0000002924297223 */ /* 0x000fe20000010827 */
[----:B------:R-:W-:Y:S01]  /*8090*/  HADD2.F32 R29, -RZ, R29.H1_H1 ;  /* 0x3000001dff1d7230 */ /* 0x000fe20000004100 */
[----:B------:R-:W-:Y:S01]  /*80a0*/  F2FP.F16.E4M3.UNPACK_B R36, R8 ;  /* 0x00000008ff24723e */ /* 0x000fe200020006ff */
[C---:B------:R-:W-:Y:S01]  /*80b0*/  FMUL.FTZ R8, R35.reuse, R38 ;  /* 0x0000002623087220 */ /* 0x040fe20000410000 */
[----:B------:R-:W-:Y:S01]  /*80c0*/  FMUL.FTZ R39, R35, R40 ;  /* 0x0000002823277220 */ /* 0x000fe20000410000 */
[----:B------:R-:W-:Y:S01]  /*80d0*/  HADD2.F32 R35, -RZ, R37.H0_H0 ;  /* 0x20000025ff237230 */ /* 0x000fe20000004100 */
[----:B------:R-:W-:Y:S01]  /*80e0*/  F2FP.SATFINITE.E4M3.F32.PACK_AB_MERGE_C R34, R51, R34, RZ ;  /* 0x000000223322723e */ /* 0x000fe200048070ff */
[----:B------:R-:W-:Y:S02]  /*80f0*/  HADD2.F32 R20, -RZ, R27.H0_H0 ;  /* 0x2000001bff147230 */ /* 0x000fe40000004100 */
[C---:B------:R-:W-:Y:S01]  /*8100*/  FFMA.FTZ R40, R29.reuse, R40, -R8 ;  /* 0x000000281d287223 */ /* 0x040fe20000010808 */
[----:B------:R-:W-:Y:S01]  /*8110*/  FFMA.FTZ R42, R29, R38, R39 ;  /* 0x000000261d2a7223 */ /* 0x000fe20000010027 */
[----:B------:R-:W-:-:S02]  /*8120*/  HADD2.F32 R29, -RZ, R36.H0_H0 ;  /* 0x20000024ff1d7230 */ /* 0x000fc40000004100 */
[----:B------:R-:W-:Y:S02]  /*8130*/  HADD2.F32 R8, -RZ, R13.H0_H0 ;  /* 0x2000000dff087230 */ /* 0x000fe40000004100 */
[C---:B------:R-:W-:Y:S01]  /*8140*/  FMUL.FTZ R39, R20.reuse, R35 ;  /* 0x0000002314277220 */ /* 0x040fe20000410000 */
[----:B------:R-:W-:Y:S02]  /*8150*/  HADD2.F32 R38, -RZ, R37.H1_H1 ;  /* 0x30000025ff267230 */ /* 0x000fe40000004100 */
[-C--:B------:R-:W-:Y:S01]  /*8160*/  FMUL.FTZ R37, R20, R29.reuse ;  /* 0x0000001d14257220 */ /* 0x080fe20000410000 */
[----:B------:R-:W-:Y:S02]  /*8170*/  HADD2.F32 R27, -RZ, R27.H1_H1 ;  /* 0x3000001bff1b7230 */ /* 0x000fe40000004100 */
[----:B------:R-:W-:Y:S01]  /*8180*/  FFMA.FTZ R39, R8, R29, -R39 ;  /* 0x0000001d08277223 */ /* 0x000fe20000010827 */
[----:B------:R-:W-:Y:S01]  /*8190*/  HADD2.F32 R36, -RZ, R36.H1_H1 ;  /* 0x30000024ff247230 */ /* 0x000fe20000004100 */
[----:B------:R-:W-:Y:S01]  /*81a0*/  F2FP.F16.E4M3.UNPACK_B R29, R4.H1 ;  /* 0x00000004ff1d723e */ /* 0x000fe200030006ff */
[----:B------:R-:W-:-:S02]  /*81b0*/  HADD2.F32 R13, -RZ, R13.H1_H1 ;  /* 0x3000000dff0d7230 */ /* 0x000fc40000004100 */
[C---:B------:R-:W-:Y:S01]  /*81c0*/  FMUL.FTZ R20, R27.reuse, R38 ;  /* 0x000000261b147220 */ /* 0x040fe20000410000 */
[----:B------:R-:W-:Y:S01]  /*81d0*/  FFMA.FTZ R37, R8, R35, R37 ;  /* 0x0000002308257223 */ /* 0x000fe20000010025 */
[-C--:B------:R-:W-:Y:S01]  /*81e0*/  F2FP.F16.E4M3.UNPACK_B R8, R3.reuse.H1 ;  /* 0x00000003ff08723e */ /* 0x080fe200030006ff */
[-C--:B------:R-:W-:Y:S01]  /*81f0*/  FMUL.FTZ R27, R27, R36.reuse ;  /* 0x000000241b1b7220 */ /* 0x080fe20000410000 */
[C---:B------:R-:W-:Y:S01]  /*8200*/  FFMA.FTZ R36, R13.reuse, R36, -R20 ;  /* 0x000000240d247223 */ /* 0x040fe20000010814 */
[----:B------:R-:W-:Y:S01]  /*8210*/  HADD2.F32 R35, -RZ, R29.H0_H0 ;  /* 0x2000001dff237230 */ /* 0x000fe20000004100 */
[----:B------:R-:W-:Y:S01]  /*8220*/  F2FP.F16.E4M3.UNPACK_B R3, R3 ;  /* 0x00000003ff03723e */ /* 0x000fe200020006ff */
[----:B------:R-:W-:Y:S02]  /*8230*/  HADD2.F32 R20, -RZ, R26.H0_H0 ;  /* 0x2000001aff147230 */ /* 0x000fe40000004100 */
[----:B------:R-:W-:Y:S01]  /*8240*/  FFMA.FTZ R38, R13, R38, R27 ;  /* 0x000000260d267223 */ /* 0x000fe2000001001b */
[----:B------:R-:W-:-:S02]  /*8250*/  HADD2.F32 R13, -RZ, R8.H0_H0 ;  /* 0x20000008ff0d7230 */ /* 0x000fc40000004100 */
[----:B------:R-:W-:Y:S02]  /*8260*/  HADD2.F32 R27, -RZ, R8.H1_H1 ;  /* 0x30000008ff1b7230 */ /* 0x000fe40000004100 */
[C---:B------:R-:W-:Y:S01]  /*8270*/  FMUL.FTZ R43, R20.reuse, R35 ;  /* 0x00000023142b7220 */ /* 0x040fe20000410000 */
[----:B------:R-:W-:Y:S02]  /*8280*/  HADD2.F32 R8, -RZ, R14.H0_H0 ;  /* 0x2000000eff087230 */ /* 0x000fe40000004100 */
[-C--:B------:R-:W-:Y:S01]  /*8290*/  FMUL.FTZ R47, R20, R13.reuse ;  /* 0x0000000d142f7220 */ /* 0x080fe20000410000 */
[----:B------:R-:W-:Y:S02]  /*82a0*/  HADD2.F32 R29, -RZ, R29.H1_H1 ;  /* 0x3000001dff1d7230 */ /* 0x000fe40000004100 */
[----:B------:R-:W-:Y:S02]  /*82b0*/  HADD2.F32 R26, -RZ, R26.H1_H1 ;  /* 0x3000001aff1a7230 */ /* 0x000fe40000004100 */
[C---:B------:R-:W-:Y:S01]  /*82c0*/  FFMA.FTZ R43, R8.reuse, R13, -R43 ;  /* 0x0000000d082b7223 */ /* 0x040fe2000001082b */
[----:B------:R-:W-:Y:S01]  /*82d0*/  HADD2.F32 R14, -RZ, R14.H1_H1 ;  /* 0x3000000eff0e7230 */ /* 0x000fe20000004100 */
[----:B------:R-:W-:Y:S01]  /*82e0*/  F2FP.F16.E4M3.UNPACK_B R13, R4 ;  /* 0x00000004ff0d723e */ /* 0x000fe200020006ff */
[----:B------:R-:W-:Y:S01]  /*82f0*/  FFMA.FTZ R47, R8, R35, R47 ;  /* 0x00000023082f7223 */ /* 0x000fe2000001002f */
[C---:B------:R-:W-:Y:S01]  /*8300*/  FMUL.FTZ R49, R26.reuse, R29 ;  /* 0x0000001d1a317220 */ /* 0x040fe20000410000 */
[----:B------:R-:W-:Y:S01]  /*8310*/  FMUL.FTZ R26, R26, R27 ;  /* 0x0000001b1a1a7220 */ /* 0x000fe20000410000 */
[----:B------:R-:W-:-:S02]  /*8320*/  HADD2.F32 R8, -RZ, R3.H0_H0 ;  /* 0x20000003ff087230 */ /* 0x000fc40000004100 */
[----:B------:R-:W-:Y:S02]  /*8330*/  HADD2.F32 R20, -RZ, R13.H0_H0 ;  /* 0x2000000dff147230 */ /* 0x000fe40000004100 */
[C---:B------:R-:W-:Y:S01]  /*8340*/  FFMA.FTZ R48, R14.reuse, R29, R26 ;  /* 0x0000001d0e307223 */ /* 0x040fe2000001001a */
[----:B------:R-:W-:Y:S02]  /*8350*/  HADD2.F32 R4, -RZ, R7.H0_H0 ;  /* 0x20000007ff047230 */ /* 0x000fe40000004100 */
[----:B------:R-:W-:Y:S01]  /*8360*/  FFMA.FTZ R46, R14, R27, -R49 ;  /* 0x0000001b0e2e7223 */ /* 0x000fe20000010831 */
[----:B------:R-:W-:Y:S02]  /*8370*/  HADD2.F32 R26, -RZ, R13.H1_H1 ;  /* 0x3000000dff1a7230 */ /* 0x000fe40000004100 */
[----:B------:R-:W-:Y:S02]  /*8380*/  HADD2.F32 R7, -RZ, R7.H1_H1 ;  /* 0x30000007ff077230 */ /* 0x000fe40000004100 */
[----:B------:R-:W-:Y:S01]  /*8390*/  FMUL.FTZ R44, R4, R20 ;  /* 0x00000014042c7220 */ /* 0x000fe20000410000 */
[----:B------:R-:W-:-:S02]  /*83a0*/  HADD2.F32 R14, -RZ, R3.H1_H1 ;  /* 0x30000003ff0e7230 */ /* 0x000fc40000004100 */
        /* <DEDUP_REMOVED lines=14> */
[----:B------:R-:W-:Y:S02]  /*8490*/  F2FP.SATFINITE.E4M3.F32.PACK_AB_MERGE_C R47, R48, R47, RZ ;  /* 0x0000002f302f723e */ /* 0x000fe400048070ff */
[----:B------:R-:W-:Y:S02]  /*84a0*/  F2FP.SATFINITE.E4M3.F32.PACK_AB_MERGE_C R5, R11, R6, R5 ;  /* 0x000000060b05723e */ /* 0x000fe40004807005 */
[----:B------:R-:W-:-:S02]  /*84b0*/  F2FP.SATFINITE.E4M3.F32.PACK_AB_MERGE_C R7, R32, R25, R7 ;  /* 0x000000192007723e */ /* 0x000fc40004807007 */
[----:B------:R-:W-:Y:S02]  /*84c0*/  F2FP.SATFINITE.E4M3.F32.PACK_AB_MERGE_C R4, R36, R39, R4 ;  /* 0x000000272404723e */ /* 0x000fe40004807004 */
[----:B------:R-:W-:Y:S02]  /*84d0*/  F2FP.SATFINITE.E4M3.F32.PACK_AB_MERGE_C R6, R3, R44, R43 ;  /* 0x0000002c0306723e */ /* 0x000fe4000480702b */
[----:B------:R-:W-:Y:S02]  /*84e0*/  F2FP.SATFINITE.E4M3.F32.PACK_AB_MERGE_C R11, R31, R24, R34 ;  /* 0x000000181f0b723e */ /* 0x000fe40004807022 */
[----:B------:R-:W-:Y:S01]  /*84f0*/  F2FP.SATFINITE.E4M3.F32.PACK_AB_MERGE_C R8, R38, R37, R8 ;  /* 0x000000252608723e */ /* 0x000fe20004807008 */
[----:B------:R0:W-:Y:S01]  /*8500*/  STS.128 [R52+0xb000], R4 ;  /* 0x00b0000434007388 */ /* 0x0001e20000000c00 */
[----:B------:R-:W-:-:S05]  /*8510*/  F2FP.SATFINITE.E4M3.F32.PACK_AB_MERGE_C R10, R26, R13, R47 ;  /* 0x0000000d1a0a723e */ /* 0x000fca000480702f */
[----:B------:R0:W-:Y:S02]  /*8520*/  STS.128 [R0+0xb000], R8 ;  /* 0x00b0000800007388 */ /* 0x0001e40000000c00 */
.L_x_1906:
[----:B------:R-:W-:Y:S05]  /*8530*/  BSYNC B0 ;  /* 0x0000000000007941 */ /* 0x000fea0003800000 */
.L_x_1899:
        /* <DEDUP_REMOVED lines=8> */
.L_x_1896:
[----:B0-2---:R-:W2:Y:S02]  /*85c0*/  LDL R0, [R1+0x4] ;  /* 0x0000040001007983 */ /* 0x005ea40000100800 */
[----:B--2---:R-:W-:-:S13]  /*85d0*/  ISETP.NE.AND P1, PT, R0, 0x3, PT ;  /* 0x000000030000780c */ /* 0x004fda0003f25270 */
[----:B------:R-:W-:Y:S05]  /*85e0*/  @!P1 BRA `(.L_x_1914) ;  /* 0x0000000000049947 */ /* 0x000fea0003800000 */
[----:B------:R-:W-:Y:S01]  /*85f0*/  BPT.TRAP 0x1 ;  /* 0x000000040000795c */ /* 0x000fe20000300000 */
.L_x_1914:
[----:B-----5:R-:W-:Y:S01]  /*8600*/  IMAD R12, R23, 0x8, R16 ;  /* 0x00000008170c7824 */ /* 0x020fe200078e0210 */
[----:B-1----:R-:W-:-:S04]  /*8610*/  SHF.L.U32 R3, R156, 0x1f, RZ ;  /* 0x0000001f9c037819 */ /* 0x002fc800000006ff */
[----:B------:R0:W1:Y:S01]  /*8620*/  SYNCS.PHASECHK.TRANS64.TRYWAIT P0, [R12+URZ+0x13230], R3 ;  /* 0x013230030c0075a7 */ /* 0x000062000800017f */
[----:B------:R-:W-:Y:S05]  /*8630*/  @!P1 BRA `(.L_x_1915) ;  /* 0x0000000000049947 */ /* 0x000fea0003800000 */
[----:B------:R-:W-:Y:S01]  /*8640*/  BPT.TRAP 0x1 ;  /* 0x000000040000795c */ /* 0x000fe20000300000 */
.L_x_1915:
[----:B------:R-:W3:Y:S02]  /*8650*/  S2R R0, SR_TID.X ;  /* 0x0000000000007919 */ /* 0x000ee40000002100 */
[----:B---3--:R-:W-:Y:S01]  /*8660*/  LOP3.LUT R4, R0, 0x7f, RZ, 0xc0, !PT ;  /* 0x0000007f00047812 */ /* 0x008fe200078ec0ff */
[----:B------:R-:W-:-:S03]  /*8670*/  VIADD R0, R16, 0xe000 ;  /* 0x0000e00010007836 */ /* 0x000fc60000000000 */
[----:B------:R-:W-:Y:S02]  /*8680*/  ISETP.NE.AND P2, PT, R4, RZ, PT ;  /* 0x000000ff0400720c */ /* 0x000fe40003f45270 */
[----:B------:R-:W-:-:S04]  /*8690*/  SHF.R.U32.HI R0, RZ, 0x4, R0 ;  /* 0x00000004ff007819 */ /* 0x000fc80000011600 */
[----:B------:R-:W-:Y:S01]  /*86a0*/  LOP3.LUT R0, R0, 0x3fff, RZ, 0xc0, !PT ;  /* 0x00003fff00007812 */ /* 0x000fe200078ec0ff */
[----:B-1----:R-:W-:Y:S06]  /*86b0*/  @P0 BRA `(.L_x_1916) ;  /* 0x0000000000080947 */ /* 0x002fec0003800000 */
[----:B------:R-:W1:Y:S02]  /*86c0*/  SYNCS.PHASECHK.TRANS64.TRYWAIT P0, [R12+URZ+0x13230], R3 ;  /* 0x013230030c0075a7 */ /* 0x000e64000800017f */
[----:B-1----:R-:W-:Y:S05]  /*86d0*/  @!P0 BRA `(.L_x_1917) ;  /* 0x0000014400808947 */ /* 0x002fea0003800000 */
.L_x_1916:
[----:B------:R-:W-:Y:S01]  /*86e0*/  LOP3.LUT R0, R0, 0x10000, RZ, 0xfc, !PT ;  /* 0x0001000000007812 */ /* 0x000fe200078efcff */
[----:B------:R-:W-:Y:S05]  /*86f0*/  WARPSYNC.ALL ;  /* 0x0000000000007948 */ /* 0x000fea0003800000 */
[----:B------:R-:W-:Y:S01]  /*8700*/  STL [R1+0x30], R0 ;  /* 0x0000300001007387 */ /* 0x000fe20000100800 */
[----:B------:R-:W-:Y:S01]  /*8710*/  IMAD R8, R23, 0x280, R0 ;  /* 0x0000028017087824 */ /* 0x000fe200078e0200 */
[----:B------:R-:W-:Y:S01]  /*8720*/  LOP3.LUT R4, R28, 0x10000, RZ, 0xfc, !PT ;  /* 0x000100001c047812 */ /* 0x000fe200078efcff */
        /* <DEDUP_REMOVED lines=8> */
[C---:B------:R-:W-:Y:S01]  /*87b0*/  VIADD R6, R8.reuse, 0x80 ;  /* 0x0000008008067836 */ /* 0x040fe20000000000 */
[----:B------:R-:W-:Y:S01]  /*87c0*/  R2UR UR5, R5 ;  /* 0x00000000050572ca */ /* 0x000fe200000e0000 */
[----:B------:R-:W-:Y:S01]  /*87d0*/  VIADD R10, R8, 0x100 ;  /* 0x00000100080a7836 */ /* 0x000fe20000000000 */
[----:B------:R-:W2:Y:S01]  /*87e0*/  LDL R109, [R1+0x3c] ;  /* 0x00003c00016d7983 */ /* 0x000ea20000100800 */
[----:B------:R-:W-:Y:S01]  /*87f0*/  IMAD.MOV.U32 R11, RZ, RZ, -0x7fffffe0 ;  /* 0x80000020ff0b7424 */ /* 0x000fe200078e00ff */
[----:B------:R-:W-:-:S02]  /*8800*/  R2UR UR8, R4 ;  /* 0x00000000040872ca */ /* 0x000fc400000e0000 */
[----:B------:R-:W3:Y:S01]  /*8810*/  LDL R105, [R1+0x28] ;  /* 0x0000280001697983 */ /* 0x000ee20000100800 */
[----:B------:R-:W-:-:S03]  /*8820*/  R2UR UR9, R5 ;  /* 0x00000000050972ca */ /* 0x000fc600000e0000 */
[----:B------:R-:W5:Y:S01]  /*8830*/  LDL R106, [R1+0x40] ;  /* 0x00004000016a7983 */ /* 0x000f620000100800 */
[----:B------:R-:W-:-:S03]  /*8840*/  R2UR UR12, R4 ;  /* 0x00000000040c72ca */ /* 0x000fc600000e0000 */
[----:B------:R-:W5:Y:S01]  /*8850*/  LDL R107, [R1+0x24] ;  /* 0x00002400016b7983 */ /* 0x000f620000100800 */
[----:B------:R-:W-:Y:S01]  /*8860*/  QGMMA.64x32x32.F32.E4M3.E4M3 R88, gdesc[UR4], RZ, !UPT, gsb0 ;  /* 0x00600000045879f3 */ /* 0x000fe2000c0008ff */
[----:B------:R-:W-:Y:S01]  /*8870*/  R2UR UR6, R6 ;  /* 0x00000000060672ca */ /* 0x000fe200000e0000 */
[----:B----4-:R-:W-:Y:S01]  /*8880*/  VIADD R14, R8, 0x2 ;  /* 0x00000002080e7836 */ /* 0x010fe20000000000 */
[----:B------:R-:W-:Y:S01]  /*8890*/  R2UR UR7, R7 ;  /* 0x00000000070772ca */ /* 0x000fe200000e0000 */
[----:B------:R-:W-:Y:S01]  /*88a0*/  IMAD.MOV.U32 R15, RZ, RZ, -0x7fffffe0 ;  /* 0x80000020ff0f7424 */ /* 0x000fe200078e00ff */
[----:B------:R-:W-:Y:S01]  /*88b0*/  R2UR UR4, R4 ;  /* 0x00000000040472ca */ /* 0x000fe200000e0000 */
[----:B------:R-:W4:Y:S01]  /*88c0*/  LDC R9, c[0x0][0x448] ;  /* 0x00011200ff097b82 */ /* 0x000f220000000800 */
[----:B------:R-:W-:Y:S01]  /*88d0*/  R2UR UR5, R5 ;  /* 0x00000000050572ca */ /* 0x000fe200000e0000 */
[----:B01----:R-:W-:Y:S01]  /*88e0*/  @!P2 VIADD R12, R12, 0x13240 ;  /* 0x000132400c0ca836 */ /* 0x003fe20000000000 */
[----:B------:R-:W-:Y:S01]  /*88f0*/  ULDC UR36, c[0x0][0x988] ;  /* 0x0002620000247ab9 */ /* 0x000fe20000000800 */
[----:B------:R-:W-:Y:S01]  /*8900*/  ULDC UR37, c[0x0][0x988] ;  /* 0x0002620000257ab9 */ /* 0x000fe20000000800 */
[----:B------:R-:W-:-:S02]  /*8910*/  WARPGROUP.DEPBAR.LE gsb0, 0x0 ;  /* 0x00008000000079c5 */ /* 0x000fc40000010000 */
[----:B------:R-:W-:-:S07]  /*8920*/  WARPGROUP.ARRIVE ;  /* 0x00000000000079c5 */ /* 0x000fce0000000000 */
[----:B------:R-:W-:Y:S01]  /*8930*/  QGMMA.64x32x32.F32.E4M3.E4M3 R72, gdesc[UR4], RZ, !UPT, gsb0 ;  /* 0x00600000044879f3 */ /* 0x000fe2000c0008ff */
[----:B------:R-:W-:Y:S02]  /*8940*/  R2UR UR10, R10 ;  /* 0x000000000a0a72ca */ /* 0x000fe400000e0000 */
[----:B------:R-:W-:Y:S01]  /*8950*/  R2UR UR11, R11 ;  /* 0x000000000b0b72ca */ /* 0x000fe200000e0000 */
[----:B------:R-:W-:Y:S01]  /*8960*/  VIADD R6, R8, 0x180 ;  /* 0x0000018008067836 */ /* 0x000fe20000000000 */
[----:B------:R-:W-:Y:S02]  /*8970*/  WARPGROUP.DEPBAR.LE gsb0, 0x0 ;  /* 0x00008000000079c5 */ /* 0x000fe40000010000 */
[----:B------:R-:W-:-:S09]  /*8980*/  WARPGROUP.ARRIVE ;  /* 0x00000000000079c5 */ /* 0x000fd20000000000 */
[----:B------:R-:W-:Y:S01]  /*8990*/  QGMMA.64x32x32.F32.E4M3.E4M3 R56, gdesc[UR8], RZ, !UPT, gsb0 ;  /* 0x00600000083879f3 */ /* 0x000fe2000c0008ff */
[----:B------:R-:W-:Y:S01]  /*89a0*/  IMAD.MOV.U32 R7, RZ, RZ, -0x7fffffe0 ;  /* 0x80000020ff077424 */ /* 0x000fe200078e00ff */
        /* <DEDUP_REMOVED lines=15> */
[----:B------:R-:W-:Y:S01]  /*8aa0*/  VIADD R6, R4, 0x2 ;  /* 0x0000000204067836 */ /* 0x000fe20000000000 */
[----:B------:R-:W-:Y:S02]  /*8ab0*/  MOV R7, 0x80000020 ;  /* 0x8000002000077802 */ /* 0x000fe40000000f00 */
        /* <DEDUP_REMOVED lines=25> */
[----:B------:R-:W-:Y:S01]  /*8c50*/  VIADD R10, R8, 0x182 ;  /* 0x00000182080a7836 */ /* 0x000fe20000000000 */
[----:B----4-:R-:W-:Y:S01]  /*8c60*/  ISETP.NE.AND P0, PT, R9, 0x1, PT ;  /* 0x000000010900780c */ /* 0x010fe20003f05270 */
[----:B------:R-:W-:Y:S01]  /*8c70*/  IMAD.MOV.U32 R11, RZ, RZ, -0x7fffffe0 ;  /* 0x80000020ff0b7424 */ /* 0x000fe200078e00ff */
[----:B------:R-:W-:Y:S02]  /*8c80*/  R2UR UR4, R6 ;  /* 0x00000000060472ca */ /* 0x000fe400000e0000 */
[----:B------:R-:W-:Y:S02]  /*8c90*/  R2UR UR6, R10 ;  /* 0x000000000a0672ca */ /* 0x000fe400000e0000 */
[----:B------:R-:W-:Y:S02]  /*8ca0*/  R2UR UR7, R11 ;  /* 0x000000000b0772ca */ /* 0x000fe400000e0000 */
[----:B------:R-:W-:Y:S01]  /*8cb0*/  R2UR UR5, R7 ;  /* 0x00000000070572ca */ /* 0x000fe200000e0000 */
[----:B------:R-:W-:-:S04]  /*8cc0*/  FMUL.FTZ R15, R2, R93 ;  /* 0x0000005d020f7220 */ /* 0x000fc80000410000 */
[----:B------:R-:W0:Y:S01]  /*8cd0*/  @P0 LDC R9, c[0x0][0x44c] ;  /* 0x00011300ff090b82 */ /* 0x000e220000000800 */
[----:B------:R-:W-:-:S07]  /*8ce0*/  FMUL.FTZ R93, R2, R98 ;  /* 0x00000062025d7220 */ /* 0x000fce0000410000 */
[----:B------:R-:W1:Y:S01]  /*8cf0*/  @P0 LDC R98, c[0x0][0x450] ;  /* 0x00011400ff620b82 */ /* 0x000e620000000800 */
[----:B------:R-:W-:Y:S02]  /*8d00*/  WARPGROUP.DEPBAR.LE gsb0, 0x0 ;  /* 0x00008000000079c5 */ /* 0x000fe40000010000 */
[----:B------:R-:W-:-:S06]  /*8d10*/  WARPGROUP.ARRIVE ;  /* 0x00000000000079c5 */ /* 0x000fcc0000000000 */
[----:B------:R-:W-:Y:S01]  /*8d20*/  QGMMA.64x32x32.F32.E4M3.E4M3 R40, gdesc[UR4], R40, gsb0 ;  /* 0x00600000042879f3 */ /* 0x000fe20008000828 */
[----:B------:R-:W-:Y:S01]  /*8d30*/  FMUL.FTZ R11, R2, R58 ;  /* 0x0000003a020b7220 */ /* 0x000fe20000410000 */
[----:B--2---:R-:W-:-:S04]  /*8d40*/  IMAD.IADD R58, R108, 0x1, R109 ;  /* 0x000000016c3a7824 */ /* 0x004fc800078e026d */
[----:B0-----:R-:W-:-:S05]  /*8d50*/  @P0 IMAD.HI.U32 R9, R58, R9, RZ ;  /* 0x000000093a090227 */ /* 0x001fca00078e00ff */
[----:B-1----:R-:W-:-:S05]  /*8d60*/  @P0 SHF.R.U32.HI R58, RZ, R98, R9 ;  /* 0x00000062ff3a0219 */ /* 0x002fca0000011609 */
[----:B------:R-:W0:Y:S01]  /*8d70*/  SHFL.IDX PT, R98, R58, 0x1, 0x1c1f ;  /* 0x003c1f003a627f89 */ /* 0x000e2200000e0000 */
[C---:B------:R-:W-:Y:S01]  /*8d80*/  FMUL.FTZ R3, R2.reuse, R90 ;  /* 0x0000005a02037220 */ /* 0x040fe20000410000 */
[----:B------:R-:W-:Y:S01]  /*8d90*/  FMUL.FTZ R90, R2, R91 ;  /* 0x0000005b025a7220 */ /* 0x000fe20000410000 */
[----:B------:R-:W-:Y:S02]  /*8da0*/  IMAD R9, R104, -0xa0, RZ ;  /* 0xffffff6068097824 */ /* 0x000fe400078e02ff */
[C---:B------:R-:W-:Y:S01]  /*8db0*/  FMUL.FTZ R91, R2.reuse, R94 ;  /* 0x0000005e025b7220 */ /* 0x040fe20000410000 */
[----:B------:R-:W-:Y:S01]  /*8dc0*/  FMUL.FTZ R21, R2, R97 ;  /* 0x0000006102157220 */ /* 0x000fe20000410000 */
[----:B---3--:R-:W-:Y:S01]  /*8dd0*/  IMAD R97, R104, -0xa0, R105 ;  /* 0xffffff6068617824 */ /* 0x008fe200078e0269 */
[----:B------:R-:W-:Y:S01]  /*8de0*/  MUFU.TANH R3, R3 ;  /* 0x0000000300037308 */ /* 0x000fe20000002400 */
[C---:B------:R-:W-:Y:S01]  /*8df0*/  FMUL.FTZ R14, R2.reuse, R92 ;  /* 0x0000005c020e7220 */ /* 0x040fe20000410000 */
[----:B------:R-:W-:Y:S01]  /*8e00*/  FMUL.FTZ R10, R2, R65 ;  /* 0x00000041020a7220 */ /* 0x000fe20000410000 */
[----:B-----5:R-:W-:Y:S01]  /*8e10*/  IADD3 R9, -R106, 0xa1, R9 ;  /* 0x000000a16a097810 */ /* 0x020fe20007ffe109 */
[C---:B------:R-:W-:Y:S01]  /*8e20*/  FMUL.FTZ R92, R2.reuse, R95 ;  /* 0x0000005f025c7220 */ /* 0x040fe20000410000 */
[----:B------:R-:W-:-:S03]  /*8e30*/  FMUL.FTZ R65, R2, R68 ;  /* 0x0000004402417220 */ /* 0x000fc60000410000 */
[----:B------:R-:W1:Y:S01]  /*8e40*/  MUFU.TANH R90, R90 ;  /* 0x0000005a005a7308 */ /* 0x000e620000002400 */
[C---:B------:R-:W-:Y:S01]  /*8e50*/  FMUL.FTZ R68, R2.reuse, R69 ;  /* 0x0000004502447220 */ /* 0x040fe20000410000 */
[----:B------:R-:W-:Y:S01]  /*8e60*/  FMUL.FTZ R69, R2, R70 ;  /* 0x0000004602457220 */ /* 0x000fe20000410000 */
[----:B------:R-:W-:Y:S02]  /*8e70*/  IADD3 R97, -R106, 0xa0, R97 ;  /* 0x000000a06a617810 */ /* 0x000fe40007ffe161 */
[----:B------:R-:W-:-:S03]  /*8e80*/  IADD3 R70, -R107, R9, R105 ;  /* 0x000000096b467210 */ /* 0x000fc60007ffe169 */
[----:B------:R-:W2:Y:S01]  /*8e90*/  MUFU.TANH R91, R91 ;  /* 0x0000005b005b7308 */ /* 0x000ea20000002400 */
[----:B0-----:R-:W-:Y:S01]  /*8ea0*/  VIADDMNMX R98, R98, R70, R97, PT ;  /* 0x0000004662627246 */ /* 0x001fe20003800161 */
[----:B------:R-:W-:Y:S01]  /*8eb0*/  FMUL.FTZ R94, R2, R99 ;  /* 0x00000063025e7220 */ /* 0x000fe20000410000 */
[----:B------:R-:W-:-:S05]  /*8ec0*/  VIADD R8, R8, 0x202 ;  /* 0x0000020208087836 */ /* 0x000fca0000000000 */
[----:B------:R-:W0:Y:S01]  /*8ed0*/  MUFU.TANH R92, R92 ;  /* 0x0000005c005c7308 */ /* 0x000e220000002400 */
[----:B------:R-:W-:Y:S01]  /*8ee0*/  ISETP.GT.AND P5, PT, R98, RZ, PT ;  /* 0x000000ff6200720c */ /* 0x000fe20003fa4270 */
[----:B------:R-:W-:Y:S01]  /*8ef0*/  FMUL.FTZ R95, R2, R102 ;  /* 0x00000066025f7220 */ /* 0x000fe20000410000 */
[----:B------:R-:W-:Y:S02]  /*8f00*/  ISETP.GT.AND P6, PT, R98, 0x1, PT ;  /* 0x000000016200780c */ /* 0x000fe40003fc4270 */
[----:B------:R-:W-:-:S03]  /*8f10*/  R2UR UR6, R8 ;  /* 0x00000000080672ca */ /* 0x000fc600000e0000 */
[----:B------:R-:W3:Y:S01]  /*8f20*/  MUFU.TANH R93, R93 ;  /* 0x0000005d005d7308 */ /* 0x000ee20000002400 */
[----:B------:R-:W-:Y:S01]  /*8f30*/  FMUL.FTZ R20, R2, R96 ;  /* 0x0000006002147220 */ /* 0x000fe20000410000 */
[----:B------:R-:W-:Y:S01]  /*8f40*/  ISETP.GT.AND P3, PT, R98, 0x8, PT ;  /* 0x000000086200780c */ /* 0x000fe20003f64270 */
[----:B------:R-:W-:Y:S01]  /*8f50*/  FMUL.FTZ R96, R2, R103 ;  /* 0x0000006702607220 */ /* 0x000fe20000410000 */
[----:B-1----:R-:W-:Y:S01]  /*8f60*/  FSEL R90, R90, -INF , P6 ;  /* 0xff8000005a5a7808 */ /* 0x002fe20003000000 */
[----:B------:R-:W-:Y:S02]  /*8f70*/  WARPGROUP.DEPBAR.LE gsb0, 0x0 ;  /* 0x00008000000079c5 */ /* 0x000fe40000010000 */
[----:B------:R-:W-:Y:S01]  /*8f80*/  FMUL.FTZ R8, R2, R40 ;  /* 0x0000002802087220 */ /* 0x000fe20000410000 */
[----:B------:R-:W1:Y:S01]  /*8f90*/  MUFU.TANH R94, R94 ;  /* 0x0000005e005e7308 */ /* 0x000e620000002400 */
[----:B------:R-:W-:Y:S01]  /*8fa0*/  FSEL R40, R3, -INF , P5 ;  /* 0xff80000003287808 */ /* 0x000fe20002800000 */
[----:B------:R-:W-:-:S02]  /*8fb0*/  IMAD.MOV.U32 R9, RZ, RZ, -0x7fffffe0 ;  /* 0x80000020ff097424 */ /* 0x000fc400078e00ff */
[C---:B------:R-:W-:Y:S01]  /*8fc0*/  FMUL.FTZ R0, R2.reuse, R88 ;  /* 0x0000005802007220 */ /* 0x040fe20000410000 */
[----:B------:R-:W-:Y:S01]  /*8fd0*/  FMUL.FTZ R88, R2, R100 ;  /* 0x0000006402587220 */ /* 0x000fe20000410000 */
[----:B------:R-:W-:Y:S01]  /*8fe0*/  ISETP.GT.AND P4, PT, R98, 0x9, PT ;  /* 0x000000096200780c */ /* 0x000fe20003f84270 */
[----:B------:R-:W-:Y:S01]  /*8ff0*/  FMUL.FTZ R74, R2, R74 ;  /* 0x0000004a024a7220 */ /* 0x000fe20000410000 */
[----:B--2---:R-:W-:Y:S01]  /*9000*/  FSEL R100, R91, -INF , P3 ;  /* 0xff8000005b647808 */ /* 0x004fe20001800000 */
[----:B------:R-:W2:Y:S01]  /*9010*/  MUFU.TANH R95, R95 ;  /* 0x0000005f005f7308 */ /* 0x000ea20000002400 */
[----:B------:R-:W-:Y:S02]  /*9020*/  FMNMX.FTZ R3, R40, R90, !PT ;  /* 0x0000005a28037209 */ /* 0x000fe40007810000 */
[----:B------:R-:W-:Y:S01]  /*9030*/  R2UR UR7, R9 ;  /* 0x00000000090772ca */ /* 0x000fe200000e0000 */
[----:B------:R-:W-:Y:S01]  /*9040*/  FMUL.FTZ R9, R2, R41 ;  /* 0x0000002902097220 */ /* 0x000fe20000410000 */
[----:B------:R-:W-:-:S02]  /*9050*/  R2UR UR4, R6 ;  /* 0x00000000060472ca */ /* 0x000fc400000e0000 */
[----:B------:R-:W-:Y:S01]  /*9060*/  R2UR UR5, R7 ;  /* 0x00000000070572ca */ /* 0x000fe200000e0000 */
[----:B------:R-:W4:Y:S01]  /*9070*/  MUFU.TANH R96, R96 ;  /* 0x0000006000607308 */ /* 0x000f220000002400 */
[----:B------:R-:W-:Y:S01]  /*9080*/  ISETP.GT.AND P5, PT, R98, 0x10, PT ;  /* 0x000000106200780c */ /* 0x000fe20003fa4270 */
[----:B------:R-:W-:Y:S01]  /*9090*/  FMUL.FTZ R75, R2, R75 ;  /* 0x0000004b024b7220 */ /* 0x000fe20000410000 */
[----:B0-----:R-:W-:Y:S02]  /*90a0*/  FSEL R92, R92, -INF , P4 ;  /* 0xff8000005c5c7808 */ /* 0x001fe40002000000 */
[----:B------:R-:W-:Y:S01]  /*90b0*/  FMNMX.FTZ R41, R100, R3, !PT ;  /* 0x0000000364297209 */ /* 0x000fe20007810000 */
[----:B------:R-:W-:Y:S01]  /*90c0*/  FMUL.FTZ R3, R2, R42 ;  /* 0x0000002a02037220 */ /* 0x000fe20000410000 */
[----:B------:R-:W-:Y:S01]  /*90d0*/  ISETP.GT.AND P3, PT, R98, 0x11, PT ;  /* 0x000000116200780c */ /* 0x000fe20003f64270 */
[----:B------:R-:W0:Y:S01]  /*90e0*/  MUFU.TANH R74, R74 ;  /* 0x0000004a004a7308 */ /* 0x000e220000002400 */
[----:B---3--:R-:W-:Y:S01]  /*90f0*/  FSEL R42, R93, -INF , P5 ;  /* 0xff8000005d2a7808 */ /* 0x008fe20002800000 */
[----:B------:R-:W-:Y:S01]  /*9100*/  FMUL.FTZ R78, R2, R78 ;  /* 0x0000004e024e7220 */ /* 0x000fe20000410000 */
[----:B------:R-:W-:Y:S01]  /*9110*/  FMNMX.FTZ R41, R92, R41, !PT ;  /* 0x000000295c297209 */ /* 0x000fe20007810000 */
[----:B------:R-:W-:Y:S01]  /*9120*/  WARPGROUP.ARRIVE ;  /* 0x00000000000079c5 */ /* 0x000fe20000000000 */
[----:B------:R-:W-:Y:S01]  /*9130*/  ISETP.GT.AND P4, PT, R98, 0x18, PT ;  /* 0x000000186200780c */ /* 0x000fe20003f84270 */
[----:B------:R-:W-:Y:S01]  /*9140*/  FMUL.FTZ R79, R2, R79 ;  /* 0x0000004f024f7220 */ /* 0x000fe20000410000 */
[----:B-1----:R-:W-:Y:S01]  /*9150*/  FSEL R94, R94, -INF , P3 ;  /* 0xff8000005e5e7808 */ /* 0x002fe20001800000 */
[----:B------:R-:W1:Y:S01]  /*9160*/  MUFU.TANH R75, R75 ;  /* 0x0000004b004b7308 */ /* 0x000e620000002400 */
[----:B------:R-:W-:Y:S01]  /*9170*/  FMNMX.FTZ R91, R42, R41, !PT ;  /* 0x000000292a5b7209 */ /* 0x000fe20007810000 */
[----:B------:R-:W-:Y:S01]  /*9180*/  QGMMA.64x32x32.F32.E4M3.E4M3 R24, gdesc[UR4], R24, gsb0 ;  /* 0x00600000041879f3 */ /* 0x000fe20008000818 */
[----:B------:R-:W-:Y:S01]  /*9190*/  ISETP.GT.AND P3, PT, R98, 0x19, PT ;  /* 0x000000196200780c */ /* 0x000fe20003f64270 */
[----:B------:R-:W-:Y:S01]  /*91a0*/  FMUL.FTZ R82, R2, R82 ;  /* 0x0000005202527220 */ /* 0x000fe20000410000 */
[----:B--2---:R-:W-:-:S03]  /*91b0*/  FSEL R102, R95, -INF , P4 ;  /* 0xff8000005f667808 */ /* 0x004fc60002000000 */
[----:B------:R-:W2:Y:S01]  /*91c0*/  MUFU.TANH R78, R78 ;  /* 0x0000004e004e7308 */ /* 0x000ea20000002400 */
[----:B------:R-:W-:Y:S01]  /*91d0*/  FMNMX.FTZ R91, R94, R91, !PT ;  /* 0x0000005b5e5b7209 */ /* 0x000fe20007810000 */
[----:B------:R-:W-:Y:S01]  /*91e0*/  FMUL.FTZ R83, R2, R83 ;  /* 0x0000005302537220 */ /* 0x000fe20000410000 */
[----:B------:R-:W-:-:S05]  /*91f0*/  ISETP.GT.AND P4, PT, R98, 0x20, PT ;  /* 0x000000206200780c */ /* 0x000fca0003f84270 */
[----:B------:R-:W3:Y:S01]  /*9200*/  MUFU.TANH R79, R79 ;  /* 0x0000004f004f7308 */ /* 0x000ee20000002400 */
[----:B----4-:R-:W-:Y:S01]  /*9210*/  FSEL R96, R96, -INF , P3 ;  /* 0xff80000060607808 */ /* 0x010fe20001800000 */
[----:B------:R-:W-:Y:S01]  /*9220*/  FMUL.FTZ R86, R2, R86 ;  /* 0x0000005602567220 */ /* 0x000fe20000410000 */
[----:B------:R-:W-:Y:S01]  /*9230*/  FMNMX.FTZ R91, R102, R91, !PT ;  /* 0x0000005b665b7209 */ /* 0x000fe20007810000 */
[----:B------:R-:W-:Y:S01]  /*9240*/  FMUL.FTZ R41, R2, R43 ;  /* 0x0000002b02297220 */ /* 0x000fe20000410000 */
[----:B------:R-:W-:Y:S01]  /*9250*/  ISETP.GT.AND P3, PT, R98, 0x21, PT ;  /* 0x000000216200780c */ /* 0x000fe20003f64270 */
[----:B------:R-:W-:Y:S01]  /*9260*/  FMUL.FTZ R87, R2, R87 ;  /* 0x0000005702577220 */ /* 0x000fe20000410000 */
[----:B0-----:R-:W-:Y:S01]  /*9270*/  FSEL R74, R74, -INF , P4 ;  /* 0xff8000004a4a7808 */ /* 0x001fe20002000000 */
[----:B------:R-:W0:Y:S01]  /*9280*/  MUFU.TANH R82, R82 ;  /* 0x0000005200527308 */ /* 0x000e220000002400 */
[----:B------:R-:W-:Y:S01]  /*9290*/  FMNMX.FTZ R91, R96, R91, !PT ;  /* 0x0000005b605b7209 */ /* 0x000fe20007810000 */
[----:B------:R-:W-:Y:S01]  /*92a0*/  FMUL.FTZ R43, R2, R46 ;  /* 0x0000002e022b7220 */ /* 0x000fe20000410000 */
[----:B------:R-:W-:Y:S01]  /*92b0*/  ISETP.GT.AND P4, PT, R98, 0x28, PT ;  /* 0x000000286200780c */ /* 0x000fe20003f84270 */
[C---:B------:R-:W-:Y:S01]  /*92c0*/  FMUL.FTZ R59, R2.reuse, R59 ;  /* 0x0000003b023b7220 */ /* 0x040fe20000410000 */
[----:B-1----:R-:W-:Y:S01]  /*92d0*/  FSEL R46, R75, -INF , P3 ;  /* 0xff8000004b2e7808 */ /* 0x002fe20001800000 */
[----:B------:R-:W-:Y:S01]  /*92e0*/  FMUL.FTZ R62, R2, R62 ;  /* 0x0000003e023e7220 */ /* 0x000fe20000410000 */
[----:B------:R-:W-:Y:S01]  /*92f0*/  FMNMX.FTZ R91, R74, R91, !PT ;  /* 0x0000005b4a5b7209 */ /* 0x000fe20007810000 */
[----:B------:R-:W1:Y:S01]  /*9300*/  MUFU.TANH R83, R83 ;  /* 0x0000005300537308 */ /* 0x000e620000002400 */
[----:B------:R-:W-:Y:S01]  /*9310*/  ISETP.GT.AND P3, PT, R98, 0x29, PT ;  /* 0x000000296200780c */ /* 0x000fe20003f64270 */
[----:B------:R-:W-:Y:S01]  /*9320*/  FMUL.FTZ R124, R2, R50 ;  /* 0x00000032027c7220 */ /* 0x000fe20000410000 */
[----:B--2---:R-:W-:-:S05]  /*9330*/  FSEL R78, R78, -INF , P4 ;  /* 0xff8000004e4e7808 */ /* 0x004fca0002000000 */
[----:B------:R-:W-:Y:S01]  /*9340*/  MUFU.TANH R11, R11 ;  /* 0x0000000b000b7308 */ /* 0x000fe20000002400 */
[----:B------:R-:W-:Y:S01]  /*9350*/  FMNMX.FTZ R91, R46, R91, !PT ;  /* 0x0000005b2e5b7209 */ /* 0x000fe20007810000 */
[----:B------:R-:W-:Y:S01]  /*9360*/  FMUL.FTZ R63, R2, R63 ;  /* 0x0000003f023f7220 */ /* 0x000fe20000410000 */
[----:B------:R-:W-:Y:S01]  /*9370*/  ISETP.GT.AND P4, PT, R98, 0x30, PT ;  /* 0x000000306200780c */ /* 0x000fe20003f84270 */
[C---:B------:R-:W-:Y:S01]  /*9380*/  FMUL.FTZ R66, R2.reuse, R66 ;  /* 0x0000004202427220 */ /* 0x040fe20000410000 */
[C---:B------:R-:W-:Y:S01]  /*9390*/  FMUL.FTZ R67, R2.reuse, R67 ;  /* 0x0000004302437220 */ /* 0x040fe20000410000 */
[C---:B------:R-:W-:Y:S01]  /*93a0*/  FMUL.FTZ R128, R2.reuse, R54 ;  /* 0x0000003602807220 */ /* 0x040fe20000410000 */
[----:B------:R-:W-:Y:S01]  /*93b0*/  FMUL.FTZ R71, R2, R71 ;  /* 0x0000004702477220 */ /* 0x000fe20000410000 */
[----:B------:R-:W2:Y:S01]  /*93c0*/  MUFU.TANH R86, R86 ;  /* 0x0000005600567308 */ /* 0x000ea20000002400 */
[----:B---3--:R-:W-:-:S07]  /*93d0*/  FSEL R106, R79, -INF , P3 ;  /* 0xff8000004f6a7808 */ /* 0x008fce0001800000 */
[----:B------:R-:W-:Y:S01]  /*93e0*/  MUFU.TANH R69, R69 ;  /* 0x0000004500457308 */ /* 0x000fe20000002400 */
[----:B------:R-:W-:Y:S01]  /*93f0*/  FMNMX.FTZ R91, R78, R91, !PT ;  /* 0x0000005b4e5b7209 */ /* 0x000fe20007810000 */
[----:B------:R-:W-:Y:S01]  /*9400*/  FMUL.FTZ R47, R2, R47 ;  /* 0x0000002f022f7220 */ /* 0x000fe20000410000 */
[----:B------:R-:W-:Y:S01]  /*9410*/  ISETP.GT.AND P3, PT, R98, 0x31, PT ;  /* 0x000000316200780c */ /* 0x000fe20003f64270 */
[C---:B------:R-:W-:Y:S01]  /*9420*/  FMUL.FTZ R51, R2.reuse, R51 ;  /* 0x0000003302337220 */ /* 0x040fe20000410000 */
[C---:B------:R-:W-:Y:S01]  /*9430*/  FMUL.FTZ R126, R2.reuse, R55 ;  /* 0x00000037027e7220 */ /* 0x040fe20000410000 */
[----:B------:R-:W-:Y:S01]  /*9440*/  SHFL.IDX PT, R58, R58, RZ, 0x1c1f ;  /* 0x001c1fff3a3a7589 */ /* 0x000fe200000e0000 */
[----:B------:R-:W-:Y:S01]  /*9450*/  FMUL.FTZ R13, R2, R89 ;  /* 0x00000059020d7220 */ /* 0x000fe20000410000 */
[----:B------:R-:W3:Y:S01]  /*9460*/  MUFU.TANH R87, R87 ;  /* 0x0000005700577308 */ /* 0x000ee20000002400 */
[----:B0-----:R-:W-:Y:S01]  /*9470*/  FSEL R82, R82, -INF , P4 ;  /* 0xff80000052527808 */ /* 0x001fe20002000000 */
[----:B------:R-:W-:Y:S01]  /*9480*/  ULDC UR4, c[0x0][0x988] ;  /* 0x0002620000047ab9 */ /* 0x000fe20000000800 */
[----:B------:R-:W-:-:S02]  /*9490*/  FMNMX.FTZ R91, R106, R91, !PT ;  /* 0x0000005b6a5b7209 */ /* 0x000fc40007810000 */
[----:B------:R-:W-:Y:S02]  /*94a0*/  ISETP.GT.AND P4, PT, R98, 0x38, PT ;  /* 0x000000386200780c */ /* 0x000fe40003f84270 */
[----:B-1----:R-:W-:Y:S01]  /*94b0*/  FSEL R50, R83, -INF , P3 ;  /* 0xff80000053327808 */ /* 0x002fe20001800000 */
[----:B------:R-:W0:Y:S01]  /*94c0*/  MUFU.TANH R59, R59 ;  /* 0x0000003b003b7308 */ /* 0x000e220000002400 */
[----:B------:R-:W-:Y:S02]  /*94d0*/  FMNMX.FTZ R91, R82, R91, !PT ;  /* 0x0000005b525b7209 */ /* 0x000fe40007810000 */
[----:B------:R-:W-:Y:S02]  /*94e0*/  ISETP.GT.AND P3, PT, R98, 0x39, PT ;  /* 0x000000396200780c */ /* 0x000fe40003f64270 */
[----:B--2---:R-:W-:Y:S02]  /*94f0*/  FSEL R86, R86, -INF , P4 ;  /* 0xff80000056567808 */ /* 0x004fe40002000000 */
[----:B------:R-:W-:Y:S01]  /*9500*/  FMNMX.FTZ R91, R50, R91, !PT ;  /* 0x0000005b325b7209 */ /* 0x000fe20007810000 */
[----:B------:R-:W1:Y:S01]  /*9510*/  MUFU.TANH R62, R62 ;  /* 0x0000003e003e7308 */ /* 0x000e620000002400 */
[----:B------:R-:W-:-:S02]  /*9520*/  ISETP.GT.AND P4, PT, R98, 0x40, PT ;  /* 0x000000406200780c */ /* 0x000fc40003f84270 */
[----:B---3--:R-:W-:Y:S02]  /*9530*/  FSEL R108, R87, -INF , P3 ;  /* 0xff800000576c7808 */ /* 0x008fe40001800000 */
[----:B------:R-:W-:-:S03]  /*9540*/  FMNMX.FTZ R91, R86, R91, !PT ;  /* 0x0000005b565b7209 */ /* 0x000fc60007810000 */
[----:B------:R-:W2:Y:S01]  /*9550*/  MUFU.TANH R63, R63 ;  /* 0x0000003f003f7308 */ /* 0x000ea20000002400 */
[----:B------:R-:W-:Y:S02]  /*9560*/  ISETP.GT.AND P3, PT, R98, 0x41, PT ;  /* 0x000000416200780c */ /* 0x000fe40003f64270 */
[----:B------:R-:W-:Y:S02]  /*9570*/  FSEL R54, R11, -INF , P4 ;  /* 0xff8000000b367808 */ /* 0x000fe40002000000 */
[----:B------:R-:W-:-:S03]  /*9580*/  FMNMX.FTZ R91, R108, R91, !PT ;  /* 0x0000005b6c5b7209 */ /* 0x000fc60007810000 */
[----:B------:R-:W3:Y:S01]  /*9590*/  MUFU.TANH R66, R66 ;  /* 0x0000004200427308 */ /* 0x000ee20000002400 */
[----:B------:R-:W-:Y:S02]  /*95a0*/  ISETP.GT.AND P4, PT, R98, 0x48, PT ;  /* 0x000000486200780c */ /* 0x000fe40003f84270 */
[----:B0-----:R-:W-:Y:S02]  /*95b0*/  FSEL R110, R59, -INF , P3 ;  /* 0xff8000003b6e7808 */ /* 0x001fe40001800000 */
[----:B------:R-:W-:-:S03]  /*95c0*/  FMNMX.FTZ R91, R54, R91, !PT ;  /* 0x0000005b365b7209 */ /* 0x000fc60007810000 */
[----:B------:R-:W0:Y:S01]  /*95d0*/  MUFU.TANH R67, R67 ;  /* 0x0000004300437308 */ /* 0x000e220000002400 */
[----:B------:R-:W-:Y:S02]  /*95e0*/  ISETP.GT.AND P3, PT, R98, 0x49, PT ;  /* 0x000000496200780c */ /* 0x000fe40003f64270 */
[----:B-1----:R-:W-:Y:S02]  /*95f0*/  FSEL R62, R62, -INF , P4 ;  /* 0xff8000003e3e7808 */ /* 0x002fe40002000000 */
[----:B------:R-:W-:Y:S02]  /*9600*/  FMNMX.FTZ R91, R110, R91, !PT ;  /* 0x0000005b6e5b7209 */ /* 0x000fe40007810000 */
[----:B------:R-:W-:Y:S01]  /*9610*/  ISETP.GT.AND P4, PT, R98, 0x50, PT ;  /* 0x000000506200780c */ /* 0x000fe20003f84270 */
[----:B------:R-:W1:Y:S01]  /*9620*/  MUFU.TANH R71, R71 ;  /* 0x0000004700477308 */ /* 0x000e620000002400 */
[----:B--2---:R-:W-:Y:S02]  /*9630*/  FSEL R112, R63, -INF , P3 ;  /* 0xff8000003f707808 */ /* 0x004fe40001800000 */
[----:B------:R-:W-:-:S02]  /*9640*/  FMNMX.FTZ R91, R62, R91, !PT ;  /* 0x0000005b3e5b7209 */ /* 0x000fc40007810000 */
[----:B------:R-:W-:Y:S02]  /*9650*/  ISETP.GT.AND P3, PT, R98, 0x51, PT ;  /* 0x000000516200780c */ /* 0x000fe40003f64270 */
[----:B---3--:R-:W-:Y:S01]  /*9660*/  FSEL R66, R66, -INF , P4 ;  /* 0xff80000042427808 */ /* 0x008fe20002000000 */
[----:B------:R-:W2:Y:S01]  /*9670*/  MUFU.TANH R3, R3 ;  /* 0x0000000300037308 */ /* 0x000ea20000002400 */
[----:B------:R-:W-:Y:S01]  /*9680*/  FMNMX.FTZ R91, R112, R91, !PT ;  /* 0x0000005b705b7209 */ /* 0x000fe20007810000 */
[----:B------:R-:W-:Y:S02]  /*9690*/  WARPGROUP.DEPBAR.LE gsb0, 0x0 ;  /* 0x00008000000079c5 */ /* 0x000fe40000010000 */
[----:B------:R-:W-:Y:S01]  /*96a0*/  FMUL.FTZ R130, R2, R26 ;  /* 0x0000001a02827220 */ /* 0x000fe20000410000 */
[----:B------:R-:W-:Y:S02]  /*96b0*/  ISETP.GT.AND P4, PT, R98, 0x58, PT ;  /* 0x000000586200780c */ /* 0x000fe40003f84270 */
[----:B0-----:R-:W-:Y:S01]  /*96c0*/  FSEL R26, R67, -INF , P3 ;  /* 0xff800000431a7808 */ /* 0x001fe20001800000 */
[----:B------:R-:W0:Y:S01]  /*96d0*/  MUFU.TANH R41, R41 ;  /* 0x0000002900297308 */ /* 0x000e220000002400 */
[----:B------:R-:W-:-:S02]  /*96e0*/  FMNMX.FTZ R91, R66, R91, !PT ;  /* 0x0000005b425b7209 */ /* 0x000fc40007810000 */
[----:B------:R-:W-:Y:S02]  /*96f0*/  ISETP.GT.AND P3, PT, R98, 0x59, PT ;  /* 0x000000596200780c */ /* 0x000fe40003f64270 */
[----:B------:R-:W-:Y:S02]  /*9700*/  FSEL R114, R69, -INF , P4 ;  /* 0xff80000045727808 */ /* 0x000fe40002000000 */
[----:B------:R-:W-:Y:S01]  /*9710*/  FMNMX.FTZ R91, R26, R91, !PT ;  /* 0x0000005b1a5b7209 */ /* 0x000fe20007810000 */
[----:B------:R-:W3:Y:S01]  /*9720*/  MUFU.TANH R43, R43 ;  /* 0x0000002b002b7308 */ /* 0x000ee20000002400 */
[----:B------:R-:W-:Y:S02]  /*9730*/  ISETP.GT.AND P4, PT, R98, 0x60, PT ;  /* 0x000000606200780c */ /* 0x000fe40003f84270 */
[----:B-1----:R-:W-:Y:S02]  /*9740*/  FSEL R116, R71, -INF , P3 ;  /* 0xff80000047747808 */ /* 0x002fe40001800000 */
[----:B------:R-:W-:-:S03]  /*9750*/  FMNMX.FTZ R91, R114, R91, !PT ;  /* 0x0000005b725b7209 */ /* 0x000fc60007810000 */
[----:B------:R-:W1:Y:S01]  /*9760*/  MUFU.TANH R47, R47 ;  /* 0x0000002f002f7308 */ /* 0x000e620000002400 */
[----:B------:R-:W-:Y:S01]  /*9770*/  FMUL.FTZ R134, R2, R30 ;  /* 0x0000001e02867220 */ /* 0x000fe20000410000 */
[----:B------:R-:W-:Y:S02]  /*9780*/  ISETP.GT.AND P3, PT, R98, 0x61, PT ;  /* 0x000000616200780c */ /* 0x000fe40003f64270 */
[----:B--2---:R-:W-:Y:S02]  /*9790*/  FSEL R30, R3, -INF , P4 ;  /* 0xff800000031e7808 */ /* 0x004fe40002000000 */
[----:B------:R-:W-:Y:S02]  /*97a0*/  FMNMX.FTZ R91, R116, R91, !PT ;  /* 0x0000005b745b7209 */ /* 0x000fe40007810000 */
[----:B------:R-:W2:Y:S01]  /*97b0*/  MUFU.TANH R124, R124 ;  /* 0x0000007c007c7308 */ /* 0x000ea20000002400 */
[----:B------:R-:W-:Y:S02]  /*97c0*/  ISETP.GT.AND P4, PT, R98, 0x68, PT ;  /* 0x000000686200780c */ /* 0x000fe40003f84270 */
[----:B0-----:R-:W-:-:S02]  /*97d0*/  FSEL R118, R41, -INF , P3 ;  /* 0xff80000029767808 */ /* 0x001fc40001800000 */
[----:B------:R-:W-:-:S03]  /*97e0*/  FMNMX.FTZ R91, R30, R91, !PT ;  /* 0x0000005b1e5b7209 */ /* 0x000fc60007810000 */
[----:B------:R-:W0:Y:S01]  /*97f0*/  MUFU.TANH R51, R51 ;  /* 0x0000003300337308 */ /* 0x000e220000002400 */
[----:B------:R-:W-:Y:S02]  /*9800*/  ISETP.GT.AND P3, PT, R98, 0x69, PT ;  /* 0x000000696200780c */ /* 0x000fe40003f64270 */
[----:B---3--:R-:W-:Y:S02]  /*9810*/  FSEL R120, R43, -INF , P4 ;  /* 0xff8000002b787808 */ /* 0x008fe40002000000 */
[----:B------:R-:W-:-:S03]  /*9820*/  FMNMX.FTZ R91, R118, R91, !PT ;  /* 0x0000005b765b7209 */ /* 0x000fc60007810000 */
[----:B------:R-:W3:Y:S01]  /*9830*/  MUFU.TANH R128, R128 ;  /* 0x0000008000807308 */ /* 0x000ee20000002400 */
[----:B------:R-:W-:Y:S01]  /*9840*/  ISETP.GT.AND P4, PT, R98, 0x70, PT ;  /* 0x000000706200780c */ /* 0x000fe20003f84270 */
[----:B------:R-:W-:Y:S01]  /*9850*/  FMUL.FTZ R11, R2, R27 ;  /* 0x0000001b020b7220 */ /* 0x000fe20000410000 */
[----:B-1----:R-:W-:Y:S02]  /*9860*/  FSEL R122, R47, -INF , P3 ;  /* 0xff8000002f7a7808 */ /* 0x002fe40001800000 */
[----:B------:R-:W-:-:S03]  /*9870*/  FMNMX.FTZ R91, R120, R91, !PT ;  /* 0x0000005b785b7209 */ /* 0x000fc60007810000 */
[----:B------:R-:W1:Y:S01]  /*9880*/  MUFU.TANH R126, R126 ;  /* 0x0000007e007e7308 */ /* 0x000e620000002400 */
[----:B------:R-:W-:Y:S02]  /*9890*/  ISETP.GT.AND P3, PT, R98, 0x71, PT ;  /* 0x000000716200780c */ /* 0x000fe40003f64270 */
[----:B--2---:R-:W-:Y:S02]  /*98a0*/  FSEL R124, R124, -INF , P4 ;  /* 0xff8000007c7c7808 */ /* 0x004fe40002000000 */
[----:B------:R-:W-:-:S03]  /*98b0*/  FMNMX.FTZ R91, R122, R91, !PT ;  /* 0x0000005b7a5b7209 */ /* 0x000fc60007810000 */
[----:B------:R-:W2:Y:S01]  /*98c0*/  MUFU.TANH R130, R130 ;  /* 0x0000008200827308 */ /* 0x000ea20000002400 */
[----:B------:R-:W-:Y:S01]  /*98d0*/  FMUL.FTZ R136, R2, R34 ;  /* 0x0000002202887220 */ /* 0x000fe20000410000 */
[----:B------:R-:W-:Y:S01]  /*98e0*/  ISETP.GT.AND P4, PT, R98, 0x78, PT ;  /* 0x000000786200780c */ /* 0x000fe20003f84270 */
[----:B------:R-:W-:Y:S01]  /*98f0*/  FMUL.FTZ R132, R2, R31 ;  /* 0x0000001f02847220 */ /* 0x000fe20000410000 */
[----:B0-----:R-:W-:Y:S02]  /*9900*/  FSEL R34, R51, -INF , P3 ;  /* 0xff80000033227808 */ /* 0x001fe40001800000 */
[----:B------:R-:W-:Y:S02]  /*9910*/  FMNMX.FTZ R91, R124, R91, !PT ;  /* 0x0000005b7c5b7209 */ /* 0x000fe40007810000 */
[----:B------:R-:W0:Y:S01]  /*9920*/  MUFU.TANH R11, R11 ;  /* 0x0000000b000b7308 */ /* 0x000e220000002400 */
[----:B------:R-:W-:Y:S02]  /*9930*/  ISETP.GT.AND P3, PT, R98, 0x79, PT ;  /* 0x000000796200780c */ /* 0x000fe40003f64270 */
[----:B---3--:R-:W-:-:S02]  /*9940*/  FSEL R128, R128, -INF , P4 ;  /* 0xff80000080807808 */ /* 0x008fc40002000000 */
[----:B------:R-:W-:-:S03]  /*9950*/  FMNMX.FTZ R91, R34, R91, !PT ;  /* 0x0000005b225b7209 */ /* 0x000fc60007810000 */
[----:B------:R-:W3:Y:S01]  /*9960*/  MUFU.TANH R134, R134 ;  /* 0x0000008600867308 */ /* 0x000ee20000002400 */
[----:B------:R-:W-:Y:S01]  /*9970*/  ISETP.GT.AND P4, PT, R98, 0x80, PT ;  /* 0x000000806200780c */ /* 0x000fe20003f84270 */
[----:B------:R-:W-:Y:S01]  /*9980*/  FMUL.FTZ R3, R2, R35 ;  /* 0x0000002302037220 */ /* 0x000fe20000410000 */
[----:B-1----:R-:W-:Y:S02]  /*9990*/  FSEL R126, R126, -INF , P3 ;  /* 0xff8000007e7e7808 */ /* 0x002fe40001800000 */
[----:B------:R-:W-:-:S03]  /*99a0*/  FMNMX.FTZ R91, R128, R91, !PT ;  /* 0x0000005b805b7209 */ /* 0x000fc60007810000 */
[----:B------:R-:W1:Y:S01]  /*99b0*/  MUFU.TANH R132, R132 ;  /* 0x0000008400847308 */ /* 0x000e620000002400 */
[----:B------:R-:W-:Y:S01]  /*99c0*/  ISETP.GT.AND P3, PT, R98, 0x81, PT ;  /* 0x000000816200780c */ /* 0x000fe20003f64270 */
[----:B------:R-:W-:Y:S01]  /*99d0*/  FMUL.FTZ R138, R2, R38 ;  /* 0x00000026028a7220 */ /* 0x000fe20000410000 */
[----:B--2---:R-:W-:Y:S02]  /*99e0*/  FSEL R130, R130, -INF , P4 ;  /* 0xff80000082827808 */ /* 0x004fe40002000000 */
[----:B------:R-:W-:-:S03]  /*99f0*/  FMNMX.FTZ R91, R126, R91, !PT ;  /* 0x0000005b7e5b7209 */ /* 0x000fc60007810000 */
[----:B------:R-:W2:Y:S01]  /*9a00*/  MUFU.TANH R136, R136 ;  /* 0x0000008800887308 */ /* 0x000ea20000002400 */
[----:B------:R-:W-:Y:S01]  /*9a10*/  ISETP.GT.AND P4, PT, R98, 0x88, PT ;  /* 0x000000886200780c */ /* 0x000fe20003f84270 */
[----:B------:R-:W-:Y:S01]  /*9a20*/  FMUL.FTZ R39, R2, R39 ;  /* 0x0000002702277220 */ /* 0x000fe20000410000 */
[----:B0-----:R-:W-:Y:S02]  /*9a30*/  FSEL R38, R11, -INF , P3 ;  /* 0xff8000000b267808 */ /* 0x001fe40001800000 */
[----:B------:R-:W-:-:S03]  /*9a40*/  FMNMX.FTZ R91, R130, R91, !PT ;  /* 0x0000005b825b7209 */ /* 0x000fc60007810000 */
[----:B------:R-:W0:Y:S01]  /*9a50*/  MUFU.TANH R3, R3 ;  /* 0x0000000300037308 */ /* 0x000e220000002400 */
[----:B------:R-:W-:Y:S02]  /*9a60*/  ISETP.GT.AND P3, PT, R98, 0x89, PT ;  /* 0x000000896200780c */ /* 0x000fe40003f64270 */
[----:B---3--:R-:W-:Y:S02]  /*9a70*/  FSEL R134, R134, -INF , P4 ;  /* 0xff80000086867808 */ /* 0x008fe40002000000 */
[----:B------:R-:W-:-:S03]  /*9a80*/  FMNMX.FTZ R91, R38, R91, !PT ;  /* 0x0000005b265b7209 */ /* 0x000fc60007810000 */
[----:B------:R-:W3:Y:S01]  /*9a90*/  MUFU.TANH R138, R138 ;  /* 0x0000008a008a7308 */ /* 0x000ee20000002400 */
[----:B------:R-:W-:Y:S02]  /*9aa0*/  ISETP.GT.AND P4, PT, R98, 0x90, PT ;  /* 0x000000906200780c */ /* 0x000fe40003f84270 */
[----:B-1----:R-:W-:Y:S02]  /*9ab0*/  FSEL R132, R132, -INF , P3 ;  /* 0xff80000084847808 */ /* 0x002fe40001800000 */
[----:B------:R-:W-:-:S03]  /*9ac0*/  FMNMX.FTZ R91, R134, R91, !PT ;  /* 0x0000005b865b7209 */ /* 0x000fc60007810000 */
[----:B------:R-:W1:Y:S01]  /*9ad0*/  MUFU.TANH R39, R39 ;  /* 0x0000002700277308 */ /* 0x000e620000002400 */
[----:B------:R-:W-:Y:S02]  /*9ae0*/  ISETP.GT.AND P3, PT, R98, 0x91, PT ;  /* 0x000000916200780c */ /* 0x000fe40003f64270 */
[----:B--2---:R-:W-:Y:S02]  /*9af0*/  FSEL R136, R136, -INF , P4 ;  /* 0xff80000088887808 */ /* 0x004fe40002000000 */
[----:B------:R-:W-:Y:S01]  /*9b00*/  FMNMX.FTZ R91, R132, R91, !PT ;  /* 0x0000005b845b7209 */ /* 0x000fe20007810000 */
[----:B------:R-:W-:Y:S01]  /*9b10*/  FMUL.FTZ R27, R2, R44 ;  /* 0x0000002c021b7220 */ /* 0x000fe20000410000 */
[----:B------:R-:W-:Y:S02]  /*9b20*/  ISETP.GT.AND P4, PT, R98, 0x98, PT ;  /* 0x000000986200780c */ /* 0x000fe40003f84270 */
[----:B0-----:R-:W-:Y:S02]  /*9b30*/  FSEL R44, R3, -INF , P3 ;  /* 0xff800000032c7808 */ /* 0x001fe40001800000 */
[----:B------:R-:W-:-:S02]  /*9b40*/  FMNMX.FTZ R91, R136, R91, !PT ;  /* 0x0000005b885b7209 */ /* 0x000fc40007810000 */
[----:B------:R-:W-:Y:S02]  /*9b50*/  ISETP.GT.AND P3, PT, R98, 0x99, PT ;  /* 0x000000996200780c */ /* 0x000fe40003f64270 */
[----:B---3--:R-:W-:Y:S02]  /*9b60*/  FSEL R138, R138, -INF , P4 ;  /* 0xff8000008a8a7808 */ /* 0x008fe40002000000 */
[----:B------:R-:W-:Y:S02]  /*9b70*/  FMNMX.FTZ R91, R44, R91, !PT ;  /* 0x0000005b2c5b7209 */ /* 0x000fe40007810000 */
[----:B-1----:R-:W-:Y:S02]  /*9b80*/  FSEL R98, R39, -INF , P3 ;  /* 0xff80000027627808 */ /* 0x002fe40001800000 */
[----:B------:R-:W-:-:S04]  /*9b90*/  FMNMX.FTZ R91, R138, R91, !PT ;  /* 0x0000005b8a5b7209 */ /* 0x000fc80007810000 */
[----:B------:R-:W-:Y:S01]  /*9ba0*/  FMNMX.FTZ R91, R98, R91, !PT ;  /* 0x0000005b625b7209 */ /* 0x000fe20007810000 */
[----:B------:R-:W-:-:S04]  /*9bb0*/  FMUL.FTZ R35, R2, R48 ;  /* 0x0000003002237220 */ /* 0x000fc80000410000 */
[----:B------:R-:W0:Y:S02]  /*9bc0*/  SHFL.BFLY PT, R48, R91, 0x2, 0x1f ;  /* 0x0c401f005b307f89 */ /* 0x000e2400000e0000 */
[----:B0-----:R-:W-:-:S05]  /*9bd0*/  FMNMX.FTZ R48, R91, R48, !PT ;  /* 0x000000305b307209 */ /* 0x001fca0007810000 */
[----:B------:R-:W0:Y:S01]  /*9be0*/  SHFL.BFLY PT, R3, R48, 0x1, 0x1f ;  /* 0x0c201f0030037f89 */ /* 0x000e2200000e0000 */
[----:B------:R-:W1:Y:S01]  /*9bf0*/  MUFU.TANH R0, R0 ;  /* 0x0000000000007308 */ /* 0x000e620000002400 */
[----:B------:R-:W-:-:S07]  /*9c00*/  IMAD.U32 R11, RZ, RZ, UR4 ;  /* 0x00000004ff0b7e24 */ /* 0x000fce000f8e00ff */
[----:B------:R-:W2:Y:S01]  /*9c10*/  MUFU.TANH R13, R13 ;  /* 0x0000000d000d7308 */ /* 0x000ea20000002400 */
[----:B------:R-:W-:Y:S01]  /*9c20*/  VIADDMNMX R70, R58, R70, R97, PT ;  /* 0x000000463a467246 */ /* 0x000fe20003800161 */
[----:B------:R-:W-:-:S06]  /*9c30*/  FMUL.FTZ R31, R2, R45 ;  /* 0x0000002d021f7220 */ /* 0x000fcc0000410000 */
[----:B------:R-:W3:Y:S01]  /*9c40*/  MUFU.TANH R14, R14 ;  /* 0x0000000e000e7308 */ /* 0x000ee20000002400 */
[----:B0-----:R-:W-:-:S07]  /*9c50*/  FMNMX.FTZ R3, R48, R3, !PT ;  /* 0x0000000330037209 */ /* 0x001fce0007810000 */
[----:B------:R-:W0:Y:S01]  /*9c60*/  MUFU.TANH R15, R15 ;  /* 0x0000000f000f7308 */ /* 0x000e220000002400 */
[C---:B------:R-:W-:Y:S01]  /*9c70*/  FSETP.NEU.FTZ.AND P3, PT, R3.reuse, -INF , PT ;  /* 0xff8000000300780b */ /* 0x040fe20003f7d000 */
[----:B------:R-:W-:-:S01]  /*9c80*/  FFMA.FTZ R47, R3, R11, -8 ;  /* 0xc1000000032f7423 */ /* 0x000fc2000001000b */
[----:B------:R-:W-:Y:S01]  /*9c90*/  FMUL.FTZ R45, R2, R37 ;  /* 0x00000025022d7220 */ /* 0x000fe20000410000 */
[----:B------:R-:W-:-:S04]  /*9ca0*/  ISETP.GT.AND P4, PT, R70, 0x1, PT ;  /* 0x000000014600780c */ /* 0x000fc80003f84270 */
[----:B------:R-:W4:Y:S01]  /*9cb0*/  MUFU.TANH R20, R20 ;  /* 0x0000001400147308 */ /* 0x000f220000002400 */
[----:B------:R-:W-:Y:S02]  /*9cc0*/  FSEL R37, R47, RZ, P3 ;  /* 0x000000ff2f257208 */ /* 0x000fe40001800000 */
[----:B------:R-:W-:Y:S01]  /*9cd0*/  ISETP.GT.AND P3, PT, R70, RZ, PT ;  /* 0x000000ff4600720c */ /* 0x000fe20003f64270 */
[----:B------:R-:W-:Y:S01]  /*9ce0*/  FMUL.FTZ R89, R2, R101 ;  /* 0x0000006502597220 */ /* 0x000fe20000410000 */
[----:B------:R-:W-:Y:S02]  /*9cf0*/  ISETP.GT.AND P5, PT, R70, 0x8, PT ;  /* 0x000000084600780c */ /* 0x000fe40003fa4270 */
[----:B-1----:R-:W-:Y:S01]  /*9d00*/  FSEL R58, R0, -INF , P3 ;  /* 0xff800000003a7808 */ /* 0x002fe20001800000 */
[----:B------:R-:W1:Y:S01]  /*9d10*/  MUFU.TANH R21, R21 ;  /* 0x0000001500157308 */ /* 0x000e620000002400 */
[----:B--2---:R-:W-:Y:S01]  /*9d20*/  FSEL R13, R13, -INF , P4 ;  /* 0xff8000000d0d7808 */ /* 0x004fe20002000000 */
[----:B------:R-:W-:Y:S01]  /*9d30*/  FMUL.FTZ R43, R2, R53 ;  /* 0x00000035022b7220 */ /* 0x000fe20000410000 */
[----:B------:R-:W-:Y:S01]  /*9d40*/  ISETP.GT.AND P3, PT, R70, 0x9, PT ;  /* 0x000000094600780c */ /* 0x000fe20003f64270 */
[----:B------:R-:W-:Y:S01]  /*9d50*/  FMUL.FTZ R72, R2, R72 ;  /* 0x0000004802487220 */ /* 0x000fe20000410000 */
[----:B---3--:R-:W-:-:S02]  /*9d60*/  FSEL R14, R14, -INF , P5 ;  /* 0xff8000000e0e7808 */ /* 0x008fc40002800000 */
[----:B------:R-:W-:Y:S01]  /*9d70*/  FMNMX.FTZ R53, R58, R13, !PT ;  /* 0x0000000d3a357209 */ /* 0x000fe20007810000 */
[----:B------:R-:W2:Y:S01]  /*9d80*/  MUFU.TANH R88, R88 ;  /* 0x0000005800587308 */ /* 0x000ea20000002400 */
[----:B------:R-:W-:-:S01]  /*9d90*/  FFMA.FTZ R47, R90, R11, -R37 ;  /* 0x0000000b5a2f7223 */ /* 0x000fc20000010825 */
[----:B------:R-:W-:Y:S01]  /*9da0*/  ISETP.GT.AND P4, PT, R70, 0x10, PT ;  /* 0x000000104600780c */ /* 0x000fe20003f84270 */
[----:B------:R-:W-:Y:S01]  /*9db0*/  FMUL.FTZ R73, R2, R73 ;  /* 0x0000004902497220 */ /* 0x000fe20000410000 */
[----:B0-----:R-:W-:Y:S02]  /*9dc0*/  FSEL R90, R15, -INF , P3 ;  /* 0xff8000000f5a7808 */ /* 0x001fe40001800000 */
[----:B------:R-:W-:Y:S02]  /*9dd0*/  FMNMX.FTZ R53, R14, R53, !PT ;  /* 0x000000350e357209 */ /* 0x000fe40007810000 */
[----:B------:R-:W0:Y:S01]  /*9de0*/  MUFU.TANH R89, R89 ;  /* 0x0000005900597308 */ /* 0x000e220000002400 */
[----:B------:R-:W-:Y:S01]  /*9df0*/  ISETP.GT.AND P3, PT, R70, 0x11, PT ;  /* 0x000000114600780c */ /* 0x000fe20003f64270 */
[----:B------:R-:W-:Y:S01]  /*9e00*/  FMUL.FTZ R76, R2, R76 ;  /* 0x0000004c024c7220 */ /* 0x000fe20000410000 */
[----:B----4-:R-:W-:-:S02]  /*9e10*/  FSEL R20, R20, -INF , P4 ;  /* 0xff80000014147808 */ /* 0x010fc40002000000 */
[----:B------:R-:W-:-:S03]  /*9e20*/  FMNMX.FTZ R53, R90, R53, !PT ;  /* 0x000000355a357209 */ /* 0x000fc60007810000 */
[----:B------:R-:W3:Y:S01]  /*9e30*/  MUFU.TANH R72, R72 ;  /* 0x0000004800487308 */ /* 0x000ee20000002400 */
[----:B------:R-:W-:-:S01]  /*9e40*/  FFMA.FTZ R0, R74, R11, -R37 ;  /* 0x0000000b4a007223 */ /* 0x000fc20000010825 */
[----:B------:R-:W-:Y:S01]  /*9e50*/  ISETP.GT.AND P4, PT, R70, 0x18, PT ;  /* 0x000000184600780c */ /* 0x000fe20003f84270 */
[----:B------:R-:W-:Y:S01]  /*9e60*/  FMUL.FTZ R77, R2, R77 ;  /* 0x0000004d024d7220 */ /* 0x000fe20000410000 */
[----:B-1----:R-:W-:Y:S02]  /*9e70*/  FSEL R74, R21, -INF , P3 ;  /* 0xff800000154a7808 */ /* 0x002fe40001800000 */
[----:B------:R-:W-:Y:S02]  /*9e80*/  FMNMX.FTZ R53, R20, R53, !PT ;  /* 0x0000003514357209 */ /* 0x000fe40007810000 */
[----:B------:R-:W-:Y:S01]  /*9e90*/  MUFU.TANH R73, R73 ;  /* 0x0000004900497308 */ /* 0x000fe20000002400 */
[----:B------:R-:W-:Y:S01]  /*9ea0*/  ISETP.GT.AND P3, PT, R70, 0x19, PT ;  /* 0x000000194600780c */ /* 0x000fe20003f64270 */
[----:B------:R-:W-:Y:S01]  /*9eb0*/  FMUL.FTZ R80, R2, R80 ;  /* 0x0000005002507220 */ /* 0x000fe20000410000 */
[----:B--2---:R-:W-:Y:S01]  /*9ec0*/  FSEL R88, R88, -INF , P4 ;  /* 0xff80000058587808 */ /* 0x004fe20002000000 */
[----:B------:R-:W-:Y:S01]  /*9ed0*/  FMUL.FTZ R39, R2, R49 ;  /* 0x0000003102277220 */ /* 0x000fe20000410000 */
[----:B------:R-:W-:-:S03]  /*9ee0*/  FMNMX.FTZ R53, R74, R53, !PT ;  /* 0x000000354a357209 */ /* 0x000fc60007810000 */
[----:B------:R-:W1:Y:S01]  /*9ef0*/  MUFU.TANH R76, R76 ;  /* 0x0000004c004c7308 */ /* 0x000e620000002400 */
[----:B------:R-:W-:-:S01]  /*9f00*/  FFMA.FTZ R49, R92, R11, -R37 ;  /* 0x0000000b5c317223 */ /* 0x000fc20000010825 */
[----:B------:R-:W-:Y:S01]  /*9f10*/  FFMA.FTZ R92, R46, R11, -R37 ;  /* 0x0000000b2e5c7223 */ /* 0x000fe20000010825 */
[----:B------:R-:W-:Y:S01]  /*9f20*/  ISETP.GT.AND P4, PT, R70, 0x20, PT ;  /* 0x000000204600780c */ /* 0x000fe20003f84270 */
[----:B------:R-:W-:Y:S01]  /*9f30*/  FMUL.FTZ R81, R2, R81 ;  /* 0x0000005102517220 */ /* 0x000fe20000410000 */
[----:B0-----:R-:W-:Y:S02]  /*9f40*/  FSEL R46, R89, -INF , P3 ;  /* 0xff800000592e7808 */ /* 0x001fe40001800000 */
[----:B------:R-:W-:Y:S01]  /*9f50*/  FMNMX.FTZ R53, R88, R53, !PT ;  /* 0x0000003558357209 */ /* 0x000fe20007810000 */
[----:B------:R-:W0:Y:S01]  /*9f60*/  MUFU.TANH R77, R77 ;  /* 0x0000004d004d7308 */ /* 0x000e220000002400 */
[----:B------:R-:W-:Y:S01]  /*9f70*/  ISETP.GT.AND P3, PT, R70, 0x21, PT ;  /* 0x000000214600780c */ /* 0x000fe20003f64270 */
[----:B------:R-:W-:Y:S01]  /*9f80*/  FMUL.FTZ R84, R2, R84 ;  /* 0x0000005402547220 */ /* 0x000fe20000410000 */
[----:B---3--:R-:W-:-:S02]  /*9f90*/  FSEL R72, R72, -INF , P4 ;  /* 0xff80000048487808 */ /* 0x008fc40002000000 */
[----:B------:R-:W-:-:S03]  /*9fa0*/  FMNMX.FTZ R55, R46, R53, !PT ;  /* 0x000000352e377209 */ /* 0x000fc60007810000 */
[----:B------:R-:W2:Y:S01]  /*9fb0*/  MUFU.TANH R80, R80 ;  /* 0x0000005000507308 */ /* 0x000ea20000002400 */
[----:B------:R-:W-:Y:S01]  /*9fc0*/  ISETP.GT.AND P4, PT, R70, 0x28, PT ;  /* 0x000000284600780c */ /* 0x000fe20003f84270 */
[----:B------:R-:W-:Y:S01]  /*9fd0*/  FMUL.FTZ R85, R2, R85 ;  /* 0x0000005502557220 */ /* 0x000fe20000410000 */
[----:B------:R-:W-:-:S05]  /*9fe0*/  FMNMX.FTZ R55, R72, R55, !PT ;  /* 0x0000003748377209 */ /* 0x000fca0007810000 */
[----:B------:R3:W-:Y:S01]  /*9ff0*/  MUFU.EX2 R21, R0 ;  /* 0x0000000000157308 */ /* 0x0007e20000000800 */
[----:B-1----:R-:W-:Y:S01]  /*a000*/  FSEL R76, R76, -INF , P4 ;  /* 0xff8000004c4c7808 */ /* 0x002fe20002000000 */
[----:B------:R-:W-:-:S06]  /*a010*/  FMUL.FTZ R56, R2, R56 ;  /* 0x0000003802387220 */ /* 0x000fcc0000410000 */
[----:B------:R-:W-:Y:S01]  /*a020*/  MUFU.TANH R81, R81 ;  /* 0x0000005100517308 */ /* 0x000fe20000002400 */
[----:B---3--:R-:W-:-:S01]  /*a030*/  FFMA.FTZ R0, R78, R11, -R37 ;  /* 0x0000000b4e007223 */ /* 0x008fc20000010825 */
[----:B------:R-:W-:Y:S02]  /*a040*/  FSEL R78, R73, -INF , P3 ;  /* 0xff800000494e7808 */ /* 0x000fe40001800000 */
[----:B------:R-:W-:Y:S02]  /*a050*/  ISETP.GT.AND P3, PT, R70, 0x29, PT ;  /* 0x000000294600780c */ /* 0x000fe40003f64270 */
[----:B------:R-:W-:Y:S02]  /*a060*/  FMNMX.FTZ R55, R78, R55, !PT ;  /* 0x000000374e377209 */ /* 0x000fe40007810000 */
[----:B------:R-:W1:Y:S01]  /*a070*/  MUFU.TANH R84, R84 ;  /* 0x0000005400547308 */ /* 0x000e620000002400 */
[----:B------:R-:W-:-:S01]  /*a080*/  FFMA.FTZ R51, R94, R11, -R37 ;  /* 0x0000000b5e337223 */ /* 0x000fc20000010825 */
[----:B------:R-:W-:Y:S01]  /*a090*/  ISETP.GT.AND P4, PT, R70, 0x30, PT ;  /* 0x000000304600780c */ /* 0x000fe20003f84270 */
[----:B------:R-:W-:Y:S01]  /*a0a0*/  FMUL.FTZ R57, R2, R57 ;  /* 0x0000003902397220 */ /* 0x000fe20000410000 */
[----:B0-----:R-:W-:-:S02]  /*a0b0*/  FSEL R94, R77, -INF , P3 ;  /* 0xff8000004d5e7808 */ /* 0x001fc40001800000 */
[----:B------:R-:W-:Y:S02]  /*a0c0*/  FMNMX.FTZ R55, R76, R55, !PT ;  /* 0x000000374c377209 */ /* 0x000fe40007810000 */
[----:B------:R-:W0:Y:S01]  /*a0d0*/  MUFU.TANH R85, R85 ;  /* 0x0000005500557308 */ /* 0x000e220000002400 */
[----:B------:R-:W-:Y:S01]  /*a0e0*/  ISETP.GT.AND P3, PT, R70, 0x31, PT ;  /* 0x000000314600780c */ /* 0x000fe20003f64270 */
[----:B------:R-:W-:Y:S01]  /*a0f0*/  FMUL.FTZ R60, R2, R60 ;  /* 0x0000003c023c7220 */ /* 0x000fe20000410000 */
[----:B--2---:R-:W-:Y:S02]  /*a100*/  FSEL R80, R80, -INF , P4 ;  /* 0xff80000050507808 */ /* 0x004fe40002000000 */
        /* <DEDUP_REMOVED lines=15> */
[----:B------:R-:W-:Y:S01]  /*a200*/  FFMA.FTZ R100, R50, R11, -R37 ;  /* 0x0000000b32647223 */ /* 0x000fe20000010825 */
[----:B------:R-:W-:-:S02]  /*a210*/  ISETP.GT.AND P4, PT, R70, 0x40, PT ;  /* 0x000000404600780c */ /* 0x000fc40003f84270 */
[----:B0-----:R-:W-:Y:S02]  /*a220*/  FSEL R50, R85, -INF , P3 ;  /* 0xff80000055327808 */ /* 0x001fe40001800000 */
[----:B------:R-:W-:Y:S01]  /*a230*/  FMNMX.FTZ R59, R84, R59, !PT ;  /* 0x0000003b543b7209 */ /* 0x000fe20007810000 */
[----:B------:R-:W0:Y:S01]  /*a240*/  MUFU.TANH R61, R61 ;  /* 0x0000003d003d7308 */ /* 0x000e220000002400 */
[----:B------:R-:W-:Y:S02]  /*a250*/  ISETP.GT.AND P3, PT, R70, 0x41, PT ;  /* 0x000000414600780c */ /* 0x000fe40003f64270 */
[----:B--2---:R-:W-:Y:S02]  /*a260*/  FSEL R56, R56, -INF , P4 ;  /* 0xff80000038387808 */ /* 0x004fe40002000000 */
[----:B------:R-:W-:-:S03]  /*a270*/  FMNMX.FTZ R59, R50, R59, !PT ;  /* 0x0000003b323b7209 */ /* 0x000fc60007810000 */
[----:B------:R-:W2:Y:S01]  /*a280*/  MUFU.TANH R64, R64 ;  /* 0x0000004000407308 */ /* 0x000ea20000002400 */
[----:B------:R-:W-:Y:S02]  /*a290*/  ISETP.GT.AND P4, PT, R70, 0x48, PT ;  /* 0x000000484600780c */ /* 0x000fe40003f84270 */
[----:B------:R-:W-:-:S05]  /*a2a0*/  FMNMX.FTZ R59, R56, R59, !PT ;  /* 0x0000003b383b7209 */ /* 0x000fca0007810000 */
[----:B------:R3:W-:Y:S01]  /*a2b0*/  MUFU.EX2 R55, R0 ;  /* 0x0000000000377308 */ /* 0x0007e20000000800 */
[----:B-1----:R-:W-:-:S07]  /*a2c0*/  FSEL R60, R60, -INF , P4 ;  /* 0xff8000003c3c7808 */ /* 0x002fce0002000000 */
[----:B------:R-:W1:Y:S01]  /*a2d0*/  MUFU.TANH R10, R10 ;  /* 0x0000000a000a7308 */ /* 0x000e620000002400 */
[----:B---3--:R-:W-:-:S01]  /*a2e0*/  FFMA.FTZ R0, R86, R11, -R37 ;  /* 0x0000000b56007223 */ /* 0x008fc20000010825 */
[----:B------:R-:W-:Y:S02]  /*a2f0*/  FSEL R86, R57, -INF , P3 ;  /* 0xff80000039567808 */ /* 0x000fe40001800000 */
[----:B------:R-:W-:Y:S02]  /*a300*/  ISETP.GT.AND P3, PT, R70, 0x49, PT ;  /* 0x000000494600780c */ /* 0x000fe40003f64270 */
[----:B------:R-:W-:Y:S02]  /*a310*/  FMNMX.FTZ R59, R86, R59, !PT ;  /* 0x0000003b563b7209 */ /* 0x000fe40007810000 */
[----:B------:R-:W-:Y:S01]  /*a320*/  MUFU.TANH R65, R65 ;  /* 0x0000004100417308 */ /* 0x000fe20000002400 */
[----:B------:R-:W-:Y:S01]  /*a330*/  FMUL.FTZ R41, R2, R52 ;  /* 0x0000003402297220 */ /* 0x000fe20000410000 */
[----:B------:R-:W-:Y:S01]  /*a340*/  FFMA.FTZ R52, R102, R11, -R37 ;  /* 0x0000000b66347223 */ /* 0x000fe20000010825 */
[----:B------:R-:W-:-:S02]  /*a350*/  ISETP.GT.AND P4, PT, R70, 0x50, PT ;  /* 0x000000504600780c */ /* 0x000fc40003f84270 */
[----:B0-----:R-:W-:Y:S02]  /*a360*/  FSEL R102, R61, -INF , P3 ;  /* 0xff8000003d667808 */ /* 0x001fe40001800000 */
[----:B------:R-:W-:Y:S01]  /*a370*/  FMNMX.FTZ R59, R60, R59, !PT ;  /* 0x0000003b3c3b7209 */ /* 0x000fe20007810000 */
[----:B------:R-:W0:Y:S01]  /*a380*/  MUFU.TANH R68, R68 ;  /* 0x0000004400447308 */ /* 0x000e220000002400 */
[----:B------:R-:W-:Y:S01]  /*a390*/  ISETP.GT.AND P3, PT, R70, 0x51, PT ;  /* 0x000000514600780c */ /* 0x000fe20003f64270 */
[----:B------:R-:W-:Y:S01]  /*a3a0*/  FFMA.FTZ R96, R96, R11, -R37 ;  /* 0x0000000b60607223 */ /* 0x000fe20000010825 */
[----:B--2---:R-:W-:Y:S02]  /*a3b0*/  FSEL R64, R64, -INF , P4 ;  /* 0xff80000040407808 */ /* 0x004fe40002000000 */
[----:B------:R-:W-:-:S03]  /*a3c0*/  FMNMX.FTZ R59, R102, R59, !PT ;  /* 0x0000003b663b7209 */ /* 0x000fc60007810000 */
[----:B------:R-:W2:Y:S01]  /*a3d0*/  MUFU.TANH R8, R8 ;  /* 0x0000000800087308 */ /* 0x000ea20000002400 */
[----:B------:R-:W-:Y:S02]  /*a3e0*/  ISETP.GT.AND P4, PT, R70, 0x58, PT ;  /* 0x000000584600780c */ /* 0x000fe40003f84270 */
[----:B-1----:R-:W-:Y:S02]  /*a3f0*/  FSEL R10, R10, -INF , P3 ;  /* 0xff8000000a0a7808 */ /* 0x002fe40001800000 */
[----:B------:R-:W-:-:S03]  /*a400*/  FMNMX.FTZ R59, R64, R59, !PT ;  /* 0x0000003b403b7209 */ /* 0x000fc60007810000 */
[----:B------:R-:W1:Y:S01]  /*a410*/  MUFU.TANH R9, R9 ;  /* 0x0000000900097308 */ /* 0x000e620000002400 */
[----:B------:R-:W-:Y:S02]  /*a420*/  ISETP.GT.AND P3, PT, R70, 0x59, PT ;  /* 0x000000594600780c */ /* 0x000fe40003f64270 */
[----:B------:R-:W-:-:S05]  /*a430*/  FMNMX.FTZ R61, R10, R59, !PT ;  /* 0x0000003b0a3d7209 */ /* 0x000fca0007810000 */
[----:B------:R3:W-:Y:S01]  /*a440*/  MUFU.EX2 R15, R96 ;  /* 0x00000060000f7308 */ /* 0x0007e20000000800 */
[----:B0-----:R-:W-:-:S07]  /*a450*/  FSEL R68, R68, -INF , P3 ;  /* 0xff80000044447808 */ /* 0x001fce0001800000 */
[----:B------:R-:W-:Y:S01]  /*a460*/  MUFU.TANH R27, R27 ;  /* 0x0000001b001b7308 */ /* 0x000fe20000002400 */
[----:B---3--:R-:W-:-:S01]  /*a470*/  FFMA.FTZ R96, R106, R11, -R37 ;  /* 0x0000000b6a607223 */ /* 0x008fc20000010825 */
[----:B------:R-:W-:Y:S01]  /*a480*/  FFMA.FTZ R106, R108, R11, -R37 ;  /* 0x0000000b6c6a7223 */ /* 0x000fe20000010825 */
[----:B------:R-:W-:Y:S02]  /*a490*/  FSEL R108, R65, -INF , P4 ;  /* 0xff800000416c7808 */ /* 0x000fe40002000000 */
[----:B------:R-:W-:Y:S02]  /*a4a0*/  ISETP.GT.AND P4, PT, R70, 0x60, PT ;  /* 0x000000604600780c */ /* 0x000fe40003f84270 */
[----:B------:R-:W-:Y:S01]  /*a4b0*/  FMNMX.FTZ R61, R108, R61, !PT ;  /* 0x0000003d6c3d7209 */ /* 0x000fe20007810000 */
[----:B------:R-:W0:Y:S01]  /*a4c0*/  MUFU.TANH R31, R31 ;  /* 0x0000001f001f7308 */ /* 0x000e220000002400 */
[----:B------:R-:W-:Y:S02]  /*a4d0*/  ISETP.GT.AND P3, PT, R70, 0x61, PT ;  /* 0x000000614600780c */ /* 0x000fe40003f64270 */
[----:B--2---:R-:W-:-:S02]  /*a4e0*/  FSEL R8, R8, -INF , P4 ;  /* 0xff80000008087808 */ /* 0x004fc40002000000 */
[----:B------:R-:W-:-:S03]  /*a4f0*/  FMNMX.FTZ R61, R68, R61, !PT ;  /* 0x0000003d443d7209 */ /* 0x000fc60007810000 */
[----:B------:R-:W2:Y:S01]  /*a500*/  MUFU.TANH R35, R35 ;  /* 0x0000002300237308 */ /* 0x000ea20000002400 */
[----:B------:R-:W-:-:S01]  /*a510*/  FFMA.FTZ R110, R110, R11, -R37 ;  /* 0x0000000b6e6e7223 */ /* 0x000fc20000010825 */
[----:B------:R-:W-:Y:S02]  /*a520*/  ISETP.GT.AND P4, PT, R70, 0x68, PT ;  /* 0x000000684600780c */ /* 0x000fe40003f84270 */
[----:B------:R-:W-:-:S04]  /*a530*/  FMNMX.FTZ R61, R8, R61, !PT ;  /* 0x0000003d083d7209 */ /* 0x000fc80007810000 */
[----:B------:R3:W-:Y:S01]  /*a540*/  MUFU.EX2 R57, R0 ;  /* 0x0000000000397308 */ /* 0x0007e20000000800 */
[----:B------:R-:W-:-:S07]  /*a550*/  FMUL.FTZ R24, R2, R24 ;  /* 0x0000001802187220 */ /* 0x000fce0000410000 */
[----:B------:R-:W4:Y:S01]  /*a560*/  MUFU.TANH R39, R39 ;  /* 0x0000002700277308 */ /* 0x000f220000002400 */
[----:B---3--:R-:W-:-:S01]  /*a570*/  FFMA.FTZ R0, R62, R11, -R37 ;  /* 0x0000000b3e007223 */ /* 0x008fc20000010825 */
[----:B-1----:R-:W-:Y:S02]  /*a580*/  FSEL R62, R9, -INF , P3 ;  /* 0xff800000093e7808 */ /* 0x002fe40001800000 */
[----:B------:R-:W-:Y:S02]  /*a590*/  ISETP.GT.AND P3, PT, R70, 0x69, PT ;  /* 0x000000694600780c */ /* 0x000fe40003f64270 */
[----:B------:R-:W-:Y:S02]  /*a5a0*/  FMNMX.FTZ R61, R62, R61, !PT ;  /* 0x0000003d3e3d7209 */ /* 0x000fe40007810000 */
[----:B------:R-:W1:Y:S01]  /*a5b0*/  MUFU.TANH R41, R41 ;  /* 0x0000002900297308 */ /* 0x000e620000002400 */
[----:B------:R-:W-:-:S01]  /*a5c0*/  FFMA.FTZ R140, R112, R11, -R37 ;  /* 0x0000000b708c7223 */ /* 0x000fc20000010825 */
[----:B0-----:R-:W-:-:S06]  /*a5d0*/  FSEL R112, R31, -INF , P3 ;  /* 0xff8000001f707808 */ /* 0x001fcc0001800000 */
[----:B------:R0:W-:Y:S01]  /*a5e0*/  MUFU.EX2 R59, R110 ;  /* 0x0000006e003b7308 */ /* 0x0001e20000000800 */
[----:B------:R-:W-:Y:S01]  /*a5f0*/  FMUL.FTZ R25, R2, R25 ;  /* 0x0000001902197220 */ /* 0x000fe20000410000 */
[----:B0-----:R-:W-:-:S06]  /*a600*/  FSEL R110, R27, -INF , P4 ;  /* 0xff8000001b6e7808 */ /* 0x001fcc0002000000 */
[----:B------:R-:W0:Y:S01]  /*a610*/  MUFU.TANH R43, R43 ;  /* 0x0000002b002b7308 */ /* 0x000e220000002400 */
[----:B------:R-:W-:Y:S02]  /*a620*/  ISETP.GT.AND P4, PT, R70, 0x70, PT ;  /* 0x000000704600780c */ /* 0x000fe40003f84270 */
[----:B------:R-:W-:Y:S01]  /*a630*/  FMNMX.FTZ R61, R110, R61, !PT ;  /* 0x0000003d6e3d7209 */ /* 0x000fe20007810000 */
[----:B------:R-:W-:Y:S01]  /*a640*/  FMUL.FTZ R28, R2, R28 ;  /* 0x0000001c021c7220 */ /* 0x000fe20000410000 */
[----:B------:R-:W-:Y:S02]  /*a650*/  ISETP.GT.AND P3, PT, R70, 0x71, PT ;  /* 0x000000714600780c */ /* 0x000fe40003f64270 */
[----:B--2---:R-:W-:Y:S01]  /*a660*/  FSEL R142, R35, -INF , P4 ;  /* 0xff800000238e7808 */ /* 0x004fe20002000000 */
[----:B------:R-:W2:Y:S01]  /*a670*/  MUFU.TANH R24, R24 ;  /* 0x0000001800187308 */ /* 0x000ea20000002400 */
[----:B------:R-:W-:Y:S01]  /*a680*/  FMNMX.FTZ R61, R112, R61, !PT ;  /* 0x0000003d703d7209 */ /* 0x000fe20007810000 */
[----:B------:R-:W-:Y:S01]  /*a690*/  FFMA.FTZ R27, R66, R11, -R37 ;  /* 0x0000000b421b7223 */ /* 0x000fe20000010825 */
[----:B------:R-:W-:Y:S01]  /*a6a0*/  ISETP.GT.AND P4, PT, R70, 0x78, PT ;  /* 0x000000784600780c */ /* 0x000fe20003f84270 */
[----:B------:R-:W-:Y:S01]  /*a6b0*/  FMUL.FTZ R29, R2, R29 ;  /* 0x0000001d021d7220 */ /* 0x000fe20000410000 */
[----:B----4-:R-:W-:-:S02]  /*a6c0*/  FSEL R66, R39, -INF , P3 ;  /* 0xff80000027427808 */ /* 0x010fc40001800000 */
[----:B------:R-:W-:Y:S01]  /*a6d0*/  FMNMX.FTZ R61, R142, R61, !PT ;  /* 0x0000003d8e3d7209 */ /* 0x000fe20007810000 */
[----:B------:R-:W-:Y:S01]  /*a6e0*/  MUFU.TANH R25, R25 ;  /* 0x0000001900197308 */ /* 0x000fe20000002400 */
[----:B------:R-:W-:Y:S01]  /*a6f0*/  ISETP.GT.AND P3, PT, R70, 0x79, PT ;  /* 0x000000794600780c */ /* 0x000fe20003f64270 */
[----:B------:R-:W-:Y:S01]  /*a700*/  FMUL.FTZ R32, R2, R32 ;  /* 0x0000002002207220 */ /* 0x000fe20000410000 */
[----:B-1----:R-:W-:Y:S02]  /*a710*/  FSEL R144, R41, -INF , P4 ;  /* 0xff80000029907808 */ /* 0x002fe40002000000 */
[----:B------:R-:W-:-:S03]  /*a720*/  FMNMX.FTZ R61, R66, R61, !PT ;  /* 0x0000003d423d7209 */ /* 0x000fc60007810000 */
[----:B------:R-:W1:Y:S01]  /*a730*/  MUFU.TANH R28, R28 ;  /* 0x0000001c001c7308 */ /* 0x000e620000002400 */
        /* <DEDUP_REMOVED lines=8> */
[----:B--2---:R-:W-:-:S02]  /*a7c0*/  FSEL R24, R24, -INF , P4 ;  /* 0xff80000018187808 */ /* 0x004fc40002000000 */
        /* <DEDUP_REMOVED lines=11> */
[----:B------:R-:W3:Y:S01]  /*a880*/  MUFU.TANH R36, R36 ;  /* 0x0000002400247308 */ /* 0x000ee20000002400 */
[----:B------:R-:W-:-:S01]  /*a890*/  FFMA.FTZ R148, R116, R11, -R37 ;  /* 0x0000000b74947223 */ /* 0x000fc20000010825 */
[----:B------:R-:W-:-:S02]  /*a8a0*/  ISETP.GT.AND P4, PT, R70, 0x90, PT ;  /* 0x000000904600780c */ /* 0x000fc40003f84270 */
[----:B0-----:R-:W-:Y:S02]  /*a8b0*/  FSEL R116, R29, -INF , P3 ;  /* 0xff8000001d747808 */ /* 0x001fe40001800000 */
[----:B------:R-:W-:Y:S02]  /*a8c0*/  FMNMX.FTZ R61, R28, R61, !PT ;  /* 0x0000003d1c3d7209 */ /* 0x000fe40007810000 */
[----:B------:R-:W0:Y:S01]  /*a8d0*/  MUFU.TANH R45, R45 ;  /* 0x0000002d002d7308 */ /* 0x000e220000002400 */
[----:B------:R-:W-:Y:S02]  /*a8e0*/  ISETP.GT.AND P3, PT, R70, 0x91, PT ;  /* 0x000000914600780c */ /* 0x000fe40003f64270 */
[----:B--2---:R-:W-:Y:S02]  /*a8f0*/  FSEL R32, R32, -INF , P4 ;  /* 0xff80000020207808 */ /* 0x004fe40002000000 */
[----:B------:R-:W-:Y:S01]  /*a900*/  FMNMX.FTZ R61, R116, R61, !PT ;  /* 0x0000003d743d7209 */ /* 0x000fe20007810000 */
[----:B------:R-:W-:Y:S01]  /*a910*/  FFMA.FTZ R29, R30, R11, -R37 ;  /* 0x0000000b1e1d7223 */ /* 0x000fe20000010825 */
[----:B------:R-:W-:-:S02]  /*a920*/  ISETP.GT.AND P4, PT, R70, 0x98, PT ;  /* 0x000000984600780c */ /* 0x000fc40003f84270 */
[----:B-1----:R-:W-:Y:S02]  /*a930*/  FSEL R30, R33, -INF , P3 ;  /* 0xff800000211e7808 */ /* 0x002fe40001800000 */
[----:B------:R-:W-:Y:S02]  /*a940*/  FMNMX.FTZ R61, R32, R61, !PT ;  /* 0x0000003d203d7209 */ /* 0x000fe40007810000 */
[----:B------:R-:W-:Y:S02]  /*a950*/  ISETP.GT.AND P3, PT, R70, 0x99, PT ;  /* 0x000000994600780c */ /* 0x000fe40003f64270 */
[----:B---3--:R-:W-:Y:S02]  /*a960*/  FSEL R36, R36, -INF , P4 ;  /* 0xff80000024247808 */ /* 0x008fe40002000000 */
[----:B------:R-:W-:Y:S02]  /*a970*/  FMNMX.FTZ R61, R30, R61, !PT ;  /* 0x0000003d1e3d7209 */ /* 0x000fe40007810000 */
[----:B0-----:R-:W-:-:S02]  /*a980*/  FSEL R70, R45, -INF , P3 ;  /* 0xff8000002d467808 */ /* 0x001fc40001800000 */
[----:B------:R-:W-:-:S04]  /*a990*/  FMNMX.FTZ R61, R36, R61, !PT ;  /* 0x0000003d243d7209 */ /* 0x000fc80007810000 */
[----:B------:R-:W-:Y:S01]  /*a9a0*/  FMNMX.FTZ R61, R70, R61, !PT ;  /* 0x0000003d463d7209 */ /* 0x000fe20007810000 */
[----:B------:R0:W-:Y:S04]  /*a9b0*/  MUFU.EX2 R25, R0 ;  /* 0x0000000000197308 */ /* 0x0001e80000000800 */
[----:B0-----:R-:W0:Y:S02]  /*a9c0*/  SHFL.BFLY PT, R0, R61, 0x2, 0x1f ;  /* 0x0c401f003d007f89 */ /* 0x001e2400000e0000 */
[----:B0-----:R-:W-:-:S05]  /*a9d0*/  FMNMX.FTZ R45, R61, R0, !PT ;  /* 0x000000003d2d7209 */ /* 0x001fca0007810000 */
[----:B------:R-:W0:Y:S01]  /*a9e0*/  SHFL.BFLY PT, R0, R45, 0x1, 0x1f ;  /* 0x0c201f002d007f89 */ /* 0x000e2200000e0000 */
        /* <DEDUP_REMOVED lines=15> */
[----:B0-----:R-:W-:Y:S01]  /*aae0*/  FMNMX.FTZ R0, R45, R0, !PT ;  /* 0x000000002d007209 */ /* 0x001fe20007810000 */
[----:B------:R-:W-:-:S03]  /*aaf0*/  FFMA.FTZ R44, R44, R11, -R37 ;  /* 0x0000000b2c2c7223 */ /* 0x000fc60000010825 */
[C---:B------:R-:W-:Y:S01]  /*ab00*/  FSETP.NEU.FTZ.AND P3, PT, R0.reuse, -INF , PT ;  /* 0xff8000000000780b */ /* 0x040fe20003f7d000 */
[----:B------:R-:W-:-:S01]  /*ab10*/  FFMA.FTZ R61, R0, R11, -8 ;  /* 0xc1000000003d7423 */ /* 0x000fc2000001000b */
[-CC-:B------:R-:W-:Y:S01]  /*ab20*/  FFMA.FTZ R45, R138, R11.reuse, -R37.reuse ;  /* 0x0000000b8a2d7223 */ /* 0x180fe20000010825 */
[----:B------:R-:W-:-:S01]  /*ab30*/  FFMA.FTZ R98, R98, R11, -R37 ;  /* 0x0000000b62627223 */ /* 0x000fc20000010825 */
[----:B------:R-:W-:Y:S02]  /*ab40*/  MUFU.EX2 R40, R40 ;  /* 0x0000002800287308 */ /* 0x000fe40000000800 */
[----:B------:R-:W-:-:S06]  /*ab50*/  FSEL R37, R61, RZ, P3 ;  /* 0x000000ff3d257208 */ /* 0x000fcc0001800000 */
[----:B------:R-:W0:Y:S01]  /*ab60*/  MUFU.EX2 R47, R47 ;  /* 0x0000002f002f7308 */ /* 0x000e220000000800 */
[----:B------:R-:W-:-:S01]  /*ab70*/  FFMA.FTZ R58, R58, R11, -R37 ;  /* 0x0000000b3a3a7223 */ /* 0x000fc20000010825 */
[-CC-:B------:R-:W-:Y:S01]  /*ab80*/  FFMA.FTZ R13, R13, R11.reuse, -R37.reuse ;  /* 0x0000000b0d0d7223 */ /* 0x180fe20000010825 */
[----:B------:R-:W-:-:S05]  /*ab90*/  FFMA.FTZ R14, R14, R11, -R37 ;  /* 0x0000000b0e0e7223 */ /* 0x000fca0000010825 */
[----:B------:R-:W1:Y:S01]  /*aba0*/  MUFU.EX2 R48, R48 ;  /* 0x0000003000307308 */ /* 0x000e620000000800 */
[----:B------:R-:W-:-:S07]  /*abb0*/  FFMA.FTZ R61, R90, R11, -R37 ;  /* 0x0000000b5a3d7223 */ /* 0x000fce0000010825 */
[----:B------:R-:W2:Y:S01]  /*abc0*/  MUFU.EX2 R49, R49 ;  /* 0x0000003100317308 */ /* 0x000ea20000000800 */
[----:B------:R-:W-:-:S01]  /*abd0*/  FFMA.FTZ R67, R72, R11, -R37 ;  /* 0x0000000b48437223 */ /* 0x000fc20000010825 */
[----:B------:R-:W-:-:S06]  /*abe0*/  FFMA.FTZ R20, R20, R11, -R37 ;  /* 0x0000000b14147223 */ /* 0x000fcc0000010825 */
[----:B------:R-:W-:Y:S01]  /*abf0*/  MUFU.EX2 R58, R58 ;  /* 0x0000003a003a7308 */ /* 0x000fe20000000800 */
[----:B------:R-:W-:-:S07]  /*ac00*/  FFMA.FTZ R72, R78, R11, -R37 ;  /* 0x0000000b4e487223 */ /* 0x000fce0000010825 */
[----:B------:R-:W3:Y:S01]  /*ac10*/  MUFU.EX2 R13, R13 ;  /* 0x0000000d000d7308 */ /* 0x000ee20000000800 */
[----:B------:R-:W-:-:S01]  /*ac20*/  FFMA.FTZ R78, R50, R11, -R37 ;  /* 0x0000000b324e7223 */ /* 0x000fc20000010825 */
[----:B0-----:R-:W-:-:S06]  /*ac30*/  FADD.FTZ R83, R40, R47 ;  /* 0x0000002f28537221 */ /* 0x001fcc0000010000 */
[----:B------:R-:W0:Y:S01]  /*ac40*/  MUFU.EX2 R42, R42 ;  /* 0x0000002a002a7308 */ /* 0x000e220000000800 */
[----:B------:R-:W-:-:S01]  /*ac50*/  FFMA.FTZ R50, R56, R11, -R37 ;  /* 0x0000000b38327223 */ /* 0x000fc20000010825 */
[----:B------:R-:W-:-:S06]  /*ac60*/  FFMA.FTZ R56, R60, R11, -R37 ;  /* 0x0000000b3c387223 */ /* 0x000fcc0000010825 */
[----:B------:R-:W4:Y:S01]  /*ac70*/  MUFU.EX2 R14, R14 ;  /* 0x0000000e000e7308 */ /* 0x000f220000000800 */
[----:B------:R-:W-:-:S01]  /*ac80*/  FFMA.FTZ R63, R74, R11, -R37 ;  /* 0x0000000b4a3f7223 */ /* 0x000fc20000010825 */
[----:B------:R-:W-:Y:S01]  /*ac90*/  FFMA.FTZ R60, R64, R11, -R37 ;  /* 0x0000000b403c7223 */ /* 0x000fe20000010825 */
[----:B-1----:R-:W-:-:S05]  /*aca0*/  FADD.FTZ R64, R48, R83 ;  /* 0x0000005330407221 */ /* 0x002fca0000010000 */
[----:B------:R-:W1:Y:S01]  /*acb0*/  MUFU.EX2 R61, R61 ;  /* 0x0000003d003d7308 */ /* 0x000e620000000800 */
[----:B------:R-:W-:-:S01]  /*acc0*/  FFMA.FTZ R65, R88, R11, -R37 ;  /* 0x0000000b58417223 */ /* 0x000fc20000010825 */
[----:B------:R-:W-:Y:S01]  /*acd0*/  @!P2 PRMT R12, RZ, 0x654, R12 ;  /* 0x00000654ff0ca816 */ /* 0x000fe2000000000c */
[----:B--2---:R-:W-:-:S05]  /*ace0*/  FADD.FTZ R83, R49, R64 ;  /* 0x0000004031537221 */ /* 0x004fca0000010000 */
[----:B------:R-:W2:Y:S01]  /*acf0*/  MUFU.EX2 R51, R51 ;  /* 0x0000003300337308 */ /* 0x000ea20000000800 */
[----:B---3--:R-:W-:-:S01]  /*ad00*/  FADD.FTZ R85, R58, R13 ;  /* 0x0000000d3a557221 */ /* 0x008fc20000010000 */
[----:B------:R-:W-:Y:S01]  /*ad10*/  FFMA.FTZ R46, R46, R11, -R37 ;  /* 0x0000000b2e2e7223 */ /* 0x000fe20000010825 */
[----:B------:R0:W-:Y:S05]  /*ad20*/  @!P2 SYNCS.ARRIVE.TRANS64.RED.A1T0 RZ, [R12+URZ], RZ ;  /* 0x000000ff0cffa9a7 */ /* 0x0001ea000810043f */
[----:B------:R-:W3:Y:S01]  /*ad30*/  MUFU.EX2 R20, R20 ;  /* 0x0000001400147308 */ /* 0x000ee20000000800 */
[----:B0-----:R-:W-:-:S07]  /*ad40*/  FADD.FTZ R12, R42, R83 ;  /* 0x000000532a0c7221 */ /* 0x001fce0000010000 */
[----:B------:R-:W0:Y:S01]  /*ad50*/  MUFU.EX2 R52, R52 ;  /* 0x0000003400347308 */ /* 0x000e220000000800 */
[----:B------:R-:W-:-:S01]  /*ad60*/  FFMA.FTZ R83, R62, R11, -R37 ;  /* 0x0000000b3e537223 */ /* 0x000fc20000010825 */
[----:B----4-:R-:W-:-:S06]  /*ad70*/  FADD.FTZ R62, R14, R85 ;  /* 0x000000550e3e7221 */ /* 0x010fcc0000010000 */
[----:B------:R-:W4:Y:S01]  /*ad80*/  MUFU.EX2 R63, R63 ;  /* 0x0000003f003f7308 */ /* 0x000f220000000800 */
[----:B-1----:R-:W-:-:S07]  /*ad90*/  FADD.FTZ R87, R61, R62 ;  /* 0x0000003e3d577221 */ /* 0x002fce0000010000 */
[----:B------:R-:W1:Y:S01]  /*ada0*/  MUFU.EX2 R65, R65 ;  /* 0x0000004100417308 */ /* 0x000e620000000800 */
[----:B--2---:R-:W-:-:S01]  /*adb0*/  FADD.FTZ R89, R51, R12 ;  /* 0x0000000c33597221 */ /* 0x004fc20000010000 */
[----:B---3--:R-:W-:-:S06]  /*adc0*/  FADD.FTZ R62, R20, R87 ;  /* 0x00000057143e7221 */ /* 0x008fcc0000010000 */
[----:B------:R-:W2:Y:S01]  /*add0*/  MUFU.EX2 R46, R46 ;  /* 0x0000002e002e7308 */ /* 0x000ea20000000800 */
[----:B------:R-:W-:-:S01]  /*ade0*/  FFMA.FTZ R69, R76, R11, -R37 ;  /* 0x0000000b4c457223 */ /* 0x000fc20000010825 */
[----:B0-----:R-:W-:-:S06]  /*adf0*/  FADD.FTZ R64, R52, R89 ;  /* 0x0000005934407221 */ /* 0x001fcc0000010000 */
[----:B------:R-:W0:Y:S01]  /*ae00*/  MUFU.EX2 R92, R92 ;  /* 0x0000005c005c7308 */ /* 0x000e220000000800 */
[----:B----4-:R-:W-:-:S01]  /*ae10*/  FADD.FTZ R62, R63, R62 ;  /* 0x0000003e3f3e7221 */ /* 0x010fc20000010000 */
[----:B------:R-:W-:-:S06]  /*ae20*/  FFMA.FTZ R76, R94, R11, -R37 ;  /* 0x0000000b5e4c7223 */ /* 0x000fcc0000010825 */
[----:B------:R-:W3:Y:S01]  /*ae30*/  MUFU.EX2 R67, R67 ;  /* 0x0000004300437308 */ /* 0x000ee20000000800 */
[----:B------:R-:W-:-:S01]  /*ae40*/  FADD.FTZ R64, R15, R64 ;  /* 0x000000400f407221 */ /* 0x000fc20000010000 */
[----:B-1----:R-:W-:-:S06]  /*ae50*/  FADD.FTZ R89, R65, R62 ;  /* 0x0000003e41597221 */ /* 0x002fcc0000010000 */
[----:B------:R-:W1:Y:S01]  /*ae60*/  MUFU.EX2 R72, R72 ;  /* 0x0000004800487308 */ /* 0x000e620000000800 */
[----:B------:R-:W-:-:S01]  /*ae70*/  FFMA.FTZ R71, R80, R11, -R37 ;  /* 0x0000000b50477223 */ /* 0x000fc20000010825 */
[----:B------:R-:W-:Y:S01]  /*ae80*/  FADD.FTZ R91, R21, R64 ;  /* 0x00000040155b7221 */ /* 0x000fe20000010000 */
[----:B------:R-:W-:-:S05]  /*ae90*/  FFMA.FTZ R62, R24, R11, -R37 ;  /* 0x0000000b183e7223 */ /* 0x000fca0000010825 */
[----:B------:R-:W4:Y:S01]  /*aea0*/  MUFU.EX2 R96, R96 ;  /* 0x0000006000607308 */ /* 0x000f220000000800 */
[----:B--2---:R-:W-:-:S01]  /*aeb0*/  FADD.FTZ R24, R46, R89 ;  /* 0x000000592e187221 */ /* 0x004fc20000010000 */
[----:B------:R-:W-:-:S06]  /*aec0*/  FFMA.FTZ R74, R82, R11, -R37 ;  /* 0x0000000b524a7223 */ /* 0x000fcc0000010825 */
[----:B------:R-:W2:Y:S01]  /*aed0*/  MUFU.EX2 R69, R69 ;  /* 0x0000004500457308 */ /* 0x000ea20000000800 */
[----:B0-----:R-:W-:-:S01]  /*aee0*/  FADD.FTZ R64, R92, R91 ;  /* 0x0000005b5c407221 */ /* 0x001fc20000010000 */
[----:B---3--:R-:W-:-:S06]  /*aef0*/  FADD.FTZ R89, R67, R24 ;  /* 0x0000001843597221 */ /* 0x008fcc0000010000 */
[----:B------:R-:W0:Y:S01]  /*af00*/  MUFU.EX2 R76, R76 ;  /* 0x0000004c004c7308 */ /* 0x000e220000000800 */
[----:B------:R-:W-:-:S01]  /*af10*/  FFMA.FTZ R75, R84, R11, -R37 ;  /* 0x0000000b544b7223 */ /* 0x000fc20000010825 */
[----:B------:R-:W-:-:S06]  /*af20*/  FADD.FTZ R91, R53, R64 ;  /* 0x00000040355b7221 */ /* 0x000fcc0000010000 */
[----:B------:R-:W3:Y:S01]  /*af30*/  MUFU.EX2 R100, R100 ;  /* 0x0000006400647308 */ /* 0x000ee20000000800 */
[----:B-1----:R-:W-:-:S07]  /*af40*/  FADD.FTZ R64, R72, R89 ;  /* 0x0000005948407221 */ /* 0x002fce0000010000 */
[----:B------:R-:W1:Y:S01]  /*af50*/  MUFU.EX2 R71, R71 ;  /* 0x0000004700477308 */ /* 0x000e620000000800 */
[----:B----4-:R-:W-:-:S01]  /*af60*/  FADD.FTZ R24, R96, R91 ;  /* 0x0000005b60187221 */ /* 0x010fc20000010000 */
[----:B--2---:R-:W-:-:S06]  /*af70*/  FADD.FTZ R89, R69, R64 ;  /* 0x0000004045597221 */ /* 0x004fcc0000010000 */
[----:B------:R-:W2:Y:S01]  /*af80*/  MUFU.EX2 R74, R74 ;  /* 0x0000004a004a7308 */ /* 0x000ea20000000800 */
[----:B------:R-:W-:-:S01]  /*af90*/  FADD.FTZ R91, R55, R24 ;  /* 0x00000018375b7221 */ /* 0x000fc20000010000 */
[----:B0-----:R-:W-:-:S06]  /*afa0*/  FADD.FTZ R64, R76, R89 ;  /* 0x000000594c407221 */ /* 0x001fcc0000010000 */
[----:B------:R-:W0:Y:S01]  /*afb0*/  MUFU.EX2 R106, R106 ;  /* 0x0000006a006a7308 */ /* 0x000e220000000800 */
[----:B------:R-:W-:-:S07]  /*afc0*/  FFMA.FTZ R73, R86, R11, -R37 ;  /* 0x0000000b56497223 */ /* 0x000fce0000010825 */
[----:B------:R-:W4:Y:S01]  /*afd0*/  MUFU.EX2 R75, R75 ;  /* 0x0000004b004b7308 */ /* 0x000f220000000800 */
[----:B------:R-:W-:-:S01]  /*afe0*/  FFMA.FTZ R87, R66, R11, -R37 ;  /* 0x0000000b42577223 */ /* 0x000fc20000010825 */
[----:B---3--:R-:W-:Y:S01]  /*aff0*/  FADD.FTZ R66, R100, R91 ;  /* 0x0000005b64427221 */ /* 0x008fe20000010000 */
[----:B------:R-:W-:-:S05]  /*b000*/  F2FP.SATFINITE.E4M3.F32.PACK_AB_MERGE_C R153, R49, R48, RZ ;  /* 0x000000303199723e */ /* 0x000fca00048070ff */
[----:B------:R-:W3:Y:S01]  /*b010*/  MUFU.EX2 R54, R54 ;  /* 0x0000003600367308 */ /* 0x000ee20000000800 */
[----:B-1----:R-:W-:-:S07]  /*b020*/  FADD.FTZ R49, R71, R64 ;  /* 0x0000004047317221 */ /* 0x002fce0000010000 */
[----:B------:R-:W1:Y:S01]  /*b030*/  MUFU.EX2 R78, R78 ;  /* 0x0000004e004e7308 */ /* 0x000e620000000800 */
[----:B------:R-:W-:-:S01]  /*b040*/  FADD.FTZ R89, R57, R66 ;  /* 0x0000004239597221 */ /* 0x000fc20000010000 */
[----:B------:R-:W-:Y:S01]  /*b050*/  FFMA.FTZ R79, R102, R11, -R37 ;  /* 0x0000000b664f7223 */ /* 0x000fe20000010825 */
[----:B--2---:R-:W-:-:S05]  /*b060*/  FADD.FTZ R48, R74, R49 ;  /* 0x000000314a307221 */ /* 0x004fca0000010000 */
[----:B------:R-:W2:Y:S01]  /*b070*/  MUFU.EX2 R50, R50 ;  /* 0x0000003200327308 */ /* 0x000ea20000000800 */
[----:B0-----:R-:W-:-:S01]  /*b080*/  FADD.FTZ R89, R106, R89 ;  /* 0x000000596a597221 */ /* 0x001fc20000010000 */
[----:B----4-:R-:W-:-:S06]  /*b090*/  FADD.FTZ R49, R75, R48 ;  /* 0x000000304b317221 */ /* 0x010fcc0000010000 */
[----:B------:R-:W0:Y:S01]  /*b0a0*/  MUFU.EX2 R140, R140 ;  /* 0x0000008c008c7308 */ /* 0x000e220000000800 */
[----:B------:R-:W-:-:S07]  /*b0b0*/  F2FP.SATFINITE.E4M3.F32.PACK_AB_MERGE_C R155, R15, R52, RZ ;  /* 0x000000340f9b723e */ /* 0x000fce00048070ff */
[----:B------:R-:W4:Y:S01]  /*b0c0*/  MUFU.EX2 R73, R73 ;  /* 0x0000004900497308 */ /* 0x000f220000000800 */
[----:B---3--:R-:W-:-:S01]  /*b0d0*/  FADD.FTZ R52, R54, R89 ;  /* 0x0000005936347221 */ /* 0x008fc20000010000 */
[----:B-1----:R-:W-:-:S06]  /*b0e0*/  FADD.FTZ R49, R78, R49 ;  /* 0x000000314e317221 */ /* 0x002fcc0000010000 */
[----:B------:R-:W1:Y:S01]  /*b0f0*/  MUFU.EX2 R56, R56 ;  /* 0x0000003800387308 */ /* 0x000e620000000800 */
[----:B------:R-:W-:-:S01]  /*b100*/  FFMA.FTZ R77, R10, R11, -R37 ;  /* 0x0000000b0a4d7223 */ /* 0x000fc20000010825 */
[----:B------:R-:W-:Y:S01]  /*b110*/  FADD.FTZ R52, R59, R52 ;  /* 0x000000343b347221 */ /* 0x000fe20000010000 */
[----:B------:R-:W-:-:S05]  /*b120*/  F2FP.SATFINITE.E4M3.F32.PACK_AB_MERGE_C R152, R61, R14, RZ ;  /* 0x0000000e3d98723e */ /* 0x000fca00048070ff */
[----:B------:R-:W3:Y:S01]  /*b130*/  MUFU.EX2 R27, R27 ;  /* 0x0000001b001b7308 */ /* 0x000ee20000000800 */
[----:B--2---:R-:W-:-:S07]  /*b140*/  FADD.FTZ R14, R50, R49 ;  /* 0x00000031320e7221 */ /* 0x004fce0000010000 */
[----:B------:R-:W2:Y:S01]  /*b150*/  MUFU.EX2 R79, R79 ;  /* 0x0000004f004f7308 */ /* 0x000ea20000000800 */
[----:B------:R-:W-:-:S01]  /*b160*/  FFMA.FTZ R10, R108, R11, -R37 ;  /* 0x0000000b6c0a7223 */ /* 0x000fc20000010825 */
[----:B------:R-:W-:Y:S01]  /*b170*/  F2FP.SATFINITE.E4M3.F32.PACK_AB_MERGE_C R149, R96, R53, RZ ;  /* 0x000000356095723e */ /* 0x000fe200048070ff */
[----:B------:R-:W-:-:S05]  /*b180*/  FADD.FTZ R53, R9, R52 ;  /* 0x0000003409357221 */ /* 0x000fca0000010000 */
[----:B------:R-:W5:Y:S01]  /*b190*/  MUFU.EX2 R146, R146 ;  /* 0x0000009200927308 */ /* 0x000f620000000800 */
[----:B0-----:R-:W-:Y:S01]  /*b1a0*/  F2FP.SATFINITE.E4M3.F32.PACK_AB_MERGE_C R145, R140, R9, RZ ;  /* 0x000000098c91723e */ /* 0x001fe200048070ff */
[----:B------:R-:W-:Y:S01]  /*b1b0*/  FFMA.FTZ R81, R68, R11, -R37 ;  /* 0x0000000b44517223 */ /* 0x000fe20000010825 */
[----:B----4-:R-:W-:-:S05]  /*b1c0*/  FADD.FTZ R9, R73, R14 ;  /* 0x0000000e49097221 */ /* 0x010fca0000010000 */
[----:B------:R-:W0:Y:S01]  /*b1d0*/  MUFU.EX2 R60, R60 ;  /* 0x0000003c003c7308 */ /* 0x000e220000000800 */
[----:B------:R-:W-:-:S01]  /*b1e0*/  FADD.FTZ R140, R140, R53 ;  /* 0x000000358c8c7221 */ /* 0x000fc20000010000 */
[----:B-1----:R-:W-:-:S06]  /*b1f0*/  FADD.FTZ R14, R56, R9 ;  /* 0x00000009380e7221 */ /* 0x002fcc0000010000 */
[----:B------:R-:W1:Y:S01]  /*b200*/  MUFU.EX2 R77, R77 ;  /* 0x0000004d004d7308 */ /* 0x000e620000000800 */
[----:B------:R-:W-:-:S01]  /*b210*/  FFMA.FTZ R8, R8, R11, -R37 ;  /* 0x0000000b08087223 */ /* 0x000fc20000010825 */
[----:B---3--:R-:W-:-:S06]  /*b220*/  FADD.FTZ R49, R27, R140 ;  /* 0x0000008c1b317221 */ /* 0x008fcc0000010000 */
[----:B------:R-:W3:Y:S01]  /*b230*/  MUFU.EX2 R148, R148 ;  /* 0x0000009400947308 */ /* 0x000ee20000000800 */
[C---:B--2---:R-:W-:Y:S01]  /*b240*/  F2FP.SATFINITE.E4M3.F32.PACK_AB_MERGE_C R56, R79.reuse, R56, RZ ;  /* 0x000000384f38723e */ /* 0x044fe200048070ff */
[----:B------:R-:W-:-:S06]  /*b250*/  FADD.FTZ R79, R79, R14 ;  /* 0x0000000e4f4f7221 */ /* 0x000fcc0000010000 */
[----:B------:R-:W2:Y:S01]  /*b260*/  MUFU.EX2 R10, R10 ;  /* 0x0000000a000a7308 */ /* 0x000ea20000000800 */
[----:B------:R-:W-:Y:S01]  /*b270*/  F2FP.SATFINITE.E4M3.F32.PACK_AB_MERGE_C R153, R47, R40, R153 ;  /* 0x000000282f99723e */ /* 0x000fe20004807099 */
[----:B-----5:R-:W-:-:S06]  /*b280*/  FADD.FTZ R40, R146, R49 ;  /* 0x0000003192287221 */ /* 0x020fcc0000010000 */
[----:B------:R-:W4:Y:S01]  /*b290*/  MUFU.EX2 R29, R29 ;  /* 0x0000001d001d7308 */ /* 0x000f220000000800 */
[----:B0-----:R-:W-:-:S07]  /*b2a0*/  FADD.FTZ R14, R60, R79 ;  /* 0x0000004f3c0e7221 */ /* 0x001fce0000010000 */
[----:B------:R-:W0:Y:S01]  /*b2b0*/  MUFU.EX2 R81, R81 ;  /* 0x0000005100517308 */ /* 0x000e220000000800 */
[----:B------:R-:W-:-:S01]  /*b2c0*/  FFMA.FTZ R12, R110, R11, -R37 ;  /* 0x0000000b6e0c7223 */ /* 0x000fc20000010825 */
[----:B------:R-:W-:Y:S01]  /*b2d0*/  FADD.FTZ R47, R25, R40 ;  /* 0x00000028192f7221 */ /* 0x000fe20000010000 */
[----:B------:R-:W-:-:S05]  /*b2e0*/  F2FP.SATFINITE.E4M3.F32.PACK_AB_MERGE_C R149, R92, R21, R149 ;  /* 0x000000155c95723e */ /* 0x000fca0004807095 */
[----:B------:R-:W5:Y:S01]  /*b2f0*/  MUFU.EX2 R118, R118 ;  /* 0x0000007600767308 */ /* 0x000f620000000800 */
[----:B------:R-:W-:-:S01]  /*b300*/  FFMA.FTZ R85, R112, R11, -R37 ;  /* 0x0000000b70557223 */ /* 0x000fc20000010825 */
[----:B-1----:R-:W-:-:S06]  /*b310*/  FADD.FTZ R21, R77, R14 ;  /* 0x0000000e4d157221 */ /* 0x002fcc0000010000 */
[----:B------:R-:W-:Y:S08]  /*b320*/  MUFU.EX2 R31, R31 ;  /* 0x0000001f001f7308 */ /* 0x000ff00000000800 */
[----:B------:R-:W1:Y:S01]  /*b330*/  MUFU.EX2 R120, R120 ;  /* 0x0000007800787308 */ /* 0x000e620000000800 */
[----:B---3--:R-:W-:-:S07]  /*b340*/  F2FP.SATFINITE.E4M3.F32.PACK_AB_MERGE_C R147, R148, R25, RZ ;  /* 0x000000199493723e */ /* 0x008fce00048070ff */
[----:B------:R-:W3:Y:S01]  /*b350*/  MUFU.EX2 R8, R8 ;  /* 0x0000000800087308 */ /* 0x000ee20000000800 */
[----:B------:R-:W-:-:S01]  /*b360*/  FADD.FTZ R148, R148, R47 ;  /* 0x0000002f94947221 */ /* 0x000fc20000010000 */
[----:B--2---:R-:W-:-:S06]  /*b370*/  FADD.FTZ R14, R10, R21 ;  /* 0x000000150a0e7221 */ /* 0x004fcc0000010000 */
[----:B------:R-:W2:Y:S01]  /*b380*/  MUFU.EX2 R83, R83 ;  /* 0x0000005300537308 */ /* 0x000ea20000000800 */
[----:B------:R-:W-:-:S01]  /*b390*/  FFMA.FTZ R142, R142, R11, -R37 ;  /* 0x0000000b8e8e7223 */ /* 0x000fc20000010825 */
[----:B----4-:R-:W-:Y:S01]  /*b3a0*/  FADD.FTZ R25, R29, R148 ;  /* 0x000000941d197221 */ /* 0x010fe20000010000 */
[----:B0-----:R-:W-:-:S05]  /*b3b0*/  F2FP.SATFINITE.E4M3.F32.PACK_AB_MERGE_C R10, R81, R10, RZ ;  /* 0x0000000a510a723e */ /* 0x001fca00048070ff */
[----:B------:R-:W0:Y:S01]  /*b3c0*/  MUFU.EX2 R12, R12 ;  /* 0x0000000c000c7308 */ /* 0x000e220000000800 */
[----:B------:R-:W-:-:S01]  /*b3d0*/  FADD.FTZ R81, R81, R14 ;  /* 0x0000000e51517221 */ /* 0x000fc20000010000 */
[----:B-----5:R-:W-:Y:S01]  /*b3e0*/  FADD.FTZ R40, R118, R25 ;  /* 0x0000001976287221 */ /* 0x020fe20000010000 */
[----:B-1----:R-:W-:-:S05]  /*b3f0*/  F2FP.SATFINITE.E4M3.F32.PACK_AB_MERGE_C R141, R120, R31, RZ ;  /* 0x0000001f788d723e */ /* 0x002fca00048070ff */
[----:B------:R-:W1:Y:S01]  /*b400*/  MUFU.EX2 R85, R85 ;  /* 0x0000005500557308 */ /* 0x000e620000000800 */
[----:B---3--:R-:W-:-:S01]  /*b410*/  FADD.FTZ R14, R8, R81 ;  /* 0x00000051080e7221 */ /* 0x008fc20000010000 */
[----:B------:R-:W-:Y:S01]  /*b420*/  FFMA.FTZ R144, R144, R11, -R37 ;  /* 0x0000000b90907223 */ /* 0x000fe20000010825 */
[----:B------:R-:W-:-:S01]  /*b430*/  FADD.FTZ R31, R31, R40 ;  /* 0x000000281f1f7221 */ /* 0x000fc20000010000 */
[----:B------:R-:W-:-:S04]  /*b440*/  F2FP.SATFINITE.E4M3.F32.PACK_AB_MERGE_C R141, R118, R29, R141 ;  /* 0x0000001d768d723e */ /* 0x000fc8000480708d */
[----:B------:R-:W3:Y:S01]  /*b450*/  MUFU.EX2 R24, R142 ;  /* 0x0000008e00187308 */ /* 0x000ee20000000800 */
[----:B--2---:R-:W-:-:S01]  /*b460*/  FADD.FTZ R25, R83, R14 ;  /* 0x0000000e53197221 */ /* 0x004fc20000010000 */
[----:B------:R-:W2:Y:S01]  /*b470*/  @P0 LDC R29, c[0x0][0x44c] ;  /* 0x00011300ff1d0b82 */ /* 0x000ea20000000800 */
[----:B------:R-:W-:-:S05]  /*b480*/  FFMA.FTZ R26, R26, R11, -R37 ;  /* 0x0000000b1a1a7223 */ /* 0x000fca0000010825 */
[----:B------:R-:W4:Y:S01]  /*b490*/  MUFU.EX2 R87, R87 ;  /* 0x0000005700577308 */ /* 0x000f220000000800 */
[----:B------:R-:W-:-:S01]  /*b4a0*/  FADD.FTZ R120, R120, R31 ;  /* 0x0000001f78787221 */ /* 0x000fc20000010000 */
[----:B0-----:R-:W-:Y:S01]  /*b4b0*/  FADD.FTZ R14, R12, R25 ;  /* 0x000000190c0e7221 */ /* 0x001fe20000010000 */
[----:B------:R-:W0:Y:S01]  /*b4c0*/  @P0 LDC R31, c[0x0][0x450] ;  /* 0x00011400ff1f0b82 */ /* 0x000e220000000800 */
[----:B-1----:R-:W-:-:S04]  /*b4d0*/  F2FP.SATFINITE.E4M3.F32.PACK_AB_MERGE_C R140, R85, R12, RZ ;  /* 0x0000000c558c723e */ /* 0x002fc800048070ff */
[----:B------:R-:W1:Y:S01]  /*b4e0*/  MUFU.EX2 R15, R144 ;  /* 0x00000090000f7308 */ /* 0x000e620000000800 */
[----:B------:R-:W-:-:S01]  /*b4f0*/  FADD.FTZ R85, R85, R14 ;  /* 0x0000000e55557221 */ /* 0x000fc20000010000 */
[----:B------:R-:W-:-:S06]  /*b500*/  FFMA.FTZ R114, R114, R11, -R37 ;  /* 0x0000000b72727223 */ /* 0x000fcc0000010825 */
[----:B------:R-:W5:Y:S01]  /*b510*/  MUFU.EX2 R26, R26 ;  /* 0x0000001a001a7308 */ /* 0x000f620000000800 */
[----:B---3--:R-:W-:-:S07]  /*b520*/  FADD.FTZ R12, R24, R85 ;  /* 0x00000055180c7221 */ /* 0x008fce0000010000 */
[----:B------:R-:W3:Y:S01]  /*b530*/  MUFU.EX2 R62, R62 ;  /* 0x0000003e003e7308 */ /* 0x000ee20000000800 */
[----:B----4-:R-:W-:-:S01]  /*b540*/  FADD.FTZ R12, R87, R12 ;  /* 0x0000000c570c7221 */ /* 0x010fc20000010000 */
[----:B------:R-:W-:-:S06]  /*b550*/  F2FP.SATFINITE.E4M3.F32.PACK_AB_MERGE_C R154, R46, R65, RZ ;  /* 0x000000412e9a723e */ /* 0x000fcc00048070ff */
[----:B------:R-:W4:Y:S01]  /*b560*/  MUFU.EX2 R9, R114 ;  /* 0x0000007200097308 */ /* 0x000f220000000800 */
[----:B-1----:R-:W-:-:S01]  /*b570*/  FADD.FTZ R25, R15, R12 ;  /* 0x0000000c0f197221 */ /* 0x002fc20000010000 */
[----:B------:R-:W-:-:S06]  /*b580*/  F2FP.SATFINITE.E4M3.F32.PACK_AB_MERGE_C R154, R63, R20, R154 ;  /* 0x000000143f9a723e */ /* 0x000fcc000480709a */
[----:B------:R-:W-:Y:S01]  /*b590*/  MUFU.EX2 R45, R45 ;  /* 0x0000002d002d7308 */ /* 0x000fe20000000800 */
[----:B-----5:R-:W-:-:S07]  /*b5a0*/  FADD.FTZ R25, R26, R25 ;  /* 0x000000191a197221 */ /* 0x020fce0000010000 */
[----:B------:R-:W1:Y:S01]  /*b5b0*/  MUFU.EX2 R98, R98 ;  /* 0x0000006200627308 */ /* 0x000e620000000800 */
[----:B--2---:R-:W-:Y:S01]  /*b5c0*/  @P0 IMAD.HI.U32 R20, R109, R29, RZ ;  /* 0x0000001d6d140227 */ /* 0x004fe200078e00ff */
[----:B------:R-:W-:-:S06]  /*b5d0*/  F2FP.SATFINITE.E4M3.F32.PACK_AB_MERGE_C R147, R146, R27, R147 ;  /* 0x0000001b9293723e */ /* 0x000fcc0004807093 */
[----:B------:R-:W-:Y:S01]  /*b5e0*/  MUFU.EX2 R43, R43 ;  /* 0x0000002b002b7308 */ /* 0x000fe20000000800 */
[----:B------:R-:W-:Y:S01]  /*b5f0*/  F2FP.SATFINITE.E4M3.F32.PACK_AB_MERGE_C R146, R77, R60, R10 ;  /* 0x0000003c4d92723e */ /* 0x000fe2000480700a */
[----:B---3--:R-:W-:-:S06]  /*b600*/  FADD.FTZ R12, R62, R25 ;  /* 0x000000193e0c7221 */ /* 0x008fcc0000010000 */
[----:B------:R-:W2:Y:S01]  /*b610*/  MUFU.EX2 R44, R44 ;  /* 0x0000002c002c7308 */ /* 0x000ea20000000800 */
[----:B------:R-:W-:Y:S01]  /*b620*/  IMAD.MOV.U32 R10, RZ, RZ, R109 ;  /* 0x000000ffff0a7224 */ /* 0x000fe200078e006d */
[----:B0-----:R-:W-:Y:S02]  /*b630*/  @P0 SHF.R.U32.HI R10, RZ, R31, R20 ;  /* 0x0000001fff0a0219 */ /* 0x001fe40000011614 */
[----:B------:R-:W-:Y:S01]  /*b640*/  F2FP.SATFINITE.E4M3.F32.PACK_AB_MERGE_C R14, R26, R15, RZ ;  /* 0x0000000f1a0e723e */ /* 0x000fe200048070ff */
[----:B----4-:R-:W-:Y:S01]  /*b650*/  FADD.FTZ R15, R9, R12 ;  /* 0x0000000c090f7221 */ /* 0x010fe20000010000 */
[----:B------:R-:W-:Y:S02]  /*b660*/  IADD3 R12, R10, R105, -R107 ;  /* 0x000000690a0c7210 */ /* 0x000fe40007ffe86b */
[----:B-1----:R-:W-:-:S04]  /*b670*/  F2FP.SATFINITE.E4M3.F32.PACK_AB_MERGE_C R10, R98, R45, RZ ;  /* 0x0000002d620a723e */ /* 0x002fc800048070ff */
[----:B--2---:R-:W-:Y:S02]  /*b680*/  F2FP.SATFINITE.E4M3.F32.PACK_AB_MERGE_C R139, R44, R43, R10 ;  /* 0x0000002b2c8b723e */ /* 0x004fe4000480700a */
[----:B------:R-:W2:Y:S01]  /*b690*/  LDL R10, [R1+0x44] ;  /* 0x00004400010a7983 */ /* 0x000ea20000100800 */
[----:B------:R-:W-:Y:S08]  /*b6a0*/  MUFU.EX2 R35, R35 ;  /* 0x0000002300237308 */ /* 0x000ff00000000800 */
[----:B------:R-:W0:Y:S08]  /*b6b0*/  MUFU.EX2 R122, R122 ;  /* 0x0000007a007a7308 */ /* 0x000e300000000800 */
[----:B------:R-:W1:Y:S08]  /*b6c0*/  MUFU.EX2 R33, R33 ;  /* 0x0000002100217308 */ /* 0x000e700000000800 */
[----:B------:R-:W3:Y:S01]  /*b6d0*/  MUFU.EX2 R34, R34 ;  /* 0x0000002200227308 */ /* 0x000ee20000000800 */
[----:B0-----:R-:W-:Y:S01]  /*b6e0*/  F2FP.SATFINITE.E4M3.F32.PACK_AB_MERGE_C R143, R122, R35, RZ ;  /* 0x000000237a8f723e */ /* 0x001fe200048070ff */
[----:B------:R-:W-:-:S06]  /*b6f0*/  FFMA.FTZ R28, R28, R11, -R37 ;  /* 0x0000000b1c1c7223 */ /* 0x000fcc0000010825 */
[----:B------:R-:W-:Y:S01]  /*b700*/  MUFU.EX2 R41, R41 ;  /* 0x0000002900297308 */ /* 0x000fe20000000800 */
[----:B-1----:R-:W-:-:S07]  /*b710*/  FADD.FTZ R27, R33, R120 ;  /* 0x00000078211b7221 */ /* 0x002fce0000010000 */
[----:B------:R-:W0:Y:S01]  /*b720*/  MUFU.EX2 R124, R124 ;  /* 0x0000007c007c7308 */ /* 0x000e220000000800 */
[C---:B---3--:R-:W-:Y:S01]  /*b730*/  F2FP.SATFINITE.E4M3.F32.PACK_AB_MERGE_C R143, R34.reuse, R33, R143 ;  /* 0x00000021228f723e */ /* 0x048fe2000480708f */
[----:B------:R-:W-:-:S06]  /*b740*/  FADD.FTZ R34, R34, R27 ;  /* 0x0000001b22227221 */ /* 0x000fcc0000010000 */
[----:B------:R-:W1:Y:S01]  /*b750*/  MUFU.EX2 R39, R39 ;  /* 0x0000002700277308 */ /* 0x000e620000000800 */
[----:B------:R-:W-:-:S01]  /*b760*/  FFMA.FTZ R116, R116, R11, -R37 ;  /* 0x0000000b74747223 */ /* 0x000fc20000010825 */
[----:B------:R-:W-:-:S06]  /*b770*/  FADD.FTZ R35, R35, R34 ;  /* 0x0000002223237221 */ /* 0x000fcc0000010000 */
[----:B------:R-:W3:Y:S01]  /*b780*/  MUFU.EX2 R38, R38 ;  /* 0x0000002600267308 */ /* 0x000ee20000000800 */
[----:B------:R-:W-:-:S01]  /*b790*/  FFMA.FTZ R32, R32, R11, -R37 ;  /* 0x0000000b20207223 */ /* 0x000fc20000010825 */
[----:B------:R-:W-:-:S06]  /*b7a0*/  FADD.FTZ R122, R122, R35 ;  /* 0x000000237a7a7221 */ /* 0x000fcc0000010000 */
[----:B------:R-:W4:Y:S01]  /*b7b0*/  MUFU.EX2 R28, R28 ;  /* 0x0000001c001c7308 */ /* 0x000f220000000800 */
[----:B0-----:R-:W-:Y:S01]  /*b7c0*/  F2FP.SATFINITE.E4M3.F32.PACK_AB_MERGE_C R137, R124, R41, RZ ;  /* 0x000000297c89723e */ /* 0x001fe200048070ff */
[-CC-:B------:R-:W-:Y:S01]  /*b7d0*/  FFMA.FTZ R30, R30, R11.reuse, -R37.reuse ;  /* 0x0000000b1e1e7223 */ /* 0x180fe20000010825 */
[----:B------:R-:W-:-:S05]  /*b7e0*/  FFMA.FTZ R36, R36, R11, -R37 ;  /* 0x0000000b24247223 */ /* 0x000fca0000010825 */
[----:B------:R-:W0:Y:S01]  /*b7f0*/  MUFU.EX2 R21, R116 ;  /* 0x0000007400157308 */ /* 0x000e220000000800 */
[----:B-1----:R-:W-:-:S01]  /*b800*/  FADD.FTZ R27, R39, R122 ;  /* 0x0000007a271b7221 */ /* 0x002fc20000010000 */
[----:B------:R-:W-:Y:S01]  /*b810*/  FFMA.FTZ R37, R70, R11, -R37 ;  /* 0x0000000b46257223 */ /* 0x000fe20000010825 */
[----:B------:R-:W-:Y:S02]  /*b820*/  F2FP.SATFINITE.E4M3.F32.PACK_AB_MERGE_C R152, R13, R58, R152 ;  /* 0x0000003a0d98723e */ /* 0x000fe40004807098 */
[----:B---3--:R-:W-:-:S03]  /*b830*/  F2FP.SATFINITE.E4M3.F32.PACK_AB_MERGE_C R137, R38, R39, R137 ;  /* 0x000000272689723e */ /* 0x008fc60004807089 */
[----:B------:R-:W1:Y:S01]  /*b840*/  MUFU.EX2 R32, R32 ;  /* 0x0000002000207308 */ /* 0x000e620000000800 */
[----:B------:R-:W-:-:S01]  /*b850*/  FADD.FTZ R38, R38, R27 ;  /* 0x0000001b26267221 */ /* 0x000fc20000010000 */
[----:B------:R-:W-:Y:S01]  /*b860*/  F2FP.SATFINITE.E4M3.F32.PACK_AB_MERGE_C R140, R83, R8, R140 ;  /* 0x00000008538c723e */ /* 0x000fe2000480708c */
[----:B----4-:R-:W-:-:S05]  /*b870*/  FADD.FTZ R8, R28, R15 ;  /* 0x0000000f1c087221 */ /* 0x010fca0000010000 */
[----:B------:R-:W3:Y:S01]  /*b880*/  MUFU.EX2 R13, R30 ;  /* 0x0000001e000d7308 */ /* 0x000ee20000000800 */
[----:B------:R-:W-:-:S01]  /*b890*/  FADD.FTZ R41, R41, R38 ;  /* 0x0000002629297221 */ /* 0x000fc20000010000 */
[----:B0-----:R-:W-:-:S06]  /*b8a0*/  F2FP.SATFINITE.E4M3.F32.PACK_AB_MERGE_C R28, R21, R28, RZ ;  /* 0x0000001c151c723e */ /* 0x001fcc00048070ff */
[----:B------:R-:W-:Y:S01]  /*b8b0*/  MUFU.EX2 R36, R36 ;  /* 0x0000002400247308 */ /* 0x000fe20000000800 */
[----:B------:R-:W-:-:S01]  /*b8c0*/  FADD.FTZ R124, R124, R41 ;  /* 0x000000297c7c7221 */ /* 0x000fc20000010000 */
[----:B------:R-:W-:-:S06]  /*b8d0*/  FADD.FTZ R21, R21, R8 ;  /* 0x0000000815157221 */ /* 0x000fcc0000010000 */
[----:B------:R-:W0:Y:S01]  /*b8e0*/  MUFU.EX2 R37, R37 ;  /* 0x0000002500257308 */ /* 0x000e220000000800 */
[----:B------:R-:W-:-:S01]  /*b8f0*/  FADD.FTZ R15, R43, R124 ;  /* 0x0000007c2b0f7221 */ /* 0x000fc20000010000 */
[----:B-1----:R-:W-:Y:S01]  /*b900*/  FADD.FTZ R8, R32, R21 ;  /* 0x0000001520087221 */ /* 0x002fe20000010000 */
[----:B------:R-:W-:-:S04]  /*b910*/  IMAD.HI R12, R12, 0x66666667, RZ ;  /* 0x666666670c0c7827 */ /* 0x000fc800078e02ff */
[----:B------:R-:W-:Y:S01]  /*b920*/  FADD.FTZ R44, R44, R15 ;  /* 0x0000000f2c2c7221 */ /* 0x000fe20000010000 */
[----:B---3--:R-:W-:-:S01]  /*b930*/  FADD.FTZ R15, R13, R8 ;  /* 0x000000080d0f7221 */ /* 0x008fc20000010000 */
[----:B------:R-:W-:Y:S02]  /*b940*/  F2FP.SATFINITE.E4M3.F32.PACK_AB_MERGE_C R136, R9, R62, R28 ;  /* 0x0000003e0988723e */ /* 0x000fe4000480701c */
[----:B------:R-:W-:Y:S02]  /*b950*/  SHF.R.U32.HI R9, RZ, 0x1f, R12 ;  /* 0x0000001fff097819 */ /* 0x000fe4000001160c */
[----:B0-----:R-:W-:Y:S01]  /*b960*/  F2FP.SATFINITE.E4M3.F32.PACK_AB_MERGE_C R8, R37, R36, RZ ;  /* 0x000000242508723e */ /* 0x001fe200048070ff */
[----:B------:R-:W-:-:S01]  /*b970*/  FADD.FTZ R36, R36, R15 ;  /* 0x0000000f24247221 */ /* 0x000fc20000010000 */
[----:B------:R-:W-:Y:S02]  /*b980*/  LEA.HI.SX32 R9, R12, R9, 0x1a ;  /* 0x000000090c097211 */ /* 0x000fe400078fd2ff */
[----:B------:R-:W-:Y:S01]  /*b990*/  F2FP.SATFINITE.E4M3.F32.PACK_AB_MERGE_C R138, R13, R32, R8 ;  /* 0x000000200d8a723e */ /* 0x000fe20004807008 */
[----:B------:R-:W-:-:S05]  /*b9a0*/  FADD.FTZ R8, R37, R36 ;  /* 0x0000002425087221 */ /* 0x000fca0000010000 */
[----:B------:R0:W-:Y:S04]  /*b9b0*/  STL [R1], R8 ;  /* 0x0000000801007387 */ /* 0x0001e80000100800 */
[----:B------:R1:W-:Y:S04]  /*b9c0*/  STL [R1+0x1c], RZ ;  /* 0x00001cff01007387 */ /* 0x0003e80000100800 */
[----:B------:R1:W-:Y:S01]  /*b9d0*/  STL [R1+0x18], RZ ;  /* 0x000018ff01007387 */ /* 0x0003e20000100800 */
[----:B0-----:R-:W-:-:S03]  /*b9e0*/  VIADD R8, R104, 0xfffffffe ;  /* 0xfffffffe68087836 */ /* 0x001fc60000000000 */
[----:B------:R1:W-:Y:S01]  /*b9f0*/  STL [R1+0xc], RZ ;  /* 0x00000cff01007387 */ /* 0x0003e20000100800 */
[----:B------:R-:W-:Y:S01]  /*ba00*/  F2FP.SATFINITE.E4M3.F32.PACK_AB_MERGE_C R151, R106, R57, RZ ;  /* 0x000000396a97723e */ /* 0x000fe200048070ff */
[----:B------:R-:W-:Y:S01]  /*ba10*/  FADD.FTZ R21, R45, R44 ;  /* 0x0000002c2d157221 */ /* 0x000fe20000010000 */
[----:B------:R-:W-:Y:S01]  /*ba20*/  F2FP.SATFINITE.E4M3.F32.PACK_AB_MERGE_C R69, R76, R69, RZ ;  /* 0x000000454c45723e */ /* 0x000fe200048070ff */
[----:B------:R-:W-:Y:S01]  /*ba30*/  BSSY B0, `(.L_x_1918) ;  /* 0x00003dd000007945 */ /* 0x000fe20003800000 */
[----:B------:R-:W-:Y:S01]  /*ba40*/  F2FP.SATFINITE.E4M3.F32.PACK_AB_MERGE_C R75, R78, R75, RZ ;  /* 0x0000004b4e4b723e */ /* 0x000fe200048070ff */
[----:B------:R-:W-:Y:S01]  /*ba50*/  FADD.FTZ R21, R98, R21 ;  /* 0x0000001562157221 */ /* 0x000fe20000010000 */
[----:B------:R-:W-:Y:S02]  /*ba60*/  F2FP.SATFINITE.E4M3.F32.PACK_AB_MERGE_C R155, R51, R42, R155 ;  /* 0x0000002a339b723e */ /* 0x000fe4000480709b */
[----:B------:R-:W-:Y:S02]  /*ba70*/  CS2R R26, SRZ ;  /* 0x00000000001a7805 */ /* 0x000fe4000001ff00 */
[----:B------:R-:W-:Y:S01]  /*ba80*/  F2FP.SATFINITE.E4M3.F32.PACK_AB_MERGE_C R151, R100, R55, R151 ;  /* 0x000000376497723e */ /* 0x000fe20004807097 */
[----:B------:R-:W-:Y:S01]  /*ba90*/  IMAD.MOV.U32 R29, RZ, RZ, RZ ;  /* 0x000000ffff1d7224 */ /* 0x000fe200078e00ff */
[----:B------:R-:W-:-:S02]  /*baa0*/  F2FP.SATFINITE.E4M3.F32.PACK_AB_MERGE_C R145, R59, R54, R145 ;  /* 0x000000363b91723e */ /* 0x000fc40004807091 */
[----:B------:R-:W-:Y:S02]  /*bab0*/  CS2R R30, SRZ ;  /* 0x00000000001e7805 */ /* 0x000fe4000001ff00 */
[----:B------:R-:W-:Y:S02]  /*bac0*/  F2FP.SATFINITE.E4M3.F32.PACK_AB_MERGE_C R144, R73, R50, R56 ;  /* 0x000000324990723e */ /* 0x000fe40004807038 */
[----:B------:R-:W-:Y:S02]  /*bad0*/  CS2R R32, SRZ ;  /* 0x0000000000207805 */ /* 0x000fe4000001ff00 */
[----:B------:R-:W-:Y:S02]  /*bae0*/  F2FP.SATFINITE.E4M3.F32.PACK_AB_MERGE_C R148, R72, R67, R69 ;  /* 0x000000434894723e */ /* 0x000fe40004807045 */
[----:B------:R-:W-:Y:S02]  /*baf0*/  CS2R R34, SRZ ;  /* 0x0000000000227805 */ /* 0x000fe4000001ff00 */
[----:B------:R-:W-:-:S02]  /*bb00*/  F2FP.SATFINITE.E4M3.F32.PACK_AB_MERGE_C R150, R74, R71, R75 ;  /* 0x000000474a96723e */ /* 0x000fc4000480704b */
[----:B------:R-:W-:Y:S02]  /*bb10*/  CS2R R36, SRZ ;  /* 0x0000000000247805 */ /* 0x000fe4000001ff00 */
[----:B------:R-:W-:Y:S02]  /*bb20*/  F2FP.SATFINITE.E4M3.F32.PACK_AB_MERGE_C R142, R87, R24, R14 ;  /* 0x00000018578e723e */ /* 0x000fe4000480700e */
        /* <DEDUP_REMOVED lines=9> */
[----:B--2---:R-:W-:-:S05]  /*bbc0*/  VIMNMX R9, R10, R9, !PT ;  /* 0x000000090a097248 */ /* 0x004fca0007fe0100 */
[----:B------:R1:W-:Y:S01]  /*bbd0*/  STL [R1+0x20], R9 ;  /* 0x0000200901007387 */ /* 0x0003e20000100800 */
[----:B------:R-:W-:-:S13]  /*bbe0*/  ISETP.GE.AND P2, PT, R8, R9, PT ;  /* 0x000000090800720c */ /* 0x000fda0003f46270 */
[----:B-1----:R-:W-:Y:S05]  /*bbf0*/  @!P2 BRA `(.L_x_1919) ;  /* 0x0000003c0000a947 */ /* 0x002fea0003800000 */
        /* <DEDUP_REMOVED lines=17> */
.L_x_1932:
[----:B------:R-:W-:-:S05]  /*bd10*/  VIADD R15, R23, 0x1 ;  /* 0x00000001170f7836 */ /* 0x000fca0000000000 */
[----:B------:R-:W-:-:S04]  /*bd20*/  ISETP.NE.AND P2, PT, R15, 0x2, PT ;  /* 0x000000020f00780c */ /* 0x000fc80003f45270 */
[----:B------:R-:W-:Y:S02]  /*bd30*/  SEL R9, RZ, 0x1, P2 ;  /* 0x00000001ff097807 */ /* 0x000fe40001000000 */
[----:B------:R-:W-:Y:S02]  /*bd40*/  SEL R15, R15, RZ, P2 ;  /* 0x000000ff0f0f7207 */ /* 0x000fe40001000000 */
[----:B------:R-:W-:Y:S01]  /*bd50*/  LOP3.LUT R14, R156, R9, RZ, 0x3c, !PT ;  /* 0x000000099c0e7212 */ /* 0x000fe200078e3cff */
[----:B------:R-:W-:Y:S06]  /*bd60*/  @!P1 BRA `(.L_x_1921) ;  /* 0x0000000000049947 */ /* 0x000fec0003800000 */
[----:B------:R-:W-:Y:S01]  /*bd70*/  BPT.TRAP 0x1 ;  /* 0x000000040000795c */ /* 0x000fe20000300000 */
.L_x_1921:
[----:B------:R-:W-:Y:S01]  /*bd80*/  IMAD R9, R15, 0x8, R16 ;  /* 0x000000080f097824 */ /* 0x000fe200078e0210 */
[----:B------:R-:W-:-:S04]  /*bd90*/  SHF.L.U32 R10, R14, 0x1f, RZ ;  /* 0x0000001f0e0a7819 */ /* 0x000fc800000006ff */
[----:B------:R0:W1:Y:S01]  /*bda0*/  SYNCS.PHASECHK.TRANS64.TRYWAIT P2, [R9+URZ+0x13230], R10 ;  /* 0x0132300a090075a7 */ /* 0x000062000804017f */
[----:B------:R-:W-:Y:S05]  /*bdb0*/  @!P1 BRA `(.L_x_1922) ;  /* 0x0000000000049947 */ /* 0x000fea0003800000 */
[----:B------:R-:W-:Y:S01]  /*bdc0*/  BPT.TRAP 0x1 ;  /* 0x000000040000795c */ /* 0x000fe20000300000 */
.L_x_1922:
        /* <DEDUP_REMOVED lines=8> */
.L_x_1924:
[----:B------:R-:W-:Y:S05]  /*be50*/  BSYNC B2 ;  /* 0x0000000000027941 */ /* 0x000fea0003800000 */
.L_x_1923:
[----:B01----:R-:W-:Y:S01]  /*be60*/  IMAD.MOV.U32 R10, RZ, RZ, R20 ;  /* 0x000000ffff0a7224 */ /* 0x003fe200078e0014 */
[----:B------:R-:W-:Y:S01]  /*be70*/  R2UR UR4, R4 ;  /* 0x00000000040472ca */ /* 0x000fe200000e0000 */
[----:B------:R-:W-:Y:S01]  /*be80*/  IMAD.MOV.U32 R11, RZ, RZ, -0x7fffffe0 ;  /* 0x80000020ff0b7424 */ /* 0x000fe200078e00ff */
[----:B------:R-:W-:Y:S01]  /*be90*/  R2UR UR5, R5 ;  /* 0x00000000050572ca */ /* 0x000fe200000e0000 */
[----:B------:R-:W-:Y:S01]  /*bea0*/  WARPGROUP.ARRIVE ;  /* 0x00000000000079c5 */ /* 0x000fe20000000000 */
[----:B------:R-:W-:Y:S01]  /*beb0*/  R2UR UR6, R10 ;  /* 0x000000000a0672ca */ /* 0x000fe200000e0000 */
[----:B------:R-:W-:Y:S01]  /*bec0*/  VIADD R12, R20, 0x180 ;  /* 0x00000180140c7836 */ /* 0x000fe20000000000 */
[C---:B------:R-:W-:Y:S01]  /*bed0*/  R2UR UR7, R11.reuse ;  /* 0x000000000b0772ca */ /* 0x040fe200000e0000 */
[----:B------:R-:W-:Y:S01]  /*bee0*/  IMAD.MOV.U32 R57, RZ, RZ, -0x7fffffe0 ;  /* 0x80000020ff397424 */ /* 0x000fe200078e00ff */
[----:B------:R-:W-:Y:S01]  /*bef0*/  MOV R10, R13 ;  /* 0x0000000d000a7202 */ /* 0x000fe20000000f00 */
[----:B------:R-:W-:Y:S01]  /*bf00*/  IMAD.MOV.U32 R13, RZ, RZ, -0x7fffffe0 ;  /* 0x80000020ff0d7424 */ /* 0x000fe200078e00ff */
[----:B------:R-:W-:-:S02]  /*bf10*/  R2UR UR11, R11 ;  /* 0x000000000b0b72ca */ /* 0x000fc400000e0000 */
[----:B------:R-:W-:Y:S01]  /*bf20*/  R2UR UR10, R10 ;  /* 0x000000000a0a72ca */ /* 0x000fe200000e0000 */
[----:B------:R-:W-:Y:S01]  /*bf30*/  IMAD.MOV.U32 R10, RZ, RZ, R56 ;  /* 0x000000ffff0a7224 */ /* 0x000fe200078e0038 */
[----:B------:R-:W-:Y:S01]  /*bf40*/  R2UR UR8, R4 ;  /* 0x00000000040872ca */ /* 0x000fe200000e0000 */
[----:B------:R-:W-:Y:S01]  /*bf50*/  VIADD R56, R20, 0x102 ;  /* 0x0000010214387836 */ /* 0x000fe20000000000 */
[----:B------:R-:W-:Y:S02]  /*bf60*/  R2UR UR9, R5 ;  /* 0x00000000050972ca */ /* 0x000fe400000e0000 */
[----:B------:R-:W-:Y:S01]  /*bf70*/  R2UR UR14, R10 ;  /* 0x000000000a0e72ca */ /* 0x000fe200000e0000 */
[----:B------:R-:W-:Y:S01]  /*bf80*/  QGMMA.64x32x32.F32.E4M3.E4M3 R120, gdesc[UR4], RZ, !UPT, gsb0 ;  /* 0x00600000047879f3 */ /* 0x000fe2000c0008ff */
[----:B------:R-:W-:Y:S01]  /*bf90*/  R2UR UR15, R11 ;  /* 0x000000000b0f72ca */ /* 0x000fe200000e0000 */
[----:B------:R-:W-:Y:S01]  /*bfa0*/  VIADD R10, R20, 0x200 ;  /* 0x00000200140a7836 */ /* 0x000fe20000000000 */
[----:B------:R-:W-:-:S02]  /*bfb0*/  R2UR UR12, R4 ;  /* 0x00000000040c72ca */ /* 0x000fc400000e0000 */
[----:B------:R-:W-:Y:S02]  /*bfc0*/  R2UR UR13, R5 ;  /* 0x00000000050d72ca */ /* 0x000fe400000e0000 */
[----:B------:R-:W-:Y:S01]  /*bfd0*/  R2UR UR18, R12 ;  /* 0x000000000c1272ca */ /* 0x000fe200000e0000 */
[----:B------:R-:W-:Y:S01]  /*bfe0*/  VIADD R12, R20, 0x2 ;  /* 0x00000002140c7836 */ /* 0x000fe20000000000 */
[----:B------:R-:W-:Y:S02]  /*bff0*/  R2UR UR19, R13 ;  /* 0x000000000d1372ca */ /* 0x000fe400000e0000 */
        /* <DEDUP_REMOVED lines=19> */
[----:B------:R-:W-:Y:S02]  /*c130*/  R2UR UR30, R12 ;  /* 0x000000000c1e72ca */ /* 0x000fe400000e0000 */
[----:B------:R-:W-:-:S02]  /*c140*/  R2UR UR31, R13 ;  /* 0x000000000d1f72ca */ /* 0x000fc400000e0000 */
        /* <DEDUP_REMOVED lines=40> */
.L_x_1926:
[----:B------:R-:W-:Y:S01]  /*c3d0*/  SHF.L.U32 R10, R156, 0x1f, RZ ;  /* 0x0000001f9c0a7819 */ /* 0x000fe200000006ff */
[----:B------:R-:W-:-:S04]  /*c3e0*/  IMAD R20, R23, 0x8, R16 ;  /* 0x0000000817147824 */ /* 0x000fc800078e0210 */
[----:B------:R0:W1:Y:S01]  /*c3f0*/  SYNCS.PHASECHK.TRANS64.TRYWAIT P2, [R20+URZ+0x13250], R10 ;  /* 0x0132500a140075a7 */ /* 0x000062000804017f */
[----:B------:R-:W-:Y:S05]  /*c400*/  @!P1 BRA `(.L_x_1927) ;  /* 0x0000000000049947 */ /* 0x000fea0003800000 */
[----:B------:R-:W-:Y:S01]  /*c410*/  BPT.TRAP 0x1 ;  /* 0x000000040000795c */ /* 0x000fe20000300000 */
.L_x_1927:
[----:B------:R-:W-:Y:S04]  /*c420*/  BSSY B2, `(.L_x_1928) ;  /* 0x0000004000027945 */ /* 0x000fe80003800000 */
[----:B-1----:R-:W-:Y:S05]  /*c430*/  @P2 BRA `(.L_x_1929) ;  /* 0x0000000000082947 */ /* 0x002fea0003800000 */
[----:B------:R-:W1:Y:S02]  /*c440*/  SYNCS.PHASECHK.TRANS64.TRYWAIT P2, [R20+URZ+0x13250], R10 ;  /* 0x0132500a140075a7 */ /* 0x000e64000804017f */
[----:B-1----:R-:W-:Y:S05]  /*c450*/  @!P2 BRA `(.L_x_1930) ;  /* 0x000001080048a947 */ /* 0x002fea0003800000 */
.L_x_1929:
[----:B------:R-:W-:Y:S05]  /*c460*/  BSYNC B2 ;  /* 0x0000000000027941 */ /* 0x000fea0003800000 */
.L_x_1928:
[----:B01----:R-:W-:Y:S01]  /*c470*/  VIADD R10, R16, 0x1000 ;  /* 0x00001000100a7836 */ /* 0x003fe20000000000 */
[----:B------:R-:W-:Y:S01]  /*c480*/  WARPGROUP.ARRIVE ;  /* 0x00000000000079c5 */ /* 0x000fe20000000000 */
        /* <DEDUP_REMOVED lines=12> */
[----:B------:R-:W-:Y:S02]  /*c550*/  WARPGROUP.DEPBAR.LE gsb0, 0x0 ;  /* 0x00008000000079c5 */ /* 0x000fe40000010000 */
[----:B------:R-:W-:Y:S01]  /*c560*/  WARPGROUP.ARRIVE ;  /* 0x00000000000079c5 */ /* 0x000fe20000000000 */
[----:B------:R-:W2:Y:S04]  /*c570*/  LDL R152, [R1+0x58] ;  /* 0x0000580001987983 */ /* 0x000ea80000100800 */
[----:B------:R-:W3:Y:S05]  /*c580*/  LDL R153, [R1+0x40] ;  /* 0x0000400001997983 */ /* 0x000eea0000100800 */
[----:B------:R-:W-:Y:S01]  /*c590*/  QGMMA.64x64x32.F32.E4M3.E4M3 R24, R148, gdesc[UR4], R24, gsb0 ;  /* 0x00e0000494187df3 */ /* 0x000fe20008000818 */
[----:B------:R-:W4:Y:S04]  /*c5a0*/  LDL R154, [R1+0x28] ;  /* 0x00002800019a7983 */ /* 0x000f280000100800 */
[----:B------:R-:W4:Y:S01]  /*c5b0*/  LDL R155, [R1+0x24] ;  /* 0x00002400019b7983 */ /* 0x000f220000100800 */
[----:B------:R-:W-:-:S03]  /*c5c0*/  WARPGROUP.DEPBAR.LE gsb0, 0x0 ;  /* 0x00008000000079c5 */ /* 0x000fc60000010000 */
[----:B------:R-:W2:Y:S01]  /*c5d0*/  LDL R151, [R1+0x3c] ;  /* 0x00003c0001977983 */ /* 0x000ea20000100800 */
[----:B------:R-:W-:Y:S01]  /*c5e0*/  VIADD R12, R10, 0x100 ;  /* 0x000001000a0c7836 */ /* 0x000fe20000000000 */
[----:B------:R-:W-:Y:S01]  /*c5f0*/  WARPGROUP.ARRIVE ;  /* 0x00000000000079c5 */ /* 0x000fe20000000000 */
[----:B------:R-:W-:Y:S02]  /*c600*/  IMAD.MOV.U32 R13, RZ, RZ, -0x3ffffff0 ;  /* 0xc0000010ff0d7424 */ /* 0x000fe400078e00ff */
[C---:B------:R-:W-:Y:S01]  /*c610*/  FMUL.FTZ R11, R2.reuse, R120 ;  /* 0x00000078020b7220 */ /* 0x040fe20000410000 */
[----:B------:R-:W-:Y:S01]  /*c620*/  FMUL.FTZ R120, R2, R124 ;  /* 0x0000007c02787220 */ /* 0x000fe20000410000 */
[----:B------:R-:W-:Y:S01]  /*c630*/  R2UR UR6, R12 ;  /* 0x000000000c0672ca */ /* 0x000fe200000e0000 */
[----:B------:R-:W-:Y:S01]  /*c640*/  FMUL.FTZ R124, R2, R128 ;  /* 0x00000080027c7220 */ /* 0x000fe20000410000 */
[----:B------:R-:W-:Y:S01]  /*c650*/  R2UR UR7, R13 ;  /* 0x000000000d0772ca */ /* 0x000fe200000e0000 */
[----:B------:R-:W-:-:S02]  /*c660*/  IMAD.MOV.U32 R13, RZ, RZ, -0x3ffffff0 ;  /* 0xc0000010ff0d7424 */ /* 0x000fc400078e00ff */
        /* <DEDUP_REMOVED lines=8> */
[----:B------:R-:W-:Y:S02]  /*c6f0*/  VIADD R12, R10, 0x180 ;  /* 0x000001800a0c7836 */ /* 0x000fe40000000000 */
[C---:B------:R-:W-:Y:S01]  /*c700*/  FMUL.FTZ R116, R2.reuse, R118 ;  /* 0x0000007602747220 */ /* 0x040fe20000410000 */
[C---:B------:R-:W-:Y:S01]  /*c710*/  FMUL.FTZ R118, R2.reuse, R119 ;  /* 0x0000007702767220 */ /* 0x040fe20000410000 */
[----:B------:R-:W-:Y:S01]  /*c720*/  QGMMA.64x64x32.F32.E4M3.E4M3 R24, R144, gdesc[UR4], R24, gsb0 ;  /* 0x00e0000490187df3 */ /* 0x000fe20008000818 */
[----:B------:R-:W-:Y:S01]  /*c730*/  R2UR UR7, R13 ;  /* 0x000000000d0772ca */ /* 0x000fe200000e0000 */
[C---:B------:R-:W-:Y:S01]  /*c740*/  FMUL.FTZ R13, R2.reuse, R122 ;  /* 0x0000007a020d7220 */ /* 0x040fe20000410000 */
[C---:B------:R-:W-:Y:S01]  /*c750*/  FMUL.FTZ R122, R2.reuse, R126 ;  /* 0x0000007e027a7220 */ /* 0x040fe20000410000 */
[C---:B------:R-:W-:Y:S01]  /*c760*/  FMUL.FTZ R126, R2.reuse, R129 ;  /* 0x00000081027e7220 */ /* 0x040fe20000410000 */
[C---:B------:R-:W-:Y:S01]  /*c770*/  FMUL.FTZ R129, R2.reuse, R133 ;  /* 0x0000008502817220 */ /* 0x040fe20000410000 */
[C---:B------:R-:W-:Y:S01]  /*c780*/  FMUL.FTZ R133, R2.reuse, R89 ;  /* 0x0000005902857220 */ /* 0x040fe20000410000 */
[----:B------:R-:W-:Y:S01]  /*c790*/  FMUL.FTZ R119, R2, R88 ;  /* 0x0000005802777220 */ /* 0x000fe20000410000 */
[----:B------:R-:W0:Y:S01]  /*c7a0*/  @P0 LDC R89, c[0x0][0x44c] ;  /* 0x00011300ff590b82 */ /* 0x000e220000000800 */
[----:B------:R-:W-:Y:S01]  /*c7b0*/  R2UR UR6, R12 ;  /* 0x000000000c0672ca */ /* 0x000fe200000e0000 */
[C---:B------:R-:W-:Y:S01]  /*c7c0*/  FMUL.FTZ R12, R2.reuse, R121 ;  /* 0x00000079020c7220 */ /* 0x040fe20000410000 */
[C---:B------:R-:W-:Y:S01]  /*c7d0*/  FMUL.FTZ R121, R2.reuse, R125 ;  /* 0x0000007d02797220 */ /* 0x040fe20000410000 */
[C---:B------:R-:W-:Y:S01]  /*c7e0*/  FMUL.FTZ R125, R2.reuse, R130 ;  /* 0x00000082027d7220 */ /* 0x040fe20000410000 */
[C---:B------:R-:W-:Y:S01]  /*c7f0*/  FMUL.FTZ R130, R2.reuse, R134 ;  /* 0x0000008602827220 */ /* 0x040fe20000410000 */
[C---:B------:R-:W-:Y:S01]  /*c800*/  FMUL.FTZ R134, R2.reuse, R93 ;  /* 0x0000005d02867220 */ /* 0x040fe20000410000 */
[C---:B------:R-:W-:Y:S01]  /*c810*/  FMUL.FTZ R93, R2.reuse, R94 ;  /* 0x0000005e025d7220 */ /* 0x040fe20000410000 */
[----:B------:R-:W1:Y:S01]  /*c820*/  @P0 LDC R88, c[0x0][0x450] ;  /* 0x00011400ff580b82 */ /* 0x000e620000000800 */
        /* <DEDUP_REMOVED lines=25> */
[----:B------:R-:W-:-:S03]  /*c9c0*/  FMUL.FTZ R103, R2, R103 ;  /* 0x0000006702677220 */ /* 0x000fc60000410000 */
        /* <DEDUP_REMOVED lines=8> */
[----:B------:R-:W-:Y:S07]  /*ca50*/  QGMMA.64x64x32.F32.E4M3.E4M3 R24, R140, gdesc[UR4], R24, gsb0 ;  /* 0x00e000048c187df3 */ /* 0x000fee0008000818 */
        /* <DEDUP_REMOVED lines=25> */
[----:B------:R-:W-:Y:S01]  /*cbf0*/  FMUL.FTZ R78, R2, R78 ;  /* 0x0000004e024e7220 */ /* 0x000fe20000410000 */
[----:B------:R-:W-:-:S02]  /*cc00*/  WARPGROUP.DEPBAR.LE gsb0, 0x0 ;  /* 0x00008000000079c5 */ /* 0x000fc40000010000 */
[C---:B------:R-:W-:Y:S01]  /*cc10*/  FMUL.FTZ R83, R2.reuse, R83 ;  /* 0x0000005302537220 */ /* 0x040fe20000410000 */
[C---:B------:R-:W-:Y:S01]  /*cc20*/  FMUL.FTZ R86, R2.reuse, R86 ;  /* 0x0000005602567220 */ /* 0x040fe20000410000 */
[----:B------:R-:W-:Y:S01]  /*cc30*/  FMUL.FTZ R87, R2, R87 ;  /* 0x0000005702577220 */ /* 0x000fe20000410000 */
[----:B------:R-:W5:Y:S01]  /*cc40*/  LDL.LU R141, [R1] ;  /* 0x00000000018d7983 */ /* 0x000f620000300800 */
[----:B------:R-:W5:Y:S08]  /*cc50*/  MUFU.TANH R134, R134 ;  /* 0x0000008600867308 */ /* 0x000f700000002400 */
        /* <DEDUP_REMOVED lines=8> */
[----:B------:R-:W-:Y:S08]  /*cce0*/  MUFU.TANH R110, R110 ;  /* 0x0000006e006e7308 */ /* 0x000ff00000002400 */
[----:B------:R-:W-:Y:S08]  /*ccf0*/  MUFU.TANH R112, R112 ;  /* 0x0000007000707308 */ /* 0x000ff00000002400 */
[----:B------:R-:W-:Y:S08]  /*cd00*/  MUFU.TANH R114, R114 ;  /* 0x0000007200727308 */ /* 0x000ff00000002400 */
[----:B------:R-:W-:Y:S01]  /*cd10*/  MUFU.TANH R116, R116 ;  /* 0x0000007400747308 */ /* 0x000fe20000002400 */
[----:B--2---:R-:W-:-:S04]  /*cd20*/  IMAD.IADD R101, R152, 0x1, R151 ;  /* 0x0000000198657824 */ /* 0x004fc800078e0297 */
[----:B0-----:R-:W-:Y:S01]  /*cd30*/  @P0 IMAD.HI.U32 R89, R101, R89, RZ ;  /* 0x0000005965590227 */ /* 0x001fe200078e00ff */
[----:B------:R-:W-:Y:S02]  /*cd40*/  MOV R102, R101 ;  /* 0x0000006500667202 */ /* 0x000fe40000000f00 */
[----:B------:R-:W-:Y:S02]  /*cd50*/  MUFU.TANH R23, R23 ;  /* 0x0000001700177308 */ /* 0x000fe40000002400 */
[----:B-1----:R-:W-:Y:S01]  /*cd60*/  @P0 SHF.R.U32.HI R102, RZ, R88, R89 ;  /* 0x00000058ff660219 */ /* 0x002fe20000011659 */
[----:B------:R-:W-:Y:S02]  /*cd70*/  VIADD R88, R10, 0x200 ;  /* 0x000002000a587836 */ /* 0x000fe40000000000 */
[----:B------:R-:W-:-:S03]  /*cd80*/  IMAD.MOV.U32 R89, RZ, RZ, -0x3ffffff0 ;  /* 0xc0000010ff597424 */ /* 0x000fc600078e00ff */
[----:B------:R0:W-:Y:S01]  /*cd90*/  MUFU.TANH R101, R135 ;  /* 0x0000008700657308 */ /* 0x0001e20000002400 */
[----:B------:R-:W-:Y:S01]  /*cda0*/  R2UR UR6, R88 ;  /* 0x00000000580672ca */ /* 0x000fe200000e0000 */
[----:B------:R-:W-:Y:S01]  /*cdb0*/  FMUL.FTZ R88, R2, R74 ;  /* 0x0000004a02587220 */ /* 0x000fe20000410000 */
[----:B------:R-:W-:-:S05]  /*cdc0*/  R2UR UR7, R89 ;  /* 0x00000000590772ca */ /* 0x000fca00000e0000 */
[----:B------:R1:W-:Y:S01]  /*cdd0*/  MUFU.TANH R10, R72 ;  /* 0x00000048000a7308 */ /* 0x0003e20000002400 */
[----:B0-----:R-:W0:Y:S07]  /*cde0*/  SHFL.IDX PT, R135, R102, RZ, 0x1c1f ;  /* 0x001c1fff66877589 */ /* 0x001e2e00000e0000 */
[----:B------:R-:W-:Y:S01]  /*cdf0*/  MUFU.TANH R123, R123 ;  /* 0x0000007b007b7308 */ /* 0x000fe20000002400 */
[----:B-1----:R-:W-:Y:S01]  /*ce00*/  FMUL.FTZ R72, R2, R73 ;  /* 0x0000004902487220 */ /* 0x002fe20000410000 */
[----:B------:R-:W-:-:S05]  /*ce10*/  IMAD R73, R8, -0xa0, RZ ;  /* 0xffffff6008497824 */ /* 0x000fca00078e02ff */
[----:B---3--:R-:W-:Y:S01]  /*ce20*/  IADD3 R73, -R153, 0x1, R73 ;  /* 0x0000000199497810 */ /* 0x008fe20007ffe149 */
[----:B------:R-:W1:Y:S03]  /*ce30*/  MUFU.TANH R72, R72 ;  /* 0x0000004800487308 */ /* 0x000e660000002400 */
[----:B----4-:R-:W-:-:S05]  /*ce40*/  IADD3 R74, -R155, R73, R154 ;  /* 0x000000499b4a7210 */ /* 0x010fca0007ffe19a */
[----:B------:R-:W-:Y:S01]  /*ce50*/  MUFU.TANH R127, R127 ;  /* 0x0000007f007f7308 */ /* 0x000fe20000002400 */
[----:B0-----:R-:W-:-:S05]  /*ce60*/  IMAD.IADD R135, R74, 0x1, R135 ;  /* 0x000000014a877824 */ /* 0x001fca00078e0287 */
[C---:B------:R-:W-:Y:S02]  /*ce70*/  ISETP.GT.AND P2, PT, R135.reuse, RZ, PT ;  /* 0x000000ff8700720c */ /* 0x040fe40003f44270 */
[----:B------:R0:W-:Y:S01]  /*ce80*/  MUFU.TANH R73, R88 ;  /* 0x0000005800497308 */ /* 0x0001e20000002400 */
[----:B------:R-:W-:-:S07]  /*ce90*/  ISETP.GT.AND P3, PT, R135, 0x1, PT ;  /* 0x000000018700780c */ /* 0x000fce0003f64270 */
[----:B------:R-:W-:Y:S01]  /*cea0*/  MUFU.TANH R106, R106 ;  /* 0x0000006a006a7308 */ /* 0x000fe20000002400 */
[----:B0-----:R-:W-:Y:S01]  /*ceb0*/  FMUL.FTZ R88, R2, R76 ;  /* 0x0000004c02587220 */ /* 0x001fe20000410000 */
[----:B-----5:R-:W-:Y:S02]  /*cec0*/  FSEL R76, R11, -INF , P2 ;  /* 0xff8000000b4c7808 */ /* 0x020fe40001000000 */
[C---:B------:R-:W-:Y:S02]  /*ced0*/  ISETP.GT.AND P2, PT, R135.reuse, 0x8, PT ;  /* 0x000000088700780c */ /* 0x040fe40003f44270 */
        /* <DEDUP_REMOVED lines=13> */
[----:B------:R-:W-:Y:S02]  /*cfb0*/  FMNMX.FTZ R89, R121, R89, !PT ;  /* 0x0000005979597209 */ /* 0x000fe40007810000 */
        /* <DEDUP_REMOVED lines=15> */
[----:B------:R-:W-:Y:S02]  /*d0b0*/  ISETP.GT.AND P2, PT, R135, 0x28, PT ;  /* 0x000000288700780c */ /* 0x000fe40003f44270 */
[----:B------:R-:W-:Y:S02]  /*d0c0*/  FSEL R105, R105, -INF , P3 ;  /* 0xff80000069697808 */ /* 0x000fe40001800000 */
[----:B------:R-:W-:Y:S01]  /*d0d0*/  FMNMX.FTZ R89, R104, R89, !PT ;  /* 0x0000005968597209 */ /* 0x000fe20007810000 */
[----:B------:R-:W-:Y:S01]  /*d0e0*/  MUFU.TANH R122, R122 ;  /* 0x0000007a007a7308 */ /* 0x000fe20000002400 */
[----:B------:R-:W-:-:S02]  /*d0f0*/  ISETP.GT.AND P3, PT, R135, 0x29, PT ;  /* 0x000000298700780c */ /* 0x000fc40003f64270 */
[----:B------:R-:W-:Y:S02]  /*d100*/  FSEL R108, R108, -INF , P2 ;  /* 0xff8000006c6c7808 */ /* 0x000fe40001000000 */
[----:B------:R-:W-:Y:S02]  /*d110*/  FMNMX.FTZ R89, R105, R89, !PT ;  /* 0x0000005969597209 */ /* 0x000fe40007810000 */
[C---:B------:R-:W-:Y:S01]  /*d120*/  ISETP.GT.AND P2, PT, R135.reuse, 0x30, PT ;  /* 0x000000308700780c */ /* 0x040fe20003f44270 */
        /* <DEDUP_REMOVED lines=19> */
[----:B------:R-:W-:Y:S02]  /*d260*/  FSEL R119, R119, -INF , P2 ;  /* 0xff80000077777808 */ /* 0x000fe40001000000 */
[----:B------:R-:W-:Y:S02]  /*d270*/  FMNMX.FTZ R89, R117, R89, !PT ;  /* 0x0000005975597209 */ /* 0x000fe40007810000 */
[----:B------:R-:W-:Y:S02]  /*d280*/  ISETP.GT.AND P2, PT, R135, 0x48, PT ;  /* 0x000000488700780c */ /* 0x000fe40003f44270 */
[----:B------:R-:W-:Y:S02]  /*d290*/  FSEL R133, R133, -INF , P3 ;  /* 0xff80000085857808 */ /* 0x000fe40001800000 */
[----:B------:R-:W-:Y:S02]  /*d2a0*/  FMNMX.FTZ R89, R119, R89, !PT ;  /* 0x0000005977597209 */ /* 0x000fe40007810000 */
[----:B------:R-:W-:-:S02]  /*d2b0*/  ISETP.GT.AND P3, PT, R135, 0x49, PT ;  /* 0x000000498700780c */ /* 0x000fc40003f64270 */
[----:B------:R-:W-:Y:S02]  /*d2c0*/  FSEL R92, R92, -INF , P2 ;  /* 0xff8000005c5c7808 */ /* 0x000fe40001000000 */
[----:B------:R-:W-:Y:S02]  /*d2d0*/  FMNMX.FTZ R89, R133, R89, !PT ;  /* 0x0000005985597209 */ /* 0x000fe40007810000 */
[C---:B------:R-:W-:Y:S02]  /*d2e0*/  ISETP.GT.AND P2, PT, R135.reuse, 0x50, PT ;  /* 0x000000508700780c */ /* 0x040fe40003f44270 */
[----:B------:R-:W-:Y:S02]  /*d2f0*/  FSEL R134, R134, -INF , P3 ;  /* 0xff80000086867808 */ /* 0x000fe40001800000 */
[----:B------:R-:W-:Y:S02]  /*d300*/  FMNMX.FTZ R89, R92, R89, !PT ;  /* 0x000000595c597209 */ /* 0x000fe40007810000 */
[----:B------:R-:W-:-:S02]  /*d310*/  ISETP.GT.AND P3, PT, R135, 0x51, PT ;  /* 0x000000518700780c */ /* 0x000fc40003f64270 */
[----:B------:R-:W-:Y:S02]  /*d320*/  FSEL R95, R95, -INF , P2 ;  /* 0xff8000005f5f7808 */ /* 0x000fe40001000000 */
        /* <DEDUP_REMOVED lines=9> */
[----:B------:R-:W0:Y:S01]  /*d3c0*/  MUFU.TANH R77, R77 ;  /* 0x0000004d004d7308 */ /* 0x000e220000002400 */
[----:B------:R-:W-:Y:S02]  /*d3d0*/  FSEL R100, R100, -INF , P3 ;  /* 0xff80000064647808 */ /* 0x000fe40001800000 */
[----:B------:R-:W-:Y:S02]  /*d3e0*/  FMNMX.FTZ R89, R99, R89, !PT ;  /* 0x0000005963597209 */ /* 0x000fe40007810000 */
[----:B------:R-:W-:-:S02]  /*d3f0*/  ISETP.GT.AND P3, PT, R135, 0x61, PT ;  /* 0x000000618700780c */ /* 0x000fc40003f64270 */
[----:B------:R-:W-:Y:S01]  /*d400*/  FMNMX.FTZ R89, R100, R89, !PT ;  /* 0x0000005964597209 */ /* 0x000fe20007810000 */
[----:B------:R-:W2:Y:S01]  /*d410*/  MUFU.TANH R80, R80 ;  /* 0x0000005000507308 */ /* 0x000ea20000002400 */
[----:B-1----:R-:W-:-:S07]  /*d420*/  FSEL R72, R72, -INF , P3 ;  /* 0xff80000048487808 */ /* 0x002fce0001800000 */
[----:B------:R1:W-:Y:S01]  /*d430*/  MUFU.TANH R88, R64 ;  /* 0x0000004000587308 */ /* 0x0003e20000002400 */
[----:B------:R-:W-:Y:S02]  /*d440*/  ISETP.GT.AND P4, PT, R135, 0x69, PT ;  /* 0x000000698700780c */ /* 0x000fe40003f84270 */
[----:B-1----:R-:W-:-:S05]  /*d450*/  FSEL R64, R10, -INF , P2 ;  /* 0xff8000000a407808 */ /* 0x002fca0001000000 */
[----:B------:R-:W1:Y:S01]  /*d460*/  MUFU.TANH R81, R81 ;  /* 0x0000005100517308 */ /* 0x000e620000002400 */
[----:B------:R-:W-:Y:S02]  /*d470*/  ISETP.GT.AND P2, PT, R135, 0x68, PT ;  /* 0x000000688700780c */ /* 0x000fe40003f44270 */
[----:B------:R-:W-:-:S04]  /*d480*/  FMNMX.FTZ R89, R64, R89, !PT ;  /* 0x0000005940597209 */ /* 0x000fc80007810000 */
[----:B------:R-:W-:Y:S01]  /*d490*/  FMNMX.FTZ R89, R72, R89, !PT ;  /* 0x0000005948597209 */ /* 0x000fe20007810000 */
[----:B------:R-:W3:Y:S01]  /*d4a0*/  MUFU.TANH R84, R84 ;  /* 0x0000005400547308 */ /* 0x000ee20000002400 */
[----:B------:R-:W-:Y:S02]  /*d4b0*/  ISETP.GT.AND P5, PT, R135, 0x70, PT ;  /* 0x000000708700780c */ /* 0x000fe40003fa4270 */
[----:B0-----:R-:W-:-:S05]  /*d4c0*/  FSEL R77, R77, -INF , P4 ;  /* 0xff8000004d4d7808 */ /* 0x001fca0002000000 */
[----:B------:R0:W-:Y:S01]  /*d4d0*/  MUFU.TANH R10, R65 ;  /* 0x00000041000a7308 */ /* 0x0001e20000002400 */
[----:B------:R-:W-:Y:S02]  /*d4e0*/  ISETP.GT.AND P3, PT, R135, 0x71, PT ;  /* 0x000000718700780c */ /* 0x000fe40003f64270 */
[----:B0-----:R-:W-:-:S05]  /*d4f0*/  FSEL R65, R11, -INF , P2 ;  /* 0xff8000000b417808 */ /* 0x001fca0001000000 */
[----:B------:R-:W0:Y:S01]  /*d500*/  MUFU.TANH R85, R85 ;  /* 0x0000005500557308 */ /* 0x000e220000002400 */
[----:B------:R-:W-:Y:S02]  /*d510*/  FMNMX.FTZ R89, R65, R89, !PT ;  /* 0x0000005941597209 */ /* 0x000fe40007810000 */
        /* <DEDUP_REMOVED lines=8> */
[----:B---3--:R-:W-:Y:S02]  /*d5a0*/  FSEL R84, R84, -INF , P2 ;  /* 0xff80000054547808 */ /* 0x008fe40001000000 */
[----:B------:R-:W-:-:S03]  /*d5b0*/  FMNMX.FTZ R11, R81, R11, !PT ;  /* 0x0000000b510b7209 */ /* 0x000fc60007810000 */
[----:B------:R-:W3:Y:S01]  /*d5c0*/  MUFU.TANH R60, R60 ;  /* 0x0000003c003c7308 */ /* 0x000ee20000002400 */
[----:B------:R-:W-:Y:S02]  /*d5d0*/  ISETP.GT.AND P5, PT, R135, 0x80, PT ;  /* 0x000000808700780c */ /* 0x000fe40003fa4270 */
[----:B0-----:R-:W-:Y:S02]  /*d5e0*/  FSEL R85, R85, -INF , P6 ;  /* 0xff80000055557808 */ /* 0x001fe40003000000 */
[----:B------:R-:W-:-:S03]  /*d5f0*/  FMNMX.FTZ R11, R84, R11, !PT ;  /* 0x0000000b540b7209 */ /* 0x000fc60007810000 */
[----:B------:R-:W0:Y:S01]  /*d600*/  MUFU.TANH R61, R61 ;  /* 0x0000003d003d7308 */ /* 0x000e220000002400 */
[----:B------:R-:W-:Y:S02]  /*d610*/  ISETP.GT.AND P4, PT, R135, 0x81, PT ;  /* 0x000000818700780c */ /* 0x000fe40003f84270 */
[----:B--2---:R-:W-:Y:S02]  /*d620*/  FSEL R56, R56, -INF , P5 ;  /* 0xff80000038387808 */ /* 0x004fe40002800000 */
[----:B------:R-:W-:Y:S02]  /*d630*/  FMNMX.FTZ R11, R85, R11, !PT ;  /* 0x0000000b550b7209 */ /* 0x000fe40007810000 */
[----:B------:R-:W-:Y:S02]  /*d640*/  ISETP.GT.AND P3, PT, R135, 0x88, PT ;  /* 0x000000888700780c */ /* 0x000fe40003f64270 */
[----:B-1----:R-:W-:Y:S02]  /*d650*/  FSEL R57, R57, -INF , P4 ;  /* 0xff80000039397808 */ /* 0x002fe40002000000 */
[----:B------:R-:W-:Y:S01]  /*d660*/  FMNMX.FTZ R11, R56, R11, !PT ;  /* 0x0000000b380b7209 */ /* 0x000fe20007810000 */
[----:B------:R-:W-:Y:S01]  /*d670*/  FMUL.FTZ R89, R2, R69 ;  /* 0x0000004502597220 */ /* 0x000fe20000410000 */
[----:B------:R-:W1:Y:S01]  /*d680*/  MUFU.TANH R68, R68 ;  /* 0x0000004400447308 */ /* 0x000e620000002400 */
[----:B------:R-:W-:-:S02]  /*d690*/  ISETP.GT.AND P2, PT, R135, 0x89, PT ;  /* 0x000000898700780c */ /* 0x000fc40003f44270 */
[----:B---3--:R-:W-:Y:S02]  /*d6a0*/  FSEL R60, R60, -INF , P3 ;  /* 0xff8000003c3c7808 */ /* 0x008fe40001800000 */
[----:B------:R-:W-:-:S03]  /*d6b0*/  FMNMX.FTZ R69, R57, R11, !PT ;  /* 0x0000000b39457209 */ /* 0x000fc60007810000 */
[----:B------:R2:W3:Y:S01]  /*d6c0*/  MUFU.TANH R11, R89 ;  /* 0x00000059000b7308 */ /* 0x0004e20000002400 */
[----:B------:R-:W-:Y:S02]  /*d6d0*/  ISETP.GT.AND P6, PT, R135, 0x90, PT ;  /* 0x000000908700780c */ /* 0x000fe40003fc4270 */
[----:B0-----:R-:W-:Y:S02]  /*d6e0*/  FSEL R61, R61, -INF , P2 ;  /* 0xff8000003d3d7808 */ /* 0x001fe40001000000 */
[----:B------:R-:W-:Y:S02]  /*d6f0*/  FMNMX.FTZ R69, R60, R69, !PT ;  /* 0x000000453c457209 */ /* 0x000fe40007810000 */
[----:B------:R-:W-:Y:S02]  /*d700*/  ISETP.GT.AND P5, PT, R135, 0x91, PT ;  /* 0x000000918700780c */ /* 0x000fe40003fa4270 */
[----:B------:R-:W-:Y:S02]  /*d710*/  FSEL R88, R88, -INF , P6 ;  /* 0xff80000058587808 */ /* 0x000fe40003000000 */
[----:B--2---:R-:W-:-:S02]  /*d720*/  FMNMX.FTZ R89, R61, R69, !PT ;  /* 0x000000453d597209 */ /* 0x004fc40007810000 */
[----:B------:R0:W-:Y:S01]  /*d730*/  MUFU.TANH R69, R79 ;  /* 0x0000004f00457308 */ /* 0x0001e20000002400 */
[C---:B------:R-:W-:Y:S02]  /*d740*/  ISETP.GT.AND P4, PT, R135.reuse, 0x98, PT ;  /* 0x000000988700780c */ /* 0x040fe40003f84270 */
[----:B------:R-:W-:Y:S02]  /*d750*/  FMNMX.FTZ R89, R88, R89, !PT ;  /* 0x0000005958597209 */ /* 0x000fe40007810000 */
[----:B------:R-:W-:Y:S02]  /*d760*/  ISETP.GT.AND P3, PT, R135, 0x99, PT ;  /* 0x000000998700780c */ /* 0x000fe40003f64270 */
[----:B0-----:R-:W-:Y:S01]  /*d770*/  FSEL R79, R10, -INF , P5 ;  /* 0xff8000000a4f7808 */ /* 0x001fe20002800000 */
[----:B------:R-:W-:Y:S01]  /*d780*/  FMUL.FTZ R10, R2, R82 ;  /* 0x00000052020a7220 */ /* 0x000fe20000410000 */
[----:B-1----:R-:W-:Y:S02]  /*d790*/  FSEL R82, R68, -INF , P4 ;  /* 0xff80000044527808 */ /* 0x002fe40002000000 */
[----:B------:R-:W-:-:S02]  /*d7a0*/  FMNMX.FTZ R135, R79, R89, !PT ;  /* 0x000000594f877209 */ /* 0x000fc40007810000 */
[----:B---3--:R-:W-:Y:S02]  /*d7b0*/  FSEL R89, R11, -INF , P3 ;  /* 0xff8000000b597808 */ /* 0x008fe40001800000 */
[----:B------:R-:W-:Y:S01]  /*d7c0*/  FMNMX.FTZ R11, R82, R135, !PT ;  /* 0x00000087520b7209 */ /* 0x000fe20007810000 */
[----:B------:R-:W0:Y:S03]  /*d7d0*/  SHFL.IDX PT, R102, R102, 0x1, 0x1c1f ;  /* 0x003c1f0066667f89 */ /* 0x000e2600000e0000 */
[----:B------:R-:W-:Y:S01]  /*d7e0*/  FMNMX.FTZ R11, R89, R11, !PT ;  /* 0x0000000b590b7209 */ /* 0x000fe20007810000 */
[----:B------:R1:W-:Y:S04]  /*d7f0*/  MUFU.TANH R68, R10 ;  /* 0x0000000a00447308 */ /* 0x0003e80000002400 */
[----:B-1----:R-:W1:Y:S01]  /*d800*/  SHFL.BFLY PT, R10, R11, 0x2, 0x1f ;  /* 0x0c401f000b0a7f89 */ /* 0x002e6200000e0000 */
[----:B0-----:R-:W-:-:S05]  /*d810*/  IMAD.IADD R102, R74, 0x1, R102 ;  /* 0x000000014a667824 */ /* 0x001fca00078e0266 */
[C---:B------:R-:W-:Y:S02]  /*d820*/  ISETP.GT.AND P6, PT, R102.reuse, RZ, PT ;  /* 0x000000ff6600720c */ /* 0x040fe40003fc4270 */
[C---:B------:R-:W-:Y:S02]  /*d830*/  ISETP.GT.AND P5, PT, R102.reuse, 0x1, PT ;  /* 0x000000016600780c */ /* 0x040fe40003fa4270 */
[----:B-1----:R-:W-:Y:S02]  /*d840*/  FMNMX.FTZ R10, R11, R10, !PT ;  /* 0x0000000a0b0a7209 */ /* 0x002fe40007810000 */
[----:B------:R-:W-:Y:S02]  /*d850*/  FSEL R13, R13, -INF , P6 ;  /* 0xff8000000d0d7808 */ /* 0x000fe40003000000 */
[----:B------:R-:W-:Y:S01]  /*d860*/  FSEL R23, R23, -INF , P5 ;  /* 0xff80000017177808 */ /* 0x000fe20002800000 */
[----:B------:R-:W0:Y:S01]  /*d870*/  SHFL.BFLY PT, R11, R10, 0x1, 0x1f ;  /* 0x0c201f000a0b7f89 */ /* 0x000e2200000e0000 */
[----:B------:R-:W-:-:S02]  /*d880*/  ISETP.GT.AND P4, PT, R102, 0x9, PT ;  /* 0x000000096600780c */ /* 0x000fc40003f84270 */
[C---:B------:R-:W-:Y:S02]  /*d890*/  ISETP.GT.AND P3, PT, R102.reuse, 0x10, PT ;  /* 0x000000106600780c */ /* 0x040fe40003f64270 */
[C---:B------:R-:W-:Y:S02]  /*d8a0*/  ISETP.GT.AND P6, PT, R102.reuse, 0x11, PT ;  /* 0x000000116600780c */ /* 0x040fe40003fc4270 */
[----:B------:R-:W-:Y:S02]  /*d8b0*/  ISETP.GT.AND P5, PT, R102, 0x18, PT ;  /* 0x000000186600780c */ /* 0x000fe40003fa4270 */
[----:B------:R-:W-:Y:S02]  /*d8c0*/  FSEL R123, R123, -INF , P4 ;  /* 0xff8000007b7b7808 */ /* 0x000fe40002000000 */
[----:B------:R-:W-:Y:S02]  /*d8d0*/  FSEL R125, R125, -INF , P3 ;  /* 0xff8000007d7d7808 */ /* 0x000fe40001800000 */
[----:B------:R-:W-:-:S02]  /*d8e0*/  FSEL R127, R127, -INF , P6 ;  /* 0xff8000007f7f7808 */ /* 0x000fc40003000000 */
[----:B------:R-:W-:Y:S02]  /*d8f0*/  FSEL R130, R130, -INF , P5 ;  /* 0xff80000082827808 */ /* 0x000fe40002800000 */
[C---:B------:R-:W-:Y:S02]  /*d900*/  ISETP.GT.AND P4, PT, R102.reuse, 0x20, PT ;  /* 0x000000206600780c */ /* 0x040fe40003f84270 */
[C---:B------:R-:W-:Y:S02]  /*d910*/  ISETP.GT.AND P3, PT, R102.reuse, 0x21, PT ;  /* 0x000000216600780c */ /* 0x040fe40003f64270 */
[C---:B------:R-:W-:Y:S02]  /*d920*/  ISETP.GT.AND P6, PT, R102.reuse, 0x28, PT ;  /* 0x000000286600780c */ /* 0x040fe40003fc4270 */
[----:B------:R-:W-:Y:S02]  /*d930*/  ISETP.GT.AND P5, PT, R102, 0x29, PT ;  /* 0x000000296600780c */ /* 0x000fe40003fa4270 */
[----:B------:R-:W-:-:S02]  /*d940*/  FSEL R106, R106, -INF , P4 ;  /* 0xff8000006a6a7808 */ /* 0x000fc40002000000 */
[----:B------:R-:W-:Y:S02]  /*d950*/  FSEL R107, R107, -INF , P3 ;  /* 0xff8000006b6b7808 */ /* 0x000fe40001800000 */
[----:B------:R-:W-:Y:S02]  /*d960*/  FSEL R109, R109, -INF , P6 ;  /* 0xff8000006d6d7808 */ /* 0x000fe40003000000 */
[----:B------:R-:W-:Y:S02]  /*d970*/  FSEL R110, R110, -INF , P5 ;  /* 0xff8000006e6e7808 */ /* 0x000fe40002800000 */
[C---:B------:R-:W-:Y:S02]  /*d980*/  ISETP.GT.AND P4, PT, R102.reuse, 0x30, PT ;  /* 0x000000306600780c */ /* 0x040fe40003f84270 */
[C---:B------:R-:W-:Y:S02]  /*d990*/  ISETP.GT.AND P3, PT, R102.reuse, 0x31, PT ;  /* 0x000000316600780c */ /* 0x040fe40003f64270 */
[----:B------:R-:W-:-:S02]  /*d9a0*/  ISETP.GT.AND P6, PT, R102, 0x38, PT ;  /* 0x000000386600780c */ /* 0x000fc40003fc4270 */
[----:B------:R-:W-:Y:S01]  /*d9b0*/  ISETP.GT.AND P5, PT, R102, 0x39, PT ;  /* 0x000000396600780c */ /* 0x000fe20003fa4270 */
[----:B------:R-:W1:Y:S01]  /*d9c0*/  MUFU.TANH R75, R75 ;  /* 0x0000004b004b7308 */ /* 0x000e620000002400 */
[----:B------:R-:W-:Y:S02]  /*d9d0*/  FSEL R112, R112, -INF , P4 ;  /* 0xff80000070707808 */ /* 0x000fe40002000000 */
[----:B------:R-:W-:Y:S02]  /*d9e0*/  FSEL R114, R114, -INF , P3 ;  /* 0xff80000072727808 */ /* 0x000fe40001800000 */
[----:B------:R-:W-:-:S03]  /*d9f0*/  FSEL R116, R116, -INF , P6 ;  /* 0xff80000074747808 */ /* 0x000fc60003000000 */
[----:B------:R-:W2:Y:S01]  /*da00*/  MUFU.TANH R78, R78 ;  /* 0x0000004e004e7308 */ /* 0x000ea20000002400 */
[----:B------:R-:W-:Y:S01]  /*da10*/  FSEL R118, R118, -INF , P5 ;  /* 0xff80000076767808 */ /* 0x000fe20002800000 */
[----:B------:R-:W-:Y:S01]  /*da20*/  FMUL.FTZ R58, R2, R58 ;  /* 0x0000003a023a7220 */ /* 0x000fe20000410000 */
[----:B------:R-:W-:Y:S01]  /*da30*/  ISETP.GT.AND P4, PT, R102, 0x40, PT ;  /* 0x000000406600780c */ /* 0x000fe20003f84270 */
[----:B------:R-:W-:Y:S01]  /*da40*/  FMUL.FTZ R59, R2, R59 ;  /* 0x0000003b023b7220 */ /* 0x000fe20000410000 */
[----:B------:R-:W-:Y:S01]  /*da50*/  ISETP.GT.AND P3, PT, R102, 0x41, PT ;  /* 0x000000416600780c */ /* 0x000fe20003f64270 */
[----:B------:R-:W-:Y:S01]  /*da60*/  FMUL.FTZ R62, R2, R62 ;  /* 0x0000003e023e7220 */ /* 0x000fe20000410000 */
[----:B------:R-:W-:Y:S01]  /*da70*/  ISETP.GT.AND P6, PT, R102, 0x48, PT ;  /* 0x000000486600780c */ /* 0x000fe20003fc4270 */
[----:B------:R-:W-:Y:S01]  /*da80*/  FMUL.FTZ R63, R2, R63 ;  /* 0x0000003f023f7220 */ /* 0x000fe20000410000 */
[C---:B------:R-:W-:Y:S01]  /*da90*/  ISETP.GT.AND P5, PT, R102.reuse, 0x49, PT ;  /* 0x000000496600780c */ /* 0x040fe20003fa4270 */
[----:B------:R-:W3:Y:S01]  /*daa0*/  MUFU.TANH R83, R83 ;  /* 0x0000005300537308 */ /* 0x000ee20000002400 */
[----:B------:R-:W-:-:S02]  /*dab0*/  ISETP.GT.AND P2, PT, R102, 0x8, PT ;  /* 0x000000086600780c */ /* 0x000fc40003f44270 */
[----:B------:R-:W-:Y:S02]  /*dac0*/  FSEL R90, R90, -INF , P4 ;  /* 0xff8000005a5a7808 */ /* 0x000fe40002000000 */
[----:B------:R-:W-:-:S03]  /*dad0*/  FSEL R91, R91, -INF , P3 ;  /* 0xff8000005b5b7808 */ /* 0x000fc60001800000 */
[----:B------:R-:W4:Y:S01]  /*dae0*/  MUFU.TANH R86, R86 ;  /* 0x0000005600567308 */ /* 0x000f220000002400 */
[----:B------:R-:W-:Y:S02]  /*daf0*/  FSEL R93, R93, -INF , P6 ;  /* 0xff8000005d5d7808 */ /* 0x000fe40003000000 */
[----:B------:R-:W-:Y:S02]  /*db00*/  FSEL R94, R94, -INF , P5 ;  /* 0xff8000005e5e7808 */ /* 0x000fe40002800000 */
[----:B------:R-:W-:-:S03]  /*db10*/  ISETP.GT.AND P4, PT, R102, 0x50, PT ;  /* 0x000000506600780c */ /* 0x000fc60003f84270 */
[----:B------:R-:W5:Y:S01]  /*db20*/  MUFU.TANH R87, R87 ;  /* 0x0000005700577308 */ /* 0x000f620000002400 */
[C---:B------:R-:W-:Y:S02]  /*db30*/  ISETP.GT.AND P3, PT, R102.reuse, 0x51, PT ;  /* 0x000000516600780c */ /* 0x040fe40003f64270 */
[C---:B------:R-:W-:Y:S02]  /*db40*/  ISETP.GT.AND P6, PT, R102.reuse, 0x58, PT ;  /* 0x000000586600780c */ /* 0x040fe40003fc4270 */
[----:B------:R-:W-:Y:S02]  /*db50*/  ISETP.GT.AND P5, PT, R102, 0x59, PT ;  /* 0x000000596600780c */ /* 0x000fe40003fa4270 */
[----:B0-----:R-:W-:Y:S01]  /*db60*/  FMNMX.FTZ R10, R10, R11, !PT ;  /* 0x0000000b0a0a7209 */ /* 0x001fe20007810000 */
[----:B------:R-:W0:Y:S01]  /*db70*/  MUFU.TANH R58, R58 ;  /* 0x0000003a003a7308 */ /* 0x000e220000002400 */
[----:B------:R-:W-:Y:S01]  /*db80*/  FSEL R122, R122, -INF , P2 ;  /* 0xff8000007a7a7808 */ /* 0x000fe20001000000 */
[----:B------:R-:W-:Y:S01]  /*db90*/  IMAD.U32 R11, RZ, RZ, UR37 ;  /* 0x00000025ff0b7e24 */ /* 0x000fe2000f8e00ff */
[----:B------:R-:W-:-:S02]  /*dba0*/  ISETP.GT.AND P2, PT, R102, 0x19, PT ;  /* 0x000000196600780c */ /* 0x000fc40003f44270 */
[----:B------:R-:W-:-:S03]  /*dbb0*/  FSEL R96, R96, -INF , P4 ;  /* 0xff80000060607808 */ /* 0x000fc60002000000 */
[----:B------:R-:W0:Y:S01]  /*dbc0*/  MUFU.TANH R59, R59 ;  /* 0x0000003b003b7308 */ /* 0x000e220000002400 */
[----:B------:R-:W-:Y:S02]  /*dbd0*/  FSEL R98, R98, -INF , P3 ;  /* 0xff80000062627808 */ /* 0x000fe40001800000 */
[----:B------:R-:W-:Y:S02]  /*dbe0*/  FSEL R101, R101, -INF , P6 ;  /* 0xff80000065657808 */ /* 0x000fe40003000000 */
[----:B------:R-:W-:-:S03]  /*dbf0*/  FSEL R103, R103, -INF , P5 ;  /* 0xff80000067677808 */ /* 0x000fc60002800000 */
[----:B------:R-:W0:Y:S01]  /*dc00*/  MUFU.TANH R62, R62 ;  /* 0x0000003e003e7308 */ /* 0x000e220000002400 */
[C---:B------:R-:W-:Y:S02]  /*dc10*/  ISETP.GT.AND P4, PT, R102.reuse, 0x60, PT ;  /* 0x000000606600780c */ /* 0x040fe40003f84270 */
[C---:B------:R-:W-:Y:S02]  /*dc20*/  ISETP.GT.AND P3, PT, R102.reuse, 0x61, PT ;  /* 0x000000616600780c */ /* 0x040fe40003f64270 */
[----:B------:R-:W-:-:S03]  /*dc30*/  ISETP.GT.AND P6, PT, R102, 0x68, PT ;  /* 0x000000686600780c */ /* 0x000fc60003fc4270 */
[----:B------:R-:W0:Y:S01]  /*dc40*/  MUFU.TANH R63, R63 ;  /* 0x0000003f003f7308 */ /* 0x000e220000002400 */
[----:B------:R-:W-:Y:S01]  /*dc50*/  ISETP.GT.AND P5, PT, R102, 0x69, PT ;  /* 0x000000696600780c */ /* 0x000fe20003fa4270 */
[----:B------:R-:W-:-:S01]  /*dc60*/  FFMA.FTZ R74, R10, R11, -8 ;  /* 0xc10000000a4a7423 */ /* 0x000fc2000001000b */
[----:B------:R-:W-:Y:S02]  /*dc70*/  FSEL R131, R131, -INF , P2 ;  /* 0xff80000083837808 */ /* 0x000fe40001000000 */
[----:B------:R-:W-:Y:S02]  /*dc80*/  FSETP.NEU.FTZ.AND P2, PT, R10, -INF , PT ;  /* 0xff8000000a00780b */ /* 0x000fe40003f5d000 */
[----:B------:R-:W-:Y:S02]  /*dc90*/  FSEL R73, R73, -INF , P4 ;  /* 0xff80000049497808 */ /* 0x000fe40002000000 */
[----:B-1----:R-:W-:Y:S02]  /*dca0*/  FSEL R75, R75, -INF , P3 ;  /* 0xff8000004b4b7808 */ /* 0x002fe40001800000 */
[----:B--2---:R-:W-:-:S02]  /*dcb0*/  FSEL R78, R78, -INF , P6 ;  /* 0xff8000004e4e7808 */ /* 0x004fc40003000000 */
[----:B------:R-:W-:Y:S02]  /*dcc0*/  FSEL R69, R69, -INF , P5 ;  /* 0xff80000045457808 */ /* 0x000fe40002800000 */
[C---:B------:R-:W-:Y:S02]  /*dcd0*/  ISETP.GT.AND P4, PT, R102.reuse, 0x70, PT ;  /* 0x000000706600780c */ /* 0x040fe40003f84270 */
[C---:B------:R-:W-:Y:S02]  /*dce0*/  ISETP.GT.AND P3, PT, R102.reuse, 0x71, PT ;  /* 0x000000716600780c */ /* 0x040fe40003f64270 */
[C---:B------:R-:W-:Y:S02]  /*dcf0*/  ISETP.GT.AND P6, PT, R102.reuse, 0x78, PT ;  /* 0x000000786600780c */ /* 0x040fe40003fc4270 */
[----:B------:R-:W-:Y:S02]  /*dd00*/  ISETP.GT.AND P5, PT, R102, 0x79, PT ;  /* 0x000000796600780c */ /* 0x000fe40003fa4270 */
[----:B------:R-:W-:-:S02]  /*dd10*/  FSEL R74, R74, RZ, P2 ;  /* 0x000000ff4a4a7208 */ /* 0x000fc40001000000 */
[----:B------:R-:W-:Y:S02]  /*dd20*/  FSEL R68, R68, -INF , P4 ;  /* 0xff80000044447808 */ /* 0x000fe40002000000 */
[----:B---3--:R-:W-:Y:S02]  /*dd30*/  FSEL R83, R83, -INF , P3 ;  /* 0xff80000053537808 */ /* 0x008fe40001800000 */
[----:B----4-:R-:W-:Y:S02]  /*dd40*/  FSEL R86, R86, -INF , P6 ;  /* 0xff80000056567808 */ /* 0x010fe40003000000 */
[----:B-----5:R-:W-:Y:S02]  /*dd50*/  FSEL R87, R87, -INF , P5 ;  /* 0xff80000057577808 */ /* 0x020fe40002800000 */
[C---:B------:R-:W-:Y:S02]  /*dd60*/  ISETP.GT.AND P4, PT, R102.reuse, 0x80, PT ;  /* 0x000000806600780c */ /* 0x040fe40003f84270 */
[----:B------:R-:W-:-:S02]  /*dd70*/  ISETP.GT.AND P3, PT, R102, 0x81, PT ;  /* 0x000000816600780c */ /* 0x000fc40003f64270 */
[C---:B------:R-:W-:Y:S02]  /*dd80*/  ISETP.GT.AND P6, PT, R102.reuse, 0x88, PT ;  /* 0x000000886600780c */ /* 0x040fe40003fc4270 */
[----:B------:R-:W-:Y:S01]  /*dd90*/  ISETP.GT.AND P5, PT, R102, 0x89, PT ;  /* 0x000000896600780c */ /* 0x000fe20003fa4270 */
[----:B------:R-:W-:-:S01]  /*dda0*/  FFMA.FTZ R135, R129, R11, -R74 ;  /* 0x0000000b81877223 */ /* 0x000fc2000001084a */
[----:B0-----:R-:W-:Y:S02]  /*ddb0*/  FSEL R58, R58, -INF , P4 ;  /* 0xff8000003a3a7808 */ /* 0x001fe40002000000 */
[----:B------:R-:W-:Y:S02]  /*ddc0*/  FSEL R59, R59, -INF , P3 ;  /* 0xff8000003b3b7808 */ /* 0x000fe40001800000 */
[----:B------:R-:W-:Y:S02]  /*ddd0*/  FSEL R129, R62, -INF , P6 ;  /* 0xff8000003e817808 */ /* 0x000fe40003000000 */
[----:B------:R-:W-:-:S02]  /*dde0*/  FSEL R63, R63, -INF , P5 ;  /* 0xff8000003f3f7808 */ /* 0x000fc40002800000 */
[C---:B------:R-:W-:Y:S02]  /*ddf0*/  ISETP.GT.AND P4, PT, R102.reuse, 0x90, PT ;  /* 0x000000906600780c */ /* 0x040fe40003f84270 */
[C---:B------:R-:W-:Y:S02]  /*de00*/  ISETP.GT.AND P3, PT, R102.reuse, 0x91, PT ;  /* 0x000000916600780c */ /* 0x040fe40003f64270 */
[C---:B------:R-:W-:Y:S02]  /*de10*/  ISETP.GT.AND P6, PT, R102.reuse, 0x98, PT ;  /* 0x000000986600780c */ /* 0x040fe40003fc4270 */
[----:B------:R-:W-:Y:S01]  /*de20*/  ISETP.GT.AND P5, PT, R102, 0x99, PT ;  /* 0x000000996600780c */ /* 0x000fe20003fa4270 */
[----:B------:R-:W-:Y:S01]  /*de30*/  FFMA.FTZ R102, R104, R11, -R74 ;  /* 0x0000000b68667223 */ /* 0x000fe2000001084a */
[----:B------:R-:W-:Y:S01]  /*de40*/  FMNMX.FTZ R104, R13, R3, !PT ;  /* 0x000000030d687209 */ /* 0x000fe20007810000 */
[----:B------:R0:W-:Y:S03]  /*de50*/  MUFU.EX2 R62, R135 ;  /* 0x00000087003e7308 */ /* 0x0001e60000000800 */
[----:B------:R-:W-:-:S04]  /*de60*/  FMNMX.FTZ R104, R23, R104, !PT ;  /* 0x0000006817687209 */ /* 0x000fc80007810000 */
[----:B0-----:R-:W-:-:S04]  /*de70*/  FMNMX.FTZ R135, R122, R104, !PT ;  /* 0x000000687a877209 */ /* 0x001fc80007810000 */
[----:B------:R-:W-:-:S04]  /*de80*/  FMNMX.FTZ R135, R123, R135, !PT ;  /* 0x000000877b877209 */ /* 0x000fc80007810000 */
        /* <DEDUP_REMOVED lines=24> */
[----:B------:R-:W-:Y:S01]  /*e010*/  FMNMX.FTZ R135, R68, R135, !PT ;  /* 0x0000008744877209 */ /* 0x000fe20007810000 */
[----:B------:R-:W-:-:S03]  /*e020*/  FMUL.FTZ R66, R2, R66 ;  /* 0x0000004202427220 */ /* 0x000fc60000410000 */
[----:B------:R-:W-:Y:S01]  /*e030*/  FMNMX.FTZ R135, R83, R135, !PT ;  /* 0x0000008753877209 */ /* 0x000fe20007810000 */
[----:B------:R-:W-:-:S03]  /*e040*/  FMUL.FTZ R67, R2, R67 ;  /* 0x0000004302437220 */ /* 0x000fc60000410000 */
[----:B------:R-:W-:Y:S01]  /*e050*/  FMNMX.FTZ R135, R86, R135, !PT ;  /* 0x0000008756877209 */ /* 0x000fe20007810000 */
[----:B------:R-:W0:Y:S01]  /*e060*/  MUFU.TANH R66, R66 ;  /* 0x0000004200427308 */ /* 0x000e220000002400 */
[----:B------:R-:W-:-:S01]  /*e070*/  FFMA.FTZ R105, R105, R11, -R74 ;  /* 0x0000000b69697223 */ /* 0x000fc2000001084a */
[C---:B------:R-:W-:Y:S01]  /*e080*/  FMUL.FTZ R70, R2.reuse, R70 ;  /* 0x0000004602467220 */ /* 0x040fe20000410000 */
[----:B------:R-:W-:Y:S01]  /*e090*/  FMNMX.FTZ R135, R87, R135, !PT ;  /* 0x0000008757877209 */ /* 0x000fe20007810000 */
[----:B------:R-:W-:-:S03]  /*e0a0*/  FMUL.FTZ R71, R2, R71 ;  /* 0x0000004702477220 */ /* 0x000fc60000410000 */
[----:B------:R-:W-:Y:S01]  /*e0b0*/  FMNMX.FTZ R135, R58, R135, !PT ;  /* 0x000000873a877209 */ /* 0x000fe20007810000 */
[----:B------:R-:W1:Y:S08]  /*e0c0*/  MUFU.TANH R67, R67 ;  /* 0x0000004300437308 */ /* 0x000e700000002400 */
[----:B------:R2:W-:Y:S02]  /*e0d0*/  MUFU.EX2 R104, R105 ;  /* 0x0000006900687308 */ /* 0x0005e40000000800 */
[----:B--2---:R-:W-:-:S01]  /*e0e0*/  FFMA.FTZ R105, R108, R11, -R74 ;  /* 0x0000000b6c697223 */ /* 0x004fc2000001084a */
[-CC-:B------:R-:W-:Y:S01]  /*e0f0*/  FFMA.FTZ R108, R132, R11.reuse, -R74.reuse ;  /* 0x0000000b846c7223 */ /* 0x180fe2000001084a */
[----:B------:R-:W-:-:S04]  /*e100*/  FFMA.FTZ R132, R133, R11, -R74 ;  /* 0x0000000b85847223 */ /* 0x000fc8000001084a */
[----:B------:R-:W2:Y:S01]  /*e110*/  MUFU.TANH R70, R70 ;  /* 0x0000004600467308 */ /* 0x000ea20000002400 */
[----:B------:R-:W-:-:S01]  /*e120*/  FFMA.FTZ R133, R134, R11, -R74 ;  /* 0x0000000b86857223 */ /* 0x000fc2000001084a */
[----:B------:R-:W-:-:S04]  /*e130*/  FMNMX.FTZ R134, R59, R135, !PT ;  /* 0x000000873b867209 */ /* 0x000fc80007810000 */
[----:B------:R-:W-:Y:S02]  /*e140*/  FMNMX.FTZ R134, R129, R134, !PT ;  /* 0x0000008681867209 */ /* 0x000fe40007810000 */
[----:B------:R-:W3:Y:S01]  /*e150*/  MUFU.TANH R71, R71 ;  /* 0x0000004700477308 */ /* 0x000ee20000002400 */
[----:B0-----:R-:W-:Y:S02]  /*e160*/  FSEL R66, R66, -INF , P4 ;  /* 0xff80000042427808 */ /* 0x001fe40002000000 */
[----:B------:R-:W-:Y:S02]  /*e170*/  FMNMX.FTZ R134, R63, R134, !PT ;  /* 0x000000863f867209 */ /* 0x000fe40007810000 */
[----:B-1----:R-:W-:Y:S02]  /*e180*/  FSEL R67, R67, -INF , P3 ;  /* 0xff80000043437808 */ /* 0x002fe40001800000 */
[----:B------:R-:W-:Y:S02]  /*e190*/  FMNMX.FTZ R134, R66, R134, !PT ;  /* 0x0000008642867209 */ /* 0x000fe40007810000 */
[----:B--2---:R-:W-:-:S02]  /*e1a0*/  FSEL R70, R70, -INF , P6 ;  /* 0xff80000046467808 */ /* 0x004fc40003000000 */
[----:B------:R-:W-:-:S04]  /*e1b0*/  FMNMX.FTZ R134, R67, R134, !PT ;  /* 0x0000008643867209 */ /* 0x000fc80007810000 */
[----:B------:R-:W-:Y:S02]  /*e1c0*/  FMNMX.FTZ R134, R70, R134, !PT ;  /* 0x0000008646867209 */ /* 0x000fe40007810000 */
[----:B---3--:R-:W-:-:S04]  /*e1d0*/  FSEL R71, R71, -INF , P5 ;  /* 0xff80000047477808 */ /* 0x008fc80002800000 */
[----:B------:R-:W-:-:S05]  /*e1e0*/  FMNMX.FTZ R134, R71, R134, !PT ;  /* 0x0000008647867209 */ /* 0x000fca0007810000 */
[----:B------:R-:W0:Y:S01]  /*e1f0*/  SHFL.BFLY PT, R135, R134, 0x2, 0x1f ;  /* 0x0c401f0086877f89 */ /* 0x000e2200000e0000 */
[----:B------:R-:W-:-:S01]  /*e200*/  FFMA.FTZ R140, R56, R11, -R74 ;  /* 0x0000000b388c7223 */ /* 0x000fc2000001084a */
        /* <DEDUP_REMOVED lines=13> */
[----:B0-----:R-:W-:-:S04]  /*e2e0*/  FMNMX.FTZ R56, R135, R56, !PT ;  /* 0x0000003887387209 */ /* 0x001fc80007810000 */
[C---:B------:R-:W-:Y:S01]  /*e2f0*/  FSETP.NEU.FTZ.AND P3, PT, R56.reuse, -INF , PT ;  /* 0xff8000003800780b */ /* 0x040fe20003f7d000 */
[----:B------:R-:W-:-:S01]  /*e300*/  FFMA.FTZ R134, R56, R11, -8 ;  /* 0xc100000038867423 */ /* 0x000fc2000001000b */
[-CC-:B------:R-:W-:Y:S01]  /*e310*/  FFMA.FTZ R119, R119, R11.reuse, -R74.reuse ;  /* 0x0000000b77777223 */ /* 0x180fe2000001084a */
[----:B------:R-:W-:-:S03]  /*e320*/  FFMA.FTZ R92, R92, R11, -R74 ;  /* 0x0000000b5c5c7223 */ /* 0x000fc6000001084a */
[----:B------:R-:W-:Y:S01]  /*e330*/  FSEL R134, R134, RZ, P3 ;  /* 0x000000ff86867208 */ /* 0x000fe20001800000 */
        /* <DEDUP_REMOVED lines=25> */
[----:B------:R-:W-:-:S05]  /*e4d0*/  FSEL R131, R10, RZ, P2 ;  /* 0x000000ff0a837208 */ /* 0x000fca0001000000 */
[----:B------:R-:W-:Y:S01]  /*e4e0*/  FADD.FTZ R131, -R131, R0 ;  /* 0x0000000083837221 */ /* 0x000fe20000010100 */
[----:B------:R-:W-:-:S05]  /*e4f0*/  FSEL R0, R56, RZ, P3 ;  /* 0x000000ff38007208 */ /* 0x000fca0001800000 */
[----:B------:R-:W-:Y:S01]  /*e500*/  FADD.FTZ R0, -R0, R3 ;  /* 0x0000000300007221 */ /* 0x000fe20000010100 */
[----:B------:R-:W-:Y:S01]  /*e510*/  FMUL.FTZ R3, R131, R11 ;  /* 0x0000000b83037220 */ /* 0x000fe20000410000 */
[----:B------:R-:W-:Y:S08]  /*e520*/  MUFU.EX2 R76, R76 ;  /* 0x0000004c004c7308 */ /* 0x000ff00000000800 */
[----:B------:R-:W0:Y:S08]  /*e530*/  MUFU.EX2 R3, R3 ;  /* 0x0000000300037308 */ /* 0x000e300000000800 */
[----:B------:R-:W1:Y:S08]  /*e540*/  MUFU.EX2 R12, R12 ;  /* 0x0000000c000c7308 */ /* 0x000e700000000800 */
[----:B------:R-:W2:Y:S01]  /*e550*/  MUFU.EX2 R120, R120 ;  /* 0x0000007800787308 */ /* 0x000ea20000000800 */
[----:B0-----:R-:W-:-:S07]  /*e560*/  FFMA.FTZ R131, R3, R141, R76 ;  /* 0x0000008d03837223 */ /* 0x001fce000001004c */
[----:B------:R-:W0:Y:S01]  /*e570*/  MUFU.EX2 R121, R121 ;  /* 0x0000007900797308 */ /* 0x000e220000000800 */
[----:B------:R-:W-:-:S01]  /*e580*/  FFMA.FTZ R13, R13, R11, -R134 ;  /* 0x0000000b0d0d7223 */ /* 0x000fc20000010886 */
[----:B------:R-:W-:Y:S01]  /*e590*/  FMUL.FTZ R0, R0, R11 ;  /* 0x0000000b00007220 */ /* 0x000fe20000410000 */
[----:B-1----:R-:W-:-:S05]  /*e5a0*/  FADD.FTZ R131, R12, R131 ;  /* 0x000000830c837221 */ /* 0x002fca0000010000 */
[----:B------:R-:W1:Y:S01]  /*e5b0*/  MUFU.EX2 R124, R124 ;  /* 0x0000007c007c7308 */ /* 0x000e620000000800 */
[----:B------:R-:W-:-:S01]  /*e5c0*/  FFMA.FTZ R23, R23, R11, -R134 ;  /* 0x0000000b17177223 */ /* 0x000fc20000010886 */
[----:B--2---:R-:W-:-:S06]  /*e5d0*/  FADD.FTZ R131, R120, R131 ;  /* 0x0000008378837221 */ /* 0x004fcc0000010000 */
[----:B------:R-:W2:Y:S01]  /*e5e0*/  MUFU.EX2 R126, R126 ;  /* 0x0000007e007e7308 */ /* 0x000ea20000000800 */
[----:B0-----:R-:W-:-:S07]  /*e5f0*/  FADD.FTZ R131, R121, R131 ;  /* 0x0000008379837221 */ /* 0x001fce0000010000 */
[----:B------:R-:W0:Y:S08]  /*e600*/  MUFU.EX2 R128, R128 ;  /* 0x0000008000807308 */ /* 0x000e300000000800 */
[----:B------:R-:W-:Y:S08]  /*e610*/  MUFU.EX2 R13, R13 ;  /* 0x0000000d000d7308 */ /* 0x000ff00000000800 */
[----:B------:R-:W3:Y:S01]  /*e620*/  MUFU.EX2 R0, R0 ;  /* 0x0000000000007308 */ /* 0x000ee20000000800 */
[----:B-1----:R-:W-:-:S07]  /*e630*/  FADD.FTZ R131, R124, R131 ;  /* 0x000000837c837221 */ /* 0x002fce0000010000 */
[----:B------:R-:W1:Y:S01]  /*e640*/  MUFU.EX2 R23, R23 ;  /* 0x0000001700177308 */ /* 0x000e620000000800 */
[----:B--2---:R-:W-:-:S07]  /*e650*/  FADD.FTZ R131, R126, R131 ;  /* 0x000000837e837221 */ /* 0x004fce0000010000 */
[----:B------:R-:W2:Y:S08]  /*e660*/  MUFU.EX2 R102, R102 ;  /* 0x0000006600667308 */ /* 0x000eb00000000800 */
[----:B------:R-:W4:Y:S01]  /*e670*/  MUFU.EX2 R89, R89 ;  /* 0x0000005900597308 */ /* 0x000f220000000800 */
[----:B0-----:R-:W-:-:S01]  /*e680*/  FADD.FTZ R131, R128, R131 ;  /* 0x0000008380837221 */ /* 0x001fc20000010000 */
[----:B---3--:R-:W-:-:S06]  /*e690*/  FFMA.FTZ R21, R0, R21, R13 ;  /* 0x0000001500157223 */ /* 0x008fcc000001000d */
[----:B------:R-:W0:Y:S01]  /*e6a0*/  MUFU.EX2 R122, R122 ;  /* 0x0000007a007a7308 */ /* 0x000e220000000800 */
[----:B------:R-:W-:-:S01]  /*e6b0*/  FADD.FTZ R131, R62, R131 ;  /* 0x000000833e837221 */ /* 0x000fc20000010000 */
[----:B-1----:R-:W-:-:S06]  /*e6c0*/  FADD.FTZ R21, R23, R21 ;  /* 0x0000001517157221 */ /* 0x002fcc0000010000 */
[----:B------:R-:W1:Y:S08]  /*e6d0*/  MUFU.EX2 R105, R105 ;  /* 0x0000006900697308 */ /* 0x000e700000000800 */
[----:B------:R-:W3:Y:S01]  /*e6e0*/  MUFU.EX2 R123, R123 ;  /* 0x0000007b007b7308 */ /* 0x000ee20000000800 */
[----:B--2---:R-:W-:-:S01]  /*e6f0*/  FADD.FTZ R131, R102, R131 ;  /* 0x0000008366837221 */ /* 0x004fc20000010000 */
[----:B----4-:R-:W-:-:S06]  /*e700*/  FADD.FTZ R21, R89, R21 ;  /* 0x0000001559157221 */ /* 0x010fcc0000010000 */
[----:B------:R-:W2:Y:S01]  /*e710*/  MUFU.EX2 R108, R108 ;  /* 0x0000006c006c7308 */ /* 0x000ea20000000800 */
[----:B------:R-:W-:-:S07]  /*e720*/  FFMA.FTZ R106, R106, R11, -R134 ;  /* 0x0000000b6a6a7223 */ /* 0x000fce0000010886 */
[----:B------:R-:W4:Y:S01]  /*e730*/  MUFU.EX2 R125, R125 ;  /* 0x0000007d007d7308 */ /* 0x000f220000000800 */
[----:B------:R-:W-:-:S01]  /*e740*/  FADD.FTZ R131, R104, R131 ;  /* 0x0000008368837221 */ /* 0x000fc20000010000 */
[----:B0-----:R-:W-:-:S06]  /*e750*/  FADD.FTZ R21, R122, R21 ;  /* 0x000000157a157221 */ /* 0x001fcc0000010000 */
[----:B------:R-:W0:Y:S01]  /*e760*/  MUFU.EX2 R111, R111 ;  /* 0x0000006f006f7308 */ /* 0x000e220000000800 */
[----:B------:R-:W-:-:S07]  /*e770*/  FFMA.FTZ R107, R107, R11, -R134 ;  /* 0x0000000b6b6b7223 */ /* 0x000fce0000010886 */
[----:B------:R-:W5:Y:S01]  /*e780*/  MUFU.EX2 R127, R127 ;  /* 0x0000007f007f7308 */ /* 0x000f620000000800 */
[----:B-1----:R-:W-:-:S01]  /*e790*/  FADD.FTZ R131, R105, R131 ;  /* 0x0000008369837221 */ /* 0x002fc20000010000 */
[----:B---3--:R-:W-:-:S06]  /*e7a0*/  FADD.FTZ R21, R123, R21 ;  /* 0x000000157b157221 */ /* 0x008fcc0000010000 */
[----:B------:R-:W1:Y:S01]  /*e7b0*/  MUFU.EX2 R113, R113 ;  /* 0x0000007100717308 */ /* 0x000e620000000800 */
[----:B------:R-:W-:-:S07]  /*e7c0*/  FFMA.FTZ R109, R109, R11, -R134 ;  /* 0x0000000b6d6d7223 */ /* 0x000fce0000010886 */
[----:B------:R-:W3:Y:S01]  /*e7d0*/  MUFU.EX2 R130, R130 ;  /* 0x0000008200827308 */ /* 0x000ee20000000800 */
[----:B--2---:R-:W-:-:S01]  /*e7e0*/  FADD.FTZ R131, R108, R131 ;  /* 0x000000836c837221 */ /* 0x004fc20000010000 */
[----:B----4-:R-:W-:-:S06]  /*e7f0*/  FADD.FTZ R21, R125, R21 ;  /* 0x000000157d157221 */ /* 0x010fcc0000010000 */
[----:B------:R-:W2:Y:S01]  /*e800*/  MUFU.EX2 R115, R115 ;  /* 0x0000007300737308 */ /* 0x000ea20000000800 */
[----:B------:R-:W-:-:S07]  /*e810*/  FFMA.FTZ R110, R110, R11, -R134 ;  /* 0x0000000b6e6e7223 */ /* 0x000fce0000010886 */
[----:B------:R-:W4:Y:S01]  /*e820*/  MUFU.EX2 R106, R106 ;  /* 0x0000006a006a7308 */ /* 0x000f220000000800 */
[----:B0-----:R-:W-:-:S01]  /*e830*/  FADD.FTZ R131, R111, R131 ;  /* 0x000000836f837221 */ /* 0x001fc20000010000 */
[----:B-----5:R-:W-:-:S06]  /*e840*/  FADD.FTZ R21, R127, R21 ;  /* 0x000000157f157221 */ /* 0x020fcc0000010000 */
        /* <DEDUP_REMOVED lines=41> */
[----:B------:R-:W-:-:S01]  /*eae0*/  FFMA.FTZ R96, R96, R11, -R134 ;  /* 0x0000000b60607223 */ /* 0x000fc20000010886 */
[----:B------:R-:W-:-:S06]  /*eaf0*/  WARPGROUP.ARRIVE ;  /* 0x00000000000079c5 */ /* 0x000fcc0000000000 */
[----:B------:R-:W4:Y:S01]  /*eb00*/  MUFU.EX2 R91, R91 ;  /* 0x0000005b005b7308 */ /* 0x000f220000000800 */
[----:B0-----:R-:W-:-:S01]  /*eb10*/  FADD.FTZ R131, R97, R131 ;  /* 0x0000008361837221 */ /* 0x001fc20000010000 */
[----:B-----5:R-:W-:Y:S01]  /*eb20*/  FADD.FTZ R21, R118, R21 ;  /* 0x0000001576157221 */ /* 0x020fe20000010000 */
[----:B------:R-:W-:-:S01]  /*eb30*/  FFMA.FTZ R98, R98, R11, -R134 ;  /* 0x0000000b62627223 */ /* 0x000fc20000010886 */
[----:B------:R-:W-:Y:S04]  /*eb40*/  QGMMA.64x64x32.F32.E4M3.E4M3 R24, R136, gdesc[UR4], R24, gsb0 ;  /* 0x00e0000488187df3 */ /* 0x000fe80008000818 */
[----:B------:R-:W0:Y:S08]  /*eb50*/  MUFU.EX2 R64, R64 ;  /* 0x0000004000407308 */ /* 0x000e300000000800 */
        /* <DEDUP_REMOVED lines=14> */
[----:B------:R-:W5:Y:S01]  /*ec40*/  S2R R155, SR_TID.X ;  /* 0x00000000009b7919 */ /* 0x000f620000002100 */
[----:B------:R-:W-:-:S06]  /*ec50*/  FFMA.FTZ R73, R73, R11, -R134 ;  /* 0x0000000b49497223 */ /* 0x000fcc0000010886 */
[----:B------:R-:W0:Y:S01]  /*ec60*/  MUFU.EX2 R98, R98 ;  /* 0x0000006200627308 */ /* 0x000e220000000800 */
        /* <DEDUP_REMOVED lines=11> */
[----:B------:R-:W-:-:S06]  /*ed20*/  FADD.FTZ R21, R98, R21 ;  /* 0x0000001562157221 */ /* 0x000fcc0000010000 */
        /* <DEDUP_REMOVED lines=26> */
[----:B------:R-:W-:Y:S01]  /*eed0*/  LOP3.LUT R135, R155, 0x7f, RZ, 0xc0, !PT ;  /* 0x0000007f9b877812 */ /* 0x000fe200078ec0ff */
[----:B------:R-:W-:-:S06]  /*eee0*/  FFMA.FTZ R58, R58, R11, -R134 ;  /* 0x0000000b3a3a7223 */ /* 0x000fcc0000010886 */
[----:B------:R-:W4:Y:S01]  /*eef0*/  MUFU.EX2 R83, R83 ;  /* 0x0000005300537308 */ /* 0x000f220000000800 */
[----:B0-----:R-:W-:-:S01]  /*ef00*/  FADD.FTZ R131, R57, R131 ;  /* 0x0000008339837221 */ /* 0x001fc20000010000 */
[----:B-----5:R-:W-:-:S06]  /*ef10*/  FADD.FTZ R21, R69, R21 ;  /* 0x0000001545157221 */ /* 0x020fcc0000010000 */
[----:B------:R-:W0:Y:S01]  /*ef20*/  MUFU.EX2 R88, R88 ;  /* 0x0000005800587308 */ /* 0x000e220000000800 */
[----:B------:R-:W-:Y:S01]  /*ef30*/  ISETP.NE.AND P2, PT, R135, RZ, PT ;  /* 0x000000ff8700720c */ /* 0x000fe20003f45270 */
[----:B------:R-:W-:-:S06]  /*ef40*/  FFMA.FTZ R59, R59, R11, -R134 ;  /* 0x0000000b3b3b7223 */ /* 0x000fcc0000010886 */
        /* <DEDUP_REMOVED lines=13> */
[----:B------:R-:W-:Y:S01]  /*f020*/  MUFU.EX2 R74, R74 ;  /* 0x0000004a004a7308 */ /* 0x000fe20000000800 */
[----:B------:R-:W-:-:S01]  /*f030*/  FFMA.FTZ R66, R66, R11, -R134 ;  /* 0x0000000b42427223 */ /* 0x000fc20000010886 */
[----:B------:R-:W-:-:S06]  /*f040*/  @!P2 VIADD R9, R9, 0x13240 ;  /* 0x000132400909a836 */ /* 0x000fcc0000000000 */
[----:B------:R-:W0:Y:S01]  /*f050*/  MUFU.EX2 R59, R59 ;  /* 0x0000003b003b7308 */ /* 0x000e220000000800 */
[----:B-1----:R-:W-:-:S01]  /*f060*/  FADD.FTZ R131, R79, R131 ;  /* 0x000000834f837221 */ /* 0x002fc20000010000 */
[----:B---3--:R-:W-:-:S06]  /*f070*/  FADD.FTZ R21, R87, R21 ;  /* 0x0000001557157221 */ /* 0x008fcc0000010000 */
[----:B------:R-:W1:Y:S01]  /*f080*/  MUFU.EX2 R129, R129 ;  /* 0x0000008100817308 */ /* 0x000e620000000800 */
[----:B------:R-:W-:-:S01]  /*f090*/  FFMA.FTZ R67, R67, R11, -R134 ;  /* 0x0000000b43437223 */ /* 0x000fc20000010886 */
[----:B------:R-:W-:Y:S01]  /*f0a0*/  @!P2 PRMT R9, RZ, 0x654, R9 ;  /* 0x00000654ff09a816 */ /* 0x000fe20000000009 */
[----:B--2---:R-:W-:-:S05]  /*f0b0*/  FADD.FTZ R131, R82, R131 ;  /* 0x0000008352837221 */ /* 0x004fca0000010000 */
[----:B------:R-:W2:Y:S01]  /*f0c0*/  MUFU.EX2 R63, R63 ;  /* 0x0000003f003f7308 */ /* 0x000ea20000000800 */
[----:B----4-:R-:W-:-:S01]  /*f0d0*/  FADD.FTZ R21, R58, R21 ;  /* 0x000000153a157221 */ /* 0x010fc20000010000 */
[----:B------:R-:W-:Y:S02]  /*f0e0*/  WARPGROUP.DEPBAR.LE gsb0, 0x0 ;  /* 0x00008000000079c5 */ /* 0x000fe40000010000 */
[----:B------:R-:W-:-:S01]  /*f0f0*/  FFMA.FTZ R70, R70, R11, -R134 ;  /* 0x0000000b46467223 */ /* 0x000fc20000010886 */
[----:B------:R3:W-:Y:S03]  /*f100*/  @!P2 SYNCS.ARRIVE.TRANS64.RED.A1T0 RZ, [R9+URZ], RZ ;  /* 0x000000ff09ffa9a7 */ /* 0x0007e6000810043f */
[----:B------:R-:W4:Y:S01]  /*f110*/  MUFU.EX2 R66, R66 ;  /* 0x0000004200427308 */ /* 0x000f220000000800 */
[----:B0-----:R-:W-:-:S01]  /*f120*/  FADD.FTZ R21, R59, R21 ;  /* 0x000000153b157221 */ /* 0x001fc20000010000 */
[----:B------:R-:W-:Y:S01]  /*f130*/  FFMA.FTZ R71, R71, R11, -R134 ;  /* 0x0000000b47477223 */ /* 0x000fe20000010886 */
[----:B---3--:R-:W-:-:S05]  /*f140*/  FADD.FTZ R9, R74, R131 ;  /* 0x000000834a097221 */ /* 0x008fca0000010000 */
[----:B------:R-:W0:Y:S01]  /*f150*/  MUFU.EX2 R67, R67 ;  /* 0x0000004300437308 */ /* 0x000e220000000800 */
[----:B-1----:R-:W-:-:S01]  /*f160*/  FADD.FTZ R21, R129, R21 ;  /* 0x0000001581157221 */ /* 0x002fc20000010000 */
[----:B------:R1:W-:Y:S06]  /*f170*/  STL [R1], R9 ;  /* 0x0000000901007387 */ /* 0x0003ec0000100800 */
[----:B------:R-:W3:Y:S01]  /*f180*/  MUFU.EX2 R70, R70 ;  /* 0x0000004600467308 */ /* 0x000ee20000000800 */
[----:B--2---:R-:W-:-:S07]  /*f190*/  FADD.FTZ R21, R63, R21 ;  /* 0x000000153f157221 */ /* 0x004fce0000010000 */
[----:B------:R-:W2:Y:S01]  /*f1a0*/  MUFU.EX2 R71, R71 ;  /* 0x0000004700477308 */ /* 0x000ea20000000800 */
[----:B----4-:R-:W-:-:S04]  /*f1b0*/  FADD.FTZ R21, R66, R21 ;  /* 0x0000001542157221 */ /* 0x010fc80000010000 */
[----:B0-----:R-:W-:-:S04]  /*f1c0*/  FADD.FTZ R21, R67, R21 ;  /* 0x0000001543157221 */ /* 0x001fc80000010000 */
[----:B---3--:R-:W-:-:S04]  /*f1d0*/  FADD.FTZ R21, R70, R21 ;  /* 0x0000001546157221 */ /* 0x008fc80000010000 */
[----:B--2---:R-:W-:Y:S01]  /*f1e0*/  FADD.FTZ R21, R71, R21 ;  /* 0x0000001547157221 */ /* 0x004fe20000010000 */
[----:B-1----:R-:W-:Y:S06]  /*f1f0*/  @!P1 BRA `(.L_x_1931) ;  /* 0x0000000000049947 */ /* 0x002fec0003800000 */
[----:B------:R-:W-:Y:S01]  /*f200*/  BPT.TRAP 0x1 ;  /* 0x000000040000795c */ /* 0x000fe20000300000 */
.L_x_1931:
        /* <DEDUP_REMOVED lines=17> */
[-C--:B------:R-:W-:Y:S01]  /*f320*/  FMUL.FTZ R33, R33, R3.reuse ;  /* 0x0000000321217220 */ /* 0x080fe20000410000 */
        /* <DEDUP_REMOVED lines=70> */
.L_x_1920:
[----:B------:R0:W-:Y:S01]  /*f790*/  STL [R1+0x18], R24 ;  /* 0x0000181801007387 */ /* 0x0001e20000100800 */
[----:B------:R-:W-:Y:S02]  /*f7a0*/  IMAD.MOV.U32 R3, RZ, RZ, R56 ;  /* 0x000000ffff037224 */ /* 0x000fe400078e0038 */
[----:B------:R-:W-:Y:S01]  /*f7b0*/  IMAD.MOV.U32 R0, RZ, RZ, R10 ;  /* 0x000000ffff007224 */ /* 0x000fe200078e000a */
[----:B------:R0:W-:Y:S01]  /*f7c0*/  STL [R1+0x1c], R25 ;  /* 0x00001c1901007387 */ /* 0x0001e20000100800 */
[----:B------:R-:W-:Y:S02]  /*f7d0*/  IMAD.MOV.U32 R23, RZ, RZ, R15 ;  /* 0x000000ffff177224 */ /* 0x000fe400078e000f */
[----:B------:R-:W-:Y:S01]  /*f7e0*/  IMAD.MOV.U32 R156, RZ, RZ, R14 ;  /* 0x000000ffff9c7224 */ /* 0x000fe200078e000e */
[----:B------:R0:W-:Y:S06]  /*f7f0*/  STL [R1+0xc], R28 ;  /* 0x00000c1c01007387 */ /* 0x0001ec0000100800 */
.L_x_1919:
[----:B------:R-:W-:Y:S05]  /*f800*/  BSYNC B0 ;  /* 0x0000000000007941 */ /* 0x000fea0003800000 */
.L_x_1918:
[----:B------:R-:W2:Y:S01]  /*f810*/  LDL R9, [R1+0x44] ;  /* 0x0000440001097983 */ /* 0x000ea20000100800 */
[----:B------:R-:W-:Y:S01]  /*f820*/  BSSY B0, `(.L_x_1933) ;  /* 0x00002fb000007945 */ /* 0x000fe20003800000 */
[----:B--2---:R-:W-:-:S13]  /*f830*/  ISETP.GE.AND P0, PT, R8, R9, PT ;  /* 0x000000090800720c */ /* 0x004fda0003f06270 */
[----:B------:R-:W-:Y:S05]  /*f840*/  @!P0 BRA `(.L_x_1934) ;  /* 0x0000002c00e08947 */ /* 0x000fea0003800000 */
[----:B------:R-:W-:Y:S01]  /*f850*/  IMAD.MOV.U32 R14, RZ, RZ, R3 ;  /* 0x000000ffff0e7224 */ /* 0x000fe200078e0003 */
[----:B------:R-:W-:Y:S01]  /*f860*/  MOV R15, R156 ;  /* 0x0000009c000f7202 */ /* 0x000fe20000000f00 */
[----:B------:R-:W-:Y:S02]  /*f870*/  IMAD.MOV.U32 R9, RZ, RZ, R0 ;  /* 0x000000ffff097224 */ /* 0x000fe400078e0000 */
[----:B0-----:R-:W-:-:S07]  /*f880*/  IMAD.MOV.U32 R28, RZ, RZ, R23 ;  /* 0x000000ffff1c7224 */ /* 0x001fce00078e0017 */
.L_x_1946:
[----:B------:R-:W-:-:S05]  /*f890*/  VIADD R20, R28, 0x1 ;  /* 0x000000011c147836 */ /* 0x000fca0000000000 */
[----:B------:R-:W-:-:S04]  /*f8a0*/  ISETP.NE.AND P0, PT, R20, 0x2, PT ;  /* 0x000000021400780c */ /* 0x000fc80003f05270 */
[----:B------:R-:W-:Y:S02]  /*f8b0*/  SEL R20, R20, RZ, P0 ;  /* 0x000000ff14147207 */ /* 0x000fe40000000000 */
[----:B------:R-:W-:-:S03]  /*f8c0*/  SEL R156, RZ, 0x1, P0 ;  /* 0x00000001ff9c7807 */ /* 0x000fc60000000000 */
[----:B------:R-:W-:Y:S01]  /*f8d0*/  IMAD.MOV.U32 R23, RZ, RZ, R20 ;  /* 0x000000ffff177224 */ /* 0x000fe200078e0014 */
[----:B------:R-:W-:Y:S01]  /*f8e0*/  LOP3.LUT R156, R15, R156, RZ, 0x3c, !PT ;  /* 0x0000009c0f9c7212 */ /* 0x000fe200078e3cff */
[----:B------:R-:W-:Y:S06]  /*f8f0*/  @!P1 BRA `(.L_x_1935) ;  /* 0x0000000000049947 */ /* 0x000fec0003800000 */
[----:B------:R-:W-:Y:S01]  /*f900*/  BPT.TRAP 0x1 ;  /* 0x000000040000795c */ /* 0x000fe20000300000 */
.L_x_1935:
[----:B------:R-:W-:Y:S01]  /*f910*/  IMAD R3, R23, 0x8, R16 ;  /* 0x0000000817037824 */ /* 0x000fe200078e0210 */
[----:B------:R-:W-:-:S04]  /*f920*/  SHF.L.U32 R10, R156, 0x1f, RZ ;  /* 0x0000001f9c0a7819 */ /* 0x000fc800000006ff */
[----:B------:R0:W1:Y:S01]  /*f930*/  SYNCS.PHASECHK.TRANS64.TRYWAIT P0, [R3+URZ+0x13230], R10 ;  /* 0x0132300a030075a7 */ /* 0x000062000800017f */
[----:B------:R-:W-:Y:S05]  /*f940*/  @!P1 BRA `(.L_x_1936) ;  /* 0x0000000000049947 */ /* 0x000fea0003800000 */
[----:B------:R-:W-:Y:S01]  /*f950*/  BPT.TRAP 0x1 ;  /* 0x000000040000795c */ /* 0x000fe20000300000 */
.L_x_1936:
        /* <DEDUP_REMOVED lines=8> */
.L_x_1938:
[----:B------:R-:W-:Y:S05]  /*f9e0*/  BSYNC B1 ;  /* 0x0000000000017941 */ /* 0x000fea0003800000 */
.L_x_1937:
[----:B01----:R-:W-:Y:S01]  /*f9f0*/  IMAD.MOV.U32 R10, RZ, RZ, R0 ;  /* 0x000000ffff0a7224 */ /* 0x003fe200078e0000 */
        /* <DEDUP_REMOVED lines=86> */
.L_x_1940:
[----:B------:R-:W-:Y:S02]  /*ff60*/  SHF.L.U32 R0, R15, 0x1f, RZ ;  /* 0x0000001f0f007819 */ /* 0x000fe400000006ff */
[----:B------:R-:W-:-:S04]  /*ff70*/  LEA R15, R28, R16, 0x3 ;  /* 0x000000101c0f7211 */ /* 0x000fc800078e18ff */
[----:B------:R0:W1:Y:S01]  /*ff80*/  SYNCS.PHASECHK.TRANS64.TRYWAIT P0, [R15+URZ+0x13250], R0 ;  /* 0x013250000f0075a7 */ /* 0x000062000800017f */
[----:B------:R-:W-:Y:S05]  /*ff90*/  @!P1 BRA `(.L_x_1941) ;  /* 0x0000000000049947 */ /* 0x000fea0003800000 */
[----:B------:R-:W-:Y:S01]  /*ffa0*/  BPT.TRAP 0x1 ;  /* 0x000000040000795c */ /* 0x000fe20000300000 */
.L_x_1941:
[----:B------:R-:W-:Y:S04]  /*ffb0*/  BSSY B1, `(.L_x_1942) ;  /* 0x0000004000017945 */ /* 0x000fe80003800000 */
[----:B-1----:R-:W-:Y:S05]  /*ffc0*/  @P0 BRA `(.L_x_1943) ;  /* 0x0000000000080947 */ /* 0x002fea0003800000 */
[----:B------:R-:W1:Y:S02]  /*ffd0*/  SYNCS.PHASECHK.TRANS64.TRYWAIT P0, [R15+URZ+0x13250], R0 ;  /* 0x013250000f0075a7 */ /* 0x000e64000800017f */
[----:B-1----:R-:W-:Y:S05]  /*ffe0*/  @!P0 BRA `(.L_x_1944) ;  /* 0x000000cc008c8947 */ /* 0x002fea0003800000 */
.L_x_1943:
[----:B------:R-:W-:Y:S05]  /*fff0*/  BSYNC B1 ;  /* 0x0000000000017941 */ /* 0x000fea0003800000 */
.L_x_1942:
        /* <DEDUP_REMOVED lines=14> */
[----:B------:R-:W-:-:S05]  /*100e0*/  FMUL.FTZ R105, R2, R105 ;  /* 0x0000006902697220 */ /* 0x000fca0000410000 */
[----:B------:R-:W-:Y:S08]  /*100f0*/  MUFU.TANH R104, R104 ;  /* 0x0000006800687308 */ /* 0x000ff00000002400 */
[----:B------:R-:W-:Y:S01]  /*10100*/  MUFU.TANH R105, R105 ;  /* 0x0000006900697308 */ /* 0x000fe20000002400 */
[C---:B------:R-:W-:Y:S01]  /*10110*/  FMUL.FTZ R88, R2.reuse, R88 ;  /* 0x0000005802587220 */ /* 0x040fe20000410000 */
[C---:B------:R-:W-:Y:S01]  /*10120*/  FMUL.FTZ R90, R2.reuse, R90 ;  /* 0x0000005a025a7220 */ /* 0x040fe20000410000 */
[C---:B------:R-:W-:Y:S01]  /*10130*/  FMUL.FTZ R89, R2.reuse, R89 ;  /* 0x0000005902597220 */ /* 0x040fe20000410000 */
[C---:B------:R-:W-:Y:S01]  /*10140*/  FMUL.FTZ R91, R2.reuse, R91 ;  /* 0x0000005b025b7220 */ /* 0x040fe20000410000 */
[----:B------:R-:W-:-:S03]  /*10150*/  FMUL.FTZ R92, R2, R92 ;  /* 0x0000005c025c7220 */ /* 0x000fc60000410000 */
[----:B------:R-:W-:Y:S01]  /*10160*/  MUFU.TANH R88, R88 ;  /* 0x0000005800587308 */ /* 0x000fe20000002400 */
[C---:B------:R-:W-:Y:S01]  /*10170*/  FMUL.FTZ R94, R2.reuse, R94 ;  /* 0x0000005e025e7220 */ /* 0x040fe20000410000 */
[----:B------:R-:W-:-:S06]  /*10180*/  FMUL.FTZ R93, R2, R93 ;  /* 0x0000005d025d7220 */ /* 0x000fcc0000410000 */
        /* <DEDUP_REMOVED lines=12> */
[C---:B------:R-:W-:Y:S01]  /*10250*/  FMUL.FTZ R12, R2.reuse, R120 ;  /* 0x00000078020c7220 */ /* 0x040fe20000410000 */
[C---:B------:R-:W-:Y:S01]  /*10260*/  FMUL.FTZ R155, R2.reuse, R122 ;  /* 0x0000007a029b7220 */ /* 0x040fe20000410000 */
[C---:B------:R-:W-:Y:S01]  /*10270*/  FMUL.FTZ R13, R2.reuse, R121 ;  /* 0x00000079020d7220 */ /* 0x040fe20000410000 */
[C---:B------:R-:W-:Y:S01]  /*10280*/  FMUL.FTZ R154, R2.reuse, R123 ;  /* 0x0000007b029a7220 */ /* 0x040fe20000410000 */
[C---:B------:R-:W-:Y:S02]  /*10290*/  FMUL.FTZ R120, R2.reuse, R124 ;  /* 0x0000007c02787220 */ /* 0x040fe40000410000 */
[----:B------:R-:W0:Y:S01]  /*102a0*/  MUFU.TANH R12, R12 ;  /* 0x0000000c000c7308 */ /* 0x000e220000002400 */
[C---:B------:R-:W-:Y:S01]  /*102b0*/  FMUL.FTZ R153, R2.reuse, R126 ;  /* 0x0000007e02997220 */ /* 0x040fe20000410000 */
[----:B------:R-:W-:-:S06]  /*102c0*/  FMUL.FTZ R121, R2, R125 ;  /* 0x0000007d02797220 */ /* 0x000fcc0000410000 */
[----:B------:R-:W1:Y:S01]  /*102d0*/  MUFU.TANH R155, R155 ;  /* 0x0000009b009b7308 */ /* 0x000e620000002400 */
[C---:B------:R-:W-:Y:S01]  /*102e0*/  FMUL.FTZ R152, R2.reuse, R127 ;  /* 0x0000007f02987220 */ /* 0x040fe20000410000 */
[----:B------:R-:W-:-:S06]  /*102f0*/  FMUL.FTZ R122, R2, R128 ;  /* 0x00000080027a7220 */ /* 0x000fcc0000410000 */
[----:B------:R-:W2:Y:S01]  /*10300*/  MUFU.TANH R13, R13 ;  /* 0x0000000d000d7308 */ /* 0x000ea20000002400 */
[----:B------:R-:W-:Y:S02]  /*10310*/  WARPGROUP.DEPBAR.LE gsb0, 0x0 ;  /* 0x00008000000079c5 */ /* 0x000fe40000010000 */
[----:B------:R-:W-:-:S06]  /*10320*/  WARPGROUP.ARRIVE ;  /* 0x00000000000079c5 */ /* 0x000fcc0000000000 */
[----:B------:R-:W-:Y:S01]  /*10330*/  QGMMA.64x64x32.F32.E4M3.E4M3 R24, R144, gdesc[UR4], R24, gsb0 ;  /* 0x00e0000490187df3 */ /* 0x000fe20008000818 */
[----:B------:R-:W3:Y:S01]  /*10340*/  MUFU.TANH R154, R154 ;  /* 0x0000009a009a7308 */ /* 0x000ee20000002400 */
[C---:B------:R-:W-:Y:S01]  /*10350*/  FMUL.FTZ R151, R2.reuse, R130 ;  /* 0x0000008202977220 */ /* 0x040fe20000410000 */
[----:B------:R-:W-:-:S06]  /*10360*/  FMUL.FTZ R123, R2, R129 ;  /* 0x00000081027b7220 */ /* 0x000fcc0000410000 */
[----:B------:R-:W4:Y:S01]  /*10370*/  MUFU.TANH R120, R120 ;  /* 0x0000007800787308 */ /* 0x000f220000002400 */
[----:B------:R-:W-:Y:S01]  /*10380*/  FMUL.FTZ R150, R2, R131 ;  /* 0x0000008302967220 */ /* 0x000fe20000410000 */
[----:B0-----:R-:W-:-:S06]  /*10390*/  FMNMX.FTZ R3, R12, R9, !PT ;  /* 0x000000090c037209 */ /* 0x001fcc0007810000 */
[----:B------:R-:W0:Y:S01]  /*103a0*/  MUFU.TANH R153, R153 ;  /* 0x0000009900997308 */ /* 0x000e220000002400 */
[----:B------:R-:W-:-:S07]  /*103b0*/  FMUL.FTZ R124, R2, R132 ;  /* 0x00000084027c7220 */ /* 0x000fce0000410000 */
[----:B------:R-:W5:Y:S01]  /*103c0*/  MUFU.TANH R121, R121 ;  /* 0x0000007900797308 */ /* 0x000f620000002400 */
[----:B-1----:R-:W-:Y:S01]  /*103d0*/  FMNMX.FTZ R0, R155, R14, !PT ;  /* 0x0000000e9b007209 */ /* 0x002fe20007810000 */
[----:B------:R-:W-:-:S06]  /*103e0*/  FMUL.FTZ R149, R2, R134 ;  /* 0x0000008602957220 */ /* 0x000fcc0000410000 */
[----:B------:R-:W1:Y:S01]  /*103f0*/  MUFU.TANH R152, R152 ;  /* 0x0000009800987308 */ /* 0x000e620000002400 */
[----:B--2---:R-:W-:Y:S01]  /*10400*/  FMNMX.FTZ R3, R13, R3, !PT ;  /* 0x000000030d037209 */ /* 0x004fe20007810000 */
[----:B------:R-:W-:-:S06]  /*10410*/  FMUL.FTZ R125, R2, R133 ;  /* 0x00000085027d7220 */ /* 0x000fcc0000410000 */
[----:B------:R-:W2:Y:S01]  /*10420*/  MUFU.TANH R122, R122 ;  /* 0x0000007a007a7308 */ /* 0x000ea20000002400 */
[----:B---3--:R-:W-:Y:S01]  /*10430*/  FMNMX.FTZ R0, R154, R0, !PT ;  /* 0x000000009a007209 */ /* 0x008fe20007810000 */
[----:B------:R-:W-:-:S06]  /*10440*/  FMUL.FTZ R148, R2, R135 ;  /* 0x0000008702947220 */ /* 0x000fcc0000410000 */
[----:B------:R-:W3:Y:S01]  /*10450*/  MUFU.TANH R151, R151 ;  /* 0x0000009700977308 */ /* 0x000ee20000002400 */
[----:B----4-:R-:W-:-:S07]  /*10460*/  FMNMX.FTZ R3, R120, R3, !PT ;  /* 0x0000000378037209 */ /* 0x010fce0007810000 */
[----:B------:R-:W4:Y:S01]  /*10470*/  MUFU.TANH R123, R123 ;  /* 0x0000007b007b7308 */ /* 0x000f220000002400 */
[----:B0-----:R-:W-:-:S07]  /*10480*/  FMNMX.FTZ R0, R153, R0, !PT ;  /* 0x0000000099007209 */ /* 0x001fce0007810000 */
[----:B------:R-:W0:Y:S01]  /*10490*/  MUFU.TANH R150, R150 ;  /* 0x0000009600967308 */ /* 0x000e220000002400 */
[----:B-----5:R-:W-:-:S07]  /*104a0*/  FMNMX.FTZ R3, R121, R3, !PT ;  /* 0x0000000379037209 */ /* 0x020fce0007810000 */
[----:B------:R-:W5:Y:S01]  /*104b0*/  MUFU.TANH R124, R124 ;  /* 0x0000007c007c7308 */ /* 0x000f620000002400 */
[----:B-1----:R-:W-:Y:S01]  /*104c0*/  FMNMX.FTZ R0, R152, R0, !PT ;  /* 0x0000000098007209 */ /* 0x002fe20007810000 */
[----:B------:R-:W-:-:S06]  /*104d0*/  WARPGROUP.DEPBAR.LE gsb0, 0x0 ;  /* 0x00008000000079c5 */ /* 0x000fcc0000010000 */
[----:B------:R-:W1:Y:S01]  /*104e0*/  MUFU.TANH R149, R149 ;  /* 0x0000009500957308 */ /* 0x000e620000002400 */
[C---:B------:R-:W-:Y:S01]  /*104f0*/  FMUL.FTZ R147, R2.reuse, R106 ;  /* 0x0000006a02937220 */ /* 0x040fe20000410000 */
[----:B------:R-:W-:Y:S01]  /*10500*/  FMUL.FTZ R146, R2, R107 ;  /* 0x0000006b02927220 */ /* 0x000fe20000410000 */
[----:B--2---:R-:W-:-:S05]  /*10510*/  FMNMX.FTZ R3, R122, R3, !PT ;  /* 0x000000037a037209 */ /* 0x004fca0007810000 */
[----:B------:R-:W2:Y:S01]  /*10520*/  MUFU.TANH R125, R125 ;  /* 0x0000007d007d7308 */ /* 0x000ea20000002400 */
[----:B------:R-:W-:Y:S01]  /*10530*/  FMUL.FTZ R106, R2, R108 ;  /* 0x0000006c026a7220 */ /* 0x000fe20000410000 */
[----:B---3--:R-:W-:-:S06]  /*10540*/  FMNMX.FTZ R0, R151, R0, !PT ;  /* 0x0000000097007209 */ /* 0x008fcc0007810000 */
[----:B------:R-:W3:Y:S01]  /*10550*/  MUFU.TANH R148, R148 ;  /* 0x0000009400947308 */ /* 0x000ee20000002400 */
[C---:B------:R-:W-:Y:S01]  /*10560*/  FMUL.FTZ R145, R2.reuse, R110 ;  /* 0x0000006e02917220 */ /* 0x040fe20000410000 */
[----:B----4-:R-:W-:Y:S01]  /*10570*/  FMNMX.FTZ R3, R123, R3, !PT ;  /* 0x000000037b037209 */ /* 0x010fe20007810000 */
[----:B------:R-:W-:-:S05]  /*10580*/  FMUL.FTZ R107, R2, R109 ;  /* 0x0000006d026b7220 */ /* 0x000fca0000410000 */
[----:B------:R-:W4:Y:S01]  /*10590*/  MUFU.TANH R147, R147 ;  /* 0x0000009300937308 */ /* 0x000f220000002400 */
[----:B0-----:R-:W-:Y:S01]  /*105a0*/  FMNMX.FTZ R0, R150, R0, !PT ;  /* 0x0000000096007209 */ /* 0x001fe20007810000 */
[----:B------:R-:W-:Y:S01]  /*105b0*/  FMUL.FTZ R144, R2, R111 ;  /* 0x0000006f02907220 */ /* 0x000fe20000410000 */
[----:B-----5:R-:W-:Y:S01]  /*105c0*/  FMNMX.FTZ R3, R124, R3, !PT ;  /* 0x000000037c037209 */ /* 0x020fe20007810000 */
[----:B------:R-:W-:-:S04]  /*105d0*/  FMUL.FTZ R108, R2, R112 ;  /* 0x00000070026c7220 */ /* 0x000fc80000410000 */
[----:B------:R-:W0:Y:S01]  /*105e0*/  MUFU.TANH R146, R146 ;  /* 0x0000009200927308 */ /* 0x000e220000002400 */
[----:B-1----:R-:W-:Y:S01]  /*105f0*/  FMNMX.FTZ R0, R149, R0, !PT ;  /* 0x0000000095007209 */ /* 0x002fe20007810000 */
[----:B------:R-:W-:Y:S01]  /*10600*/  FMUL.FTZ R135, R2, R114 ;  /* 0x0000007202877220 */ /* 0x000fe20000410000 */
[----:B--2---:R-:W-:-:S05]  /*10610*/  FMNMX.FTZ R3, R125, R3, !PT ;  /* 0x000000037d037209 */ /* 0x004fca0007810000 */
[----:B------:R-:W1:Y:S01]  /*10620*/  MUFU.TANH R106, R106 ;  /* 0x0000006a006a7308 */ /* 0x000e620000002400 */
[----:B------:R-:W-:Y:S01]  /*10630*/  FMUL.FTZ R109, R2, R113 ;  /* 0x00000071026d7220 */ /* 0x000fe20000410000 */
[----:B---3--:R-:W-:-:S06]  /*10640*/  FMNMX.FTZ R0, R148, R0, !PT ;  /* 0x0000000094007209 */ /* 0x008fcc0007810000 */
[----:B------:R-:W2:Y:S01]  /*10650*/  MUFU.TANH R145, R145 ;  /* 0x0000009100917308 */ /* 0x000ea20000002400 */
[----:B------:R-:W-:Y:S01]  /*10660*/  FMUL.FTZ R110, R2, R115 ;  /* 0x00000073026e7220 */ /* 0x000fe20000410000 */
[----:B------:R-:W-:-:S06]  /*10670*/  FMNMX.FTZ R3, R104, R3, !PT ;  /* 0x0000000368037209 */ /* 0x000fcc0007810000 */
[----:B------:R-:W3:Y:S01]  /*10680*/  MUFU.TANH R107, R107 ;  /* 0x0000006b006b7308 */ /* 0x000ee20000002400 */
[----:B------:R-:W-:Y:S01]  /*10690*/  FMUL.FTZ R111, R2, R116 ;  /* 0x00000074026f7220 */ /* 0x000fe20000410000 */
[----:B----4-:R-:W-:-:S06]  /*106a0*/  FMNMX.FTZ R0, R147, R0, !PT ;  /* 0x0000000093007209 */ /* 0x010fcc0007810000 */
[----:B------:R-:W4:Y:S01]  /*106b0*/  MUFU.TANH R144, R144 ;  /* 0x0000009000907308 */ /* 0x000f220000002400 */
[----:B------:R-:W-:Y:S01]  /*106c0*/  FMUL.FTZ R113, R2, R118 ;  /* 0x0000007602717220 */ /* 0x000fe20000410000 */
[----:B------:R-:W-:-:S06]  /*106d0*/  FMNMX.FTZ R3, R105, R3, !PT ;  /* 0x0000000369037209 */ /* 0x000fcc0007810000 */
[----:B------:R-:W5:Y:S01]  /*106e0*/  MUFU.TANH R108, R108 ;  /* 0x0000006c006c7308 */ /* 0x000f620000002400 */
[----:B------:R-:W-:Y:S01]  /*106f0*/  FMUL.FTZ R112, R2, R117 ;  /* 0x0000007502707220 */ /* 0x000fe20000410000 */
[----:B0-----:R-:W-:-:S06]  /*10700*/  FMNMX.FTZ R0, R146, R0, !PT ;  /* 0x0000000092007209 */ /* 0x001fcc0007810000 */
[----:B------:R-:W0:Y:S01]  /*10710*/  MUFU.TANH R135, R135 ;  /* 0x0000008700877308 */ /* 0x000e220000002400 */
[----:B------:R-:W-:Y:S01]  /*10720*/  FMUL.FTZ R114, R2, R119 ;  /* 0x0000007702727220 */ /* 0x000fe20000410000 */
[----:B-1----:R-:W-:-:S06]  /*10730*/  FMNMX.FTZ R3, R106, R3, !PT ;  /* 0x000000036a037209 */ /* 0x002fcc0007810000 */
[----:B------:R-:W1:Y:S01]  /*10740*/  MUFU.TANH R109, R109 ;  /* 0x0000006d006d7308 */ /* 0x000e620000002400 */
[----:B--2---:R-:W-:-:S07]  /*10750*/  FMNMX.FTZ R0, R145, R0, !PT ;  /* 0x0000000091007209 */ /* 0x004fce0007810000 */
[----:B------:R-:W2:Y:S01]  /*10760*/  MUFU.TANH R110, R110 ;  /* 0x0000006e006e7308 */ /* 0x000ea20000002400 */
[----:B---3--:R-:W-:-:S07]  /*10770*/  FMNMX.FTZ R3, R107, R3, !PT ;  /* 0x000000036b037209 */ /* 0x008fce0007810000 */
[----:B------:R-:W3:Y:S01]  /*10780*/  MUFU.TANH R111, R111 ;  /* 0x0000006f006f7308 */ /* 0x000ee20000002400 */
[----:B----4-:R-:W-:-:S07]  /*10790*/  FMNMX.FTZ R0, R144, R0, !PT ;  /* 0x0000000090007209 */ /* 0x010fce0007810000 */
[----:B------:R-:W4:Y:S01]  /*107a0*/  MUFU.TANH R113, R113 ;  /* 0x0000007100717308 */ /* 0x000f220000002400 */
[----:B-----5:R-:W-:-:S07]  /*107b0*/  FMNMX.FTZ R3, R108, R3, !PT ;  /* 0x000000036c037209 */ /* 0x020fce0007810000 */
[----:B------:R-:W5:Y:S01]  /*107c0*/  MUFU.TANH R112, R112 ;  /* 0x0000007000707308 */ /* 0x000f620000002400 */
[----:B0-----:R-:W-:-:S07]  /*107d0*/  FMNMX.FTZ R0, R135, R0, !PT ;  /* 0x0000000087007209 */ /* 0x001fce0007810000 */
[----:B------:R-:W0:Y:S01]  /*107e0*/  MUFU.TANH R114, R114 ;  /* 0x0000007200727308 */ /* 0x000e220000002400 */
[----:B-1----:R-:W-:Y:S01]  /*107f0*/  FMNMX.FTZ R3, R109, R3, !PT ;  /* 0x000000036d037209 */ /* 0x002fe20007810000 */
[----:B------:R-:W-:Y:S01]  /*10800*/  FMUL.FTZ R95, R2, R95 ;  /* 0x0000005f025f7220 */ /* 0x000fe20000410000 */
[----:B--2---:R-:W-:-:S05]  /*10810*/  FMNMX.FTZ R0, R110, R0, !PT ;  /* 0x000000006e007209 */ /* 0x004fca0007810000 */
[----:B------:R-:W1:Y:S01]  /*10820*/  MUFU.TANH R89, R89 ;  /* 0x0000005900597308 */ /* 0x000e620000002400 */
[----:B---3--:R-:W-:Y:S01]  /*10830*/  FMNMX.FTZ R3, R111, R3, !PT ;  /* 0x000000036f037209 */ /* 0x008fe20007810000 */
[----:B------:R-:W-:Y:S01]  /*10840*/  FMUL.FTZ R96, R2, R96 ;  /* 0x0000006002607220 */ /* 0x000fe20000410000 */
[----:B----4-:R-:W-:-:S05]  /*10850*/  FMNMX.FTZ R0, R113, R0, !PT ;  /* 0x0000000071007209 */ /* 0x010fca0007810000 */
[----:B------:R-:W2:Y:S01]  /*10860*/  MUFU.TANH R91, R91 ;  /* 0x0000005b005b7308 */ /* 0x000ea20000002400 */
[----:B------:R-:W-:Y:S01]  /*10870*/  FMUL.FTZ R98, R2, R98 ;  /* 0x0000006202627220 */ /* 0x000fe20000410000 */
[----:B-----5:R-:W-:-:S06]  /*10880*/  FMNMX.FTZ R3, R112, R3, !PT ;  /* 0x0000000370037209 */ /* 0x020fcc0007810000 */
[----:B------:R-:W3:Y:S01]  /*10890*/  MUFU.TANH R92, R92 ;  /* 0x0000005c005c7308 */ /* 0x000ee20000002400 */
[----:B------:R-:W-:Y:S01]  /*108a0*/  FMUL.FTZ R97, R2, R97 ;  /* 0x0000006102617220 */ /* 0x000fe20000410000 */
[----:B0-----:R-:W-:-:S06]  /*108b0*/  FMNMX.FTZ R0, R114, R0, !PT ;  /* 0x0000000072007209 */ /* 0x001fcc0007810000 */
[----:B------:R-:W0:Y:S01]  /*108c0*/  MUFU.TANH R94, R94 ;  /* 0x0000005e005e7308 */ /* 0x000e220000002400 */
[----:B------:R-:W-:Y:S01]  /*108d0*/  FMUL.FTZ R99, R2, R99 ;  /* 0x0000006302637220 */ /* 0x000fe20000410000 */
[----:B------:R-:W-:-:S06]  /*108e0*/  FMNMX.FTZ R3, R88, R3, !PT ;  /* 0x0000000358037209 */ /* 0x000fcc0007810000 */
[----:B------:R-:W4:Y:S01]  /*108f0*/  MUFU.TANH R93, R93 ;  /* 0x0000005d005d7308 */ /* 0x000f220000002400 */
[----:B------:R-:W-:Y:S01]  /*10900*/  FMUL.FTZ R100, R2, R100 ;  /* 0x0000006402647220 */ /* 0x000fe20000410000 */
[----:B------:R-:W-:-:S06]  /*10910*/  FMNMX.FTZ R0, R90, R0, !PT ;  /* 0x000000005a007209 */ /* 0x000fcc0007810000 */
[----:B------:R-:W5:Y:S01]  /*10920*/  MUFU.TANH R95, R95 ;  /* 0x0000005f005f7308 */ /* 0x000f620000002400 */
        /* <DEDUP_REMOVED lines=10> */
[----:B0-----:R-:W-:-:S06]  /*109d0*/  FMNMX.FTZ R0, R94, R0, !PT ;  /* 0x000000005e007209 */ /* 0x001fcc0007810000 */
[----:B------:R-:W0:Y:S01]  /*109e0*/  MUFU.TANH R99, R99 ;  /* 0x0000006300637308 */ /* 0x000e220000002400 */
[----:B------:R-:W-:Y:S01]  /*109f0*/  FMUL.FTZ R74, R2, R74 ;  /* 0x0000004a024a7220 */ /* 0x000fe20000410000 */
[----:B----4-:R-:W-:-:S06]  /*10a00*/  FMNMX.FTZ R3, R93, R3, !PT ;  /* 0x000000035d037209 */ /* 0x010fcc0007810000 */
[----:B------:R-:W4:Y:S01]  /*10a10*/  MUFU.TANH R100, R100 ;  /* 0x0000006400647308 */ /* 0x000f220000002400 */
[----:B------:R-:W-:Y:S01]  /*10a20*/  FMUL.FTZ R73, R2, R73 ;  /* 0x0000004902497220 */ /* 0x000fe20000410000 */
[----:B-----5:R-:W-:-:S06]  /*10a30*/  FMNMX.FTZ R0, R95, R0, !PT ;  /* 0x000000005f007209 */ /* 0x020fcc0007810000 */
        /* <DEDUP_REMOVED lines=85> */
[----:B----4-:R-:W-:-:S07]  /*10f90*/  FMNMX.FTZ R3, R118, R3, !PT ;  /* 0x0000000376037209 */ /* 0x010fce0007810000 */
[----:B------:R-:W4:Y:S01]  /*10fa0*/  MUFU.TANH R127, R127 ;  /* 0x0000007f007f7308 */ /* 0x000f220000002400 */
[----:B-----5:R-:W-:-:S07]  /*10fb0*/  FMNMX.FTZ R0, R62, R0, !PT ;  /* 0x000000003e007209 */ /* 0x020fce0007810000 */
[----:B------:R-:W5:Y:S01]  /*10fc0*/  MUFU.TANH R67, R67 ;  /* 0x0000004300437308 */ /* 0x000f620000002400 */
[----:B-1----:R-:W-:-:S07]  /*10fd0*/  FMNMX.FTZ R3, R119, R3, !PT ;  /* 0x0000000377037209 */ /* 0x002fce0007810000 */
[----:B------:R-:W1:Y:S01]  /*10fe0*/  MUFU.TANH R130, R130 ;  /* 0x0000008200827308 */ /* 0x000e620000002400 */
[----:B--2---:R-:W-:-:S07]  /*10ff0*/  FMNMX.FTZ R0, R63, R0, !PT ;  /* 0x000000003f007209 */ /* 0x004fce0007810000 */
[----:B------:R-:W2:Y:S01]  /*11000*/  MUFU.TANH R131, R131 ;  /* 0x0000008300837308 */ /* 0x000ea20000002400 */
[----:B---3--:R-:W-:-:S07]  /*11010*/  FMNMX.FTZ R3, R126, R3, !PT ;  /* 0x000000037e037209 */ /* 0x008fce0007810000 */
[----:B------:R-:W3:Y:S01]  /*11020*/  MUFU.TANH R129, R129 ;  /* 0x0000008100817308 */ /* 0x000ee20000002400 */
[----:B0-----:R-:W-:Y:S02]  /*11030*/  FMNMX.FTZ R0, R128, R0, !PT ;  /* 0x0000000080007209 */ /* 0x001fe40007810000 */
[----:B----4-:R-:W-:Y:S02]  /*11040*/  FMNMX.FTZ R3, R127, R3, !PT ;  /* 0x000000037f037209 */ /* 0x010fe40007810000 */
[----:B-----5:R-:W-:Y:S02]  /*11050*/  FMNMX.FTZ R0, R67, R0, !PT ;  /* 0x0000000043007209 */ /* 0x020fe40007810000 */
[----:B-1----:R-:W-:Y:S02]  /*11060*/  FMNMX.FTZ R3, R130, R3, !PT ;  /* 0x0000000382037209 */ /* 0x002fe40007810000 */
[----:B--2---:R-:W-:Y:S02]  /*11070*/  FMNMX.FTZ R11, R131, R0, !PT ;  /* 0x00000000830b7209 */ /* 0x004fe40007810000 */
[----:B---3--:R-:W-:-:S05]  /*11080*/  FMNMX.FTZ R0, R129, R3, !PT ;  /* 0x0000000381007209 */ /* 0x008fca0007810000 */
[----:B------:R-:W0:Y:S01]  /*11090*/  SHFL.BFLY PT, R56, R0, 0x2, 0x1f ;  /* 0x0c401f0000387f89 */ /* 0x000e2200000e0000 */
[----:B------:R-:W-:-:S05]  /*110a0*/  IMAD.MOV.U32 R57, RZ, RZ, -0x3ffffff0 ;  /* 0xc0000010ff397424 */ /* 0x000fca00078e00ff */
[----:B------:R-:W-:Y:S01]  /*110b0*/  R2UR UR7, R57 ;  /* 0x00000000390772ca */ /* 0x000fe200000e0000 */
[----:B------:R-:W-:Y:S01]  /*110c0*/  WARPGROUP.ARRIVE ;  /* 0x00000000000079c5 */ /* 0x000fe20000000000 */
[----:B0-----:R-:W-:Y:S01]  /*110d0*/  FMNMX.FTZ R0, R0, R56, !PT ;  /* 0x0000003800007209 */ /* 0x001fe20007810000 */
[----:B------:R-:W-:-:S05]  /*110e0*/  VIADD R56, R10, 0x180 ;  /* 0x000001800a387836 */ /* 0x000fca0000000000 */
[----:B------:R-:W-:-:S13]  /*110f0*/  R2UR UR6, R56 ;  /* 0x00000000380672ca */ /* 0x000fda00000e0000 */
[----:B------:R-:W-:Y:S03]  /*11100*/  QGMMA.64x64x32.F32.E4M3.E4M3 R24, R140, gdesc[UR4], R24, gsb0 ;  /* 0x00e000048c187df3 */ /* 0x000fe60008000818 */
[----:B------:R-:W-:Y:S02]  /*11110*/  WARPGROUP.DEPBAR.LE gsb0, 0x0 ;  /* 0x00008000000079c5 */ /* 0x000fe40000010000 */
[----:B------:R-:W2:Y:S01]  /*11120*/  LDL.LU R143, [R1] ;  /* 0x00000000018f7983 */ /* 0x000ea20000300800 */
[----:B------:R-:W-:-:S06]  /*11130*/  FMUL.FTZ R132, R2, R71 ;  /* 0x0000004702847220 */ /* 0x000fcc0000410000 */
[----:B------:R-:W0:Y:S02]  /*11140*/  MUFU.TANH R132, R132 ;  /* 0x0000008400847308 */ /* 0x000e240000002400 */
[----:B0-----:R-:W-:-:S05]  /*11150*/  FMNMX.FTZ R3, R132, R11, !PT ;  /* 0x0000000b84037209 */ /* 0x001fca0007810000 */
[----:B------:R-:W0:Y:S04]  /*11160*/  SHFL.BFLY PT, R11, R3, 0x2, 0x1f ;  /* 0x0c401f00030b7f89 */ /* 0x000e2800000e0000 */
[----:B------:R-:W1:Y:S01]  /*11170*/  SHFL.BFLY PT, R58, R0, 0x1, 0x1f ;  /* 0x0c201f00003a7f89 */ /* 0x000e6200000e0000 */
[----:B0-----:R-:W-:-:S05]  /*11180*/  FMNMX.FTZ R3, R3, R11, !PT ;  /* 0x0000000b03037209 */ /* 0x001fca0007810000 */
[----:B------:R-:W0:Y:S01]  /*11190*/  SHFL.BFLY PT, R11, R3, 0x1, 0x1f ;  /* 0x0c201f00030b7f89 */ /* 0x000e2200000e0000 */
[----:B-1----:R-:W-:-:S05]  /*111a0*/  FMNMX.FTZ R0, R0, R58, !PT ;  /* 0x0000003a00007209 */ /* 0x002fca0007810000 */
[----:B------:R-:W-:Y:S01]  /*111b0*/  FADD.FTZ R65, -R0, R9 ;  /* 0x0000000900417221 */ /* 0x000fe20000010100 */
[----:B0-----:R-:W-:Y:S01]  /*111c0*/  FMNMX.FTZ R3, R3, R11, !PT ;  /* 0x0000000b03037209 */ /* 0x001fe20007810000 */
[----:B------:R-:W-:-:S04]  /*111d0*/  IMAD.U32 R11, RZ, RZ, UR36 ;  /* 0x00000024ff0b7e24 */ /* 0x000fc8000f8e00ff */
[----:B------:R-:W-:Y:S01]  /*111e0*/  FADD.FTZ R9, -R3, R14 ;  /* 0x0000000e03097221 */ /* 0x000fe20000010100 */
[----:B------:R-:W-:-:S03]  /*111f0*/  FFMA.FTZ R134, R0, R11, -8 ;  /* 0xc100000000867423 */ /* 0x000fc6000001000b */
[-C--:B------:R-:W-:Y:S01]  /*11200*/  FMUL.FTZ R9, R9, R11.reuse ;  /* 0x0000000b09097220 */ /* 0x080fe20000410000 */
[----:B------:R-:W-:-:S03]  /*11210*/  FMUL.FTZ R65, R65, R11 ;  /* 0x0000000b41417220 */ /* 0x000fc60000410000 */
[----:B------:R0:W-:Y:S01]  /*11220*/  MUFU.EX2 R14, R9 ;  /* 0x00000009000e7308 */ /* 0x0001e20000000800 */
[----:B------:R-:W-:-:S01]  /*11230*/  FFMA.FTZ R120, R120, R11, -R134 ;  /* 0x0000000b78787223 */ /* 0x000fc20000010886 */
[-CC-:B0-----:R-:W-:Y:S01]  /*11240*/  FFMA.FTZ R9, R12, R11.reuse, -R134.reuse ;  /* 0x0000000b0c097223 */ /* 0x181fe20000010886 */
[----:B------:R-:W-:-:S05]  /*11250*/  FFMA.FTZ R12, R13, R11, -R134 ;  /* 0x0000000b0d0c7223 */ /* 0x000fca0000010886 */
[----:B------:R-:W-:Y:S01]  /*11260*/  MUFU.EX2 R65, R65 ;  /* 0x0000004100417308 */ /* 0x000fe20000000800 */
[----:B------:R-:W-:-:S01]  /*11270*/  FFMA.FTZ R69, R97, R11, -R134 ;  /* 0x0000000b61457223 */ /* 0x000fc20000010886 */
[-CC-:B------:R-:W-:Y:S01]  /*11280*/  FFMA.FTZ R57, R104, R11.reuse, -R134.reuse ;  /* 0x0000000b68397223 */ /* 0x180fe20000010886 */
[----:B------:R-:W-:-:S01]  /*11290*/  FFMA.FTZ R97, R100, R11, -R134 ;  /* 0x0000000b64617223 */ /* 0x000fc20000010886 */
[----:B------:R-:W-:-:S04]  /*112a0*/  FFMA.FTZ R104, R106, R11, -R134 ;  /* 0x0000000b6a687223 */ /* 0x000fc80000010886 */
[----:B------:R-:W-:Y:S01]  /*112b0*/  MUFU.EX2 R9, R9 ;  /* 0x0000000900097308 */ /* 0x000fe20000000800 */
[----:B------:R-:W-:-:S01]  /*112c0*/  FFMA.FTZ R100, R101, R11, -R134 ;  /* 0x0000000b65647223 */ /* 0x000fc20000010886 */
[-CC-:B------:R-:W-:Y:S01]  /*112d0*/  FFMA.FTZ R58, R105, R11.reuse, -R134.reuse ;  /* 0x0000000b693a7223 */ /* 0x180fe20000010886 */
[----:B------:R-:W-:-:S01]  /*112e0*/  FFMA.FTZ R106, R111, R11, -R134 ;  /* 0x0000000b6f6a7223 */ /* 0x000fc20000010886 */
[-CC-:B------:R-:W-:Y:S01]  /*112f0*/  FFMA.FTZ R101, R76, R11.reuse, -R134.reuse ;  /* 0x0000000b4c657223 */ /* 0x180fe20000010886 */
[----:B------:R-:W-:-:S01]  /*11300*/  FFMA.FTZ R121, R121, R11, -R134 ;  /* 0x0000000b79797223 */ /* 0x000fc20000010886 */
[-CC-:B------:R-:W-:Y:S02]  /*11310*/  FFMA.FTZ R13, R122, R11.reuse, -R134.reuse ;  /* 0x0000000b7a0d7223 */ /* 0x180fe40000010886 */
        /* <DEDUP_REMOVED lines=28> */
[-C--:B------:R-:W-:Y:S01]  /*114e0*/  FFMA.FTZ R133, R129, R11.reuse, -R134 ;  /* 0x0000000b81857223 */ /* 0x080fe20000010886 */
[----:B------:R-:W-:-:S01]  /*114f0*/  FFMA.FTZ R134, R3, R11, -8 ;  /* 0xc100000003867423 */ /* 0x000fc2000001000b */
[----:B------:R-:W-:Y:S03]  /*11500*/  MUFU.EX2 R121, R121 ;  /* 0x0000007900797308 */ /* 0x000fe60000000800 */
[----:B------:R-:W-:-:S01]  /*11510*/  FFMA.FTZ R93, R135, R11, -R134 ;  /* 0x0000000b875d7223 */ /* 0x000fc20000010886 */
[-CC-:B------:R-:W-:Y:S01]  /*11520*/  FFMA.FTZ R135, R95, R11.reuse, -R134.reuse ;  /* 0x0000000b5f877223 */ /* 0x180fe20000010886 */
[----:B------:R-:W-:-:S01]  /*11530*/  FFMA.FTZ R95, R99, R11, -R134 ;  /* 0x0000000b635f7223 */ /* 0x000fc20000010886 */
[----:B------:R-:W-:-:S02]  /*11540*/  VIADD R70, R10, 0x200 ;  /* 0x000002000a467836 */ /* 0x000fc40000000000 */
[----:B------:R-:W-:Y:S01]  /*11550*/  MUFU.EX2 R13, R13 ;  /* 0x0000000d000d7308 */ /* 0x000fe20000000800 */
[----:B------:R-:W-:-:S01]  /*11560*/  FFMA.FTZ R10, R155, R11, -R134 ;  /* 0x0000000b9b0a7223 */ /* 0x000fc20000010886 */
[-CC-:B------:R-:W-:Y:S01]  /*11570*/  FFMA.FTZ R96, R110, R11.reuse, -R134.reuse ;  /* 0x0000000b6e607223 */ /* 0x180fe20000010886 */
[----:B------:R-:W-:-:S01]  /*11580*/  FFMA.FTZ R110, R113, R11, -R134 ;  /* 0x0000000b716e7223 */ /* 0x000fc20000010886 */
[-CC-:B------:R-:W-:Y:S01]  /*11590*/  FFMA.FTZ R113, R114, R11.reuse, -R134.reuse ;  /* 0x0000000b72717223 */ /* 0x180fe20000010886 */
[----:B------:R-:W-:Y:S01]  /*115a0*/  R2UR UR6, R70 ;  /* 0x00000000460672ca */ /* 0x000fe200000e0000 */
[-CC-:B------:R-:W-:Y:S02]  /*115b0*/  FFMA.FTZ R114, R94, R11.reuse, -R134.reuse ;  /* 0x0000000b5e727223 */ /* 0x180fe40000010886 */
[----:B------:R-:W-:Y:S01]  /*115c0*/  MUFU.EX2 R56, R56 ;  /* 0x0000003800387308 */ /* 0x000fe20000000800 */
[----:B------:R-:W-:-:S01]  /*115d0*/  FFMA.FTZ R70, R154, R11, -R134 ;  /* 0x0000000b9a467223 */ /* 0x000fc20000010886 */
[-CC-:B------:R-:W-:Y:S01]  /*115e0*/  FFMA.FTZ R94, R98, R11.reuse, -R134.reuse ;  /* 0x0000000b625e7223 */ /* 0x180fe20000010886 */
[----:B------:R-:W-:-:S01]  /*115f0*/  FFMA.FTZ R98, R102, R11, -R134 ;  /* 0x0000000b66627223 */ /* 0x000fc20000010886 */
[----:B------:R-:W-:-:S04]  /*11600*/  FFMA.FTZ R130, R153, R11, -R134 ;  /* 0x0000000b99827223 */ /* 0x000fc80000010886 */
[----:B------:R-:W-:Y:S01]  /*11610*/  MUFU.EX2 R122, R122 ;  /* 0x0000007a007a7308 */ /* 0x000fe20000000800 */
[----:B------:R-:W-:Y:S02]  /*11620*/  IMAD.MOV.U32 R71, RZ, RZ, -0x3ffffff0 ;  /* 0xc0000010ff477424 */ /* 0x000fe400078e00ff */
[----:B------:R-:W-:-:S05]  /*11630*/  FFMA.FTZ R129, R152, R11, -R134 ;  /* 0x0000000b98817223 */ /* 0x000fca0000010886 */
[----:B------:R-:W0:Y:S01]  /*11640*/  MUFU.EX2 R10, R10 ;  /* 0x0000000a000a7308 */ /* 0x000e220000000800 */
[----:B------:R-:W-:-:S07]  /*11650*/  R2UR UR7, R71 ;  /* 0x00000000470772ca */ /* 0x000fce00000e0000 */
[----:B------:R-:W-:Y:S01]  /*11660*/  MUFU.EX2 R123, R123 ;  /* 0x0000007b007b7308 */ /* 0x000fe20000000800 */
[----:B------:R-:W-:-:S07]  /*11670*/  FFMA.FTZ R71, R151, R11, -R134 ;  /* 0x0000000b97477223 */ /* 0x000fce0000010886 */
[----:B------:R-:W1:Y:S01]  /*11680*/  MUFU.EX2 R70, R70 ;  /* 0x0000004600467308 */ /* 0x000e620000000800 */
[----:B------:R-:W-:-:S07]  /*11690*/  FFMA.FTZ R88, R150, R11, -R134 ;  /* 0x0000000b96587223 */ /* 0x000fce0000010886 */
[----:B------:R-:W-:Y:S08]  /*116a0*/  MUFU.EX2 R57, R57 ;  /* 0x0000003900397308 */ /* 0x000ff00000000800 */
[----:B------:R-:W3:Y:S01]  /*116b0*/  MUFU.EX2 R130, R130 ;  /* 0x0000008200827308 */ /* 0x000ee20000000800 */
[----:B0-----:R-:W-:-:S07]  /*116c0*/  FFMA.FTZ R21, R14, R21, R10 ;  /* 0x000000150e157223 */ /* 0x001fce000001000a */
[----:B------:R-:W-:Y:S01]  /*116d0*/  MUFU.EX2 R58, R58 ;  /* 0x0000003a003a7308 */ /* 0x000fe20000000800 */
[----:B------:R-:W-:-:S01]  /*116e0*/  FFMA.FTZ R127, R149, R11, -R134 ;  /* 0x0000000b957f7223 */ /* 0x000fc20000010886 */
[----:B------:R-:W-:-:S06]  /*116f0*/  FFMA.FTZ R103, R103, R11, -R134 ;  /* 0x0000000b67677223 */ /* 0x000fcc0000010886 */
[----:B------:R-:W0:Y:S01]  /*11700*/  MUFU.EX2 R129, R129 ;  /* 0x0000008100817308 */ /* 0x000e220000000800 */
[----:B-1----:R-:W-:-:S07]  /*11710*/  FADD.FTZ R21, R70, R21 ;  /* 0x0000001546157221 */ /* 0x002fce0000010000 */
[----:B------:R-:W1:Y:S01]  /*11720*/  MUFU.EX2 R104, R104 ;  /* 0x0000006800687308 */ /* 0x000e620000000800 */
[----:B------:R-:W-:-:S07]  /*11730*/  FFMA.FTZ R126, R148, R11, -R134 ;  /* 0x0000000b947e7223 */ /* 0x000fce0000010886 */
[----:B------:R-:W4:Y:S01]  /*11740*/  MUFU.EX2 R71, R71 ;  /* 0x0000004700477308 */ /* 0x000f220000000800 */
[----:B---3--:R-:W-:-:S07]  /*11750*/  FADD.FTZ R21, R130, R21 ;  /* 0x0000001582157221 */ /* 0x008fce0000010000 */
[----:B------:R-:W3:Y:S01]  /*11760*/  MUFU.EX2 R105, R105 ;  /* 0x0000006900697308 */ /* 0x000ee20000000800 */
[----:B------:R-:W-:-:S07]  /*11770*/  FFMA.FTZ R89, R147, R11, -R134 ;  /* 0x0000000b93597223 */ /* 0x000fce0000010886 */
[----:B------:R-:W5:Y:S01]  /*11780*/  MUFU.EX2 R88, R88 ;  /* 0x0000005800587308 */ /* 0x000f620000000800 */
        /* <DEDUP_REMOVED lines=8> */
[----:B------:R-:W-:-:S05]  /*11810*/  FADD.FTZ R102, R123, R102 ;  /* 0x000000667b667221 */ /* 0x000fca0000010000 */
[----:B------:R-:W-:Y:S01]  /*11820*/  MUFU.EX2 R60, R60 ;  /* 0x0000003c003c7308 */ /* 0x000fe20000000800 */
[----:B--2---:R-:W-:-:S01]  /*11830*/  FFMA.FTZ R103, R78, R11, -R134 ;  /* 0x0000000b4e677223 */ /* 0x004fc20000010886 */
[----:B------:R-:W-:Y:S01]  /*11840*/  FADD.FTZ R78, R57, R102 ;  /* 0x00000066394e7221 */ /* 0x000fe20000010000 */
[----:B0-----:R-:W-:-:S05]  /*11850*/  FADD.FTZ R21, R129, R21 ;  /* 0x0000001581157221 */ /* 0x001fca0000010000 */
[----:B------:R-:W0:Y:S01]  /*11860*/  MUFU.EX2 R127, R127 ;  /* 0x0000007f007f7308 */ /* 0x000e220000000800 */
[----:B------:R-:W-:-:S01]  /*11870*/  FADD.FTZ R78, R58, R78 ;  /* 0x0000004e3a4e7221 */ /* 0x000fc20000010000 */
[----:B------:R-:W-:Y:S01]  /*11880*/  FFMA.FTZ R92, R146, R11, -R134 ;  /* 0x0000000b925c7223 */ /* 0x000fe20000010886 */
[----:B------:R-:W-:-:S05]  /*11890*/  WARPGROUP.ARRIVE ;  /* 0x00000000000079c5 */ /* 0x000fca0000000000 */
[----:B------:R-:W-:Y:S01]  /*118a0*/  MUFU.EX2 R61, R61 ;  /* 0x0000003d003d7308 */ /* 0x000fe20000000800 */
[----:B-1----:R-:W-:-:S01]  /*118b0*/  FADD.FTZ R78, R104, R78 ;  /* 0x0000004e684e7221 */ /* 0x002fc20000010000 */
[----:B----4-:R-:W-:Y:S01]  /*118c0*/  FADD.FTZ R21, R71, R21 ;  /* 0x0000001547157221 */ /* 0x010fe20000010000 */
[----:B------:R-:W-:-:S01]  /*118d0*/  FFMA.FTZ R125, R145, R11, -R134 ;  /* 0x0000000b917d7223 */ /* 0x000fc20000010886 */
[----:B------:R-:W-:Y:S04]  /*118e0*/  QGMMA.64x64x32.F32.E4M3.E4M3 R24, R136, gdesc[UR4], R24, gsb0 ;  /* 0x00e0000488187df3 */ /* 0x000fe80008000818 */
[----:B------:R-:W1:Y:S01]  /*118f0*/  MUFU.EX2 R126, R126 ;  /* 0x0000007e007e7308 */ /* 0x000e620000000800 */
[----:B---3--:R-:W-:-:S01]  /*11900*/  FADD.FTZ R78, R105, R78 ;  /* 0x0000004e694e7221 */ /* 0x008fc20000010000 */
[----:B-----5:R-:W-:-:S06]  /*11910*/  FADD.FTZ R21, R88, R21 ;  /* 0x0000001558157221 */ /* 0x020fcc0000010000 */
[----:B------:R-:W-:Y:S01]  /*11920*/  MUFU.EX2 R106, R106 ;  /* 0x0000006a006a7308 */ /* 0x000fe20000000800 */
[----:B------:R-:W-:-:S07]  /*11930*/  FFMA.FTZ R119, R144, R11, -R134 ;  /* 0x0000000b90777223 */ /* 0x000fce0000010886 */
[----:B------:R-:W2:Y:S01]  /*11940*/  MUFU.EX2 R89, R89 ;  /* 0x0000005900597308 */ /* 0x000ea20000000800 */
[----:B0-----:R-:W-:-:S07]  /*11950*/  FADD.FTZ R21, R127, R21 ;  /* 0x000000157f157221 */ /* 0x001fce0000010000 */
[----:B------:R-:W-:Y:S01]  /*11960*/  MUFU.EX2 R107, R107 ;  /* 0x0000006b006b7308 */ /* 0x000fe20000000800 */
[----:B------:R-:W-:-:S07]  /*11970*/  FFMA.FTZ R82, R82, R11, -R134 ;  /* 0x0000000b52527223 */ /* 0x000fce0000010886 */
[----:B------:R-:W0:Y:S01]  /*11980*/  MUFU.EX2 R92, R92 ;  /* 0x0000005c005c7308 */ /* 0x000e220000000800 */
[----:B-1----:R-:W-:-:S07]  /*11990*/  FADD.FTZ R21, R126, R21 ;  /* 0x000000157e157221 */ /* 0x002fce0000010000 */
[----:B------:R1:W-:Y:S08]  /*119a0*/  MUFU.EX2 R102, R103 ;  /* 0x0000006700667308 */ /* 0x0003f00000000800 */
[----:B------:R-:W3:Y:S01]  /*119b0*/  MUFU.EX2 R64, R64 ;  /* 0x0000004000407308 */ /* 0x000ee20000000800 */
[----:B-1----:R-:W-:-:S01]  /*119c0*/  FFMA.FTZ R103, R79, R11, -R134 ;  /* 0x0000000b4f677223 */ /* 0x002fc20000010886 */
[----:B------:R-:W-:-:S06]  /*119d0*/  FADD.FTZ R79, R60, R78 ;  /* 0x0000004e3c4f7221 */ /* 0x000fcc0000010000 */
[----:B------:R-:W1:Y:S01]  /*119e0*/  MUFU.EX2 R125, R125 ;  /* 0x0000007d007d7308 */ /* 0x000e620000000800 */
[----:B------:R-:W-:-:S01]  /*119f0*/  FADD.FTZ R79, R61, R79 ;  /* 0x0000004f3d4f7221 */ /* 0x000fc20000010000 */
[----:B--2---:R-:W-:-:S06]  /*11a00*/  FADD.FTZ R21, R89, R21 ;  /* 0x0000001559157221 */ /* 0x004fcc0000010000 */
[----:B------:R-:W2:Y:S08]  /*11a10*/  MUFU.EX2 R66, R66 ;  /* 0x0000004200427308 */ /* 0x000eb00000000800 */
[----:B------:R-:W4:Y:S01]  /*11a20*/  MUFU.EX2 R119, R119 ;  /* 0x0000007700777308 */ /* 0x000f220000000800 */
[----:B0-----:R-:W-:-:S07]  /*11a30*/  FADD.FTZ R21, R92, R21 ;  /* 0x000000155c157221 */ /* 0x001fce0000010000 */
[----:B------:R-:W0:Y:S08]  /*11a40*/  MUFU.EX2 R108, R108 ;  /* 0x0000006c006c7308 */ /* 0x000e300000000800 */
[----:B------:R5:W-:Y:S08]  /*11a50*/  MUFU.EX2 R78, R82 ;  /* 0x00000052004e7308 */ /* 0x000bf00000000800 */
[----:B------:R-:W0:Y:S01]  /*11a60*/  MUFU.EX2 R93, R93 ;  /* 0x0000005d005d7308 */ /* 0x000e220000000800 */
[----:B-----5:R-:W-:-:S04]  /*11a70*/  FADD.FTZ R82, R106, R79 ;  /* 0x0000004f6a527221 */ /* 0x020fc80000010000 */
[----:B------:R-:W-:-:S03]  /*11a80*/  FADD.FTZ R82, R107, R82 ;  /* 0x000000526b527221 */ /* 0x000fc60000010000 */
[----:B------:R-:W5:Y:S01]  /*11a90*/  MUFU.EX2 R109, R109 ;  /* 0x0000006d006d7308 */ /* 0x000f620000000800 */
[----:B---3--:R-:W-:-:S01]  /*11aa0*/  FADD.FTZ R82, R64, R82 ;  /* 0x0000005240527221 */ /* 0x008fc20000010000 */
[----:B-1----:R-:W-:-:S06]  /*11ab0*/  FADD.FTZ R21, R125, R21 ;  /* 0x000000157d157221 */ /* 0x002fcc0000010000 */
[----:B------:R-:W1:Y:S01]  /*11ac0*/  MUFU.EX2 R96, R96 ;  /* 0x0000006000607308 */ /* 0x000e620000000800 */
[----:B------:R-:W-:-:S01]  /*11ad0*/  FFMA.FTZ R90, R90, R11, -R134 ;  /* 0x0000000b5a5a7223 */ /* 0x000fc20000010886 */
[----:B--2---:R-:W-:-:S06]  /*11ae0*/  FADD.FTZ R82, R66, R82 ;  /* 0x0000005242527221 */ /* 0x004fcc0000010000 */
[----:B------:R-:W-:Y:S01]  /*11af0*/  MUFU.EX2 R68, R68 ;  /* 0x0000004400447308 */ /* 0x000fe20000000800 */
[----:B----4-:R-:W-:-:S01]  /*11b00*/  FADD.FTZ R21, R119, R21 ;  /* 0x0000001577157221 */ /* 0x010fc20000010000 */
[----:B------:R-:W-:-:S06]  /*11b10*/  FFMA.FTZ R91, R91, R11, -R134 ;  /* 0x0000000b5b5b7223 */ /* 0x000fcc0000010886 */
[----:B------:R-:W2:Y:S01]  /*11b20*/  MUFU.EX2 R110, R110 ;  /* 0x0000006e006e7308 */ /* 0x000ea20000000800 */
[----:B0-----:R-:W-:-:S01]  /*11b30*/  FADD.FTZ R82, R108, R82 ;  /* 0x000000526c527221 */ /* 0x001fc20000010000 */
[----:B------:R-:W-:-:S06]  /*11b40*/  FADD.FTZ R21, R93, R21 ;  /* 0x000000155d157221 */ /* 0x000fcc0000010000 */
[----:B------:R-:W-:Y:S01]  /*11b50*/  MUFU.EX2 R69, R69 ;  /* 0x0000004500457308 */ /* 0x000fe20000000800 */
[----:B------:R-:W-:-:S07]  /*11b60*/  FFMA.FTZ R83, R83, R11, -R134 ;  /* 0x0000000b53537223 */ /* 0x000fce0000010886 */
[----:B------:R-:W0:Y:S01]  /*11b70*/  MUFU.EX2 R113, R113 ;  /* 0x0000007100717308 */ /* 0x000e220000000800 */
[----:B-----5:R-:W-:-:S01]  /*11b80*/  FADD.FTZ R82, R109, R82 ;  /* 0x000000526d527221 */ /* 0x020fc20000010000 */
[----:B-1----:R-:W-:-:S06]  /*11b90*/  FADD.FTZ R21, R96, R21 ;  /* 0x0000001560157221 */ /* 0x002fcc0000010000 */
[----:B------:R-:W-:Y:S08]  /*11ba0*/  MUFU.EX2 R97, R97 ;  /* 0x0000006100617308 */ /* 0x000ff00000000800 */
[----:B------:R-:W1:Y:S01]  /*11bb0*/  MUFU.EX2 R90, R90 ;  /* 0x0000005a005a7308 */ /* 0x000e620000000800 */
[----:B------:R-:W3:Y:S01]  /*11bc0*/  S2R R143, SR_TID.X ;  /* 0x00000000008f7919 */ /* 0x000ee20000002100 */
[----:B--2---:R-:W-:-:S06]  /*11bd0*/  FADD.FTZ R21, R110, R21 ;  /* 0x000000156e157221 */ /* 0x004fcc0000010000 */
[----:B------:R-:W2:Y:S08]  /*11be0*/  MUFU.EX2 R100, R100 ;  /* 0x0000006400647308 */ /* 0x000eb00000000800 */
[----:B------:R-:W4:Y:S08]  /*11bf0*/  MUFU.EX2 R91, R91 ;  /* 0x0000005b005b7308 */ /* 0x000f300000000800 */
[----:B------:R5:W-:Y:S01]  /*11c00*/  MUFU.EX2 R79, R83 ;  /* 0x00000053004f7308 */ /* 0x000be20000000800 */
[----:B0-----:R-:W-:-:S07]  /*11c10*/  FADD.FTZ R21, R113, R21 ;  /* 0x0000001571157221 */ /* 0x001fce0000010000 */
[----:B------:R-:W-:Y:S01]  /*11c20*/  MUFU.EX2 R72, R72 ;  /* 0x0000004800487308 */ /* 0x000fe20000000800 */
[----:B-----5:R-:W-:-:S01]  /*11c30*/  FFMA.FTZ R83, R86, R11, -R134 ;  /* 0x0000000b56537223 */ /* 0x020fc20000010886 */
[----:B------:R-:W-:Y:S01]  /*11c40*/  FFMA.FTZ R86, R87, R11, -R134 ;  /* 0x0000000b57567223 */ /* 0x000fe20000010886 */
[----:B------:R-:W-:-:S05]  /*11c50*/  FADD.FTZ R87, R68, R82 ;  /* 0x0000005244577221 */ /* 0x000fca0000010000 */
[----:B------:R-:W0:Y:S01]  /*11c60*/  MUFU.EX2 R114, R114 ;  /* 0x0000007200727308 */ /* 0x000e220000000800 */
[----:B------:R-:W-:-:S01]  /*11c70*/  FADD.FTZ R87, R69, R87 ;  /* 0x0000005745577221 */ /* 0x000fc20000010000 */
[----:B-1----:R-:W-:-:S06]  /*11c80*/  FADD.FTZ R21, R90, R21 ;  /* 0x000000155a157221 */ /* 0x002fcc0000010000 */
[----:B------:R-:W-:Y:S01]  /*11c90*/  MUFU.EX2 R73, R73 ;  /* 0x0000004900497308 */ /* 0x000fe20000000800 */
[----:B------:R-:W-:-:S01]  /*11ca0*/  FADD.FTZ R87, R97, R87 ;  /* 0x0000005761577221 */ /* 0x000fc20000010000 */
[----:B------:R-:W-:-:S06]  /*11cb0*/  FFMA.FTZ R117, R117, R11, -R134 ;  /* 0x0000000b75757223 */ /* 0x000fcc0000010886 */
[----:B------:R-:W1:Y:S01]  /*11cc0*/  MUFU.EX2 R135, R135 ;  /* 0x0000008700877308 */ /* 0x000e620000000800 */
[----:B--2---:R-:W-:-:S01]  /*11cd0*/  FADD.FTZ R87, R100, R87 ;  /* 0x0000005764577221 */ /* 0x004fc20000010000 */
[----:B----4-:R-:W-:-:S06]  /*11ce0*/  FADD.FTZ R21, R91, R21 ;  /* 0x000000155b157221 */ /* 0x010fcc0000010000 */
[----:B------:R-:W-:Y:S08]  /*11cf0*/  MUFU.EX2 R101, R101 ;  /* 0x0000006500657308 */ /* 0x000ff00000000800 */
[----:B------:R-:W2:Y:S01]  /*11d00*/  MUFU.EX2 R94, R94 ;  /* 0x0000005e005e7308 */ /* 0x000ea20000000800 */
[----:B0-----:R-:W-:-:S07]  /*11d10*/  FADD.FTZ R21, R114, R21 ;  /* 0x0000001572157221 */ /* 0x001fce0000010000 */
[----:B------:R-:W-:Y:S01]  /*11d20*/  MUFU.EX2 R111, R111 ;  /* 0x0000006f006f7308 */ /* 0x000fe20000000800 */
[----:B------:R-:W-:-:S07]  /*11d30*/  FFMA.FTZ R74, R74, R11, -R134 ;  /* 0x0000000b4a4a7223 */ /* 0x000fce0000010886 */
[----:B------:R-:W0:Y:S01]  /*11d40*/  MUFU.EX2 R95, R95 ;  /* 0x0000005f005f7308 */ /* 0x000e220000000800 */
[----:B-1----:R-:W-:-:S07]  /*11d50*/  FADD.FTZ R21, R135, R21 ;  /* 0x0000001587157221 */ /* 0x002fce0000010000 */
[----:B------:R1:W-:Y:S01]  /*11d60*/  MUFU.EX2 R82, R117 ;  /* 0x0000007500527308 */ /* 0x0003e20000000800 */
[----:B------:R-:W-:-:S07]  /*11d70*/  FFMA.FTZ R75, R75, R11, -R134 ;  /* 0x0000000b4b4b7223 */ /* 0x000fce0000010886 */
[----:B------:R-:W-:Y:S01]  /*11d80*/  MUFU.EX2 R76, R76 ;  /* 0x0000004c004c7308 */ /* 0x000fe20000000800 */
[----:B-1----:R-:W-:-:S01]  /*11d90*/  FFMA.FTZ R117, R62, R11, -R134 ;  /* 0x0000000b3e757223 */ /* 0x002fc20000010886 */
[----:B------:R-:W-:-:S06]  /*11da0*/  FADD.FTZ R62, R72, R87 ;  /* 0x00000057483e7221 */ /* 0x000fcc0000010000 */
[----:B------:R-:W1:Y:S01]  /*11db0*/  MUFU.EX2 R98, R98 ;  /* 0x0000006200627308 */ /* 0x000e620000000800 */
[----:B------:R-:W-:-:S01]  /*11dc0*/  FADD.FTZ R62, R73, R62 ;  /* 0x0000003e493e7221 */ /* 0x000fc20000010000 */
[----:B--2---:R-:W-:-:S06]  /*11dd0*/  FADD.FTZ R21, R94, R21 ;  /* 0x000000155e157221 */ /* 0x004fcc0000010000 */
[----:B------:R-:W2:Y:S01]  /*11de0*/  MUFU.EX2 R77, R77 ;  /* 0x0000004d004d7308 */ /* 0x000ea20000000800 */
[----:B------:R-:W-:-:S01]  /*11df0*/  FADD.FTZ R62, R101, R62 ;  /* 0x0000003e653e7221 */ /* 0x000fc20000010000 */
[----:B0-----:R-:W-:-:S06]  /*11e00*/  FADD.FTZ R21, R95, R21 ;  /* 0x000000155f157221 */ /* 0x001fcc0000010000 */
[----:B------:R-:W-:Y:S01]  /*11e10*/  MUFU.EX2 R112, R112 ;  /* 0x0000007000707308 */ /* 0x000fe20000000800 */
[----:B------:R-:W-:-:S07]  /*11e20*/  FADD.FTZ R62, R111, R62 ;  /* 0x0000003e6f3e7221 */ /* 0x000fce0000010000 */
[----:B------:R-:W0:Y:S01]  /*11e30*/  MUFU.EX2 R74, R74 ;  /* 0x0000004a004a7308 */ /* 0x000e220000000800 */
[----:B------:R-:W-:Y:S02]  /*11e40*/  WARPGROUP.DEPBAR.LE gsb0, 0x0 ;  /* 0x00008000000079c5 */ /* 0x000fe40000010000 */
[----:B---3--:R-:W-:-:S05]  /*11e50*/  LOP3.LUT R136, R143, 0x7f, RZ, 0xc0, !PT ;  /* 0x0000007f8f887812 */ /* 0x008fca00078ec0ff */
[----:B------:R-:W-:Y:S01]  /*11e60*/  MUFU.EX2 R124, R124 ;  /* 0x0000007c007c7308 */ /* 0x000fe20000000800 */
[----:B-1----:R-:W-:-:S01]  /*11e70*/  FADD.FTZ R21, R98, R21 ;  /* 0x0000001562157221 */ /* 0x002fc20000010000 */
[----:B------:R-:W-:-:S06]  /*11e80*/  FFMA.FTZ R128, R128, R11, -R134 ;  /* 0x0000000b80807223 */ /* 0x000fcc0000010886 */
[----:B------:R-:W1:Y:S01]  /*11e90*/  MUFU.EX2 R75, R75 ;  /* 0x0000004b004b7308 */ /* 0x000e620000000800 */
[----:B------:R-:W-:-:S07]  /*11ea0*/  ISETP.NE.AND P0, PT, R136, RZ, PT ;  /* 0x000000ff8800720c */ /* 0x000fce0003f05270 */
[----:B------:R3:W-:Y:S01]  /*11eb0*/  MUFU.EX2 R87, R117 ;  /* 0x0000007500577308 */ /* 0x0007e20000000800 */
[----:B------:R-:W-:-:S07]  /*11ec0*/  FADD.FTZ R21, R99, R21 ;  /* 0x0000001563157221 */ /* 0x000fce0000010000 */
[----:B------:R-:W4:Y:S01]  /*11ed0*/  MUFU.EX2 R80, R80 ;  /* 0x0000005000507308 */ /* 0x000f220000000800 */
[----:B---3--:R-:W-:-:S01]  /*11ee0*/  FFMA.FTZ R117, R63, R11, -R134 ;  /* 0x0000000b3f757223 */ /* 0x008fc20000010886 */
[----:B------:R-:W-:-:S04]  /*11ef0*/  FADD.FTZ R63, R76, R62 ;  /* 0x0000003e4c3f7221 */ /* 0x000fc80000010000 */
[----:B--2---:R-:W-:Y:S02]  /*11f00*/  FADD.FTZ R63, R77, R63 ;  /* 0x0000003f4d3f7221 */ /* 0x004fe40000010000 */
[----:B------:R-:W2:Y:S01]  /*11f10*/  MUFU.EX2 R81, R81 ;  /* 0x0000005100517308 */ /* 0x000ea20000000800 */
[----:B0-----:R-:W-:-:S07]  /*11f20*/  FADD.FTZ R21, R74, R21 ;  /* 0x000000154a157221 */ /* 0x001fce0000010000 */
[----:B------:R-:W0:Y:S01]  /*11f30*/  MUFU.EX2 R103, R103 ;  /* 0x0000006700677308 */ /* 0x000e220000000800 */
[----:B-1----:R-:W-:-:S07]  /*11f40*/  FADD.FTZ R21, R75, R21 ;  /* 0x000000154b157221 */ /* 0x002fce0000010000 */
[----:B------:R1:W-:Y:S08]  /*11f50*/  MUFU.EX2 R62, R128 ;  /* 0x00000080003e7308 */ /* 0x0003f00000000800 */
[----:B------:R-:W3:Y:S01]  /*11f60*/  MUFU.EX2 R115, R115 ;  /* 0x0000007300737308 */ /* 0x000ee20000000800 */
[----:B-1----:R-:W-:-:S01]  /*11f70*/  FFMA.FTZ R128, R67, R11, -R134 ;  /* 0x0000000b43807223 */ /* 0x002fc20000010886 */
[----:B------:R-:W-:-:S04]  /*11f80*/  FADD.FTZ R67, R112, R63 ;  /* 0x0000003f70437221 */ /* 0x000fc80000010000 */
[----:B------:R-:W-:Y:S02]  /*11f90*/  FADD.FTZ R67, R124, R67 ;  /* 0x000000437c437221 */ /* 0x000fe40000010000 */
[----:B------:R-:W1:Y:S01]  /*11fa0*/  MUFU.EX2 R116, R116 ;  /* 0x0000007400747308 */ /* 0x000e620000000800 */
[----:B------:R-:W-:-:S01]  /*11fb0*/  FADD.FTZ R21, R102, R21 ;  /* 0x0000001566157221 */ /* 0x000fc20000010000 */
[----:B----4-:R-:W-:Y:S01]  /*11fc0*/  FADD.FTZ R67, R80, R67 ;  /* 0x0000004350437221 */ /* 0x010fe20000010000 */
[----:B------:R-:W-:Y:S02]  /*11fd0*/  @!P0 IMAD R20, R20, 0x8, R16 ;  /* 0x0000000814148824 */ /* 0x000fe400078e0210 */
[----:B------:R-:W-:-:S03]  /*11fe0*/  FFMA.FTZ R131, R131, R11, -R134 ;  /* 0x0000000b83837223 */ /* 0x000fc60000010886 */
[----:B------:R-:W4:Y:S01]  /*11ff0*/  MUFU.EX2 R84, R84 ;  /* 0x0000005400547308 */ /* 0x000f220000000800 */
[----:B--2---:R-:W-:-:S01]  /*12000*/  FADD.FTZ R67, R81, R67 ;  /* 0x0000004351437221 */ /* 0x004fc20000010000 */
[----:B0-----:R-:W-:-:S06]  /*12010*/  FADD.FTZ R21, R103, R21 ;  /* 0x0000001567157221 */ /* 0x001fcc0000010000 */
[----:B------:R-:W0:Y:S01]  /*12020*/  MUFU.EX2 R83, R83 ;  /* 0x0000005300537308 */ /* 0x000e220000000800 */
[----:B------:R-:W-:-:S01]  /*12030*/  FFMA.FTZ R59, R59, R11, -R134 ;  /* 0x0000000b3b3b7223 */ /* 0x000fc20000010886 */
[----:B------:R-:W-:-:S06]  /*12040*/  FADD.FTZ R21, R78, R21 ;  /* 0x000000154e157221 */ /* 0x000fcc0000010000 */
[----:B------:R-:W2:Y:S08]  /*12050*/  MUFU.EX2 R85, R85 ;  /* 0x0000005500557308 */ /* 0x000eb00000000800 */
[----:B------:R-:W5:Y:S08]  /*12060*/  MUFU.EX2 R86, R86 ;  /* 0x0000005600567308 */ /* 0x000f700000000800 */
[----:B------:R3:W-:Y:S01]  /*12070*/  MUFU.EX2 R63, R128 ;  /* 0x00000080003f7308 */ /* 0x0007e20000000800 */
[----:B------:R-:W-:-:S07]  /*12080*/  FADD.FTZ R21, R79, R21 ;  /* 0x000000154f157221 */ /* 0x000fce0000010000 */
[----:B------:R-:W5:Y:S01]  /*12090*/  MUFU.EX2 R118, R118 ;  /* 0x0000007600767308 */ /* 0x000f620000000800 */
[----:B---3--:R-:W-:-:S07]  /*120a0*/  @!P0 VIADD R128, R20, 0x13240 ;  /* 0x0001324014808836 */ /* 0x008fce0000000000 */
[----:B------:R3:W-:Y:S02]  /*120b0*/  MUFU.EX2 R20, R131 ;  /* 0x0000008300147308 */ /* 0x0007e40000000800 */
[----:B---3--:R-:W-:-:S06]  /*120c0*/  FADD.FTZ R131, R115, R67 ;  /* 0x0000004373837221 */ /* 0x008fcc0000010000 */
[----:B------:R-:W-:Y:S01]  /*120d0*/  MUFU.EX2 R133, R133 ;  /* 0x0000008500857308 */ /* 0x000fe20000000800 */
[----:B-1----:R-:W-:-:S07]  /*120e0*/  FADD.FTZ R131, R116, R131 ;  /* 0x0000008374837221 */ /* 0x002fce0000010000 */
[----:B------:R-:W1:Y:S01]  /*120f0*/  MUFU.EX2 R59, R59 ;  /* 0x0000003b003b7308 */ /* 0x000e620000000800 */
[----:B----4-:R-:W-:-:S01]  /*12100*/  FADD.FTZ R131, R84, R131 ;  /* 0x0000008354837221 */ /* 0x010fc20000010000 */
[----:B0-----:R-:W-:-:S03]  /*12110*/  FADD.FTZ R21, R83, R21 ;  /* 0x0000001553157221 */ /* 0x001fc60000010000 */
[----:B--2---:R-:W-:Y:S01]  /*12120*/  FADD.FTZ R131, R85, R131 ;  /* 0x0000008355837221 */ /* 0x004fe20000010000 */
[----:B-----5:R-:W-:-:S02]  /*12130*/  FADD.FTZ R21, R86, R21 ;  /* 0x0000001556157221 */ /* 0x020fc40000010000 */
[----:B------:R-:W0:Y:S01]  /*12140*/  MUFU.EX2 R117, R117 ;  /* 0x0000007500757308 */ /* 0x000e220000000800 */
[----:B------:R-:W-:Y:S01]  /*12150*/  @!P0 PRMT R128, RZ, 0x654, R128 ;  /* 0x00000654ff808816 */ /* 0x000fe20000000080 */
[----:B------:R-:W-:Y:S01]  /*12160*/  FADD.FTZ R131, R118, R131 ;  /* 0x0000008376837221 */ /* 0x000fe20000010000 */
[----:B------:R-:W-:-:S02]  /*12170*/  FADD.FTZ R21, R82, R21 ;  /* 0x0000001552157221 */ /* 0x000fc40000010000 */
[----:B------:R2:W-:Y:S01]  /*12180*/  @!P0 SYNCS.ARRIVE.TRANS64.RED.A1T0 RZ, [R128+URZ], RZ ;  /* 0x000000ff80ff89a7 */ /* 0x0005e2000810043f */
[----:B------:R-:W-:-:S01]  /*12190*/  FFMA.FTZ R132, R132, R11, -R134 ;  /* 0x0000000b84847223 */ /* 0x000fc20000010886 */
[----:B-1----:R-:W-:Y:S01]  /*121a0*/  FADD.FTZ R21, R59, R21 ;  /* 0x000000153b157221 */ /* 0x002fe20000010000 */
[----:B--2---:R-:W-:-:S03]  /*121b0*/  FADD.FTZ R128, R133, R131 ;  /* 0x0000008385807221 */ /* 0x004fc60000010000 */
[----:B------:R-:W-:Y:S01]  /*121c0*/  FADD.FTZ R21, R87, R21 ;  /* 0x0000001557157221 */ /* 0x000fe20000010000 */
[----:B------:R-:W1:Y:S01]  /*121d0*/  MUFU.EX2 R67, R132 ;  /* 0x0000008400437308 */ /* 0x000e620000000800 */
[----:B------:R2:W-:Y:S02]  /*121e0*/  STL [R1], R128 ;  /* 0x0000008001007387 */ /* 0x0005e40000100800 */
[----:B0-----:R-:W-:-:S04]  /*121f0*/  FADD.FTZ R21, R117, R21 ;  /* 0x0000001575157221 */ /* 0x001fc80000010000 */
[----:B------:R-:W-:-:S04]  /*12200*/  FADD.FTZ R21, R62, R21 ;  /* 0x000000153e157221 */ /* 0x000fc80000010000 */
[----:B------:R-:W-:-:S04]  /*12210*/  FADD.FTZ R21, R63, R21 ;  /* 0x000000153f157221 */ /* 0x000fc80000010000 */
[----:B------:R-:W-:-:S04]  /*12220*/  FADD.FTZ R21, R20, R21 ;  /* 0x0000001514157221 */ /* 0x000fc80000010000 */
[----:B-1----:R-:W-:Y:S01]  /*12230*/  FADD.FTZ R21, R67, R21 ;  /* 0x0000001543157221 */ /* 0x002fe20000010000 */
[----:B--2---:R-:W-:Y:S06]  /*12240*/  @!P1 BRA `(.L_x_1945) ;  /* 0x0000000000049947 */ /* 0x004fec0003800000 */
[----:B------:R-:W-:Y:S01]  /*12250*/  BPT.TRAP 0x1 ;  /* 0x000000040000795c */ /* 0x000fe20000300000 */
.L_x_1945:
[----:B------:R-:W2:Y:S01]  /*12260*/  LDL R128, [R1+0x38] ;  /* 0x0000380001807983 */ /* 0x000ea20000100800 */
[----:B------:R-:W-:Y:S02]  /*12270*/  VIADD R15, R15, 0x13260 ;  /* 0x000132600f0f7836 */ /* 0x000fe40000000000 */
[----:B------:R-:W-:Y:S01]  /*12280*/  FMUL.FTZ R25, R25, R65 ;  /* 0x0000004119197220 */ /* 0x000fe20000410000 */
[----:B------:R-:W-:Y:S02]  /*12290*/  F2FP.SATFINITE.E4M3.F32.PACK_AB_MERGE_C R120, R121, R120, RZ ;  /* 0x000000787978723e */ /* 0x000fe400048070ff */
[----:B------:R-:W-:Y:S02]  /*122a0*/  F2FP.SATFINITE.E4M3.F32.PACK_AB_MERGE_C R129, R129, R130, RZ ;  /* 0x000000828181723e */ /* 0x000fe400048070ff */
[----:B------:R-:W-:Y:S02]  /*122b0*/  F2FP.SATFINITE.E4M3.F32.PACK_AB_MERGE_C R122, R123, R122, RZ ;  /* 0x0000007a7b7a723e */ /* 0x000fe400048070ff */
        /* <DEDUP_REMOVED lines=17> */
[----:B--2---:R-:W-:-:S04]  /*123d0*/  PRMT R15, R128, 0x654, R15 ;  /* 0x00000654800f7816 */ /* 0x004fc8000000000f */
[----:B------:R0:W-:Y:S02]  /*123e0*/  SYNCS.ARRIVE.TRANS64.RED.A1T0 RZ, [R15+URZ], RZ ;  /* 0x000000ff0fff79a7 */ /* 0x0001e4000810043f */
[-C--:B0-----:R-:W-:Y:S01]  /*123f0*/  FMUL.FTZ R15, R24, R65.reuse ;  /* 0x00000041180f7220 */ /* 0x081fe20000410000 */
[----:B------:R-:W-:-:S04]  /*12400*/  FMUL.FTZ R24, R28, R65 ;  /* 0x000000411c187220 */ /* 0x000fc80000410000 */
[----:B------:R0:W-:Y:S04]  /*12410*/  STL [R1+0x18], R15 ;  /* 0x0000180f01007387 */ /* 0x0001e80000100800 */
[----:B0-----:R-:W2:Y:S01]  /*12420*/  LDL R15, [R1+0x44] ;  /* 0x00004400010f7983 */ /* 0x001ea20000100800 */
[-C--:B------:R-:W-:Y:S01]  /*12430*/  FMUL.FTZ R26, R26, R14.reuse ;  /* 0x0000000e1a1a7220 */ /* 0x080fe20000410000 */
[-C--:B------:R-:W-:Y:S01]  /*12440*/  FMUL.FTZ R27, R27, R14.reuse ;  /* 0x0000000e1b1b7220 */ /* 0x080fe20000410000 */
[-C--:B------:R-:W-:Y:S01]  /*12450*/  FMUL.FTZ R30, R30, R14.reuse ;  /* 0x0000000e1e1e7220 */ /* 0x080fe20000410000 */
[----:B------:R1:W-:Y:S01]  /*12460*/  STL [R1+0x1c], R25 ;  /* 0x00001c1901007387 */ /* 0x0003e20000100800 */
[-C--:B------:R-:W-:Y:S01]  /*12470*/  FMUL.FTZ R31, R31, R14.reuse ;  /* 0x0000000e1f1f7220 */ /* 0x080fe20000410000 */
[-C--:B------:R-:W-:Y:S01]  /*12480*/  FMUL.FTZ R34, R34, R14.reuse ;  /* 0x0000000e22227220 */ /* 0x080fe20000410000 */
[-C--:B------:R-:W-:Y:S01]  /*12490*/  FMUL.FTZ R35, R35, R14.reuse ;  /* 0x0000000e23237220 */ /* 0x080fe20000410000 */
[----:B------:R1:W-:Y:S01]  /*124a0*/  STL [R1+0xc], R24 ;  /* 0x00000c1801007387 */ /* 0x0003e20000100800 */
        /* <DEDUP_REMOVED lines=46> */
[C---:B--2---:R-:W-:Y:S01]  /*12790*/  ISETP.GT.AND P0, PT, R8.reuse, R15, PT ;  /* 0x0000000f0800720c */ /* 0x044fe20003f04270 */
[----:B------:R-:W-:Y:S02]  /*127a0*/  VIADD R8, R8, 0xffffffff ;  /* 0xffffffff08087836 */ /* 0x000fe40000000000 */
[----:B------:R-:W-:-:S10]  /*127b0*/  IMAD.MOV.U32 R15, RZ, RZ, R156 ;  /* 0x000000ffff0f7224 */ /* 0x000fd400078e009c */
[----:B-1----:R-:W-:Y:S05]  /*127c0*/  @P0 BRA `(.L_x_1946) ;  /* 0xffffffd000300947 */ /* 0x002fea000383ffff */
.L_x_1934:
[----:B------:R-:W-:Y:S05]  /*127d0*/  BSYNC B0 ;  /* 0x0000000000007941 */ /* 0x000fea0003800000 */
.L_x_1933:
[----:B------:R-:W-:Y:S06]  /*127e0*/  BAR.ARV 0x8, 0x200 ;  /* 0x0208000000007b1d */ /* 0x000fec0000002000 */
[----:B------:R-:W-:Y:S05]  /*127f0*/  @!P1 BRA `(.L_x_1947) ;  /* 0x0000000000049947 */ /* 0x000fea0003800000 */
[----:B------:R-:W-:Y:S01]  /*12800*/  BPT.TRAP 0x1 ;  /* 0x000000040000795c */ /* 0x000fe20000300000 */
.L_x_1947:
[----:B------:R-:W-:Y:S01]  /*12810*/  IMAD R2, R23, 0x8, R16 ;  /* 0x0000000817027824 */ /* 0x000fe200078e0210 */
[----:B------:R-:W-:-:S04]  /*12820*/  SHF.L.U32 R5, R156, 0x1f, RZ ;  /* 0x0000001f9c057819 */ /* 0x000fc800000006ff */
[----:B------:R1:W2:Y:S01]  /*12830*/  SYNCS.PHASECHK.TRANS64.TRYWAIT P0, [R2+URZ+0x13250], R5 ;  /* 0x01325005020075a7 */ /* 0x0002a2000800017f */
[----:B------:R-:W-:Y:S05]  /*12840*/  @!P1 BRA `(.L_x_1948) ;  /* 0x0000000000049947 */ /* 0x000fea0003800000 */
[----:B------:R-:W-:Y:S01]  /*12850*/  BPT.TRAP 0x1 ;  /* 0x000000040000795c */ /* 0x000fe20000300000 */
.L_x_1948:
[----:B------:R-:W-:Y:S04]  /*12860*/  BSSY B0, `(.L_x_1949) ;  /* 0x0000004000007945 */ /* 0x000fe80003800000 */
[----:B--2---:R-:W-:Y:S05]  /*12870*/  @P0 BRA `(.L_x_1950) ;  /* 0x0000000000080947 */ /* 0x004fea0003800000 */
[----:B------:R-:W2:Y:S02]  /*12880*/  SYNCS.PHASECHK.TRANS64.TRYWAIT P0, [R2+URZ+0x13250], R5 ;  /* 0x01325005020075a7 */ /* 0x000ea4000800017f */
[----:B--2---:R-:W-:Y:S05]  /*12890*/  @!P0 BRA `(.L_x_1951) ;  /* 0x000000a400748947 */ /* 0x004fea0003800000 */
.L_x_1950:
[----:B------:R-:W-:Y:S05]  /*128a0*/  BSYNC B0 ;  /* 0x0000000000007941 */ /* 0x000fea0003800000 */
.L_x_1949:
[----:B------:R-:W3:Y:S01]  /*128b0*/  LDL R6, [R1+0x70] ;  /* 0x0000700001067983 */ /* 0x000ee20000100800 */
[----:B------:R-:W-:-:S03]  /*128c0*/  ULDC.64 UR4, c[0x0][0x9a0] ;  /* 0x0002680000047ab9 */ /* 0x000fc60000000a00 */
[----:B------:R-:W4:Y:S01]  /*128d0*/  LDL R12, [R1+0x5c] ;  /* 0x00005c00010c7983 */ /* 0x000f220000100800 */
[----:B------:R-:W-:Y:S01]  /*128e0*/  ISETP.NE.U32.AND P0, PT, RZ, UR4, PT ;  /* 0x00000004ff007c0c */ /* 0x000fe2000bf05070 */
[----:B------:R-:W-:Y:S01]  /*128f0*/  VIADD R16, R16, 0x1000 ;  /* 0x0000100010107836 */ /* 0x000fe20000000000 */
[----:B-12---:R-:W-:Y:S01]  /*12900*/  MOV R5, 0xc0000010 ;  /* 0xc000001000057802 */ /* 0x006fe20000000f00 */
[----:B0-----:R-:W2:Y:S01]  /*12910*/  LDL.LU R24, [R1+0x18] ;  /* 0x0000180001187983 */ /* 0x001ea20000300800 */
[----:B------:R-:W-:Y:S02]  /*12920*/  ISETP.NE.AND.EX P0, PT, RZ, UR5, PT, P0 ;  /* 0x00000005ff007c0c */ /* 0x000fe4000bf05300 */
[----:B------:R-:W-:Y:S01]  /*12930*/  R2UR UR7, R5 ;  /* 0x00000000050772ca */ /* 0x000fe200000e0000 */
[----:B------:R-:W2:Y:S01]  /*12940*/  LDL.LU R25, [R1+0x1c] ;  /* 0x00001c0001197983 */ /* 0x000ea20000300800 */
[----:B------:R-:W-:-:S03]  /*12950*/  SHF.R.U32.HI R16, RZ, 0x4, R16 ;  /* 0x00000004ff107819 */ /* 0x000fc60000011610 */
[----:B------:R-:W2:Y:S01]  /*12960*/  LDL.LU R28, [R1+0xc] ;  /* 0x00000c00011c7983 */ /* 0x000ea20000300800 */
[----:B------:R-:W-:-:S04]  /*12970*/  LOP3.LUT R16, R16, 0x3fff, RZ, 0xc0, !PT ;  /* 0x00003fff10107812 */ /* 0x000fc800078ec0ff */
[----:B------:R-:W-:Y:S01]  /*12980*/  LOP3.LUT R16, R16, 0x10000, RZ, 0xfc, !PT ;  /* 0x0001000010107812 */ /* 0x000fe200078efcff */
[----:B------:R-:W3:Y:S04]  /*12990*/  @P0 LDC.64 R8, c[0x0][0x9c8] ;  /* 0x00027200ff080b82 */ /* 0x000ee80000000a00 */
[----:B------:R-:W-:-:S05]  /*129a0*/  IMAD R4, R23, 0x280, R16 ;  /* 0x0000028017047824 */ /* 0x000fca00078e0210 */
[----:B------:R-:W-:Y:S01]  /*129b0*/  R2UR UR6, R4 ;  /* 0x00000000040672ca */ /* 0x000fe200000e0000 */
[----:B---3--:R-:W-:-:S04]  /*129c0*/  @P0 IMAD R10, R6, R8, RZ ;  /* 0x00000008060a0224 */ /* 0x008fc800078e02ff */
[C---:B----4-:R-:W-:Y:S02]  /*129d0*/  @P0 IMAD R5, R12.reuse, R9, R10 ;  /* 0x000000090c050224 */ /* 0x050fe400078e020a */
[----:B------:R-:W3:Y:S01]  /*129e0*/  LDL R10, [R1+0x48] ;  /* 0x00004800010a7983 */ /* 0x000ee20000100800 */
[----:B------:R-:W-:Y:S02]  /*129f0*/  @P0 IMAD.WIDE.U32 R6, R12, R8, RZ ;  /* 0x000000080c060225 */ /* 0x000fe400078e00ff */
[----:B------:R-:W3:Y:S01]  /*12a00*/  @P0 LDC.64 R8, c[0x0][0x9d0] ;  /* 0x00027400ff080b82 */ /* 0x000ee20000000a00 */
[----:B------:R-:W4:Y:S01]  /*12a10*/  LDL.LU R12, [R1] ;  /* 0x00000000010c7983 */ /* 0x000f220000300800 */
[----:B--2---:R-:W-:-:S06]  /*12a20*/  WARPGROUP.ARRIVE ;  /* 0x00000000000079c5 */ /* 0x004fcc0000000000 */
[----:B------:R-:W-:Y:S01]  /*12a30*/  QGMMA.64x64x32.F32.E4M3.E4M3 R24, R152, gdesc[UR4], R24, gsb0 ;  /* 0x00e0000498187df3 */ /* 0x000fe20008000818 */
[----:B------:R-:W-:Y:S02]  /*12a40*/  @P0 IMAD.IADD R7, R7, 0x1, R5 ;  /* 0x0000000107070824 */ /* 0x000fe400078e0205 */
[----:B------:R-:W-:Y:S02]  /*12a50*/  WARPGROUP.DEPBAR.LE gsb0, 0x0 ;  /* 0x00008000000079c5 */ /* 0x000fe40000010000 */
[----:B------:R-:W-:Y:S01]  /*12a60*/  WARPGROUP.ARRIVE ;  /* 0x00000000000079c5 */ /* 0x000fe20000000000 */
[----:B---3--:R-:W-:-:S04]  /*12a70*/  @P0 IMAD.WIDE.U32 R6, R10, R8, R6 ;  /* 0x000000080a060225 */ /* 0x008fc800078e0006 */
[----:B------:R-:W-:Y:S01]  /*12a80*/  @P0 IMAD R9, R10, R9, R7 ;  /* 0x000000090a090224 */ /* 0x000fe200078e0207 */
[C---:B------:R-:W-:Y:S01]  /*12a90*/  @P0 LEA R8, P2, R6.reuse, UR4, 0x2 ;  /* 0x0000000406080c11 */ /* 0x040fe2000f8410ff */
[----:B------:R-:W-:Y:S02]  /*12aa0*/  IMAD.MOV.U32 R10, RZ, RZ, 0x3f800000 ;  /* 0x3f800000ff0a7424 */ /* 0x000fe400078e00ff */
[----:B------:R-:W-:Y:S01]  /*12ab0*/  IMAD.MOV.U32 R7, RZ, RZ, -0x3ffffff0 ;  /* 0xc0000010ff077424 */ /* 0x000fe200078e00ff */
[----:B------:R-:W-:Y:S01]  /*12ac0*/  @P0 LEA.HI.X R9, R6, UR5, R9, 0x2, P2 ;  /* 0x0000000506090c11 */ /* 0x000fe200090f1409 */
[----:B------:R-:W-:-:S03]  /*12ad0*/  VIADD R6, R4, 0x80 ;  /* 0x0000008004067836 */ /* 0x000fc60000000000 */
[----:B------:R-:W-:Y:S01]  /*12ae0*/  R2UR UR7, R7 ;  /* 0x00000000070772ca */ /* 0x000fe200000e0000 */
        /* <DEDUP_REMOVED lines=14> */
[----:B----4-:R-:W1:Y:S04]  /*12bd0*/  SHFL.BFLY PT, R5, R12, 0x2, 0x1f ;  /* 0x0c401f000c057f89 */ /* 0x010e6800000e0000 */
[----:B0-----:R-:W0:Y:S01]  /*12be0*/  SHFL.BFLY PT, R8, R21, 0x2, 0x1f ;  /* 0x0c401f0015087f89 */ /* 0x001e2200000e0000 */
        /* <DEDUP_REMOVED lines=8> */
[----:B------:R-:W1:Y:S01]  /*12c70*/  SHFL.BFLY PT, R7, R6, 0x1, 0x1f ;  /* 0x0c201f0006077f89 */ /* 0x000e6200000e0000 */
[----:B0-----:R-:W-:-:S05]  /*12c80*/  FADD.FTZ R8, R8, R21 ;  /* 0x0000001508087221 */ /* 0x001fca0000010000 */
[----:B------:R-:W0:Y:S01]  /*12c90*/  SHFL.BFLY PT, R5, R8, 0x1, 0x1f ;  /* 0x0c201f0008057f89 */ /* 0x000e2200000e0000 */
[----:B-1----:R-:W-:-:S05]  /*12ca0*/  FADD.FTZ R12, R6, R7 ;  /* 0x00000007060c7221 */ /* 0x002fca0000010000 */
[----:B------:R-:W-:Y:S01]  /*12cb0*/  FSETP.NE.FTZ.AND P0, PT, R12, RZ, PT ;  /* 0x000000ff0c00720b */ /* 0x000fe20003f15000 */
[----:B0-----:R-:W-:-:S01]  /*12cc0*/  FADD.FTZ R13, R8, R5 ;  /* 0x00000005080d7221 */ /* 0x001fc20000010000 */
        /* <DEDUP_REMOVED lines=27> */
.L_x_1952:
[----:B------:R-:W2:Y:S01]  /*12e80*/  LDL.LU R0, [R1+0x38] ;  /* 0x0000380001007983 */ /* 0x000ea20000300800 */
[----:B------:R-:W-:Y:S02]  /*12e90*/  VIADD R2, R2, 0x13260 ;  /* 0x0001326002027836 */ /* 0x000fe40000000000 */
[-C--:B------:R-:W-:Y:S01]  /*12ea0*/  FMUL.FTZ R4, R24, R5.reuse ;  /* 0x0000000518047220 */ /* 0x080fe20000410000 */
[-C--:B------:R-:W-:Y:S02]  /*12eb0*/  FMUL.FTZ R29, R29, R5.reuse ;  /* 0x000000051d1d7220 */ /* 0x080fe40000410000 */
[----:B--2---:R-:W-:Y:S02]  /*12ec0*/  PRMT R2, R0, 0x654, R2 ;  /* 0x0000065400027816 */ /* 0x004fe40000000002 */
[----:B------:R-:W2:Y:S01]  /*12ed0*/  LDL.LU R0, [R1+0x6c] ;  /* 0x00006c0001007983 */ /* 0x000ea20000300800 */
[----:B------:R-:W-:Y:S01]  /*12ee0*/  VIADD R23, R23, 0x1 ;  /* 0x0000000117177836 */ /* 0x000fe20000000000 */
[----:B------:R0:W-:Y:S01]  /*12ef0*/  SYNCS.ARRIVE.TRANS64.RED.A1T0 RZ, [R2+URZ], RZ ;  /* 0x000000ff02ff79a7 */ /* 0x0001e2000810043f */
[-C--:B------:R-:W-:Y:S01]  /*12f00*/  FMUL.FTZ R32, R32, R5.reuse ;  /* 0x0000000520207220 */ /* 0x080fe20000410000 */
[-C--:B------:R-:W-:Y:S01]  /*12f10*/  FMUL.FTZ R37, R37, R5.reuse ;  /* 0x0000000525257220 */ /* 0x080fe20000410000 */
[-C--:B------:R-:W-:Y:S01]  /*12f20*/  FMUL.FTZ R40, R40, R5.reuse ;  /* 0x0000000528287220 */ /* 0x080fe20000410000 */
[----:B------:R-:W-:Y:S01]  /*12f30*/  ISETP.NE.AND P1, PT, R23, 0x2, PT ;  /* 0x000000021700780c */ /* 0x000fe20003f25270 */
[-C--:B------:R-:W-:Y:S01]  /*12f40*/  FMUL.FTZ R45, R45, R5.reuse ;  /* 0x000000052d2d7220 */ /* 0x080fe20000410000 */
[-C--:B------:R-:W-:Y:S01]  /*12f50*/  FMUL.FTZ R48, R48, R5.reuse ;  /* 0x0000000530307220 */ /* 0x080fe20000410000 */
[-C--:B------:R-:W-:Y:S01]  /*12f60*/  FMUL.FTZ R53, R53, R5.reuse ;  /* 0x0000000535357220 */ /* 0x080fe20000410000 */
[----:B------:R-:W-:Y:S01]  /*12f70*/  SEL R3, RZ, 0x1, P1 ;  /* 0x00000001ff037807 */ /* 0x000fe20000800000 */
        /* <DEDUP_REMOVED lines=25> */
[----:B------:R-:W-:-:S02]  /*13110*/  LOP3.LUT R156, R156, R3, RZ, 0x3c, !PT ;  /* 0x000000039c9c7212 */ /* 0x000fc400078e3cff */
[----:B------:R-:W-:Y:S01]  /*13120*/  SEL R23, R23, RZ, P1 ;  /* 0x000000ff17177207 */ /* 0x000fe20000800000 */
[----:B--2---:R-:W-:-:S05]  /*13130*/  VIADD R0, R0, 0x1 ;  /* 0x0000000100007836 */ /* 0x004fca0000000000 */
[----:B------:R0:W-:Y:S02]  /*13140*/  STL [R1+0x6c], R0 ;  /* 0x00006c0001007387 */ /* 0x0001e40000100800 */
.L_x_1889:
[----:B------:R-:W2:Y:S01]  /*13150*/  LDL R77, [R1+0x60] ;  /* 0x00006000014d7983 */ /* 0x000ea20000100800 */
[----:B------:R-:W0:Y:S01]  /*13160*/  S2UR UR4, SR_CgaCtaId ;  /* 0x00000000000479c3 */ /* 0x000e220000008800 */
[----:B------:R-:W-:Y:S01]  /*13170*/  MOV R16, 0x400 ;  /* 0x0000040000107802 */ /* 0x000fe20000000f00 */
[----:B------:R-:W-:Y:S01]  /*13180*/  BSSY B0, `(.L_x_1953) ;  /* 0x00002a1000007945 */ /* 0x000fe20003800000 */
[----:B------:R-:W1:Y:S01]  /*13190*/  S2R R8, SR_TID.X ;  /* 0x0000000000087919 */ /* 0x000e620000002100 */
[----:B0-----:R-:W-:-:S05]  /*131a0*/  IMAD.U32 R0, RZ, RZ, UR4 ;  /* 0x00000004ff007e24 */ /* 0x001fca000f8e00ff */
[----:B------:R0:W-:Y:S01]  /*131b0*/  STL [R1+0x38], R0 ;  /* 0x0000380001007387 */ /* 0x0001e20000100800 */
[----:B------:R-:W-:Y:S01]  /*131c0*/  LEA R16, R0, R16, 0x18 ;  /* 0x0000001000107211 */ /* 0x000fe200078ec0ff */
[----:B------:R-:W-:Y:S01]  /*131d0*/  BAR.SYNC.DEFER_BLOCKING 0x5, 0x200 ;  /* 0x0148000000007b1d */ /* 0x000fe20000010000 */
[----:B-1----:R-:W-:-:S05]  /*131e0*/  VIADD R83, R8, 0xffffff80 ;  /* 0xffffff8008537836 */ /* 0x002fca0000000000 */
[----:B------:R-:W-:-:S04]  /*131f0*/  SHF.R.S32.HI R75, RZ, 0x1f, R83 ;  /* 0x0000001fff4b7819 */ /* 0x000fc80000011453 */
[----:B------:R-:W-:-:S04]  /*13200*/  LEA.HI R75, R75, R83, RZ, 0x3 ;  /* 0x000000534b4b7211 */ /* 0x000fc800078f18ff */
[----:B------:R-:W-:-:S05]  /*13210*/  LOP3.LUT R75, R75, 0xfffffff8, RZ, 0xc0, !PT ;  /* 0xfffffff84b4b7812 */ /* 0x000fca00078ec0ff */
[----:B------:R-:W-:-:S04]  /*13220*/  IMAD.IADD R75, R83, 0x1, -R75 ;  /* 0x00000001534b7824 */ /* 0x000fc800078e0a4b */
[----:B0-----:R-:W-:Y:S01]  /*13230*/  IMAD.SHL.U32 R0, R75, 0x8, RZ ;  /* 0x000000084b007824 */ /* 0x001fe200078e00ff */
[----:B-----5:R0:W1:Y:S04]  /*13240*/  LDS.128 R24, [R16+0x132d0] ;  /* 0x0132d00010187984 */ /* 0x0200680000000c00 */
[----:B------:R-:W-:Y:S01]  /*13250*/  SHF.R.S32.HI R63, RZ, 0x1f, R0 ;  /* 0x0000001fff3f7819 */ /* 0x000fe20000011400 */
[----:B------:R-:W-:Y:S06]  /*13260*/  BAR.ARV 0x4, 0x200 ;  /* 0x0108000000007b1d */ /* 0x000fec0000002000 */
[----:B--2---:R-:W-:-:S13]  /*13270*/  ISETP.NE.AND P1, PT, R77, RZ, PT ;  /* 0x000000ff4d00720c */ /* 0x004fda0003f25270 */
[----:B------:R-:W2:Y:S02]  /*13280*/  @!P1 LDC R77, c[0x0][0xad4] ;  /* 0x0002b500ff4d9b82 */ /* 0x000ea40000000800 */
[----:B--2---:R0:W-:Y:S01]  /*13290*/  @!P1 STL [R1+0x60], R77 ;  /* 0x0000604d01009387 */ /* 0x0041e20000100800 */
[----:B-1----:R-:W-:Y:S05]  /*132a0*/  @P0 BRA `(.L_x_1954) ;  /* 0x0000001c00b40947 */ /* 0x002fea0003800000 */
[----:B---3--:R-:W2:Y:S01]  /*132b0*/  LDL.LU R12, [R1+0x5c] ;  /* 0x00005c00010c7983 */ /* 0x008ea20000300800 */
[----:B------:R-:W-:Y:S01]  /*132c0*/  SHF.L.U32 R2, R8, 0x2, RZ ;  /* 0x0000000208027819 */ /* 0x000fe200000006ff */
[----:B------:R-:W-:Y:S01]  /*132d0*/  ULDC.64 UR4, c[0x4][0x38] ;  /* 0x01000e0000047ab9 */ /* 0x000fe20000000a00 */
[----:B------:R-:W-:Y:S01]  /*132e0*/  ULDC.64 UR6, c[0x0][0xc08] ;  /* 0x0003020000067ab9 */ /* 0x000fe20000000a00 */
[----:B------:R-:W3:Y:S04]  /*132f0*/  LDL.LU R14, [R1+0x70] ;  /* 0x00007000010e7983 */ /* 0x000ee80000300800 */
[----:B------:R-:W4:Y:S01]  /*13300*/  LDL R24, [R1+0x98] ;  /* 0x0000980001187983 */ /* 0x000f220000100800 */
[----:B------:R-:W-:-:S03]  /*13310*/  LOP3.LUT R2, R2, 0xc, RZ, 0xc0, !PT ;  /* 0x0000000c02027812 */ /* 0x000fc600078ec0ff */
[----:B------:R-:W3:Y:S01]  /*13320*/  LDL R21, [R1+0x48] ;  /* 0x0000480001157983 */ /* 0x000ee20000100800 */
[----:B------:R-:W-:Y:S01]  /*13330*/  BAR.SYNC.DEFER_BLOCKING 0x1, 0x180 ;  /* 0x0046000000007b1d */ /* 0x000fe20000010000 */
[----:B------:R-:W-:-:S05]  /*13340*/  IADD3 R2, P0, R2, UR4, RZ ;  /* 0x0000000402027c10 */ /* 0x000fca000ff1e0ff */
[----:B------:R-:W-:Y:S01]  /*13350*/  IMAD.X R3, RZ, RZ, UR5, P0 ;  /* 0x00000005ff037e24 */ /* 0x000fe200080e06ff */
[----:B------:R-:W-:Y:S01]  /*13360*/  ULDC.64 UR4, c[0x0][0xc00] ;  /* 0x0003000000047ab9 */ /* 0x000fe20000000a00 */
[----:B------:R-:W3:Y:S04]  /*13370*/  LDL.LU R88, [R1+0x64] ;  /* 0x0000640001587983 */ /* 0x000ee80000300800 */
[----:B------:R1:W3:Y:S04]  /*13380*/  LDG.E.CONSTANT R10, desc[UR40][R2.64] ;  /* 0x00000028020a7981 */ /* 0x0002e8000c1e9900 */
[----:B------:R-:W3:Y:S01]  /*13390*/  LDL.LU R87, [R1+0x68] ;  /* 0x0000680001577983 */ /* 0x000ee20000300800 */
[----:B------:R-:W0:Y:S01]  /*133a0*/  S2R R9, SR_SWINHI ;  /* 0x0000000000097919 */ /* 0x000e220000002f00 */
        /* <DEDUP_REMOVED lines=10> */
[----:B-1----:R-:W-:Y:S02]  /*13450*/  MOV R2, R16 ;  /* 0x0000001000027202 */ /* 0x002fe40000000f00 */
[----:B0-----:R-:W-:Y:S02]  /*13460*/  MOV R3, R9 ;  /* 0x0000000900037202 */ /* 0x001fe40000000f00 */
        /* <DEDUP_REMOVED lines=25> */
[----:B----4-:R-:W-:-:S03]  /*13600*/  IMAD.WIDE R4, R24, 0x2, R2 ;  /* 0x0000000218047825 */ /* 0x010fc600078e0202 */
[C---:B------:R-:W-:Y:S02]  /*13610*/  IADD3 R7, P3, R4.reuse, 0x20, RZ ;  /* 0x0000002004077810 */ /* 0x040fe40007f7e0ff */
[C---:B------:R-:W-:Y:S02]  /*13620*/  LOP3.LUT R9, R4.reuse, 0x380, RZ, 0xc0, !PT ;  /* 0x0000038004097812 */ /* 0x040fe400078ec0ff */
[----:B------:R-:W-:Y:S02]  /*13630*/  LOP3.LUT R8, R7, 0x380, RZ, 0xc0, !PT ;  /* 0x0000038007087812 */ /* 0x000fe400078ec0ff */
[----:B------:R-:W-:Y:S02]  /*13640*/  SHF.R.U64 R9, R9, 0x3, RZ ;  /* 0x0000000309097819 */ /* 0x000fe400000012ff */
[C---:B------:R-:W-:Y:S02]  /*13650*/  IADD3 R29, P2, R4.reuse, 0x40, RZ ;  /* 0x00000040041d7810 */ /* 0x040fe40007f5e0ff */
[----:B------:R-:W-:-:S02]  /*13660*/  IADD3 R33, P1, R4, 0x60, RZ ;  /* 0x0000006004217810 */ /* 0x000fc40007f3e0ff */
[----:B------:R-:W-:Y:S01]  /*13670*/  SHF.R.U64 R8, R8, 0x3, RZ ;  /* 0x0000000308087819 */ /* 0x000fe200000012ff */
[----:B--2---:R-:W-:Y:S01]  /*13680*/  IMAD.MOV.U32 R86, RZ, RZ, R12 ;  /* 0x000000ffff567224 */ /* 0x004fe200078e000c */
[----:B------:R-:W-:Y:S02]  /*13690*/  LOP3.LUT R4, R9, R4, RZ, 0x3c, !PT ;  /* 0x0000000409047212 */ /* 0x000fe400078e3cff */
[----:B------:R-:W-:Y:S02]  /*136a0*/  LOP3.LUT R6, R29, 0x380, RZ, 0xc0, !PT ;  /* 0x000003801d067812 */ /* 0x000fe400078ec0ff */
[----:B------:R-:W-:Y:S01]  /*136b0*/  LOP3.LUT R12, R33, 0x380, RZ, 0xc0, !PT ;  /* 0x00000380210c7812 */ /* 0x000fe200078ec0ff */
[--C-:B------:R-:W-:Y:S01]  /*136c0*/  IMAD.X R65, RZ, RZ, R5.reuse, P2 ;  /* 0x000000ffff417224 */ /* 0x100fe200010e0605 */
[----:B------:R-:W-:Y:S01]  /*136d0*/  LOP3.LUT R8, R8, R7, RZ, 0x3c, !PT ;  /* 0x0000000708087212 */ /* 0x000fe200078e3cff */
[--C-:B------:R-:W-:Y:S01]  /*136e0*/  IMAD.X R7, RZ, RZ, R5.reuse, P1 ;  /* 0x000000ffff077224 */ /* 0x100fe200008e0605 */
[----:B------:R-:W-:Y:S01]  /*136f0*/  MOV R62, R4 ;  /* 0x00000004003e7202 */ /* 0x000fe20000000f00 */
[----:B------:R-:W-:Y:S01]  /*13700*/  IMAD.X R9, RZ, RZ, R5, P3 ;  /* 0x000000ffff097224 */ /* 0x000fe200018e0605 */
[----:B------:R-:W-:-:S02]  /*13710*/  SHF.R.U64 R6, R6, 0x3, RZ ;  /* 0x0000000306067819 */ /* 0x000fc400000012ff */
[----:B---3--:R-:W-:Y:S01]  /*13720*/  LOP3.LUT R5, R10, 0x2, RZ, 0x3c, !PT ;  /* 0x000000020a057812 */ /* 0x008fe200078e3cff */
[----:B------:R-:W-:Y:S01]  /*13730*/  IMAD.MOV.U32 R81, RZ, RZ, R21 ;  /* 0x000000ffff517224 */ /* 0x000fe200078e0015 */
[----:B------:R-:W-:Y:S02]  /*13740*/  SHF.R.U64 R12, R12, 0x3, RZ ;  /* 0x000000030c0c7819 */ /* 0x000fe400000012ff */
[----:B------:R-:W-:Y:S01]  /*13750*/  SEL R21, R42, R43, P0 ;  /* 0x0000002b2a157207 */ /* 0x000fe20000000000 */
[----:B------:R-:W-:Y:S01]  /*13760*/  SHFL.IDX PT, R48, R15, R10, 0x1c1f ;  /* 0x001c1f0a0f307589 */ /* 0x000fe200000e0000 */
[----:B------:R-:W-:Y:S02]  /*13770*/  SEL R42, R43, R42, P0 ;  /* 0x0000002a2b2a7207 */ /* 0x000fe40000000000 */
[----:B------:R-:W-:Y:S01]  /*13780*/  LOP3.LUT R64, R6, R29, RZ, 0x3c, !PT ;  /* 0x0000001d06407212 */ /* 0x000fe200078e3cff */
[----:B------:R-:W0:Y:S01]  /*13790*/  SHFL.IDX PT, R47, R34, R5, 0x1c1f ;  /* 0x001c1f05222f7589 */ /* 0x000e2200000e0000 */
[----:B------:R-:W-:Y:S01]  /*137a0*/  LOP3.LUT R6, R12, R33, RZ, 0x3c, !PT ;  /* 0x000000210c067212 */ /* 0x000fe200078e3cff */
[----:B------:R-:W-:Y:S01]  /*137b0*/  IMAD.MOV.U32 R85, RZ, RZ, R14 ;  /* 0x000000ffff557224 */ /* 0x000fe200078e000e */
[----:B------:R-:W-:Y:S01]  /*137c0*/  MOV R64, R64 ;  /* 0x0000004000407202 */ /* 0x000fe20000000f00 */
[----:B------:R-:W-:Y:S01]  /*137d0*/  SHFL.IDX PT, R14, R45, R10, 0x1c1f ;  /* 0x001c1f0a2d0e7589 */ /* 0x000fe200000e0000 */
[----:B------:R-:W-:-:S03]  /*137e0*/  MOV R65, R6 ;  /* 0x0000000600417202 */ /* 0x000fc60000000f00 */
[----:B------:R-:W-:Y:S04]  /*137f0*/  SHFL.IDX PT, R49, R49, R10, 0x1c1f ;  /* 0x001c1f0a31317589 */ /* 0x000fe800000e0000 */
[----:B------:R-:W1:Y:S04]  /*13800*/  SHFL.IDX PT, R50, R66, R5, 0x1c1f ;  /* 0x001c1f0542327589 */ /* 0x000e6800000e0000 */
[----:B------:R-:W-:Y:S04]  /*13810*/  SHFL.IDX PT, R28, R71, R10, 0x1c1f ;  /* 0x001c1f0a471c7589 */ /* 0x000fe800000e0000 */
[----:B------:R-:W2:Y:S04]  /*13820*/  SHFL.IDX PT, R29, R78, R5, 0x1c1f ;  /* 0x001c1f054e1d7589 */ /* 0x000ea800000e0000 */
[----:B------:R-:W-:Y:S04]  /*13830*/  SHFL.IDX PT, R44, R13, R10, 0x1c1f ;  /* 0x001c1f0a0d2c7589 */ /* 0x000fe800000e0000 */
[----:B------:R-:W3:Y:S04]  /*13840*/  SHFL.IDX PT, R45, R68, R5, 0x1c1f ;  /* 0x001c1f05442d7589 */ /* 0x000ee800000e0000 */
[----:B------:R-:W-:Y:S04]  /*13850*/  SHFL.IDX PT, R52, R21, R10, 0x1c1f ;  /* 0x001c1f0a15347589 */ /* 0x000fe800000e0000 */
[----:B------:R-:W4:Y:S01]  /*13860*/  SHFL.IDX PT, R51, R42, R5, 0x1c1f ;  /* 0x001c1f052a337589 */ /* 0x000f2200000e0000 */
[----:B------:R-:W-:-:S03]  /*13870*/  MOV R24, R8 ;  /* 0x0000000800187202 */ /* 0x000fc60000000f00 */
[----:B------:R-:W-:Y:S04]  /*13880*/  SHFL.IDX PT, R4, R73, R10, 0x1c1f ;  /* 0x001c1f0a49047589 */ /* 0x000fe800000e0000 */
[----:B------:R-:W-:Y:S04]  /*13890*/  SHFL.IDX PT, R12, R41, R10, 0x1c1f ;  /* 0x001c1f0a290c7589 */ /* 0x000fe800000e0000 */
[----:B------:R-:W4:Y:S04]  /*138a0*/  SHFL.IDX PT, R7, R80, R5, 0x1c1f ;  /* 0x001c1f0550077589 */ /* 0x000f2800000e0000 */
[----:B------:R-:W4:Y:S04]  /*138b0*/  SHFL.IDX PT, R15, R30, R5, 0x1c1f ;  /* 0x001c1f051e0f7589 */ /* 0x000f2800000e0000 */
[----:B------:R-:W-:Y:S04]  /*138c0*/  SHFL.IDX PT, R40, R11, R10, 0x1c1f ;  /* 0x001c1f0a0b287589 */ /* 0x000fe800000e0000 */
[----:B------:R-:W-:Y:S04]  /*138d0*/  SHFL.IDX PT, R53, R53, R10, 0x1c1f ;  /* 0x001c1f0a35357589 */ /* 0x000fe800000e0000 */
[----:B------:R-:W4:Y:S04]  /*138e0*/  SHFL.IDX PT, R41, R20, R5, 0x1c1f ;  /* 0x001c1f0514297589 */ /* 0x000f2800000e0000 */
[----:B------:R0:W4:Y:S04]  /*138f0*/  SHFL.IDX PT, R54, R46, R5, 0x1c1f ;  /* 0x001c1f052e367589 */ /* 0x00012800000e0000 */
[----:B------:R-:W-:Y:S04]  /*13900*/  SHFL.IDX PT, R32, R67, R10, 0x1c1f ;  /* 0x001c1f0a43207589 */ /* 0x000fe800000e0000 */
[----:B------:R-:W-:Y:S04]  /*13910*/  SHFL.IDX PT, R36, R37, R10, 0x1c1f ;  /* 0x001c1f0a25247589 */ /* 0x000fe800000e0000 */
[----:B------:R-:W4:Y:S04]  /*13920*/  SHFL.IDX PT, R33, R56, R5, 0x1c1f ;  /* 0x001c1f0538217589 */ /* 0x000f2800000e0000 */
[----:B------:R-:W4:Y:S04]  /*13930*/  SHFL.IDX PT, R37, R72, R5, 0x1c1f ;  /* 0x001c1f0548257589 */ /* 0x000f2800000e0000 */
[----:B------:R-:W4:Y:S04]  /*13940*/  SHFL.IDX PT, R13, R70, R5, 0x1c1f ;  /* 0x001c1f05460d7589 */ /* 0x000f2800000e0000 */
[----:B------:R-:W-:Y:S04]  /*13950*/  SHFL.IDX PT, R56, R31, R10, 0x1c1f ;  /* 0x001c1f0a1f387589 */ /* 0x000fe800000e0000 */
[----:B------:R4:W4:Y:S04]  /*13960*/  SHFL.IDX PT, R55, R38, R5, 0x1c1f ;  /* 0x001c1f0526377589 */ /* 0x00092800000e0000 */
[----:B------:R-:W-:Y:S04]  /*13970*/  SHFL.IDX PT, R6, R69, R10, 0x1c1f ;  /* 0x001c1f0a45067589 */ /* 0x000fe800000e0000 */
[----:B------:R-:W4:Y:S04]  /*13980*/  SHFL.IDX PT, R9, R76, R5, 0x1c1f ;  /* 0x001c1f054c097589 */ /* 0x000f2800000e0000 */
[----:B------:R-:W-:Y:S04]  /*13990*/  SHFL.IDX PT, R8, R59, R10, 0x1c1f ;  /* 0x001c1f0a3b087589 */ /* 0x000fe800000e0000 */
[----:B------:R-:W4:Y:S04]  /*139a0*/  SHFL.IDX PT, R11, R74, R5, 0x1c1f ;  /* 0x001c1f054a0b7589 */ /* 0x000f2800000e0000 */
[----:B------:R-:W-:Y:S04]  /*139b0*/  SHFL.IDX PT, R57, R57, R10, 0x1c1f ;  /* 0x001c1f0a39397589 */ /* 0x000fe800000e0000 */
[----:B------:R-:W4:Y:S01]  /*139c0*/  SHFL.IDX PT, R58, R58, R5, 0x1c1f ;  /* 0x001c1f053a3a7589 */ /* 0x000f2200000e0000 */
[----:B0-----:R-:W-:-:S02]  /*139d0*/  SEL R46, R48, R47, P0 ;  /* 0x0000002f302e7207 */ /* 0x001fc40000000000 */
[----:B------:R-:W-:Y:S02]  /*139e0*/  SEL R48, R47, R48, P0 ;  /* 0x000000302f307207 */ /* 0x000fe40000000000 */
[----:B-1----:R-:W-:Y:S02]  /*139f0*/  SEL R47, R49, R50, P0 ;  /* 0x00000032312f7207 */ /* 0x002fe40000000000 */
[----:B--2---:R-:W-:Y:S02]  /*13a00*/  SEL R20, R28, R29, P0 ;  /* 0x0000001d1c147207 */ /* 0x004fe40000000000 */
[----:B---3--:R-:W-:Y:S02]  /*13a10*/  SEL R42, R44, R45, P0 ;  /* 0x0000002d2c2a7207 */ /* 0x008fe40000000000 */
[----:B------:R-:W-:Y:S02]  /*13a20*/  SEL R49, R50, R49, P0 ;  /* 0x0000003132317207 */ /* 0x000fe40000000000 */
[----:B------:R-:W-:-:S02]  /*13a30*/  SEL R28, R29, R28, P0 ;  /* 0x0000001c1d1c7207 */ /* 0x000fc40000000000 */
[----:B------:R-:W-:Y:S02]  /*13a40*/  SEL R44, R45, R44, P0 ;  /* 0x0000002c2d2c7207 */ /* 0x000fe40000000000 */
[----:B----4-:R-:W-:Y:S02]  /*13a50*/  SEL R50, R52, R51, P0 ;  /* 0x0000003334327207 */ /* 0x010fe40000000000 */
        /* <DEDUP_REMOVED lines=41> */
[----:B------:R-:W-:Y:S04]  /*13cf0*/  STSM.16.M88.4 [R64], R8 ;  /* 0x0000000840007844 */ /* 0x000fe80000000200 */
[----:B------:R1:W-:Y:S01]  /*13d00*/  STSM.16.M88.4 [R65], R12 ;  /* 0x0000000c41007844 */ /* 0x0003e20000000200 */
[----:B------:R-:W-:Y:S01]  /*13d10*/  BAR.SYNC.DEFER_BLOCKING 0x1, 0x180 ;  /* 0x0046000000007b1d */ /* 0x000fe20000010000 */
[----:B------:R-:W-:-:S04]  /*13d20*/  ISETP.NE.U32.AND P0, PT, RZ, UR4, PT ;  /* 0x00000004ff007c0c */ /* 0x000fc8000bf05070 */
[----:B------:R-:W-:Y:S02]  /*13d30*/  ISETP.NE.AND.EX P0, PT, RZ, UR5, PT, P0 ;  /* 0x00000005ff007c0c */ /* 0x000fe4000bf05300 */
[----:B------:R-:W-:Y:S01]  /*13d40*/  IADD3 R58, P1, R88, UR4, RZ ;  /* 0x00000004583a7c10 */ /* 0x000fe2000ff3e0ff */
[----:B------:R-:W-:Y:S01]  /*13d50*/  IMAD.MOV.U32 R62, RZ, RZ, RZ ;  /* 0x000000ffff3e7224 */ /* 0x000fe200078e00ff */
[----:B------:R-:W-:Y:S01]  /*13d60*/  ISETP.GT.AND P3, PT, R77, 0x1, PT ;  /* 0x000000014d00780c */ /* 0x000fe20003f64270 */
[----:B0-----:R-:W0:Y:S01]  /*13d70*/  LDC R24, c[0x0][0xbe8] ;  /* 0x0002fa00ff187b82 */ /* 0x001e220000000800 */
[----:B------:R-:W-:-:S07]  /*13d80*/  IADD3.X R59, R87, UR5, RZ, P1, !PT ;  /* 0x00000005573b7c10 */ /* 0x000fce0008ffe4ff */
[----:B------:R-:W2:Y:S01]  /*13d90*/  LDC.64 R6, c[0x0][0xba8] ;  /* 0x0002ea00ff067b82 */ /* 0x000ea20000000a00 */
[----:B------:R-:W3:Y:S01]  /*13da0*/  @P0 LDG.E R62, desc[UR40][R58.64] ;  /* 0x000000283a3e0981 */ /* 0x000ee2000c1e1900 */
[----:B-1----:R-:W-:-:S05]  /*13db0*/  IMAD.MOV.U32 R14, RZ, RZ, 0x9b8 ;  /* 0x000009b8ff0e7424 */ /* 0x002fca00078e00ff */
[----:B------:R-:W-:-:S04]  /*13dc0*/  SEL R14, R14, 0x978, P3 ;  /* 0x000009780e0e7807 */ /* 0x000fc80001800000 */
[----:B------:R-:W1:Y:S01]  /*13dd0*/  LDC.64 R10, c[0x0][R14+0x220] ;  /* 0x000088000e0a7b82 */ /* 0x000e620000000a00 */
[----:B------:R-:W-:-:S07]  /*13de0*/  ISETP.NE.U32.AND P1, PT, RZ, UR6, PT ;  /* 0x00000006ff007c0c */ /* 0x000fce000bf25070 */
[----:B------:R-:W4:Y:S01]  /*13df0*/  LDC.64 R12, c[0x0][R14+0x218] ;  /* 0x000086000e0c7b82 */ /* 0x000f220000000a00 */
[----:B------:R-:W-:Y:S02]  /*13e00*/  ISETP.NE.AND.EX P1, PT, RZ, UR7, PT, P1 ;  /* 0x00000007ff007c0c */ /* 0x000fe4000bf25310 */
[----:B0-----:R-:W-:-:S05]  /*13e10*/  ISETP.NE.AND P4, PT, R24, 0x1, PT ;  /* 0x000000011800780c */ /* 0x001fca0003f85270 */
[----:B------:R-:W0:Y:S06]  /*13e20*/  LDC.64 R8, c[0x0][R14+0x228] ;  /* 0x00008a000e087b82 */ /* 0x000e2c0000000a00 */
[----:B------:R-:W-:Y:S01]  /*13e30*/  @P1 IADD3 R66, P2, R88, UR6, RZ ;  /* 0x0000000658421c10 */ /* 0x000fe2000ff5e0ff */
[----:B------:R-:W-:Y:S01]  /*13e40*/  ULDC UR6, c[0x0][0xa88] ;  /* 0x0002a20000067ab9 */ /* 0x000fe20000000800 */
[----:B------:R3:W3:Y:S01]  /*13e50*/  LDC.64 R4, c[0x0][R14+0x210] ;  /* 0x000084000e047b82 */ /* 0x0006e20000000a00 */
[----:B------:R-:W-:Y:S01]  /*13e60*/  IMAD.U32 R69, RZ, RZ, UR6 ;  /* 0x00000006ff457e24 */ /* 0x000fe2000f8e00ff */
[----:B------:R-:W-:-:S02]  /*13e70*/  @P1 IADD3.X R67, R87, UR7, RZ, P2, !PT ;  /* 0x0000000757431c10 */ /* 0x000fc400097fe4ff */
[----:B------:R-:W-:-:S03]  /*13e80*/  ISETP.NE.U32.AND P2, PT, RZ, UR4, PT ;  /* 0x00000004ff007c0c */ /* 0x000fc6000bf45070 */
[----:B------:R2:W5:Y:S01]  /*13e90*/  @P1 LDG.E R69, desc[UR40][R66.64] ;  /* 0x0000002842451981 */ /* 0x000562000c1e1900 */
[----:B------:R-:W-:Y:S01]  /*13ea0*/  ISETP.NE.AND.EX P2, PT, RZ, UR5, PT, P2 ;  /* 0x00000005ff007c0c */ /* 0x000fe2000bf45320 */
[----:B------:R-:W3:Y:S08]  /*13eb0*/  @P4 LDC R73, c[0x0][0xbf0] ;  /* 0x0002fc00ff494b82 */ /* 0x000ef00000000800 */
[----:B--2---:R-:W2:Y:S01]  /*13ec0*/  @P4 LDC R66, c[0x0][0xbec] ;  /* 0x0002fb00ff424b82 */ /* 0x004ea20000000800 */
[----:B------:R-:W-:-:S02]  /*13ed0*/  SEL R64, R86, RZ, !P2 ;  /* 0x000000ff56407207 */ /* 0x000fc40005000000 */
[----:B------:R-:W-:-:S03]  /*13ee0*/  SEL R15, R85, RZ, !P2 ;  /* 0x000000ff550f7207 */ /* 0x000fc60005000000 */
[-C--:B-1----:R-:W-:Y:S02]  /*13ef0*/  IMAD R11, R11, R64.reuse, RZ ;  /* 0x000000400b0b7224 */ /* 0x082fe400078e02ff */
[----:B------:R-:W1:Y:S02]  /*13f00*/  @!P3 LDC R6, c[0x0][0xb50] ;  /* 0x0002d400ff06bb82 */ /* 0x000e640000000800 */
[C---:B------:R-:W-:Y:S02]  /*13f10*/  IMAD R71, R10.reuse, R15, R11 ;  /* 0x0000000f0a477224 */ /* 0x040fe400078e020b */
[----:B------:R-:W-:-:S04]  /*13f20*/  IMAD.WIDE.U32 R10, R10, R64, RZ ;  /* 0x000000400a0a7225 */ /* 0x000fc800078e00ff */
[----:B------:R-:W1:Y:S01]  /*13f30*/  @!P3 LDC R7, c[0x0][0xb54] ;  /* 0x0002d500ff07bb82 */ /* 0x000e620000000800 */
[-C--:B----4-:R-:W-:Y:S02]  /*13f40*/  IMAD R65, R13, R81.reuse, RZ ;  /* 0x000000510d417224 */ /* 0x090fe400078e02ff */
[----:B------:R-:W-:-:S04]  /*13f50*/  IMAD.WIDE.U32 R12, R12, R81, RZ ;  /* 0x000000510c0c7225 */ /* 0x000fc800078e00ff */
[----:B------:R-:W-:Y:S01]  /*13f60*/  IMAD.IADD R15, R84, 0x1, R82 ;  /* 0x00000001540f7824 */ /* 0x000fe200078e0252 */
[----:B------:R-:W-:Y:S01]  /*13f70*/  SEL R67, R79, RZ, P3 ;  /* 0x000000ff4f437207 */ /* 0x000fe20001800000 */
[----:B------:R-:W-:Y:S02]  /*13f80*/  IMAD.IADD R71, R11, 0x1, R71 ;  /* 0x000000010b477824 */ /* 0x000fe400078e0247 */
[----:B------:R-:W-:Y:S02]  /*13f90*/  IMAD.MOV.U32 R11, RZ, RZ, R15 ;  /* 0x000000ffff0b7224 */ /* 0x000fe400078e000f */
[----:B------:R-:W-:Y:S02]  /*13fa0*/  IMAD.IADD R68, R13, 0x1, R65 ;  /* 0x000000010d447824 */ /* 0x000fe400078e0241 */
[-C--:B0-----:R-:W-:Y:S02]  /*13fb0*/  IMAD R13, R9, R67.reuse, RZ ;  /* 0x00000043090d7224 */ /* 0x081fe400078e02ff */
[----:B------:R-:W-:-:S04]  /*13fc0*/  IMAD.WIDE.U32 R8, R8, R67, RZ ;  /* 0x0000004308087225 */ /* 0x000fc800078e00ff */
[----:B------:R-:W-:Y:S01]  /*13fd0*/  IMAD.IADD R13, R9, 0x1, R13 ;  /* 0x00000001090d7824 */ /* 0x000fe200078e020d */
[--C-:B---3--:R-:W-:Y:S01]  /*13fe0*/  IADD3 R12, P2, P5, R10, R12, R62.reuse ;  /* 0x0000000c0a0c7210 */ /* 0x108fe20007d5e03e */
[----:B--2---:R-:W-:Y:S01]  /*13ff0*/  @P4 IMAD.HI.U32 R10, R15, R66, RZ ;  /* 0x000000420f0a4227 */ /* 0x004fe200078e00ff */
        /* <DEDUP_REMOVED lines=14> */
[----:B------:R-:W-:Y:S01]  /*140e0*/  LEA.HI.X R4, R8, R7, R4, 0x2, P2 ;  /* 0x0000000708047211 */ /* 0x000fe200010f1404 */
[----:B------:R-:W-:Y:S06]  /*140f0*/  @P1 BRA `(.L_x_1955) ;  /* 0x0000000000101947 */ /* 0x000fec0003800000 */
[----:B------:R-:W-:Y:S05]  /*14100*/  @!P0 BRA `(.L_x_1955) ;  /* 0x00000000000c8947 */ /* 0x000fea0003800000 */
[----:B------:R-:W2:Y:S04]  /*14110*/  LDG.E R6, desc[UR40][R58.64] ;  /* 0x000000283a067981 */ /* 0x000ea8000c1e1900 */
[----:B-----5:R-:W2:Y:S02]  /*14120*/  LDG.E R69, desc[UR40][R58.64+0x4] ;  /* 0x000004283a457981 */ /* 0x020ea4000c1e1900 */
[----:B--2---:R-:W-:-:S07]  /*14130*/  IMAD.IADD R69, R69, 0x1, -R6 ;  /* 0x0000000145457824 */ /* 0x004fce00078e0a06 */
.L_x_1955:
[----:B------:R-:W2:Y:S01]  /*14140*/  LDL R11, [R1+0x94] ;  /* 0x00009400010b7983 */ /* 0x000ea20000100800 */
[----:B------:R-:W0:Y:S03]  /*14150*/  S2R R5, SR_TID.X ;  /* 0x0000000000057919 */ /* 0x000e260000002100 */
[----:B------:R-:W-:Y:S04]  /*14160*/  SHFL.IDX PT, R6, R10, RZ, 0x1c1f ;  /* 0x001c1fff0a067589 */ /* 0x000fe800000e0000 */
[----:B------:R-:W1:Y:S04]  /*14170*/  SHFL.IDX PT, R7, R4, RZ, 0x1c1f ;  /* 0x001c1fff04077589 */ /* 0x000e6800000e0000 */
[----:B------:R-:W-:Y:S01]  /*14180*/  SHFL.IDX PT, R8, R10, 0x1, 0x1c1f ;  /* 0x003c1f000a087f89 */ /* 0x000fe200000e0000 */
[----:B0-----:R-:W-:-:S05]  /*14190*/  VIADD R12, R5, 0xffffff80 ;  /* 0xffffff80050c7836 */ /* 0x001fca0000000000 */
[----:B------:R-:W-:-:S04]  /*141a0*/  SHF.R.S32.HI R5, RZ, 0x1f, R12 ;  /* 0x0000001fff057819 */ /* 0x000fc8000001140c */
[----:B------:R-:W-:-:S04]  /*141b0*/  LEA.HI R5, R5, R12, RZ, 0x7 ;  /* 0x0000000c05057211 */ /* 0x000fc800078f38ff */
[----:B------:R-:W-:Y:S01]  /*141c0*/  LOP3.LUT R5, R5, 0xffffff80, RZ, 0xc0, !PT ;  /* 0xffffff8005057812 */ /* 0x000fe200078ec0ff */
[----:B------:R-:W0:Y:S04]  /*141d0*/  SHFL.IDX PT, R9, R4, 0x1, 0x1c1f ;  /* 0x003c1f0004097f89 */ /* 0x000e2800000e0000 */
[----:B------:R-:W-:Y:S02]  /*141e0*/  IMAD.IADD R5, R12, 0x1, -R5 ;  /* 0x000000010c057824 */ /* 0x000fe400078e0a05 */
[----:B-----5:R-:W-:-:S03]  /*141f0*/  IMAD R58, R69, R24, RZ ;  /* 0x00000018453a7224 */ /* 0x020fc600078e02ff */
[----:B------:R-:W-:Y:S01]  /*14200*/  LOP3.LUT P0, RZ, R5, 0x3, RZ, 0xc0, !PT ;  /* 0x0000000305ff7812 */ /* 0x000fe2000780c0ff */
[----:B--2---:R-:W-:-:S05]  /*14210*/  IMAD.IADD R13, R11, 0x1, R82 ;  /* 0x000000010b0d7824 */ /* 0x004fca00078e0252 */
[C---:B------:R-:W-:Y:S02]  /*14220*/  IADD3 R5, R13.reuse, 0x8, RZ ;  /* 0x000000080d057810 */ /* 0x040fe40007ffe0ff */
[-C--:B------:R-:W-:Y:S02]  /*14230*/  ISETP.GE.OR P1, PT, R13, R58.reuse, P0 ;  /* 0x0000003a0d00720c */ /* 0x080fe40000726670 */
[----:B------:R-:W-:-:S11]  /*14240*/  ISETP.GE.OR P0, PT, R5, R58, P0 ;  /* 0x0000003a0500720c */ /* 0x000fd60000706670 */
[----:B-1----:R1:W-:Y:S04]  /*14250*/  @!P1 ST.E desc[UR40][R6.64], R61 ;  /* 0x0000003d06009985 */ /* 0x0023e8000c101928 */
[----:B0-----:R1:W-:Y:S01]  /*14260*/  @!P0 ST.E desc[UR40][R8.64], R60 ;  /* 0x0000003c08008985 */ /* 0x0013e2000c101928 */
[----:B------:R-:W-:Y:S05]  /*14270*/  @P3 BRA `(.L_x_1956) ;  /* 0x0000000400ac3947 */ /* 0x000fea0003800000 */
[----:B------:R-:W-:Y:S01]  /*14280*/  SHF.R.S32.HI R59, RZ, 0x1f, R83 ;  /* 0x0000001fff3b7819 */ /* 0x000fe20000011453 */
[----:B------:R-:W0:Y:S01]  /*14290*/  @P4 LDC R21, c[0x0][0xbec] ;  /* 0x0002fb00ff154b82 */ /* 0x000e220000000800 */
[----:B------:R-:W-:Y:S02]  /*142a0*/  ULDC.64 UR4, c[0x0][0xaa0] ;  /* 0x0002a80000047ab9 */ /* 0x000fe40000000a00 */
[----:B------:R-:W-:-:S04]  /*142b0*/  LEA.HI R59, R59, R83, RZ, 0x3 ;  /* 0x000000533b3b7211 */ /* 0x000fc800078f18ff */
[----:B------:R-:W-:Y:S01]  /*142c0*/  SHF.R.S32.HI R59, RZ, 0x3, R59 ;  /* 0x00000003ff3b7819 */ /* 0x000fe2000001143b */
[----:B------:R-:W2:Y:S04]  /*142d0*/  @P4 LDC R35, c[0x0][0xbf0] ;  /* 0x0002fc00ff234b82 */ /* 0x000ea80000000800 */
[----:B------:R-:W-:-:S04]  /*142e0*/  IMAD R5, R59, 0x40, R0 ;  /* 0x000000403b057824 */ /* 0x000fc800078e0200 */
[----:B------:R-:W-:-:S03]  /*142f0*/  IMAD.WIDE R2, R5, 0x2, R2 ;  /* 0x0000000205027825 */ /* 0x000fc600078e0202 */
[C---:B------:R-:W-:Y:S02]  /*14300*/  IADD3 R13, P0, R2.reuse, 0x1800, RZ ;  /* 0x00001800020d7810 */ /* 0x040fe40007f1e0ff */
[C---:B------:R-:W-:Y:S02]  /*14310*/  IADD3 R29, P1, R2.reuse, 0x3000, RZ ;  /* 0x00003000021d7810 */ /* 0x040fe40007f3e0ff */
[----:B-1----:R-:W-:Y:S02]  /*14320*/  LOP3.LUT R9, R2, 0x380, RZ, 0xc0, !PT ;  /* 0x0000038002097812 */ /* 0x002fe400078ec0ff */
        /* <DEDUP_REMOVED lines=16> */
[----:B------:R-:W-:Y:S02]  /*14430*/  IMAD R65, R65, UR4, RZ ;  /* 0x0000000441417c24 */ /* 0x000fe4000f8e02ff */
[----:B------:R-:W-:Y:S01]  /*14440*/  IMAD.X R5, RZ, RZ, R3, P0 ;  /* 0x000000ffff057224 */ /* 0x000fe200000e0603 */
[----:B------:R-:W-:Y:S01]  /*14450*/  SHF.R.U64 R2, R2, 0x3, RZ ;  /* 0x0000000302027819 */ /* 0x000fe200000012ff */
[----:B------:R-:W-:-:S03]  /*14460*/  IMAD R65, R62, UR5, R65 ;  /* 0x000000053e417c24 */ /* 0x000fc6000f8e0241 */
[----:B------:R-:W-:Y:S01]  /*14470*/  LOP3.LUT R4, R2, R7, RZ, 0x3c, !PT ;  /* 0x0000000702047212 */ /* 0x000fe200078e3cff */
[----:B------:R-:W-:Y:S01]  /*14480*/  IMAD.WIDE.U32 R2, R62, UR4, RZ ;  /* 0x000000043e027c25 */ /* 0x000fe2000f8e00ff */
[----:B------:R-:W-:-:S03]  /*14490*/  ULDC.64 UR4, c[0x0][0xae8] ;  /* 0x0002ba0000047ab9 */ /* 0x000fc60000000a00 */
[----:B------:R-:W-:Y:S01]  /*144a0*/  IMAD R20, R75, 0x30, R59 ;  /* 0x000000304b147824 */ /* 0x000fe200078e023b */
[----:B------:R-:W-:Y:S01]  /*144b0*/  SHF.R.S32.HI R33, RZ, 0x1f, R64 ;  /* 0x0000001fff217819 */ /* 0x000fe20000011440 */
[----:B------:R-:W-:Y:S01]  /*144c0*/  IMAD.IADD R3, R3, 0x1, R65 ;  /* 0x0000000103037824 */ /* 0x000fe200078e0241 */
[----:B------:R-:W5:Y:S01]  /*144d0*/  LD.E.128 R4, desc[UR40][R4.64] ;  /* 0x0000002804047980 */ /* 0x000f62000c101d00 */
[----:B------:R-:W-:Y:S02]  /*144e0*/  IMAD.IADD R32, R82, 0x1, R20 ;  /* 0x0000000152207824 */ /* 0x000fe400078e0214 */
[----:B------:R-:W-:Y:S01]  /*144f0*/  IMAD.WIDE.U32 R2, R81, UR4, R2 ;  /* 0x0000000451027c25 */ /* 0x000fe2000f8e0002 */
[----:B------:R-:W-:Y:S01]  /*14500*/  @!PT LDS RZ, [RZ] ;  /* 0x00000000fffff984 */ /* 0x000fe20000000800 */
[----:B------:R-:W-:Y:S01]  /*14510*/  @!PT LDS RZ, [RZ] ;  /* 0x00000000fffff984 */ /* 0x000fe20000000800 */
[----:B------:R-:W-:Y:S01]  /*14520*/  @!PT LDS RZ, [RZ] ;  /* 0x00000000fffff984 */ /* 0x000fe20000000800 */
[----:B------:R-:W-:Y:S01]  /*14530*/  @!PT LDS RZ, [RZ] ;  /* 0x00000000fffff984 */ /* 0x000fe20000000800 */
[----:B------:R1:W-:Y:S06]  /*14540*/  MEMBAR.ALL.CTA ;  /* 0x0000000000007992 */ /* 0x0003ec0000008000 */
[----:B-1----:R-:W1:Y:S01]  /*14550*/  FENCE.VIEW.ASYNC.S ;  /* 0x00000000000073c6 */ /* 0x002e620000000000 */
[----:B0-----:R-:W-:-:S04]  /*14560*/  @P4 IMAD.HI.U32 R20, R32, R21, RZ ;  /* 0x0000001520144227 */ /* 0x001fc800078e00ff */
[----:B------:R-:W-:Y:S01]  /*14570*/  IMAD R3, R81, UR5, R3 ;  /* 0x0000000551037c24 */ /* 0x000fe2000f8e0203 */
[----:B------:R-:W-:Y:S01]  /*14580*/  ULDC.64 UR4, c[0x0][0xaf0] ;  /* 0x0002bc0000047ab9 */ /* 0x000fe20000000a00 */
[----:B------:R-:W-:Y:S01]  /*14590*/  IMAD.MOV.U32 R21, RZ, RZ, R32 ;  /* 0x000000ffff157224 */ /* 0x000fe200078e0020 */
[----:B--2---:R-:W-:Y:S01]  /*145a0*/  @P4 SHF.R.U32.HI R21, RZ, R35, R20 ;  /* 0x00000023ff154219 */ /* 0x004fe20000011614 */
[----:B------:R-:W-:Y:S02]  /*145b0*/  IMAD R33, R33, UR4, RZ ;  /* 0x0000000421217c24 */ /* 0x000fe4000f8e02ff */
[----:B------:R-:W-:Y:S02]  /*145c0*/  IMAD.IADD R37, R59, 0x1, R82 ;  /* 0x000000013b257824 */ /* 0x000fe400078e0252 */
[C---:B------:R-:W-:Y:S02]  /*145d0*/  IMAD R33, R64.reuse, UR5, R33 ;  /* 0x0000000540217c24 */ /* 0x040fe4000f8e0221 */
[----:B------:R-:W-:Y:S01]  /*145e0*/  IMAD.WIDE.U32 R64, R64, UR4, R2 ;  /* 0x0000000440407c25 */ /* 0x000fe2000f8e0002 */
[----:B------:R-:W-:Y:S01]  /*145f0*/  SHF.R.S32.HI R2, RZ, 0x1f, R21 ;  /* 0x0000001fff027819 */ /* 0x000fe20000011415 */
[----:B------:R-:W-:-:S02]  /*14600*/  ULDC.64 UR4, c[0x0][0xae0] ;  /* 0x0002b80000047ab9 */ /* 0x000fc40000000a00 */
[----:B------:R-:W-:Y:S02]  /*14610*/  IMAD.MOV R3, RZ, RZ, -R21 ;  /* 0x000000ffff037224 */ /* 0x000fe400078e0a15 */
[----:B------:R-:W-:Y:S02]  /*14620*/  IMAD.IADD R65, R65, 0x1, R33 ;  /* 0x0000000141417824 */ /* 0x000fe400078e0221 */
[----:B------:R-:W-:Y:S02]  /*14630*/  IMAD R33, R24, R3, R32 ;  /* 0x0000000318217224 */ /* 0x000fe400078e0220 */
[----:B------:R-:W-:-:S03]  /*14640*/  IMAD R2, R2, UR4, RZ ;  /* 0x0000000402027c24 */ /* 0x000fc6000f8e02ff */
[----:B------:R-:W-:Y:S01]  /*14650*/  SHF.R.S32.HI R20, RZ, 0x1f, R33 ;  /* 0x0000001fff147819 */ /* 0x000fe20000011421 */
[C---:B------:R-:W-:Y:S02]  /*14660*/  IMAD R35, R21.reuse, UR5, R2 ;  /* 0x0000000515237c24 */ /* 0x040fe4000f8e0202 */
[----:B------:R-:W-:Y:S01]  /*14670*/  IMAD.WIDE.U32 R2, R21, UR4, R64 ;  /* 0x0000000415027c25 */ /* 0x000fe2000f8e0040 */
[----:B------:R-:W-:-:S03]  /*14680*/  ULDC.64 UR4, c[0x0][0xad8] ;  /* 0x0002b60000047ab9 */ /* 0x000fc60000000a00 */
[----:B------:R-:W-:Y:S02]  /*14690*/  IMAD.IADD R3, R3, 0x1, R35 ;  /* 0x0000000103037824 */ /* 0x000fe400078e0223 */
[----:B------:R-:W-:Y:S02]  /*146a0*/  IMAD R20, R20, UR4, RZ ;  /* 0x0000000414147c24 */ /* 0x000fe4000f8e02ff */
[----:B------:R-:W-:-:S04]  /*146b0*/  IMAD.WIDE.U32 R2, R33, UR4, R2 ;  /* 0x0000000421027c25 */ /* 0x000fc8000f8e0002 */
[----:B------:R-:W-:Y:S01]  /*146c0*/  IMAD R21, R33, UR5, R20 ;  /* 0x0000000521157c24 */ /* 0x000fe2000f8e0214 */
[----:B------:R-:W-:Y:S02]  /*146d0*/  ULDC.64 UR4, c[0x0][0xa80] ;  /* 0x0002a00000047ab9 */ /* 0x000fe40000000a00 */
[C---:B------:R-:W-:Y:S01]  /*146e0*/  LEA R24, P0, R2.reuse, UR4, 0x1 ;  /* 0x0000000402187c11 */ /* 0x040fe2000f8008ff */
[----:B------:R-:W-:Y:S01]  /*146f0*/  IMAD.IADD R3, R3, 0x1, R21 ;  /* 0x0000000103037824 */ /* 0x000fe200078e0215 */
[----:B------:R-:W-:Y:S01]  /*14700*/  ULDC UR4, c[0x0][0xac8] ;  /* 0x0002b20000047ab9 */ /* 0x000fe20000000800 */
[C---:B------:R-:W-:Y:S02]  /*14710*/  VIADD R21, R37.reuse, 0x60 ;  /* 0x0000006025157836 */ /* 0x040fe40000000000 */
[----:B-1----:R-:W0:Y:S01]  /*14720*/  SHFL.IDX PT, R35, R24, RZ, 0x181f ;  /* 0x00181fff18237589 */ /* 0x002e2200000e0000 */
[----:B------:R-:W-:Y:S01]  /*14730*/  LEA.HI.X R34, R2, UR5, R3, 0x1, P0 ;  /* 0x0000000502227c11 */ /* 0x000fe200080f0c03 */
[C---:B------:R-:W-:Y:S01]  /*14740*/  VIADD R3, R37.reuse, 0x30 ;  /* 0x0000003025037836 */ /* 0x040fe20000000000 */
[----:B------:R-:W-:Y:S01]  /*14750*/  ISETP.GE.AND P0, PT, R0, UR4, PT ;  /* 0x0000000400007c0c */ /* 0x000fe2000bf06270 */
[----:B------:R-:W1:Y:S03]  /*14760*/  SHFL.IDX PT, R39, R24, 0x1, 0x181f ;  /* 0x00381f0018277f89 */ /* 0x000e6600000e0000 */
[-C--:B------:R-:W-:Y:S01]  /*14770*/  ISETP.GE.OR P1, PT, R37, R58.reuse, P0 ;  /* 0x0000003a2500720c */ /* 0x080fe20000726670 */
[----:B------:R-:W2:Y:S01]  /*14780*/  SHFL.IDX PT, R41, R24, 0x2, 0x181f ;  /* 0x00581f0018297f89 */ /* 0x000ea200000e0000 */
[-C--:B------:R-:W-:Y:S01]  /*14790*/  ISETP.GE.OR P2, PT, R3, R58.reuse, P0 ;  /* 0x0000003a0300720c */ /* 0x080fe20000746670 */
[----:B------:R-:W-:Y:S01]  /*147a0*/  VIADD R3, R16, 0x13220 ;  /* 0x0001322010037836 */ /* 0x000fe20000000000 */
[----:B------:R-:W-:Y:S01]  /*147b0*/  ISETP.GE.OR P3, PT, R21, R58, P0 ;  /* 0x0000003a1500720c */ /* 0x000fe20000766670 */
[----:B------:R-:W2:Y:S03]  /*147c0*/  SHFL.IDX PT, R33, R34, RZ, 0x181f ;  /* 0x00181fff22217589 */ /* 0x000ea600000e0000 */
[----:B------:R-:W-:Y:S01]  /*147d0*/  PRMT R21, RZ, 0x654, R3 ;  /* 0x00000654ff157816 */ /* 0x000fe20000000003 */
[----:B------:R-:W2:Y:S03]  /*147e0*/  SHFL.IDX PT, R36, R34, 0x1, 0x181f ;  /* 0x00381f0022247f89 */ /* 0x000ea600000e0000 */
[----:B------:R2:W-:Y:S01]  /*147f0*/  SYNCS.ARRIVE.TRANS64.RED.A1T0 RZ, [R21+URZ], RZ ;  /* 0x000000ff15ff79a7 */ /* 0x0005e2000810043f */
[----:B------:R-:W2:Y:S01]  /*14800*/  SHFL.IDX PT, R38, R34, 0x2, 0x181f ;  /* 0x00581f0022267f89 */ /* 0x000ea200000e0000 */
[----:B0-----:R-:W-:Y:S01]  /*14810*/  @!P1 LEA R2, P4, R0, R35, 0x1 ;  /* 0x0000002300029211 */ /* 0x001fe200078808ff */
[----:B------:R-:W-:-:S02]  /*14820*/  VIADD R35, R37, 0x90 ;  /* 0x0000009025237836 */ /* 0x000fc40000000000 */
[----:B------:R-:W0:Y:S01]  /*14830*/  SHFL.IDX PT, R34, R34, 0x3, 0x181f ;  /* 0x00781f0022227f89 */ /* 0x000e2200000e0000 */
[C---:B-1----:R-:W-:Y:S02]  /*14840*/  @!P2 LEA R20, P5, R0.reuse, R39, 0x1 ;  /* 0x000000270014a211 */ /* 0x042fe400078a08ff */
[----:B------:R-:W-:Y:S01]  /*14850*/  ISETP.GE.OR P0, PT, R35, R58, P0 ;  /* 0x0000003a2300720c */ /* 0x000fe20000706670 */
[----:B------:R1:W0:Y:S01]  /*14860*/  SHFL.IDX PT, R39, R24, 0x3, 0x181f ;  /* 0x00781f0018277f89 */ /* 0x00022200000e0000 */
[C---:B--2---:R-:W-:Y:S02]  /*14870*/  @!P3 LEA R32, P6, R0.reuse, R41, 0x1 ;  /* 0x000000290020b211 */ /* 0x044fe400078c08ff */
[C-C-:B------:R-:W-:Y:S02]  /*14880*/  @!P1 LEA.HI.X R3, R0.reuse, R33, R63.reuse, 0x1, P4 ;  /* 0x0000002100039211 */ /* 0x140fe400020f0c3f */
[C-C-:B------:R-:W-:Y:S02]  /*14890*/  @!P2 LEA.HI.X R21, R0.reuse, R36, R63.reuse, 0x1, P5 ;  /* 0x000000240015a211 */ /* 0x140fe400028f0c3f */
[----:B------:R-:W-:Y:S01]  /*148a0*/  @!P3 LEA.HI.X R33, R0, R38, R63, 0x1, P6 ;  /* 0x000000260021b211 */ /* 0x000fe200030f0c3f */
[----:B---3--:R1:W-:Y:S04]  /*148b0*/  @!P1 ST.E.128 desc[UR40][R2.64], R8 ;  /* 0x0000000802009985 */ /* 0x0083e8000c101d28 */
[----:B----4-:R1:W-:Y:S04]  /*148c0*/  @!P2 ST.E.128 desc[UR40][R20.64], R12 ;  /* 0x0000000c1400a985 */ /* 0x0103e8000c101d28 */
[----:B------:R1:W-:Y:S01]  /*148d0*/  @!P3 ST.E.128 desc[UR40][R32.64], R28 ;  /* 0x0000001c2000b985 */ /* 0x0003e2000c101d28 */
[----:B0-----:R-:W-:Y:S05]  /*148e0*/  @P0 BRA `(.L_x_1957) ;  /* 0x0000001000a80947 */ /* 0x001fea0003800000 */
[----:B-1----:R-:W-:-:S04]  /*148f0*/  LEA R2, P0, R0, R39, 0x1 ;  /* 0x0000002700027211 */ /* 0x002fc800078008ff */
[----:B------:R-:W-:-:S05]  /*14900*/  LEA.HI.X R3, R0, R34, R63, 0x1, P0 ;  /* 0x0000002200037211 */ /* 0x000fca00000f0c3f */
[----:B-----5:R4:W-:Y:S01]  /*14910*/  ST.E.128 desc[UR40][R2.64], R4 ;  /* 0x0000000402007985 */ /* 0x0209e2000c101d28 */
[----:B------:R-:W-:Y:S05]  /*14920*/  BRA `(.L_x_1957) ;  /* 0x0000001000987947 */ /* 0x000fea0003800000 */
.L_x_1956:
[----:B------:R-:W2:Y:S01]  /*14930*/  LDL R72, [R1+0x40] ;  /* 0x0000400001487983 */ /* 0x000ea20000100800 */
[----:B------:R-:W-:Y:S01]  /*14940*/  ULDC.64 UR4, c[0x0][0xb08] ;  /* 0x0002c20000047ab9 */ /* 0x000fe20000000a00 */
[----:B------:R-:W0:Y:S01]  /*14950*/  @P4 LDC R0, c[0x0][0xbec] ;  /* 0x0002fb00ff004b82 */ /* 0x000e220000000800 */
[----:B------:R-:W-:Y:S01]  /*14960*/  IMAD R65, R65, UR4, RZ ;  /* 0x0000000441417c24 */ /* 0x000fe2000f8e02ff */
[----:B------:R-:W3:Y:S01]  /*14970*/  LDL R71, [R1+0x78] ;  /* 0x0000780001477983 */ /* 0x000ee20000100800 */
[C---:B------:R-:W-:Y:S01]  /*14980*/  IMAD.WIDE.U32 R2, R62.reuse, UR4, RZ ;  /* 0x000000043e027c25 */ /* 0x040fe2000f8e00ff */
[----:B-1----:R-:W-:Y:S01]  /*14990*/  SHF.R.S32.HI R7, RZ, 0x1f, R64 ;  /* 0x0000001fff077819 */ /* 0x002fe20000011440 */
[----:B------:R-:W-:Y:S01]  /*149a0*/  ULDC.64 UR6, c[0x0][0xb30] ;  /* 0x0002cc0000067ab9 */ /* 0x000fe20000000a00 */
[----:B------:R1:W5:Y:S01]  /*149b0*/  LDL R70, [R1+0x8c] ;  /* 0x00008c0001467983 */ /* 0x0003620000100800 */
[----:B------:R-:W-:Y:S01]  /*149c0*/  IMAD R65, R62, UR5, R65 ;  /* 0x000000053e417c24 */ /* 0x000fe2000f8e0241 */
[----:B------:R-:W4:Y:S01]  /*149d0*/  @P4 LDC R11, c[0x0][0xbf0] ;  /* 0x0002fc00ff0b4b82 */ /* 0x000f220000000800 */
[----:B------:R-:W-:Y:S01]  /*149e0*/  ULDC.64 UR4, c[0x0][0xb38] ;  /* 0x0002ce0000047ab9 */ /* 0x000fe20000000a00 */
[----:B------:R1:W5:Y:S01]  /*149f0*/  LDL R69, [R1+0x80] ;  /* 0x0000800001457983 */ /* 0x0003620000100800 */
[----:B------:R-:W-:-:S03]  /*14a00*/  IMAD.IADD R3, R3, 0x1, R65 ;  /* 0x0000000103037824 */ /* 0x000fc600078e0241 */
[----:B------:R1:W5:Y:S01]  /*14a10*/  LDL R68, [R1+0x88] ;  /* 0x0000880001447983 */ /* 0x0003620000100800 */
[----:B------:R-:W-:-:S03]  /*14a20*/  IMAD.WIDE.U32 R2, R81, UR4, R2 ;  /* 0x0000000451027c25 */ /* 0x000fc6000f8e0002 */
[----:B------:R1:W5:Y:S01]  /*14a30*/  LDL R66, [R1+0x7c] ;  /* 0x00007c0001427983 */ /* 0x0003620000100800 */
        /* <DEDUP_REMOVED lines=21> */
[----:B------:R-:W-:Y:S01]  /*14b90*/  IADD3 R3, R3, R11, RZ ;  /* 0x0000000b03037210 */ /* 0x000fe20007ffe0ff */
[----:B------:R-:W-:Y:S02]  /*14ba0*/  VIADD R4, R16, 0x13220 ;  /* 0x0001322010047836 */ /* 0x000fe40000000000 */
[C---:B------:R-:W-:Y:S02]  /*14bb0*/  IMAD R7, R9.reuse, UR5, R0 ;  /* 0x0000000509077c24 */ /* 0x040fe4000f8e0200 */
[----:B------:R-:W-:Y:S01]  /*14bc0*/  IMAD.WIDE.U32 R2, R9, UR4, R2 ;  /* 0x0000000409027c25 */ /* 0x000fe2000f8e0002 */
[----:B------:R-:W-:Y:S01]  /*14bd0*/  ISETP.GE.AND P0, PT, R13, R58, PT ;  /* 0x0000003a0d00720c */ /* 0x000fe20003f06270 */
[----:B------:R-:W-:Y:S01]  /*14be0*/  ULDC.64 UR4, c[0x0][0xb00] ;  /* 0x0002c00000047ab9 */ /* 0x000fe20000000a00 */
[----:B------:R-:W-:Y:S01]  /*14bf0*/  PRMT R4, RZ, 0x654, R4 ;  /* 0x00000654ff047816 */ /* 0x000fe20000000004 */
[----:B------:R-:W-:Y:S01]  /*14c00*/  IMAD.IADD R3, R3, 0x1, R7 ;  /* 0x0000000103037824 */ /* 0x000fe200078e0207 */
[----:B------:R-:W-:-:S02]  /*14c10*/  LEA R0, P1, R2, UR4, 0x2 ;  /* 0x0000000402007c11 */ /* 0x000fc4000f8210ff */
[----:B------:R0:W-:Y:S01]  /*14c20*/  SYNCS.ARRIVE.TRANS64.RED.A1T0 RZ, [R4+URZ], RZ ;  /* 0x000000ff04ff79a7 */ /* 0x0001e2000810043f */
[----:B------:R-:W-:Y:S02]  /*14c30*/  BSSY B1, `(.L_x_1958) ;  /* 0x000002e000017945 */ /* 0x000fe40003800000 */
[----:B------:R1:W4:Y:S01]  /*14c40*/  SHFL.IDX PT, R6, R0, RZ, 0x1c1f ;  /* 0x001c1fff00067589 */ /* 0x00032200000e0000 */
[----:B0-----:R-:W-:-:S05]  /*14c50*/  LEA.HI.X R4, R2, UR5, R3, 0x2, P1 ;  /* 0x0000000502047c11 */ /* 0x001fca00088f1403 */
[----:B------:R1:W0:Y:S01]  /*14c60*/  SHFL.IDX PT, R7, R4, RZ, 0x1c1f ;  /* 0x001c1fff04077589 */ /* 0x00022200000e0000 */
[C---:B--2---:R-:W-:Y:S02]  /*14c70*/  VIADD R59, R72.reuse, 0x8 ;  /* 0x00000008483b7836 */ /* 0x044fe40000000000 */
[C---:B------:R-:W-:Y:S02]  /*14c80*/  VIADD R61, R72.reuse, 0x10 ;  /* 0x00000010483d7836 */ /* 0x040fe40000000000 */
[C---:B------:R-:W-:Y:S02]  /*14c90*/  VIADD R63, R72.reuse, 0x18 ;  /* 0x00000018483f7836 */ /* 0x040fe40000000000 */
[----:B------:R-:W-:Y:S01]  /*14ca0*/  VIADD R65, R72, 0x20 ;  /* 0x0000002048417836 */ /* 0x000fe20000000000 */
[----:B---3--:R-:W-:Y:S02]  /*14cb0*/  SHF.R.S32.HI R67, RZ, 0x1f, R71 ;  /* 0x0000001fff437819 */ /* 0x008fe40000011447 */
[----:B------:R-:W-:-:S02]  /*14cc0*/  SHF.R.S32.HI R24, RZ, 0x1f, R59 ;  /* 0x0000001fff187819 */ /* 0x000fc4000001143b */
[----:B------:R-:W-:Y:S02]  /*14cd0*/  SHF.R.S32.HI R60, RZ, 0x1f, R61 ;  /* 0x0000001fff3c7819 */ /* 0x000fe4000001143d */
        /* <DEDUP_REMOVED lines=18> */
[----:B-----5:R-:W-:Y:S02]  /*14e00*/  ISETP.GE.AND P1, PT, R69, UR4, PT ;  /* 0x0000000445007c0c */ /* 0x020fe4000bf26270 */
        /* <DEDUP_REMOVED lines=16> */
.L_x_1959:
[----:B------:R-:W-:Y:S05]  /*14f10*/  BSYNC B1 ;  /* 0x0000000000017941 */ /* 0x000fea0003800000 */
.L_x_1958:
        /* <DEDUP_REMOVED lines=10> */
[----:B--2---:R-:W-:-:S04]  /*14fc0*/  @!P0 LEA R4, P5, R59, R6, 0x2 ;  /* 0x000000063b048211 */ /* 0x004fc800078a10ff */
[-C--:B-1----:R-:W-:Y:S01]  /*14fd0*/  @!P0 LEA.HI.X R5, R59, R7.reuse, R24, 0x2, P5 ;  /* 0x000000073b058211 */ /* 0x082fe200028f1418 */
[----:B------:R-:W-:Y:S01]  /*14fe0*/  @!P4 IMAD.WIDE R2, R72, 0x4, R6 ;  /* 0x000000044802c825 */ /* 0x000fe200078e0206 */
[-C--:B------:R-:W-:Y:S02]  /*14ff0*/  @!P1 LEA R8, P5, R61, R6.reuse, 0x2 ;  /* 0x000000063d089211 */ /* 0x080fe400078a10ff */
[----:B------:R-:W-:Y:S02]  /*15000*/  @!P2 LEA R10, P6, R63, R6, 0x2 ;  /* 0x000000063f0aa211 */ /* 0x000fe400078c10ff */
[-C--:B------:R-:W-:Y:S01]  /*15010*/  @!P1 LEA.HI.X R9, R61, R7.reuse, R60, 0x2, P5 ;  /* 0x000000073d099211 */ /* 0x080fe200028f143c */
[----:B------:R0:W-:Y:S01]  /*15020*/  @!P4 ST.E.64 desc[UR40][R2.64], R42 ;  /* 0x0000002a0200c985 */ /* 0x0001e2000c101b28 */
[----:B------:R-:W-:Y:S02]  /*15030*/  ISETP.GE.AND P5, PT, R71, UR4, PT ;  /* 0x0000000447007c0c */ /* 0x000fe4000bfa6270 */
[----:B-----5:R-:W-:Y:S01]  /*15040*/  ISETP.GE.AND P4, PT, R69, UR4, PT ;  /* 0x0000000445007c0c */ /* 0x020fe2000bf86270 */
[----:B------:R0:W-:Y:S01]  /*15050*/  @!P0 ST.E.64 desc[UR40][R4.64], R44 ;  /* 0x0000002c04008985 */ /* 0x0001e2000c101b28 */
[----:B------:R-:W-:-:S02]  /*15060*/  @!P2 LEA.HI.X R11, R63, R7, R62, 0x2, P6 ;  /* 0x000000073f0ba211 */ /* 0x000fc400030f143e */
[CC--:B------:R-:W-:Y:S01]  /*15070*/  @!P3 LEA R12, P6, R65.reuse, R6.reuse, 0x2 ;  /* 0x00000006410cb211 */ /* 0x0c0fe200078c10ff */
[----:B------:R0:W-:Y:S03]  /*15080*/  @!P1 ST.E.64 desc[UR40][R8.64], R46 ;  /* 0x0000002e08009985 */ /* 0x0001e6000c101b28 */
[-C--:B------:R-:W-:Y:S01]  /*15090*/  @!P3 LEA.HI.X R13, R65, R7.reuse, R64, 0x2, P6 ;  /* 0x00000007410db211 */ /* 0x080fe200030f1440 */
[----:B------:R0:W-:Y:S02]  /*150a0*/  @!P2 ST.E.64 desc[UR40][R10.64], R48 ;  /* 0x000000300a00a985 */ /* 0x0001e4000c101b28 */
[-C--:B------:R-:W-:Y:S02]  /*150b0*/  @!P5 LEA R14, P0, R71, R6.reuse, 0x2 ;  /* 0x00000006470ed211 */ /* 0x080fe400078010ff */
[----:B------:R-:W-:Y:S01]  /*150c0*/  @!P4 LEA R20, P1, R69, R6, 0x2 ;  /* 0x000000064514c211 */ /* 0x000fe200078210ff */
[----:B------:R0:W-:Y:S01]  /*150d0*/  @!P3 ST.E.64 desc[UR40][R12.64], R50 ;  /* 0x000000320c00b985 */ /* 0x0001e2000c101b28 */
[----:B------:R-:W-:-:S02]  /*150e0*/  @!P5 LEA.HI.X R15, R71, R7, R67, 0x2, P0 ;  /* 0x00000007470fd211 */ /* 0x000fc400000f1443 */
[----:B------:R-:W-:Y:S02]  /*150f0*/  @!P4 LEA.HI.X R21, R69, R7, R70, 0x2, P1 ;  /* 0x000000074515c211 */ /* 0x000fe400008f1446 */
[----:B------:R-:W-:Y:S01]  /*15100*/  ISETP.GE.AND P0, PT, R66, UR4, PT ;  /* 0x0000000442007c0c */ /* 0x000fe2000bf06270 */
[----:B------:R0:W-:Y:S04]  /*15110*/  @!P5 ST.E.64 desc[UR40][R14.64], R52 ;  /* 0x000000340e00d985 */ /* 0x0001e8000c101b28 */
[----:B------:R0:W-:Y:S08]  /*15120*/  @!P4 ST.E.64 desc[UR40][R20.64], R54 ;  /* 0x000000361400c985 */ /* 0x0001f0000c101b28 */
[----:B------:R-:W-:Y:S05]  /*15130*/  @P0 BRA `(.L_x_1957) ;  /* 0x0000000800940947 */ /* 0x000fea0003800000 */
[----:B0-----:R-:W-:-:S04]  /*15140*/  LEA R2, P0, R66, R6, 0x2 ;  /* 0x0000000642027211 */ /* 0x001fc800078010ff */
[----:B------:R-:W-:-:S05]  /*15150*/  LEA.HI.X R3, R66, R7, R68, 0x2, P0 ;  /* 0x0000000742037211 */ /* 0x000fca00000f1444 */
[----:B------:R3:W-:Y:S01]  /*15160*/  ST.E.64 desc[UR40][R2.64], R56 ;  /* 0x0000003802007985 */ /* 0x0007e2000c101b28 */
[----:B------:R-:W-:Y:S05]  /*15170*/  BRA `(.L_x_1957) ;  /* 0x0000000800847947 */ /* 0x000fea0003800000 */
.L_x_1954:
[----:B------:R-:W2:Y:S01]  /*15180*/  LDL.LU R4, [R1+0x64] ;  /* 0x0000640001047983 */ /* 0x000ea20000300800 */
[----:B------:R-:W-:Y:S01]  /*15190*/  ULDC.64 UR6, c[0x0][0xc08] ;  /* 0x0003020000067ab9 */ /* 0x000fe20000000a00 */
[----:B------:R-:W-:Y:S02]  /*151a0*/  ULDC.64 UR4, c[0x0][0xc00] ;  /* 0x0003000000047ab9 */ /* 0x000fe40000000a00 */
[----:B------:R-:W4:Y:S01]  /*151b0*/  LDL.LU R7, [R1+0x68] ;  /* 0x0000680001077983 */ /* 0x000f220000300800 */
[----:B------:R-:W-:Y:S01]  /*151c0*/  ISETP.NE.U32.AND P1, PT, RZ, UR6, PT ;  /* 0x00000006ff007c0c */ /* 0x000fe2000bf25070 */
[----:B---3--:R-:W-:Y:S01]  /*151d0*/  IMAD.MOV.U32 R15, RZ, RZ, RZ ;  /* 0x000000ffff0f7224 */ /* 0x008fe200078e00ff */
[----:B------:R-:W-:Y:S01]  /*151e0*/  ISETP.NE.U32.AND P0, PT, RZ, UR4, PT ;  /* 0x00000004ff007c0c */ /* 0x000fe2000bf05070 */
[----:B------:R-:W1:Y:S01]  /*151f0*/  S2R R6, SR_TID.X ;  /* 0x0000000000067919 */ /* 0x000e620000002100 */
[----:B------:R-:W-:Y:S02]  /*15200*/  ISETP.NE.AND.EX P1, PT, RZ, UR7, PT, P1 ;  /* 0x00000007ff007c0c */ /* 0x000fe4000bf25310 */
[----:B------:R-:W-:-:S02]  /*15210*/  ISETP.NE.AND.EX P0, PT, RZ, UR5, PT, P0 ;  /* 0x00000005ff007c0c */ /* 0x000fc4000bf05300 */
[----:B--2---:R-:W-:Y:S01]  /*15220*/  IADD3 R2, P2, R4, UR4, RZ ;  /* 0x0000000404027c10 */ /* 0x004fe2000ff5e0ff */
[----:B------:R-:W-:-:S03]  /*15230*/  ULDC UR4, c[0x0][0xa88] ;  /* 0x0002a20000047ab9 */ /* 0x000fc60000000800 */
[----:B----4-:R-:W-:-:S05]  /*15240*/  IADD3.X R3, R7, UR5, RZ, P2, !PT ;  /* 0x0000000507037c10 */ /* 0x010fca00097fe4ff */
[----:B------:R-:W-:Y:S01]  /*15250*/  @P1 IADD3 R4, P2, R4, UR6, RZ ;  /* 0x0000000604041c10 */ /* 0x000fe2000ff5e0ff */
[----:B------:R-:W-:Y:S01]  /*15260*/  IMAD.U32 R14, RZ, RZ, UR4 ;  /* 0x00000004ff0e7e24 */ /* 0x000fe2000f8e00ff */
[----:B------:R2:W5:Y:S02]  /*15270*/  @P0 LDG.E R15, desc[UR40][R2.64] ;  /* 0x00000028020f0981 */ /* 0x000564000c1e1900 */
[----:B------:R-:W-:Y:S01]  /*15280*/  @P1 IADD3.X R5, R7, UR7, RZ, P2, !PT ;  /* 0x0000000707051c10 */ /* 0x000fe200097fe4ff */
[----:B-1----:R-:W-:-:S04]  /*15290*/  VIADD R32, R6, 0xffffff80 ;  /* 0xffffff8006207836 */ /* 0x002fc80000000000 */
[----:B------:R2:W5:Y:S01]  /*152a0*/  @P1 LDG.E R14, desc[UR40][R4.64] ;  /* 0x00000028040e1981 */ /* 0x000562000c1e1900 */
[----:B------:R-:W-:Y:S02]  /*152b0*/  ISETP.GT.AND P3, PT, R32, 0xbf, PT ;  /* 0x000000bf2000780c */ /* 0x000fe40003f64270 */
[----:B------:R-:W-:Y:S01]  /*152c0*/  ISETP.GT.AND P2, PT, R77, 0x1, PT ;  /* 0x000000014d00780c */ /* 0x000fe20003f44270 */
[----:B------:R-:W-:-:S12]  /*152d0*/  @P1 BRA `(.L_x_1960) ;  /* 0x0000000000101947 */ /* 0x000fd80003800000 */
[----:B------:R-:W-:Y:S05]  /*152e0*/  @!P0 BRA `(.L_x_1960) ;  /* 0x00000000000c8947 */ /* 0x000fea0003800000 */
[----:B--2---:R-:W2:Y:S04]  /*152f0*/  LDG.E R5, desc[UR40][R2.64] ;  /* 0x0000002802057981 */ /* 0x004ea8000c1e1900 */
[----:B-----5:R-:W2:Y:S02]  /*15300*/  LDG.E R14, desc[UR40][R2.64+0x4] ;  /* 0x00000428020e7981 */ /* 0x020ea4000c1e1900 */
[----:B--2---:R-:W-:-:S07]  /*15310*/  IMAD.IADD R14, R14, 0x1, -R5 ;  /* 0x000000010e0e7824 */ /* 0x004fce00078e0a05 */
.L_x_1960:
[----:B--2---:R-:W2:Y:S04]  /*15320*/  LDL.LU R2, [R1+0x70] ;  /* 0x0000700001027983 */ /* 0x004ea80000300800 */
[----:B------:R-:W3:Y:S01]  /*15330*/  LDL.LU R3, [R1+0x5c] ;  /* 0x00005c0001037983 */ /* 0x000ee20000300800 */
[----:B------:R-:W-:Y:S01]  /*15340*/  BSSY B1, `(.L_x_1961) ;  /* 0x0000038000017945 */ /* 0x000fe20003800000 */
[----:B-----5:R-:W-:Y:S02]  /*15350*/  SHF.R.S32.HI R24, RZ, 0x1f, R15 ;  /* 0x0000001fff187819 */ /* 0x020fe4000001140f */
[----:B--2---:R-:W-:Y:S02]  /*15360*/  SEL R28, R2, RZ, !P0 ;  /* 0x000000ff021c7207 */ /* 0x004fe40004000000 */
[----:B---3--:R-:W-:Y:S01]  /*15370*/  SEL R29, R3, RZ, !P0 ;  /* 0x000000ff031d7207 */ /* 0x008fe20004000000 */
[----:B------:R-:W-:Y:S06]  /*15380*/  @P3 BRA `(.L_x_1962) ;  /* 0x0000000000cc3947 */ /* 0x000fec0003800000 */
[----:B------:R-:W2:Y:S01]  /*15390*/  LDL R3, [R1+0x3c] ;  /* 0x00003c0001037983 */ /* 0x000ea20000100800 */
[----:B------:R-:W1:Y:S02]  /*153a0*/  LDC R33, c[0x0][0xbe8] ;  /* 0x0002fa00ff217b82 */ /* 0x000e640000000800 */
[----:B-1----:R-:W-:Y:S01]  /*153b0*/  IMAD R2, R14, R33, RZ ;  /* 0x000000210e027224 */ /* 0x002fe200078e02ff */
[----:B--2---:R-:W-:-:S04]  /*153c0*/  IADD3 R31, R3, -0x80, R6 ;  /* 0xffffff80031f7810 */ /* 0x004fc80007ffe006 */
[----:B------:R-:W-:-:S13]  /*153d0*/  ISETP.GE.AND P0, PT, R31, R2, PT ;  /* 0x000000021f00720c */ /* 0x000fda0003f06270 */
[----:B------:R-:W-:Y:S05]  /*153e0*/  @P0 BRA `(.L_x_1962) ;  /* 0x0000000000b40947 */ /* 0x000fea0003800000 */
[----:B------:R-:W2:Y:S04]  /*153f0*/  LDL R12, [R1+0x48] ;  /* 0x00004800010c7983 */ /* 0x000ea80000100800 */
[----:B------:R-:W3:Y:S01]  /*15400*/  LDL.LU R34, [R1+0x74] ;  /* 0x0000740001227983 */ /* 0x000ee20000300800 */
[----:B------:R-:W-:Y:S01]  /*15410*/  IMAD.MOV.U32 R2, RZ, RZ, 0x9b8 ;  /* 0x000009b8ff027424 */ /* 0x000fe200078e00ff */
[----:B------:R-:W-:Y:S01]  /*15420*/  ISETP.GT.AND P3, PT, R77, 0x1, PT ;  /* 0x000000014d00780c */ /* 0x000fe20003f64270 */
[----:B------:R-:W-:Y:S01]  /*15430*/  IMAD.MOV.U32 R21, RZ, RZ, R31 ;  /* 0x000000ffff157224 */ /* 0x000fe200078e001f */
[----:B------:R-:W-:Y:S02]  /*15440*/  ISETP.NE.AND P0, PT, R33, 0x1, PT ;  /* 0x000000012100780c */ /* 0x000fe40003f05270 */
[----:B------:R-:W-:-:S02]  /*15450*/  SEL R30, R2, 0x978, P3 ;  /* 0x00000978021e7807 */ /* 0x000fc40001800000 */
[----:B------:R-:W1:Y:S08]  /*15460*/  LDC.64 R2, c[0x0][0xba8] ;  /* 0x0002ea00ff027b82 */ /* 0x000e700000000a00 */
[----:B------:R-:W4:Y:S08]  /*15470*/  LDC.64 R8, c[0x0][R30+0x220] ;  /* 0x000088001e087b82 */ /* 0x000f300000000a00 */
[----:B------:R-:W2:Y:S08]  /*15480*/  LDC.64 R6, c[0x0][R30+0x218] ;  /* 0x000086001e067b82 */ /* 0x000eb00000000a00 */
[----:B------:R-:W5:Y:S08]  /*15490*/  LDC.64 R10, c[0x0][R30+0x228] ;  /* 0x00008a001e0a7b82 */ /* 0x000f700000000a00 */
[----:B------:R-:W0:Y:S08]  /*154a0*/  LDC.64 R4, c[0x0][R30+0x210] ;  /* 0x000084001e047b82 */ /* 0x000e300000000a00 */
[----:B------:R-:W5:Y:S08]  /*154b0*/  @P0 LDC R20, c[0x0][0xbec] ;  /* 0x0002fb00ff140b82 */ /* 0x000f700000000800 */
[----:B------:R-:W0:Y:S01]  /*154c0*/  @P0 LDC R37, c[0x0][0xbf0] ;  /* 0x0002fc00ff250b82 */ /* 0x000e220000000800 */
[----:B----4-:R-:W-:-:S07]  /*154d0*/  IMAD R9, R9, R29, RZ ;  /* 0x0000001d09097224 */ /* 0x010fce00078e02ff */
[----:B-1----:R-:W1:Y:S01]  /*154e0*/  @!P3 LDC R2, c[0x0][0xb50] ;  /* 0x0002d400ff02bb82 */ /* 0x002e620000000800 */
[----:B------:R-:W-:Y:S02]  /*154f0*/  IMAD R9, R8, R28, R9 ;  /* 0x0000001c08097224 */ /* 0x000fe400078e0209 */
[----:B-----5:R-:W-:-:S05]  /*15500*/  @P0 IMAD.HI.U32 R20, R31, R20, RZ ;  /* 0x000000141f140227 */ /* 0x020fca00078e00ff */
[----:B------:R-:W4:Y:S01]  /*15510*/  @!P3 LDC R3, c[0x0][0xb54] ;  /* 0x0002d500ff03bb82 */ /* 0x000f220000000800 */
[----:B0-----:R-:W-:Y:S01]  /*15520*/  @P0 SHF.R.U32.HI R21, RZ, R37, R20 ;  /* 0x00000025ff150219 */ /* 0x001fe20000011614 */
        /* <DEDUP_REMOVED lines=21> */
[----:B-1----:R-:W-:-:S04]  /*15680*/  LEA R2, P0, R4, R2, 0x2 ;  /* 0x0000000204027211 */ /* 0x002fc800078010ff */
[----:B----4-:R-:W-:Y:S01]  /*15690*/  LEA.HI.X R3, R4, R3, R5, 0x2, P0 ;  /* 0x0000000304037211 */ /* 0x010fe200000f1405 */
[----:B------:R-:W-:-:S05]  /*156a0*/  IMAD.MOV.U32 R5, RZ, RZ, -0x800000 ;  /* 0xff800000ff057424 */ /* 0x000fca00078e00ff */
[----:B------:R1:W-:Y:S03]  /*156b0*/  STG.E desc[UR40][R2.64], R5 ;  /* 0x0000000502007986 */ /* 0x0003e6000c101928 */
.L_x_1962:
[----:B------:R-:W-:Y:S05]  /*156c0*/  BSYNC B1 ;  /* 0x0000000000017941 */ /* 0x000fea0003800000 */
.L_x_1961:
[----:B------:R-:W-:Y:S05]  /*156d0*/  @P2 BRA `(.L_x_1957) ;  /* 0x00000004002c2947 */ /* 0x000fea0003800000 */
[----:B------:R-:W2:Y:S01]  /*156e0*/  LDL.LU R13, [R1+0x48] ;  /* 0x00004800010d7983 */ /* 0x000ea20000300800 */
[----:B------:R-:W3:Y:S01]  /*156f0*/  LDC R11, c[0x0][0xbe8] ;  /* 0x0002fa00ff0b7b82 */ /* 0x000ee20000000800 */
[----:B------:R-:W-:Y:S01]  /*15700*/  SHF.R.S32.HI R10, RZ, 0x1f, R32 ;  /* 0x0000001fff0a7819 */ /* 0x000fe20000011420 */
[----:B------:R-:W-:Y:S01]  /*15710*/  ULDC.64 UR4, c[0x0][0xaa0] ;  /* 0x0002a80000047ab9 */ /* 0x000fe20000000a00 */
[----:B------:R-:W4:Y:S01]  /*15720*/  LDL.LU R12, [R1+0x3c] ;  /* 0x00003c00010c7983 */ /* 0x000f220000300800 */
[----:B-1----:R-:W-:Y:S01]  /*15730*/  IMAD R2, R24, UR4, RZ ;  /* 0x0000000418027c24 */ /* 0x002fe2000f8e02ff */
        /* <DEDUP_REMOVED lines=9> */
[----:B---3--:R-:W-:Y:S01]  /*157d0*/  ISETP.NE.AND P0, PT, R11, 0x1, PT ;  /* 0x000000010b00780c */ /* 0x008fe20003f05270 */
[----:B------:R-:W-:-:S12]  /*157e0*/  IMAD R21, R14, R11, RZ ;  /* 0x0000000b0e157224 */ /* 0x000fd800078e02ff */
[----:B------:R-:W1:Y:S08]  /*157f0*/  @P0 LDC R7, c[0x0][0xbec] ;  /* 0x0002fb00ff070b82 */ /* 0x000e700000000800 */
[----:B------:R-:W3:Y:S01]  /*15800*/  @P0 LDC R9, c[0x0][0xbf0] ;  /* 0x0002fc00ff090b82 */ /* 0x000ee20000000800 */
[----:B--2---:R-:W-:-:S04]  /*15810*/  IMAD.WIDE.U32 R2, R13, UR4, R2 ;  /* 0x000000040d027c25 */ /* 0x004fc8000f8e0002 */
[----:B----4-:R-:W-:Y:S02]  /*15820*/  IMAD.IADD R8, R12, 0x1, R4 ;  /* 0x000000010c087824 */ /* 0x010fe400078e0204 */
[----:B------:R-:W-:Y:S01]  /*15830*/  IMAD R3, R13, UR5, R3 ;  /* 0x000000050d037c24 */ /* 0x000fe2000f8e0203 */
[----:B------:R-:W-:Y:S01]  /*15840*/  ULDC.64 UR4, c[0x0][0xae0] ;  /* 0x0002b80000047ab9 */ /* 0x000fe20000000a00 */
[----:B-1----:R-:W-:-:S04]  /*15850*/  @P0 IMAD.HI.U32 R4, R8, R7, RZ ;  /* 0x0000000708040227 */ /* 0x002fc800078e00ff */
[----:B------:R-:W-:Y:S01]  /*15860*/  IMAD.MOV.U32 R5, RZ, RZ, R8 ;  /* 0x000000ffff057224 */ /* 0x000fe200078e0008 */
[----:B---3--:R-:W-:Y:S01]  /*15870*/  @P0 SHF.R.U32.HI R5, RZ, R9, R4 ;  /* 0x00000009ff050219 */ /* 0x008fe20000011604 */
        /* <DEDUP_REMOVED lines=10> */
[----:B------:R-:W-:Y:S02]  /*15920*/  ULDC.64 UR4, c[0x0][0xad8] ;  /* 0x0002b60000047ab9 */ /* 0x000fe40000000a00 */
[----:B------:R-:W-:Y:S02]  /*15930*/  IMAD.IADD R3, R3, 0x1, R9 ;  /* 0x0000000103037824 */ /* 0x000fe400078e0209 */
[----:B------:R-:W-:Y:S02]  /*15940*/  IMAD R4, R4, UR4, RZ ;  /* 0x0000000404047c24 */ /* 0x000fe4000f8e02ff */
[----:B------:R-:W-:-:S04]  /*15950*/  IMAD.WIDE.U32 R2, R7, UR4, R2 ;  /* 0x0000000407027c25 */ /* 0x000fc8000f8e0002 */
[----:B------:R-:W-:Y:S01]  /*15960*/  IMAD R5, R7, UR5, R4 ;  /* 0x0000000507057c24 */ /* 0x000fe2000f8e0204 */
[----:B------:R-:W-:Y:S01]  /*15970*/  ULDC.64 UR4, c[0x0][0xa80] ;  /* 0x0002a00000047ab9 */ /* 0x000fe20000000a00 */
[----:B------:R-:W-:Y:S02]  /*15980*/  IMAD.IADD R4, R10, 0x1, R12 ;  /* 0x000000010a047824 */ /* 0x000fe400078e020c */
[----:B------:R-:W-:Y:S01]  /*15990*/  IMAD.IADD R3, R3, 0x1, R5 ;  /* 0x0000000103037824 */ /* 0x000fe200078e0205 */
[----:B------:R-:W-:Y:S01]  /*159a0*/  LEA R5, P0, R2, UR4, 0x1 ;  /* 0x0000000402057c11 */ /* 0x000fe2000f8008ff */
[----:B------:R-:W-:-:S03]  /*159b0*/  ULDC UR4, c[0x0][0xac8] ;  /* 0x0002b20000047ab9 */ /* 0x000fc60000000800 */
[----:B------:R-:W-:Y:S01]  /*159c0*/  LEA.HI.X R8, R2, UR5, R3, 0x1, P0 ;  /* 0x0000000502087c11 */ /* 0x000fe200080f0c03 */
[----:B------:R-:W1:Y:S01]  /*159d0*/  SHFL.IDX PT, R9, R5, RZ, 0x181f ;  /* 0x00181fff05097589 */ /* 0x000e6200000e0000 */
[----:B------:R-:W-:Y:S01]  /*159e0*/  ISETP.GE.AND P0, PT, R0, UR4, PT ;  /* 0x0000000400007c0c */ /* 0x000fe2000bf06270 */
[C---:B------:R-:W-:Y:S02]  /*159f0*/  VIADD R2, R4.reuse, 0x30 ;  /* 0x0000003004027836 */ /* 0x040fe40000000000 */
[----:B------:R-:W2:Y:S01]  /*15a00*/  SHFL.IDX PT, R11, R5, 0x1, 0x181f ;  /* 0x00381f00050b7f89 */ /* 0x000ea200000e0000 */
[C---:B------:R-:W-:Y:S01]  /*15a10*/  VIADD R3, R4.reuse, 0x60 ;  /* 0x0000006004037836 */ /* 0x040fe20000000000 */
[CC--:B------:R-:W-:Y:S01]  /*15a20*/  ISETP.GE.OR P3, PT, R4.reuse, R21.reuse, P0 ;  /* 0x000000150400720c */ /* 0x0c0fe20000766670 */
[----:B------:R-:W-:Y:S01]  /*15a30*/  VIADD R4, R4, 0x90 ;  /* 0x0000009004047836 */ /* 0x000fe20000000000 */
[----:B------:R-:W3:Y:S01]  /*15a40*/  SHFL.IDX PT, R13, R5, 0x2, 0x181f ;  /* 0x00581f00050d7f89 */ /* 0x000ee200000e0000 */
[----:B------:R-:W-:-:S02]  /*15a50*/  ISETP.GE.OR P2, PT, R2, R21, P0 ;  /* 0x000000150200720c */ /* 0x000fc40000746670 */
[-C--:B------:R-:W-:Y:S01]  /*15a60*/  ISETP.GE.OR P1, PT, R3, R21.reuse, P0 ;  /* 0x000000150300720c */ /* 0x080fe20000726670 */
[----:B------:R-:W4:Y:S01]  /*15a70*/  SHFL.IDX PT, R7, R8, RZ, 0x181f ;  /* 0x00181fff08077589 */ /* 0x000f2200000e0000 */
[----:B------:R-:W-:-:S03]  /*15a80*/  ISETP.GE.OR P0, PT, R4, R21, P0 ;  /* 0x000000150400720c */ /* 0x000fc60000706670 */
[----:B------:R-:W5:Y:S04]  /*15a90*/  SHFL.IDX PT, R15, R5, 0x3, 0x181f ;  /* 0x00781f00050f7f89 */ /* 0x000f6800000e0000 */
[----:B------:R-:W0:Y:S04]  /*15aa0*/  SHFL.IDX PT, R10, R8, 0x1, 0x181f ;  /* 0x00381f00080a7f89 */ /* 0x000e2800000e0000 */
[----:B------:R-:W0:Y:S01]  /*15ab0*/  SHFL.IDX PT, R12, R8, 0x2, 0x181f ;  /* 0x00581f00080c7f89 */ /* 0x000e2200000e0000 */
[----:B-1----:R-:W-:-:S03]  /*15ac0*/  @!P3 LEA R2, P6, R0, R9, 0x1 ;  /* 0x000000090002b211 */ /* 0x002fc600078c08ff */
[----:B------:R5:W1:Y:S01]  /*15ad0*/  SHFL.IDX PT, R14, R8, 0x3, 0x181f ;  /* 0x00781f00080e7f89 */ /* 0x000a6200000e0000 */
[C---:B--2---:R-:W-:Y:S02]  /*15ae0*/  @!P2 LEA R4, P5, R0.reuse, R11, 0x1 ;  /* 0x0000000b0004a211 */ /* 0x044fe400078a08ff */
[C---:B---3--:R-:W-:Y:S02]  /*15af0*/  @!P1 LEA R6, P4, R0.reuse, R13, 0x1 ;  /* 0x0000000d00069211 */ /* 0x048fe400078808ff */
[C---:B----4-:R-:W-:Y:S02]  /*15b00*/  @!P3 LEA.HI.X R3, R0.reuse, R7, R63, 0x1, P6 ;  /* 0x000000070003b211 */ /* 0x050fe400030f0c3f */
[----:B-----5:R-:W-:-:S03]  /*15b10*/  @!P0 LEA R8, P6, R0, R15, 0x1 ;  /* 0x0000000f00088211 */ /* 0x020fc600078c08ff */
[----:B------:R2:W-:Y:S01]  /*15b20*/  @!P3 ST.E.128 desc[UR40][R2.64], RZ ;  /* 0x000000ff0200b985 */ /* 0x0005e2000c101d28 */
[C-C-:B0-----:R-:W-:Y:S02]  /*15b30*/  @!P2 LEA.HI.X R5, R0.reuse, R10, R63.reuse, 0x1, P5 ;  /* 0x0000000a0005a211 */ /* 0x141fe400028f0c3f */
[----:B------:R-:W-:-:S03]  /*15b40*/  @!P1 LEA.HI.X R7, R0, R12, R63, 0x1, P4 ;  /* 0x0000000c00079211 */ /* 0x000fc600020f0c3f */
[----:B------:R2:W-:Y:S01]  /*15b50*/  @!P2 ST.E.128 desc[UR40][R4.64], RZ ;  /* 0x000000ff0400a985 */ /* 0x0005e2000c101d28 */
[----:B-1----:R-:W-:-:S03]  /*15b60*/  @!P0 LEA.HI.X R9, R0, R14, R63, 0x1, P6 ;  /* 0x0000000e00098211 */ /* 0x002fc600030f0c3f */
[----:B------:R2:W-:Y:S04]  /*15b70*/  @!P1 ST.E.128 desc[UR40][R6.64], RZ ;  /* 0x000000ff06009985 */ /* 0x0005e8000c101d28 */
[----:B------:R2:W-:Y:S02]  /*15b80*/  @!P0 ST.E.128 desc[UR40][R8.64], RZ ;  /* 0x000000ff08008985 */ /* 0x0005e4000c101d28 */
.L_x_1957:
[----:B------:R-:W-:Y:S05]  /*15b90*/  BSYNC B0 ;  /* 0x0000000000007941 */ /* 0x000fea0003800000 */
.L_x_1953:
[----:B------:R-:W-:Y:S02]  /*15ba0*/  ULDC UR4, c[0x0][0xc3c] ;  /* 0x00030f0000047ab9 */ /* 0x000fe40000000800 */
[----:B------:R-:W-:-:S13]  /*15bb0*/  ISETP.GE.AND P0, PT, R27, UR4, PT ;  /* 0x000000041b007c0c */ /* 0x000fda000bf06270 */
[----:B------:R-:W-:Y:S05]  /*15bc0*/  @!P0 BRA `(.L_x_1963) ;  /* 0xfffffeb400608947 */ /* 0x000fea000383ffff */
[----:B------:R-:W-:Y:S05]  /*15bd0*/  BRA `(.L_x_1844) ;  /* 0x0000006800e87947 */ /* 0x000fea0003800000 */
.L_x_1842:
        /* <DEDUP_REMOVED lines=16> */
.L_x_1964:
        /* <DEDUP_REMOVED lines=44> */
.L_x_1968:
        /* <DEDUP_REMOVED lines=37> */
.L_x_1966:
        /* <DEDUP_REMOVED lines=13> */
.L_x_1969:
        /* <DEDUP_REMOVED lines=37> */
[----:B------:R-:W-:Y:S01]  /*16510*/  IMAD R9, R2, R5, RZ ;  /* 0x0000000502097224 */ /* 0x000fe200078e02ff */
[----:B------:R-:W-:Y:S01]  /*16520*/  IADD3 R8, RZ, -R8, RZ ;  /* 0x80000008ff087210 */ /* 0x000fe20007ffe0ff */
[----:B------:R-:W-:-:S04]  /*16530*/  IMAD.MOV.U32 R2, RZ, RZ, RZ ;  /* 0x000000ffff027224 */ /* 0x000fc800078e00ff */
        /* <DEDUP_REMOVED lines=21> */
.L_x_1970:
        /* <DEDUP_REMOVED lines=44> */
[----:B------:R-:W-:Y:S02]  /*16950*/  IABS R5, R4 ;  /* 0x0000000400057213 */ /* 0x000fe40000000000 */
[----:B------:R-:W-:-:S03]  /*16960*/  IADD3 R3, RZ, -R9, RZ ;  /* 0x80000009ff037210 */ /* 0x000fc60007ffe0ff */
        /* <DEDUP_REMOVED lines=14> */
.L_x_1971:
[----:B------:R-:W-:-:S05]  /*16a50*/  LOP3.LUT R2, RZ, R2, RZ, 0x33, !PT ;  /* 0x00000002ff027212 */ /* 0x000fca00078e33ff */
[----:B------:R-:W-:Y:S01]  /*16a60*/  IMAD.IADD R25, R25, 0x1, R2 ;  /* 0x0000000119197824 */ /* 0x000fe200078e0202 */
[----:B------:R-:W-:Y:S06]  /*16a70*/  BRA `(.L_x_1972) ;  /* 0x00000000000c7947 */ /* 0x000fec0003800000 */
.L_x_1967:
[----:B------:R-:W-:Y:S02]  /*16a80*/  IMAD.MOV.U32 R25, RZ, RZ, RZ ;  /* 0x000000ffff197224 */ /* 0x000fe400078e00ff */
[----:B------:R-:W-:Y:S02]  /*16a90*/  IMAD.U32 R24, RZ, RZ, UR6 ;  /* 0x00000006ff187e24 */ /* 0x000fe4000f8e00ff */
[----:B------:R-:W-:-:S07]  /*16aa0*/  IMAD.MOV.U32 R26, RZ, RZ, RZ ;  /* 0x000000ffff1a7224 */ /* 0x000fce00078e00ff */
.L_x_1972:
[----:B------:R-:W-:-:S13]  /*16ab0*/  ISETP.NE.AND P0, PT, R0, RZ, PT ;  /* 0x000000ff0000720c */ /* 0x000fda0003f05270 */
[----:B------:R-:W0:Y:S01]  /*16ac0*/  @!P0 S2R R3, SR_CgaCtaId ;  /* 0x0000000000038919 */ /* 0x000e220000008800 */
[----:B------:R-:W-:-:S04]  /*16ad0*/  @!P0 MOV R0, 0x400 ;  /* 0x0000040000008802 */ /* 0x000fc80000000f00 */
[----:B0-----:R-:W-:-:S05]  /*16ae0*/  @!P0 LEA R0, R3, R0, 0x18 ;  /* 0x0000000003008211 */ /* 0x001fca00078ec0ff */
[----:B------:R1:W-:Y:S01]  /*16af0*/  @!P0 STS.128 [R0+0x132d0], R24 ;  /* 0x0132d01800008388 */ /* 0x0003e20000000c00 */
[----:B------:R-:W-:Y:S06]  /*16b00*/  BAR.ARV 0x5, 0x200 ;  /* 0x0148000000007b1d */ /* 0x000fec0000002000 */
.L_x_1965:
        /* <DEDUP_REMOVED lines=15> */
[----:B-1----:R-:W-:-:S02]  /*16c00*/  IMAD.SHL.U32 R0, R12, 0x20, RZ ;  /* 0x000000200c007824 */ /* 0x002fc400078e00ff */
        /* <DEDUP_REMOVED lines=27> */
[----:B------:R-:W-:Y:S01]  /*16dc0*/  MOV R23, RZ ;  /* 0x000000ff00177202 */ /* 0x000fe20000000f00 */
        /* <DEDUP_REMOVED lines=10> */
.L_x_2079:
        /* <DEDUP_REMOVED lines=20> */
[----:B------:R-:W-:Y:S01]  /*16fb0*/  ISETP.NE.AND.EX P0, PT, RZ, UR7, PT, P1 ;  /* 0x00000007ff007c0c */ /* 0x000fe2000bf05310 */
[----:B------:R-:W-:Y:S01]  /*16fc0*/  IMAD.MOV.U32 R12, RZ, RZ, RZ ;  /* 0x000000ffff0c7224 */ /* 0x000fe200078e00ff */
[C---:B------:R-:W-:Y:S01]  /*16fd0*/  IADD3.X R3, R14.reuse, UR7, RZ, P2, !PT ;  /* 0x000000070e037c10 */ /* 0x040fe200097fe4ff */
[----:B------:R-:W-:Y:S01]  /*16fe0*/  ULDC.64 UR6, c[0x0][0xa10] ;  /* 0x0002840000067ab9 */ /* 0x000fe20000000a00 */
[----:B------:R-:W-:Y:S01]  /*16ff0*/  ISETP.NE.U32.AND P1, PT, RZ, UR4, PT ;  /* 0x00000004ff007c0c */ /* 0x000fe2000bf25070 */
[----:B------:R-:W-:Y:S01]  /*17000*/  STL [R1+0x4], R14 ;  /* 0x0000040e01007387 */ /* 0x000fe20000100800 */
[C---:B------:R-:W-:Y:S01]  /*17010*/  IADD3 R6, P3, R17.reuse, UR4, RZ ;  /* 0x0000000411067c10 */ /* 0x040fe2000ff7e0ff */
        /* <DEDUP_REMOVED lines=9> */
[----:B------:R-:W-:Y:S01]  /*170b0*/  ISETP.NE.U32.AND P2, PT, RZ, UR6, PT ;  /* 0x00000006ff007c0c */ /* 0x000fe2000bf45070 */
[----:B------:R-:W5:Y:S03]  /*170c0*/  @P1 LDG.E R12, desc[UR40][R6.64] ;  /* 0x00000028060c1981 */ /* 0x000f66000c1e1900 */
[----:B------:R-:W-:-:S07]  /*170d0*/  ISETP.NE.AND.EX P2, PT, RZ, UR7, PT, P2 ;  /* 0x00000007ff007c0c */ /* 0x000fce000bf45320 */
        /* <DEDUP_REMOVED lines=16> */
[----:B--2---:R0:W-:Y:S01]  /*171e0*/  STL [R1+0x1c], R8 ;  /* 0x00001c0801007387 */ /* 0x0041e20000100800 */
[----:B------:R-:W-:Y:S02]  /*171f0*/  IMAD.MOV.U32 R13, RZ, RZ, R8 ;  /* 0x000000ffff0d7224 */ /* 0x000fe400078e0008 */
[----:B0-----:R-:W-:Y:S01]  /*17200*/  IMAD.U32 R8, RZ, RZ, UR5 ;  /* 0x00000005ff087e24 */ /* 0x001fe2000f8e00ff */
[----:B------:R-:W-:Y:S06]  /*17210*/  @P3 BRA `(.L_x_1974) ;  /* 0x0000000000143947 */ /* 0x000fec0003800000 */
[----:B------:R-:W-:Y:S05]  /*17220*/  @!P0 BRA `(.L_x_1974) ;  /* 0x0000000000108947 */ /* 0x000fea0003800000 */
[----:B------:R-:W2:Y:S04]  /*17230*/  LDG.E R11, desc[UR40][R2.64] ;  /* 0x00000028020b7981 */ /* 0x000ea8000c1e1900 */
[----:B------:R-:W2:Y:S02]  /*17240*/  LDG.E R2, desc[UR40][R2.64+0x4] ;  /* 0x0000042802027981 */ /* 0x000ea4000c1e1900 */
[----:B--2---:R-:W-:-:S05]  /*17250*/  IMAD.IADD R13, R2, 0x1, -R11 ;  /* 0x00000001020d7824 */ /* 0x004fca00078e0a0b */
[----:B------:R0:W-:Y:S02]  /*17260*/  STL [R1+0x1c], R13 ;  /* 0x00001c0d01007387 */ /* 0x0001e40000100800 */
.L_x_1974:
[C---:B------:R-:W-:Y:S01]  /*17270*/  LOP3.LUT R2, R26.reuse, 0xff000000, RZ, 0xc0, !PT ;  /* 0xff0000001a027812 */ /* 0x040fe200078ec0ff */
        /* <DEDUP_REMOVED lines=15> */
.L_x_1975:
[----:B------:R-:W-:Y:S05]  /*17370*/  @!P1 BRA `(.L_x_1976) ;  /* 0x00000000000c9947 */ /* 0x000fea0003800000 */
[----:B------:R-:W2:Y:S04]  /*17380*/  LDG.E R10, desc[UR40][R6.64] ;  /* 0x00000028060a7981 */ /* 0x000ea8000c1e1900 */
[----:B------:R-:W2:Y:S02]  /*17390*/  LDG.E R6, desc[UR40][R6.64+0x4] ;  /* 0x0000042806067981 */ /* 0x000ea4000c1e1900 */
[----:B--2---:R-:W-:-:S07]  /*173a0*/  IMAD.IADD R10, R6, 0x1, -R10 ;  /* 0x00000001060a7824 */ /* 0x004fce00078e0a0a */
.L_x_1976:
[----:B-1----:R-:W3:Y:S04]  /*173b0*/  @P2 LDG.E R3, desc[UR40][R4.64] ;  /* 0x0000002804032981 */ /* 0x002ee8000c1e1900 */
[----:B------:R1:W3:Y:S01]  /*173c0*/  @P2 LDG.E R4, desc[UR40][R4.64+0x4] ;  /* 0x0000042804042981 */ /* 0x0002e2000c1e1900 */
[----:B-----5:R-:W-:Y:S01]  /*173d0*/  IMAD.IADD R10, R10, 0x1, -R9 ;  /* 0x000000010a0a7824 */ /* 0x020fe200078e0a09 */
[----:B------:R-:W-:Y:S01]  /*173e0*/  LOP3.LUT R12, R2, 0xff, RZ, 0xc0, !PT ;  /* 0x000000ff020c7812 */ /* 0x000fe200078ec0ff */
[----:B------:R-:W-:Y:S04]  /*173f0*/  BSSY B0, `(.L_x_1977) ;  /* 0x0000038000007945 */ /* 0x000fe80003800000 */
[----:B------:R4:W-:Y:S01]  /*17400*/  STL [R1], R12 ;  /* 0x0000000c01007387 */ /* 0x0009e20000100800 */
[----:B-1----:R-:W1:Y:S02]  /*17410*/  LDC R5, c[0x0][0x448] ;  /* 0x00011200ff057b82 */ /* 0x002e640000000800 */
[----:B-1----:R-:W-:-:S13]  /*17420*/  ISETP.NE.AND P0, PT, R5, 0x1, PT ;  /* 0x000000010500780c */ /* 0x002fda0003f05270 */
[----:B------:R-:W1:Y:S08]  /*17430*/  @P0 LDC R5, c[0x0][0x44c] ;  /* 0x00011300ff050b82 */ /* 0x000e700000000800 */
[----:B------:R-:W0:Y:S01]  /*17440*/  @P0 LDC R6, c[0x0][0x450] ;  /* 0x00011400ff060b82 */ /* 0x000e220000000800 */
[----:B---3--:R-:W-:Y:S02]  /*17450*/  @P2 IMAD.IADD R8, R4, 0x1, -R3 ;  /* 0x0000000104082824 */ /* 0x008fe400078e0a03 */
[----:B------:R-:W-:-:S02]  /*17460*/  IMAD R3, R25, 0xc0, RZ ;  /* 0x000000c019037824 */ /* 0x000fc400078e02ff */
[----:B------:R-:W-:Y:S02]  /*17470*/  IMAD.IADD R20, R10, 0x1, R8 ;  /* 0x000000010a147824 */ /* 0x000fe400078e0208 */
[----:B------:R-:W-:-:S04]  /*17480*/  VIADD R3, R3, 0xbf ;  /* 0x000000bf03037836 */ /* 0x000fc80000000000 */
[----:B-1----:R-:W-:-:S04]  /*17490*/  @P0 IMAD.HI.U32 R5, R3, R5, RZ ;  /* 0x0000000503050227 */ /* 0x002fc800078e00ff */
[----:B------:R-:W-:Y:S01]  /*174a0*/  IMAD.MOV.U32 R4, RZ, RZ, R3 ;  /* 0x000000ffff047224 */ /* 0x000fe200078e0003 */
[----:B0-----:R-:W-:Y:S01]  /*174b0*/  @P0 SHF.R.U32.HI R4, RZ, R6, R5 ;  /* 0x00000006ff040219 */ /* 0x001fe20000011605 */
[C---:B------:R-:W-:Y:S01]  /*174c0*/  VIADD R3, R20.reuse, 0x9f ;  /* 0x0000009f14037836 */ /* 0x040fe20000000000 */
[----:B------:R-:W-:-:S03]  /*174d0*/  IADD3 R20, R20, 0xa0, -R13 ;  /* 0x000000a014147810 */ /* 0x000fc60007ffe80d */
[----:B------:R-:W-:-:S04]  /*174e0*/  IMAD.HI R3, R3, 0x66666667, RZ ;  /* 0x6666666703037827 */ /* 0x000fc800078e02ff */
[----:B------:R-:W-:Y:S01]  /*174f0*/  IMAD.IADD R4, R20, 0x1, R4 ;  /* 0x0000000114047824 */ /* 0x000fe200078e0204 */
[----:B------:R-:W-:-:S03]  /*17500*/  SHF.R.U32.HI R21, RZ, 0x1f, R3 ;  /* 0x0000001fff157819 */ /* 0x000fc60000011603 */
[----:B------:R-:W-:Y:S01]  /*17510*/  IMAD.HI R4, R4, 0x66666667, RZ ;  /* 0x6666666704047827 */ /* 0x000fe200078e02ff */
[----:B------:R-:W-:-:S04]  /*17520*/  LEA.HI.SX32 R21, R3, R21, 0x1a ;  /* 0x0000001503157211 */ /* 0x000fc800078fd2ff */
[----:B------:R-:W-:-:S04]  /*17530*/  SHF.R.U32.HI R5, RZ, 0x1f, R4 ;  /* 0x0000001fff057819 */ /* 0x000fc80000011604 */
[----:B------:R-:W-:Y:S02]  /*17540*/  LEA.HI.SX32 R5, R4, R5, 0x1a ;  /* 0x0000000504057211 */ /* 0x000fe400078fd2ff */
[----:B------:R-:W-:Y:S01]  /*17550*/  SHF.R.U32.HI R4, RZ, 0x10, R2 ;  /* 0x00000010ff047819 */ /* 0x000fe20000011602 */
[----:B------:R-:W-:Y:S01]  /*17560*/  IMAD.MOV.U32 R2, RZ, RZ, RZ ;  /* 0x000000ffff027224 */ /* 0x000fe200078e00ff */
[----:B------:R-:W-:-:S04]  /*17570*/  VIMNMX R5, R21, R5, PT ;  /* 0x0000000515057248 */ /* 0x000fc80003fe0100 */
[----:B------:R-:W-:-:S13]  /*17580*/  ISETP.GE.AND P0, PT, R5, 0x1, PT ;  /* 0x000000010500780c */ /* 0x000fda0003f06270 */
[----:B----4-:R-:W-:Y:S05]  /*17590*/  @!P0 BRA `(.L_x_1978) ;  /* 0x0000000000748947 */ /* 0x010fea0003800000 */
[----:B------:R-:W-:Y:S01]  /*175a0*/  ISETP.NE.AND P0, PT, R4, RZ, PT ;  /* 0x000000ff0400720c */ /* 0x000fe20003f05270 */
[----:B------:R-:W-:-:S03]  /*175b0*/  ULDC UR4, c[0x0][0x9f0] ;  /* 0x00027c0000047ab9 */ /* 0x000fc60000000800 */
[----:B------:R-:W-:-:S04]  /*175c0*/  SEL R6, R4, UR4, P0 ;  /* 0x0000000404067c07 */ /* 0x000fc80008000000 */
[----:B------:R-:W-:Y:S02]  /*175d0*/  IABS R7, R6 ;  /* 0x0000000600077213 */ /* 0x000fe40000000000 */
[----:B------:R-:W-:Y:S02]  /*175e0*/  IADD3 R9, R6, -0x1, R5 ;  /* 0xffffffff06097810 */ /* 0x000fe40007ffe005 */
[----:B------:R-:W0:Y:S08]  /*175f0*/  I2F.RP R2, R7 ;  /* 0x0000000700027306 */ /* 0x000e300000209400 */
[----:B0-----:R-:W0:Y:S02]  /*17600*/  MUFU.RCP R2, R2 ;  /* 0x0000000200027308 */ /* 0x001e240000001000 */
[----:B0-----:R-:W-:-:S06]  /*17610*/  IADD3 R2, R2, 0xffffffe, RZ ;  /* 0x0ffffffe02027810 */ /* 0x001fcc0007ffe0ff */
[----:B------:R0:W1:Y:S02]  /*17620*/  F2I.FTZ.U32.TRUNC.NTZ R3, R2 ;  /* 0x0000000200037305 */ /* 0x000064000021f000 */
[----:B0-----:R-:W-:-:S04]  /*17630*/  LOP3.LUT R2, R9, R6, RZ, 0x3c, !PT ;  /* 0x0000000609027212 */ /* 0x001fc800078e3cff */
[----:B------:R-:W-:Y:S01]  /*17640*/  ISETP.GE.AND P3, PT, R2, RZ, PT ;  /* 0x000000ff0200720c */ /* 0x000fe20003f66270 */
[----:B-1----:R-:W-:-:S04]  /*17650*/  IMAD.MOV R2, RZ, RZ, -R3 ;  /* 0x000000ffff027224 */ /* 0x002fc800078e0a03 */
[----:B--2---:R-:W-:Y:S02]  /*17660*/  IMAD R11, R2, R7, RZ ;  /* 0x00000007020b7224 */ /* 0x004fe400078e02ff */
        /* <DEDUP_REMOVED lines=16> */
.L_x_1978:
[----:B------:R-:W-:Y:S05]  /*17770*/  BSYNC B0 ;  /* 0x0000000000007941 */ /* 0x000fea0003800000 */
.L_x_1977:
[-C--:B------:R-:W-:Y:S01]  /*17780*/  IMAD R3, R12, R2.reuse, RZ ;  /* 0x000000020c037224 */ /* 0x080fe200078e02ff */
[----:B------:R-:W-:Y:S04]  /*17790*/  BSSY B0, `(.L_x_1979) ;  /* 0x00000d5000007945 */ /* 0x000fe80003800000 */
        /* <DEDUP_REMOVED lines=22> */
[----:B------:R0:W1:Y:S02]  /*17900*/  SHFL.IDX PT, R14, R6, RZ, 0x1f ;  /* 0x00001fff060e7589 */ /* 0x00006400000e0000 */
.L_x_2114:
[----:B-1----:R-:W-:Y:S02]  /*17910*/  ISETP.NE.AND P0, PT, R14, RZ, PT ;  /* 0x000000ff0e00720c */ /* 0x002fe40003f05270 */
[----:B------:R-:W-:-:S11]  /*17920*/  PLOP3.LUT P6, PT, PT, PT, PT, 0x8, 0x0 ;  /* 0x000000000000781c */ /* 0x000fd60003fce170 */
[----:B------:R-:W-:Y:S05]  /*17930*/  @P0 BRA `(.L_x_1982) ;  /* 0x00000000000c0947 */ /* 0x000fea0003800000 */
[----:B------:R-:W-:-:S03]  /*17940*/  UMOV UR4, 0xffffffff ;  /* 0xffffffff00047882 */ /* 0x000fc60000000000 */
[----:B------:R-:W-:Y:S05]  /*17950*/  BRA.DIV UR4, `(.L_x_1983) ;  /* 0x00000056048c7947 */ /* 0x000fea000b800000 */
[----:B------:R-:W-:-:S13]  /*17960*/  ELECT P6, URZ, PT ;  /* 0x00000000003f782f */ /* 0x000fda00038c0000 */
.L_x_1982:
[----:B0-----:R-:W3:Y:S01]  /*17970*/  LDL R6, [R1+0x40] ;  /* 0x0000400001067983 */ /* 0x001ee20000100800 */
[----:B------:R-:W-:Y:S01]  /*17980*/  BSSY B1, `(.L_x_1984) ;  /* 0x0000008000017945 */ /* 0x000fe20003800000 */
[----:B---3--:R-:W-:-:S05]  /*17990*/  VIADD R6, R6, 0x1 ;  /* 0x0000000106067836 */ /* 0x008fca0000000000 */
[----:B------:R-:W-:-:S04]  /*179a0*/  LEA.HI R7, R6, R6, RZ, 0x1 ;  /* 0x0000000606077211 */ /* 0x000fc800078f08ff */
[----:B------:R-:W-:-:S05]  /*179b0*/  LOP3.LUT R7, R7, 0xfffffffe, RZ, 0xc0, !PT ;  /* 0xfffffffe07077812 */ /* 0x000fca00078ec0ff */
[----:B------:R-:W-:-:S05]  /*179c0*/  IMAD.IADD R6, R6, 0x1, -R7 ;  /* 0x0000000106067824 */ /* 0x000fca00078e0a07 */
[----:B------:R-:W-:-:S04]  /*179d0*/  SHF.L.U32 R6, R6, 0x1f, RZ ;  /* 0x0000001f06067819 */ /* 0x000fc800000006ff */
[----:B------:R-:W0:Y:S02]  /*179e0*/  SYNCS.PHASECHK.TRANS64.TRYWAIT P0, [R18+URZ+0x13220], R6 ;  /* 0x01322006120075a7 */ /* 0x000e24000800017f */
[----:B0-----:R-:W-:Y:S05]  /*179f0*/  @!P0 BRA `(.L_x_1985) ;  /* 0x0000005400848947 */ /* 0x001fea0003800000 */
.L_x_2117:
[----:B------:R-:W-:Y:S05]  /*17a00*/  BSYNC B1 ;  /* 0x0000000000017941 */ /* 0x000fea0003800000 */
.L_x_1984:
[----:B------:R-:W-:Y:S04]  /*17a10*/  BSSY B1, `(.L_x_1986) ;  /* 0x000004d000017945 */ /* 0x000fe80003800000 */
[----:B------:R-:W-:Y:S05]  /*17a20*/  @!P6 BRA `(.L_x_1987) ;  /* 0x00000004002ce947 */ /* 0x000fea0003800000 */
[----:B0-----:R-:W-:Y:S01]  /*17a30*/  IMAD R6, R23, 0x8, R18 ;  /* 0x0000000817067824 */ /* 0x001fe200078e0212 */
[----:B------:R-:W-:Y:S01]  /*17a40*/  SHF.L.U32 R10, R29, 0x1f, RZ ;  /* 0x0000001f1d0a7819 */ /* 0x000fe200000006ff */
[----:B------:R-:W0:Y:S01]  /*17a50*/  S2R R7, SR_TID.X ;  /* 0x0000000000077919 */ /* 0x000e220000002100 */
[----:B------:R-:W-:Y:S02]  /*17a60*/  BSSY B2, `(.L_x_1988) ;  /* 0x0000005000027945 */ /* 0x000fe40003800000 */
[----:B------:R-:W1:Y:S01]  /*17a70*/  SYNCS.PHASECHK.TRANS64.TRYWAIT P0, [R6+URZ+0x132a0], R10 ;  /* 0x0132a00a060075a7 */ /* 0x000e62000800017f */
[----:B0-----:R-:W-:-:S04]  /*17a80*/  LOP3.LUT R7, R7, 0x7f, RZ, 0xc0, !PT ;  /* 0x0000007f07077812 */ /* 0x001fc800078ec0ff */
[----:B------:R-:W-:Y:S01]  /*17a90*/  ISETP.NE.AND P1, PT, R7, RZ, PT ;  /* 0x000000ff0700720c */ /* 0x000fe20003f25270 */
[----:B-1----:R-:W-:-:S12]  /*17aa0*/  @!P0 BRA `(.L_x_1989) ;  /* 0x00000054006c8947 */ /* 0x002fd80003800000 */
.L_x_2118:
[----:B------:R-:W-:Y:S05]  /*17ab0*/  BSYNC B2 ;  /* 0x0000000000027941 */ /* 0x000fea0003800000 */
.L_x_1988:
        /* <DEDUP_REMOVED lines=9> */
.L_x_1991:
[----:B------:R-:W-:Y:S05]  /*17b50*/  BSYNC B2 ;  /* 0x0000000000027941 */ /* 0x000fea0003800000 */
.L_x_1990:
[----:B------:R-:W-:Y:S01]  /*17b60*/  IMAD.MOV.U32 R12, RZ, RZ, RZ ;  /* 0x000000ffff0c7224 */ /* 0x000fe200078e00ff */
[----:B------:R-:W-:Y:S01]  /*17b70*/  UIADD3 UR4, UP0, UR38, 0x570, URZ ;  /* 0x0000057026047890 */ /* 0x000fe2000ff1e03f */
[----:B------:R-:W-:Y:S01]  /*17b80*/  IMAD R7, R5, 0xa0, R0 ;  /* 0x000000a005077824 */ /* 0x000fe200078e0200 */
[----:B------:R-:W-:Y:S01]  /*17b90*/  PLOP3.LUT P0, PT, PT, PT, PT, 0x80, 0x0 ;  /* 0x000000000000781c */ /* 0x000fe20003f0f070 */
[----:B--2---:R-:W-:Y:S01]  /*17ba0*/  IMAD R11, R23, 0x2800, R18 ;  /* 0x00002800170b7824 */ /* 0x004fe200078e0212 */
[----:B------:R-:W-:Y:S01]  /*17bb0*/  R2UR UR10, R12 ;  /* 0x000000000c0a72ca */ /* 0x000fe200000e0000 */
[----:B------:R-:W-:Y:S01]  /*17bc0*/  VIADD R7, R7, 0xffffff60 ;  /* 0xffffff6007077836 */ /* 0x000fe20000000000 */
[----:B------:R-:W-:Y:S01]  /*17bd0*/  UIADD3.X UR5, URZ, UR39, URZ, UP0, !UPT ;  /* 0x000000273f057290 */ /* 0x000fe200087fe43f */
[----:B------:R-:W-:Y:S01]  /*17be0*/  VIADD R8, R6, 0x13290 ;  /* 0x0001329006087836 */ /* 0x000fe20000000000 */
[----:B------:R-:W-:Y:S01]  /*17bf0*/  UMOV UR6, 0x0 ;  /* 0x0000000000067882 */ /* 0x000fe20000000000 */
[----:B------:R-:W-:Y:S01]  /*17c00*/  VIADD R9, R11, 0xe000 ;  /* 0x0000e0000b097836 */ /* 0x000fe20000000000 */
[----:B------:R-:W-:-:S09]  /*17c10*/  UMOV UR7, 0x12f00000 ;  /* 0x12f0000000077882 */ /* 0x000fd20000000000 */
.L_x_1992:
        /* <DEDUP_REMOVED lines=13> */
.L_x_2119:
[----:B------:R-:W-:Y:S05]  /*17cf0*/  BSYNC B2 ;  /* 0x0000000000027941 */ /* 0x000fea0003800000 */
.L_x_1993:
        /* <DEDUP_REMOVED lines=11> */
.L_x_1996:
[----:B------:R-:W-:Y:S05]  /*17db0*/  BSYNC B2 ;  /* 0x0000000000027941 */ /* 0x000fea0003800000 */
.L_x_1995:
[----:B------:R-:W-:Y:S01]  /*17dc0*/  R2UR UR10, R12 ;  /* 0x000000000c0a72ca */ /* 0x000fe200000e0000 */
[----:B------:R-:W-:Y:S01]  /*17dd0*/  UIADD3 UR4, UP0, UR38, 0x670, URZ ;  /* 0x0000067026047890 */ /* 0x000fe2000ff1e03f */
[----:B------:R-:W-:Y:S01]  /*17de0*/  R2UR UR6, R8 ;  /* 0x00000000080672ca */ /* 0x000fe200000e0000 */
[----:B01----:R-:W-:Y:S01]  /*17df0*/  VIADD R6, R6, 0x132b0 ;  /* 0x000132b006067836 */ /* 0x003fe20000000000 */
[----:B------:R-:W-:Y:S01]  /*17e00*/  R2UR UR7, R9 ;  /* 0x00000000090772ca */ /* 0x000fe200000e0000 */
[----:B------:R-:W-:Y:S01]  /*17e10*/  UIADD3.X UR5, URZ, UR39, URZ, UP0, !UPT ;  /* 0x000000273f057290 */ /* 0x000fe200087fe43f */
[----:B------:R-:W-:Y:S02]  /*17e20*/  PLOP3.LUT P0, PT, PT, PT, PT, 0x80, 0x0 ;  /* 0x000000000000781c */ /* 0x000fe40003f0f070 */
[----:B------:R-:W-:-:S11]  /*17e30*/  IADD3 R11, R11, 0x6000, RZ ;  /* 0x000060000b0b7810 */ /* 0x000fd60007ffe0ff */
.L_x_1997:
        /* <DEDUP_REMOVED lines=10> */
.L_x_1987:
[----:B------:R-:W-:Y:S05]  /*17ee0*/  BSYNC B1 ;  /* 0x0000000000017941 */ /* 0x000fea0003800000 */
.L_x_1986:
        /* <DEDUP_REMOVED lines=9> */
.L_x_2010:
        /* <DEDUP_REMOVED lines=11> */
.L_x_2120:
[----:B------:R-:W-:Y:S05]  /*18030*/  BSYNC B2 ;  /* 0x0000000000027941 */ /* 0x000fea0003800000 */
.L_x_2000:
        /* <DEDUP_REMOVED lines=9> */
.L_x_2003:
[----:B------:R-:W-:Y:S05]  /*180d0*/  BSYNC B2 ;  /* 0x0000000000027941 */ /* 0x000fea0003800000 */
.L_x_2002:
        /* <DEDUP_REMOVED lines=8> */
[----:B--2---:R-:W-:Y:S01]  /*18160*/  VIADD R11, R8, 0xe000 ;  /* 0x0000e000080b7836 */ /* 0x004fe20000000000 */
[----:B------:R-:W-:Y:S01]  /*18170*/  UMOV UR6, 0x0 ;  /* 0x0000000000067882 */ /* 0x000fe20000000000 */
[----:B------:R-:W-:-:S10]  /*18180*/  UMOV UR7, 0x12f00000 ;  /* 0x12f0000000077882 */ /* 0x000fd40000000000 */
.L_x_2004:
        /* <DEDUP_REMOVED lines=13> */
.L_x_2121:
[----:B------:R-:W-:Y:S05]  /*18260*/  BSYNC B2 ;  /* 0x0000000000027941 */ /* 0x000fea0003800000 */
.L_x_2005:
        /* <DEDUP_REMOVED lines=11> */
.L_x_2008:
[----:B------:R-:W-:Y:S05]  /*18320*/  BSYNC B2 ;  /* 0x0000000000027941 */ /* 0x000fea0003800000 */
.L_x_2007:
        /* <DEDUP_REMOVED lines=8> */
.L_x_2009:
        /* <DEDUP_REMOVED lines=10> */
.L_x_1999:
[----:B------:R-:W-:Y:S05]  /*18450*/  BSYNC B1 ;  /* 0x0000000000017941 */ /* 0x000fea0003800000 */
.L_x_1998:
        /* <DEDUP_REMOVED lines=8> */
.L_x_1980:
[----:B------:R-:W-:Y:S05]  /*184e0*/  BSYNC B0 ;  /* 0x0000000000007941 */ /* 0x000fea0003800000 */
.L_x_1979:
[----:B------:R-:W0:Y:S01]  /*184f0*/  LDC R0, c[0x0][0x448] ;  /* 0x00011200ff007b82 */ /* 0x000e220000000800 */
[----:B------:R-:W-:Y:S01]  /*18500*/  IMAD.MOV.U32 R2, RZ, RZ, 0xc0 ;  /* 0x000000c0ff027424 */ /* 0x000fe200078e00ff */
[----:B------:R-:W-:Y:S01]  /*18510*/  ISETP.NE.AND P2, PT, R4, RZ, PT ;  /* 0x000000ff0400720c */ /* 0x000fe20003f45270 */
[----:B------:R-:W-:Y:S05]  /*18520*/  @!P0 WARPSYNC.ALL ;  /* 0x0000000000008948 */ /* 0x000fea0003800000 */
[----:B------:R-:W-:Y:S01]  /*18530*/  IMAD R2, R25, R2, 0xbf ;  /* 0x000000bf19027424 */ /* 0x000fe200078e0202 */
[----:B------:R-:W-:Y:S06]  /*18540*/  BSSY B0, `(.L_x_2011) ;  /* 0x000002a000007945 */ /* 0x000fec0003800000 */
[----:B------:R-:W1:Y:S08]  /*18550*/  @!P2 LDC R4, c[0x0][0x9f0] ;  /* 0x00027c00ff04ab82 */ /* 0x000e700000000800 */
[----:B------:R-:W-:Y:S01]  /*18560*/  @!P0 BAR.SYNC.DEFER_BLOCKING 0xc, 0x200 ;  /* 0x0308000000008b1d */ /* 0x000fe20000010000 */
[----:B0-----:R-:W-:-:S13]  /*18570*/  ISETP.NE.AND P1, PT, R0, 0x1, PT ;  /* 0x000000010000780c */ /* 0x001fda0003f25270 */
[----:B------:R-:W0:Y:S08]  /*18580*/  @P1 LDC R0, c[0x0][0x44c] ;  /* 0x00011300ff001b82 */ /* 0x000e300000000800 */
[----:B------:R-:W3:Y:S01]  /*18590*/  @P1 LDC R3, c[0x0][0x450] ;  /* 0x00011400ff031b82 */ /* 0x000ee20000000800 */
[----:B0-----:R-:W-:-:S05]  /*185a0*/  @P1 IMAD.HI.U32 R0, R2, R0, RZ ;  /* 0x0000000002001227 */ /* 0x001fca00078e00ff */
[----:B---3--:R-:W-:-:S05]  /*185b0*/  @P1 SHF.R.U32.HI R2, RZ, R3, R0 ;  /* 0x00000003ff021219 */ /* 0x008fca0000011600 */
[----:B------:R-:W-:-:S04]  /*185c0*/  IMAD.IADD R0, R20, 0x1, R2 ;  /* 0x0000000114007824 */ /* 0x000fc800078e0202 */
[----:B------:R-:W-:-:S05]  /*185d0*/  IMAD.HI R0, R0, 0x66666667, RZ ;  /* 0x6666666700007827 */ /* 0x000fca00078e02ff */
[----:B------:R-:W-:-:S04]  /*185e0*/  SHF.R.U32.HI R2, RZ, 0x1f, R0 ;  /* 0x0000001fff027819 */ /* 0x000fc80000011600 */
[----:B------:R-:W-:Y:S01]  /*185f0*/  LEA.HI.SX32 R2, R0, R2, 0x1a ;  /* 0x0000000200027211 */ /* 0x000fe200078fd2ff */
[----:B------:R-:W-:-:S03]  /*18600*/  IMAD.MOV.U32 R0, RZ, RZ, RZ ;  /* 0x000000ffff007224 */ /* 0x000fc600078e00ff */
[----:B------:R-:W-:-:S04]  /*18610*/  VIMNMX R21, R21, R2, PT ;  /* 0x0000000215157248 */ /* 0x000fc80003fe0100 */
[----:B------:R-:W-:-:S13]  /*18620*/  ISETP.GE.AND P1, PT, R21, 0x1, PT ;  /* 0x000000011500780c */ /* 0x000fda0003f26270 */
[----:B-1----:R-:W-:Y:S05]  /*18630*/  @!P1 BRA `(.L_x_2012) ;  /* 0x0000000000689947 */ /* 0x002fea0003800000 */
[-C--:B------:R-:W-:Y:S02]  /*18640*/  IABS R0, R4.reuse ;  /* 0x0000000400007213 */ /* 0x080fe40000000000 */
[----:B------:R-:W-:Y:S02]  /*18650*/  IABS R6, R4 ;  /* 0x0000000400067213 */ /* 0x000fe40000000000 */
[----:B------:R-:W0:Y:S02]  /*18660*/  I2F.RP R2, R0 ;  /* 0x0000000000027306 */ /* 0x000e240000209400 */
[----:B------:R-:W-:-:S06]  /*18670*/  IADD3 R6, RZ, -R6, RZ ;  /* 0x80000006ff067210 */ /* 0x000fcc0007ffe0ff */
        /* <DEDUP_REMOVED lines=22> */
.L_x_2012:
[----:B------:R-:W-:Y:S05]  /*187e0*/  BSYNC B0 ;  /* 0x0000000000007941 */ /* 0x000fea0003800000 */
.L_x_2011:
[----:B------:R-:W3:Y:S02]  /*187f0*/  LDL.LU R2, [R1] ;  /* 0x0000000001027983 */ /* 0x000ee40000300800 */
[----:B---3--:R-:W-:-:S05]  /*18800*/  IMAD R3, R2, R0, RZ ;  /* 0x0000000002037224 */ /* 0x008fca00078e02ff */
        /* <DEDUP_REMOVED lines=11> */
[----:B------:R-:W1:Y:S01]  /*188c0*/  LDC.64 R2, c[0x0][0xc60] ;  /* 0x00031800ff027b82 */ /* 0x000e620000000a00 */
[----:B------:R-:W0:Y:S02]  /*188d0*/  FLO.U32 R0, UR4 ;  /* 0x0000000400007d00 */ /* 0x000e2400080e0000 */
[----:B0-----:R-:W-:-:S06]  /*188e0*/  ISETP.EQ.U32.AND P0, PT, R0, R5, PT ;  /* 0x000000050000720c */ /* 0x001fcc0003f02070 */
[----:B------:R-:W1:Y:S07]  /*188f0*/  POPC R5, UR4 ;  /* 0x0000000400057d09 */ /* 0x000e6e0008000000 */
[----:B-1----:R-:W3:Y:S01]  /*18900*/  @P0 ATOMG.E.ADD.STRONG.GPU PT, R3, desc[UR40][R2.64], R5 ;  /* 0x00000005020309a8 */ /* 0x002ee200081ee1e8 */
[----:B------:R-:W0:Y:S02]  /*18910*/  S2R R4, SR_LTMASK ;  /* 0x0000000000047919 */ /* 0x000e240000003900 */
[----:B0-----:R-:W-:-:S04]  /*18920*/  LOP3.LUT R4, R4, UR4, RZ, 0xc0, !PT ;  /* 0x0000000404047c12 */ /* 0x001fc8000f8ec0ff */
[----:B------:R-:W0:Y:S01]  /*18930*/  POPC R7, R4 ;  /* 0x0000000400077309 */ /* 0x000e220000000000 */
[----:B---3--:R-:W0:Y:S02]  /*18940*/  SHFL.IDX PT, R0, R3, R0, 0x1f ;  /* 0x00001f0003007589 */ /* 0x008e2400000e0000 */
[----:B0-----:R-:W-:Y:S01]  /*18950*/  IADD3 R24, R0, UR36, R7 ;  /* 0x0000002400187c10 */ /* 0x001fe2000fffe007 */
[----:B------:R-:W-:Y:S06]  /*18960*/  BRA `(.L_x_2014) ;  /* 0x0000002800787947 */ /* 0x000fec0003800000 */
.L_x_2013:
        /* <DEDUP_REMOVED lines=14> */
[----:B--2---:R-:W-:Y:S02]  /*18a50*/  IMAD.U32 R11, RZ, RZ, UR5 ;  /* 0x00000005ff0b7e24 */ /* 0x004fe4000f8e00ff */
[----:B------:R-:W-:Y:S02]  /*18a60*/  IMAD.MOV.U32 R8, RZ, RZ, 0x70 ;  /* 0x00000070ff087424 */ /* 0x000fe400078e00ff */
[----:B------:R-:W-:Y:S02]  /*18a70*/  IMAD.MOV.U32 R12, RZ, RZ, 0x1 ;  /* 0x00000001ff0c7424 */ /* 0x000fe400078e00ff */
[----:B------:R-:W-:-:S07]  /*18a80*/  IMAD.MOV.U32 R13, RZ, RZ, RZ ;  /* 0x000000ffff0d7224 */ /* 0x000fce00078e00ff */
[----:B------:R-:W-:-:S07]  /*18a90*/  LEPC R20, `(.L_x_2016) ;  /* 0x000000001014794e */ /* 0x000fce0000000000 */
[----:B0-----:R-:W-:Y:S05]  /*18aa0*/  CALL.ABS.NOINC R2 ;  /* 0x0000000002007343 */ /* 0x001fea0003c00000 */
.L_x_2016:
[----:B------:R-:W-:Y:S05]  /*18ab0*/  BSYNC B6 ;  /* 0x0000000000067941 */ /* 0x000fea0003800000 */
.L_x_2015:
        /* <DEDUP_REMOVED lines=11> */
[----:B--2---:R-:W-:Y:S01]  /*18b70*/  MOV R11, UR5 ;  /* 0x00000005000b7c02 */ /* 0x004fe20008000f00 */
        /* <DEDUP_REMOVED lines=10> */
.L_x_2018:
[----:B------:R-:W-:Y:S05]  /*18c20*/  BSYNC B6 ;  /* 0x0000000000067941 */ /* 0x000fea0003800000 */
.L_x_2017:
        /* <DEDUP_REMOVED lines=20> */
.L_x_2020:
[----:B------:R-:W-:Y:S05]  /*18d70*/  BSYNC B6 ;  /* 0x0000000000067941 */ /* 0x000fea0003800000 */
.L_x_2019:
        /* <DEDUP_REMOVED lines=14> */
[----:B--2---:R-:W-:Y:S02]  /*18e60*/  IMAD.U32 R11, RZ, RZ, UR9 ;  /* 0x00000009ff0b7e24 */ /* 0x004fe4000f8e00ff */
[----:B------:R-:W-:Y:S02]  /*18e70*/  IMAD.MOV.U32 R8, RZ, RZ, 0x70 ;  /* 0x00000070ff087424 */ /* 0x000fe400078e00ff */
[----:B------:R-:W-:-:S07]  /*18e80*/  IMAD.MOV.U32 R12, RZ, RZ, 0x1 ;  /* 0x00000001ff0c7424 */ /* 0x000fce00078e00ff */
[----:B------:R-:W-:-:S07]  /*18e90*/  LEPC R20, `(.L_x_2022) ;  /* 0x000000001014794e */ /* 0x000fce0000000000 */
[----:B0-----:R-:W-:Y:S05]  /*18ea0*/  CALL.ABS.NOINC R2 ;  /* 0x0000000002007343 */ /* 0x001fea0003c00000 */
.L_x_2022:
[----:B------:R-:W-:Y:S05]  /*18eb0*/  BSYNC B6 ;  /* 0x0000000000067941 */ /* 0x000fea0003800000 */
.L_x_2021:
[----:B------:R-:W3:Y:S01]  /*18ec0*/  LDL.LU R20, [R1+0x4] ;  /* 0x0000040001147983 */ /* 0x000ee20000300800 */
[----:B------:R-:W-:Y:S02]  /*18ed0*/  ULDC.64 UR4, c[0x0][0x9f8] ;  /* 0x00027e0000047ab9 */ /* 0x000fe40000000a00 */
[----:B------:R-:W-:-:S04]  /*18ee0*/  ISETP.NE.U32.AND P0, PT, RZ, UR4, PT ;  /* 0x00000004ff007c0c */ /* 0x000fc8000bf05070 */
[----:B------:R-:W-:-:S13]  /*18ef0*/  ISETP.NE.AND.EX P0, PT, RZ, UR5, PT, P0 ;  /* 0x00000005ff007c0c */ /* 0x000fda000bf05300 */
[----:B------:R-:W-:-:S04]  /*18f00*/  @P0 IADD3 R2, P1, R17, UR4, RZ ;  /* 0x0000000411020c10 */ /* 0x000fc8000ff3e0ff */
[----:B---3--:R-:W-:Y:S01]  /*18f10*/  @P0 IADD3.X R3, R20, UR5, RZ, P1, !PT ;  /* 0x0000000514030c10 */ /* 0x008fe20008ffe4ff */
[----:B------:R-:W-:-:S04]  /*18f20*/  ULDC.64 UR4, c[0x0][0xa08] ;  /* 0x0002820000047ab9 */ /* 0x000fc80000000a00 */
[----:B------:R0:W3:Y:S02]  /*18f30*/  @P0 LDG.E R26, desc[UR40][R2.64] ;  /* 0x00000028021a0981 */ /* 0x0000e4000c1e1900 */
[----:B0-----:R-:W0:Y:S02]  /*18f40*/  LDC.64 R2, c[0x0][0x418] ;  /* 0x00010600ff027b82 */ /* 0x001e240000000a00 */
[----:B0-----:R-:W-:Y:S01]  /*18f50*/  LOP3.LUT P0, RZ, R2, UR4, RZ, 0xfc, !PT ;  /* 0x0000000402ff7c12 */ /* 0x001fe2000f80fcff */
[----:B------:R-:W-:-:S03]  /*18f60*/  UMOV UR4, 0xffffffff ;  /* 0xffffffff00047882 */ /* 0x000fc60000000000 */
[----:B------:R-:W-:Y:S02]  /*18f70*/  LOP3.LUT P0, RZ, R3, UR5, RZ, 0xfc, P0 ;  /* 0x0000000503ff7c12 */ /* 0x000fe4000800fcff */
[----:B---3--:R-:W-:Y:S02]  /*18f80*/  SHF.R.S32.HI R8, RZ, 0x1f, R26 ;  /* 0x0000001fff087819 */ /* 0x008fe4000001141a */
[----:B------:R-:W-:-:S03]  /*18f90*/  SEL R17, R26, RZ, !P0 ;  /* 0x000000ff1a117207 */ /* 0x000fc60004000000 */
[----:B------:R0:W-:Y:S01]  /*18fa0*/  STL [R1+0x4], R8 ;  /* 0x0000040801007387 */ /* 0x0001e20000100800 */
[----:B------:R-:W-:Y:S05]  /*18fb0*/  BRA.DIV UR4, `(.L_x_2023) ;  /* 0x0000004204787947 */ /* 0x000fea000b800000 */
[----:B------:R-:W1:Y:S02]  /*18fc0*/  S2R R0, SR_TID.X ;  /* 0x0000000000007919 */ /* 0x000e640000002100 */
[----:B-1----:R-:W-:-:S04]  /*18fd0*/  SHF.R.U32.HI R0, RZ, 0x5, R0 ;  /* 0x00000005ff007819 */ /* 0x002fc80000011600 */
[----:B------:R-:W-:-:S05]  /*18fe0*/  LOP3.LUT R0, R0, 0x3, RZ, 0xc0, !PT ;  /* 0x0000000300007812 */ /* 0x000fca00078ec0ff */
[----:B------:R1:W3:Y:S02]  /*18ff0*/  SHFL.IDX PT, R14, R0, RZ, 0x1f ;  /* 0x00001fff000e7589 */ /* 0x0002e400000e0000 */
.L_x_2124:
        /* <DEDUP_REMOVED lines=8> */
.L_x_2127:
[----:B------:R-:W-:Y:S05]  /*19080*/  @!P6 BRA `(.L_x_2024) ;  /* 0x000000040040e947 */ /* 0x000fea0003800000 */
[----:B-1----:R-:W3:Y:S01]  /*19090*/  LDL R0, [R1+0x24] ;  /* 0x0000240001007983 */ /* 0x002ee20000100800 */
[----:B------:R-:W-:-:S04]  /*190a0*/  ISETP.NE.U32.AND P0, PT, R2, RZ, PT ;  /* 0x000000ff0200720c */ /* 0x000fc80003f05070 */
[----:B------:R-:W-:Y:S01]  /*190b0*/  ISETP.NE.AND.EX P0, PT, R3, RZ, PT, P0 ;  /* 0x000000ff0300720c */ /* 0x000fe20003f05300 */
[----:B---3--:R-:W-:-:S12]  /*190c0*/  VIADD R0, R0, 0xffffffff ;  /* 0xffffffff00007836 */ /* 0x008fd80000000000 */
[----:B------:R-:W-:Y:S05]  /*190d0*/  @!P0 BRA `(.L_x_2026) ;  /* 0x0000000000448947 */ /* 0x000fea0003800000 */
[----:B------:R-:W1:Y:S01]  /*190e0*/  LDC R7, c[0x0][0x43c] ;  /* 0x00010f00ff077b82 */ /* 0x000e620000000800 */
[----:B------:R-:W-:Y:S01]  /*190f0*/  ULDC.64 UR4, c[0x0][0x428] ;  /* 0x00010a0000047ab9 */ /* 0x000fe20000000a00 */
[----:B-1----:R-:W-:-:S13]  /*19100*/  ISETP.NE.AND P0, PT, R7, 0x1, PT ;  /* 0x000000010700780c */ /* 0x002fda0003f05270 */
[----:B------:R-:W1:Y:S02]  /*19110*/  @P0 LDC.64 R4, c[0x0][0x440] ;  /* 0x00011000ff040b82 */ /* 0x000e640000000a00 */
        /* <DEDUP_REMOVED lines=13> */
.L_x_2026:
[----:B------:R-:W-:Y:S01]  /*191f0*/  IMAD R4, R19, 0x8, R18 ;  /* 0x0000000813047824 */ /* 0x000fe200078e0212 */
[----:B-1----:R-:W-:Y:S01]  /*19200*/  SHF.L.U32 R3, R28, 0x1f, RZ ;  /* 0x0000001f1c037819 */ /* 0x002fe200000006ff */
[----:B------:R-:W1:Y:S03]  /*19210*/  S2R R2, SR_TID.X ;  /* 0x0000000000027919 */ /* 0x000e660000002100 */
[----:B------:R-:W3:Y:S01]  /*19220*/  SYNCS.PHASECHK.TRANS64.TRYWAIT P0, [R4+URZ+0x13280], R3 ;  /* 0x01328003040075a7 */ /* 0x000ee2000800017f */
[----:B-1----:R-:W-:-:S04]  /*19230*/  LOP3.LUT R2, R2, 0x7f, RZ, 0xc0, !PT ;  /* 0x0000007f02027812 */ /* 0x002fc800078ec0ff */
[----:B------:R-:W-:Y:S01]  /*19240*/  ISETP.NE.AND P1, PT, R2, RZ, PT ;  /* 0x000000ff0200720c */ /* 0x000fe20003f25270 */
[----:B---3--:R-:W-:-:S12]  /*19250*/  @!P0 BRA `(.L_x_2027) ;  /* 0x0000004000248947 */ /* 0x008fd80003800000 */
.L_x_2128:
        /* <DEDUP_REMOVED lines=8> */
.L_x_2028:
        /* <DEDUP_REMOVED lines=18> */
.L_x_2129:
[----:B------:R-:W-:Y:S05]  /*19400*/  @P1 BRA `(.L_x_2030) ;  /* 0x00000000001c1947 */ /* 0x000fea0003800000 */
[----:B------:R-:W4:Y:S01]  /*19410*/  S2R R5, SR_TID.X ;  /* 0x0000000000057919 */ /* 0x000f220000002100 */
[----:B-1-3--:R-:W-:-:S04]  /*19420*/  IMAD.MOV.U32 R3, RZ, RZ, 0x2800 ;  /* 0x00002800ff037424 */ /* 0x00afc800078e00ff */
[----:B------:R1:W-:Y:S01]  /*19430*/  SYNCS.ARRIVE.TRANS64 RZ, [R4+URZ+0x13230], R3 ;  /* 0x0132300304ff79a7 */ /* 0x0003e2000800003f */
[----:B----4-:R-:W-:-:S04]  /*19440*/  LOP3.LUT R5, R5, 0x1f, RZ, 0xc0, !PT ;  /* 0x0000001f05057812 */ /* 0x010fc800078ec0ff */
[----:B------:R-:W-:-:S13]  /*19450*/  ISETP.NE.AND P0, PT, R5, RZ, PT ;  /* 0x000000ff0500720c */ /* 0x000fda0003f05270 */
[----:B-1----:R-:W-:Y:S05]  /*19460*/  @!P0 BRA `(.L_x_2030) ;  /* 0x0000000000048947 */ /* 0x002fea0003800000 */
[----:B------:R-:W-:Y:S01]  /*19470*/  BPT.TRAP 0x1 ;  /* 0x000000040000795c */ /* 0x000fe20000300000 */
.L_x_2030:
        /* <DEDUP_REMOVED lines=17> */
.L_x_2024:
[----:B-1-3--:R-:W3:Y:S04]  /*19590*/  LDL.LU R4, [R1+0x18] ;  /* 0x0000180001047983 */ /* 0x00aee80000300800 */
[----:B------:R-:W4:Y:S04]  /*195a0*/  LDL.LU R6, [R1+0x14] ;  /* 0x0000140001067983 */ /* 0x000f280000300800 */
[----:B------:R-:W5:Y:S01]  /*195b0*/  LDL.LU R3, [R1+0x34] ;  /* 0x0000340001037983 */ /* 0x000f620000300800 */
        /* <DEDUP_REMOVED lines=9> */
[----:B---3--:R-:W-:Y:S02]  /*19650*/  SHF.R.S32.HI R2, RZ, 0x1f, R4 ;  /* 0x0000001fff027819 */ /* 0x008fe40000011404 */
[----:B----4-:R-:W-:-:S03]  /*19660*/  SEL R6, R6, RZ, !P0 ;  /* 0x000000ff06067207 */ /* 0x010fc60004000000 */
[----:B------:R-:W-:-:S04]  /*19670*/  IMAD R2, R2, UR4, RZ ;  /* 0x0000000402027c24 */ /* 0x000fc8000f8e02ff */
[C---:B------:R-:W-:Y:S01]  /*19680*/  IMAD R0, R4.reuse, UR5, R2 ;  /* 0x0000000504007c24 */ /* 0x040fe2000f8e0202 */
[----:B-----5:R-:W-:Y:S01]  /*19690*/  SEL R2, R3, RZ, !P0 ;  /* 0x000000ff03027207 */ /* 0x020fe20004000000 */
[----:B------:R-:W-:-:S04]  /*196a0*/  IMAD.WIDE.U32 R4, R4, UR4, RZ ;  /* 0x0000000404047c25 */ /* 0x000fc8000f8e00ff */
[----:B------:R-:W-:Y:S01]  /*196b0*/  IMAD.IADD R0, R5, 0x1, R0 ;  /* 0x0000000105007824 */ /* 0x000fe200078e0200 */
[----:B------:R1:W-:Y:S04]  /*196c0*/  STL.64 [R1+0x28], R4 ;  /* 0x0000280401007387 */ /* 0x0003e80000100a00 */
[----:B------:R1:W-:Y:S04]  /*196d0*/  STL [R1+0x14], R6 ;  /* 0x0000140601007387 */ /* 0x0003e80000100800 */
[----:B------:R1:W-:Y:S04]  /*196e0*/  STL [R1+0x34], R2 ;  /* 0x0000340201007387 */ /* 0x0003e80000100800 */
[----:B------:R1:W-:Y:S01]  /*196f0*/  STL [R1+0x18], R0 ;  /* 0x0000180001007387 */ /* 0x0003e20000100800 */
[----:B------:R-:W-:Y:S05]  /*19700*/  @!P1 BRA `(.L_x_2032) ;  /* 0x0000000000409947 */ /* 0x000fea0003800000 */
[----:B-1----:R-:W-:Y:S01]  /*19710*/  MOV R2, 0x0 ;  /* 0x0000000000027802 */ /* 0x002fe20000000f00 */
        /* <DEDUP_REMOVED lines=8> */
[----:B------:R-:W-:Y:S02]  /*197a0*/  IMAD.U32 R10, RZ, RZ, UR8 ;  /* 0x00000008ff0a7e24 */ /* 0x000fe4000f8e00ff */
[----:B--2---:R-:W-:Y:S02]  /*197b0*/  IMAD.U32 R11, RZ, RZ, UR9 ;  /* 0x00000009ff0b7e24 */ /* 0x004fe4000f8e00ff */
[----:B0-----:R-:W-:Y:S02]  /*197c0*/  IMAD.MOV.U32 R8, RZ, RZ, 0x70 ;  /* 0x00000070ff087424 */ /* 0x001fe400078e00ff */
[----:B------:R-:W-:Y:S02]  /*197d0*/  IMAD.MOV.U32 R12, RZ, RZ, 0x1 ;  /* 0x00000001ff0c7424 */ /* 0x000fe400078e00ff */
[----:B------:R-:W-:-:S07]  /*197e0*/  IMAD.MOV.U32 R13, RZ, RZ, RZ ;  /* 0x000000ffff0d7224 */ /* 0x000fce00078e00ff */
[----:B------:R-:W-:-:S07]  /*197f0*/  LEPC R20, `(.L_x_2032) ;  /* 0x000000001014794e */ /* 0x000fce0000000000 */
[----:B-1----:R-:W-:Y:S05]  /*19800*/  CALL.ABS.NOINC R2 ;  /* 0x0000000002007343 */ /* 0x002fea0003c00000 */
.L_x_2032:
[----:B------:R-:W-:Y:S05]  /*19810*/  BSYNC B6 ;  /* 0x0000000000067941 */ /* 0x000fea0003800000 */
.L_x_2031:
[----:B------:R-:W3:Y:S01]  /*19820*/  LDL.LU R20, [R1+0x18] ;  /* 0x0000180001147983 */ /* 0x000ee20000300800 */
[----:B------:R-:W4:Y:S01]  /*19830*/  LDC R9, c[0x0][0x448] ;  /* 0x00011200ff097b82 */ /* 0x000f220000000800 */
[----:B------:R-:W-:Y:S01]  /*19840*/  ULDC.64 UR4, c[0x0][0x2d8] ;  /* 0x0000b60000047ab9 */ /* 0x000fe20000000a00 */
[----:B------:R-:W-:Y:S01]  /*19850*/  ULDC.64 UR6, c[0x0][0x2e0] ;  /* 0x0000b80000067ab9 */ /* 0x000fe20000000a00 */
[----:B-1----:R-:W3:Y:S01]  /*19860*/  LDL.LU.64 R2, [R1+0x28] ;  /* 0x0000280001027983 */ /* 0x002ee20000300a00 */
        /* <DEDUP_REMOVED lines=18> */
[C---:B---3--:R-:W-:Y:S01]  /*19990*/  LOP3.LUT R21, R20.reuse, 0x7f, RZ, 0xc0, !PT ;  /* 0x0000007f14157812 */ /* 0x048fe200078ec0ff */
[----:B------:R-:W-:-:S03]  /*199a0*/  IMAD.SHL.U32 R20, R20, 0x20, RZ ;  /* 0x0000002014147824 */ /* 0x000fc600078e00ff */
[----:B------:R-:W-:-:S04]  /*199b0*/  SHF.R.U32.HI R21, RZ, 0x2, R21 ;  /* 0x00000002ff157819 */ /* 0x000fc80000011615 */
[----:B------:R-:W-:-:S05]  /*199c0*/  LOP3.LUT R20, R21, 0x60, R20, 0xf8, !PT ;  /* 0x0000006015147812 */ /* 0x000fca00078ef814 */
[----:B------:R-:W-:-:S04]  /*199d0*/  IMAD R6, R25, 0xc0, R20 ;  /* 0x000000c019067824 */ /* 0x000fc800078e0214 */
[----:B--2---:R-:W-:Y:S01]  /*199e0*/  @P1 IMAD.HI.U32 R0, R6, R4, RZ ;  /* 0x0000000406001227 */ /* 0x004fe200078e00ff */
[----:B------:R-:W-:-:S04]  /*199f0*/  MOV R4, R6 ;  /* 0x0000000600047202 */ /* 0x000fc80000000f00 */
        /* <DEDUP_REMOVED lines=40> */
[----:B-1----:R-:W-:Y:S06]  /*19c80*/  BRA.DIV UR4, `(.L_x_2033) ;  /* 0x0000003604c07947 */ /* 0x002fec000b800000 */
[----:B------:R-:W2:Y:S01]  /*19c90*/  LDL.LU R6, [R1+0x1c] ;  /* 0x00001c0001067983 */ /* 0x000ea20000300800 */
[----:B------:R-:W-:-:S03]  /*19ca0*/  IMAD R25, R25, 0xc0, R21 ;  /* 0x000000c019197824 */ /* 0x000fc600078e0215 */
[----:B------:R-:W0:Y:S04]  /*19cb0*/  SHFL.IDX PT, R7, R0, RZ, 0x1c1f ;  /* 0x001c1fff00077589 */ /* 0x000e2800000e0000 */
[----:B------:R-:W-:Y:S04]  /*19cc0*/  SHFL.IDX PT, R8, R2, RZ, 0x1c1f ;  /* 0x001c1fff02087589 */ /* 0x000fe800000e0000 */
[----:B------:R-:W-:Y:S01]  /*19cd0*/  SHFL.IDX PT, R2, R2, 0x1, 0x1c1f ;  /* 0x003c1f0002027f89 */ /* 0x000fe200000e0000 */
[----:B--2---:R-:W-:-:S03]  /*19ce0*/  IMAD R5, R6, R9, RZ ;  /* 0x0000000906057224 */ /* 0x004fc600078e02ff */
[----:B------:R-:W1:Y:S02]  /*19cf0*/  SHFL.IDX PT, R6, R4, RZ, 0x1c1f ;  /* 0x001c1fff04067589 */ /* 0x000e6400000e0000 */
[----:B------:R-:W-:-:S13]  /*19d00*/  ISETP.GE.AND P1, PT, R25, R5, PT ;  /* 0x000000051900720c */ /* 0x000fda0003f26270 */
[----:B0-----:R-:W-:-:S05]  /*19d10*/  @!P1 IADD3 R7, P2, R20, R7, RZ ;  /* 0x0000000714079210 */ /* 0x001fca0007f5e0ff */
[----:B-1----:R-:W-:-:S05]  /*19d20*/  @!P1 IMAD.X R6, RZ, RZ, R6, P2 ;  /* 0x000000ffff069224 */ /* 0x002fca00010e0606 */
[----:B------:R-:W-:-:S04]  /*19d30*/  @!P1 LOP3.LUT R7, R7, R6, RZ, 0x3c, !PT ;  /* 0x0000000607079212 */ /* 0x000fc800078e3cff */
[----:B------:R-:W-:-:S04]  /*19d40*/  @!P1 LOP3.LUT R6, R7, R6, RZ, 0x3c, !PT ;  /* 0x0000000607069212 */ /* 0x000fc800078e3cff */
[----:B------:R-:W-:-:S05]  /*19d50*/  @!P1 LOP3.LUT R7, R7, R6, RZ, 0x3c, !PT ;  /* 0x0000000607079212 */ /* 0x000fca00078e3cff */
[----:B-----5:R0:W-:Y:S02]  /*19d60*/  @!P1 LDGSTS.E.BYPASS.LTC128B.128 [R10+0xb000], desc[UR40][R6.64], !P0 ;  /* 0x0b000000060a9fae */ /* 0x0201e4000c101d68 */
[----:B0-----:R-:W-:Y:S02]  /*19d70*/  VIADD R6, R25, 0x20 ;  /* 0x0000002019067836 */ /* 0x001fe40000000000 */
[----:B------:R-:W0:Y:S03]  /*19d80*/  SHFL.IDX PT, R7, R0, 0x1, 0x1c1f ;  /* 0x003c1f0000077f89 */ /* 0x000e2600000e0000 */
[----:B------:R-:W-:Y:S02]  /*19d90*/  ISETP.GE.AND P1, PT, R6, R5, PT ;  /* 0x000000050600720c */ /* 0x000fe40003f26270 */
[----:B------:R-:W1:Y:S11]  /*19da0*/  SHFL.IDX PT, R6, R4, 0x1, 0x1c1f ;  /* 0x003c1f0004067f89 */ /* 0x000e7600000e0000 */
[----:B0-----:R-:W-:-:S05]  /*19db0*/  @!P1 IADD3 R7, P2, R20, R7, RZ ;  /* 0x0000000714079210 */ /* 0x001fca0007f5e0ff */
[----:B-1----:R-:W-:-:S05]  /*19dc0*/  @!P1 IMAD.X R6, RZ, RZ, R6, P2 ;  /* 0x000000ffff069224 */ /* 0x002fca00010e0606 */
[----:B------:R-:W-:-:S04]  /*19dd0*/  @!P1 LOP3.LUT R7, R7, R6, RZ, 0x3c, !PT ;  /* 0x0000000607079212 */ /* 0x000fc800078e3cff */
[----:B------:R-:W-:-:S04]  /*19de0*/  @!P1 LOP3.LUT R6, R7, R6, RZ, 0x3c, !PT ;  /* 0x0000000607069212 */ /* 0x000fc800078e3cff */
[----:B------:R-:W-:-:S05]  /*19df0*/  @!P1 LOP3.LUT R7, R7, R6, RZ, 0x3c, !PT ;  /* 0x0000000607079212 */ /* 0x000fca00078e3cff */
[----:B------:R0:W-:Y:S02]  /*19e00*/  @!P1 LDGSTS.E.BYPASS.LTC128B.128 [R10+0xb800], desc[UR40][R6.64], !P0 ;  /* 0x0b800000060a9fae */ /* 0x0001e4000c101d68 */
[----:B0-----:R-:W-:Y:S02]  /*19e10*/  VIADD R6, R25, 0x40 ;  /* 0x0000004019067836 */ /* 0x001fe40000000000 */
[----:B------:R-:W0:Y:S03]  /*19e20*/  SHFL.IDX PT, R7, R0, 0x2, 0x1c1f ;  /* 0x005c1f0000077f89 */ /* 0x000e2600000e0000 */
[----:B------:R-:W-:Y:S02]  /*19e30*/  ISETP.GE.AND P1, PT, R6, R5, PT ;  /* 0x000000050600720c */ /* 0x000fe40003f26270 */
[----:B------:R-:W1:Y:S04]  /*19e40*/  SHFL.IDX PT, R6, R4, 0x2, 0x1c1f ;  /* 0x005c1f0004067f89 */ /* 0x000e6800000e0000 */
[----:B------:R-:W-:Y:S07]  /*19e50*/  SHFL.IDX PT, R4, R4, 0x3, 0x1c1f ;  /* 0x007c1f0004047f89 */ /* 0x000fee00000e0000 */
[----:B0-----:R-:W-:-:S05]  /*19e60*/  @!P1 IADD3 R7, P2, R20, R7, RZ ;  /* 0x0000000714079210 */ /* 0x001fca0007f5e0ff */
[----:B-1----:R-:W-:-:S05]  /*19e70*/  @!P1 IMAD.X R6, RZ, RZ, R6, P2 ;  /* 0x000000ffff069224 */ /* 0x002fca00010e0606 */
[----:B------:R-:W-:-:S04]  /*19e80*/  @!P1 LOP3.LUT R7, R7, R6, RZ, 0x3c, !PT ;  /* 0x0000000607079212 */ /* 0x000fc800078e3cff */
[----:B------:R-:W-:-:S04]  /*19e90*/  @!P1 LOP3.LUT R6, R7, R6, RZ, 0x3c, !PT ;  /* 0x0000000607069212 */ /* 0x000fc800078e3cff */
[----:B------:R-:W-:-:S05]  /*19ea0*/  @!P1 LOP3.LUT R7, R7, R6, RZ, 0x3c, !PT ;  /* 0x0000000607079212 */ /* 0x000fca00078e3cff */
[----:B------:R0:W-:Y:S04]  /*19eb0*/  @!P1 LDGSTS.E.BYPASS.LTC128B.128 [R10+0xc000], desc[UR40][R6.64], !P0 ;  /* 0x0c000000060a9fae */ /* 0x0001e8000c101d68 */
[----:B0-----:R0:W1:Y:S02]  /*19ec0*/  SHFL.IDX PT, R6, R0, 0x3, 0x1c1f ;  /* 0x007c1f0000067f89 */ /* 0x00106400000e0000 */
[----:B0-----:R-:W-:-:S05]  /*19ed0*/  VIADD R0, R25, 0x80 ;  /* 0x0000008019007836 */ /* 0x001fca0000000000 */
[----:B------:R-:W-:Y:S01]  /*19ee0*/  ISETP.GE.AND P2, PT, R0, R5, PT ;  /* 0x000000050000720c */ /* 0x000fe20003f46270 */
[----:B------:R-:W-:-:S05]  /*19ef0*/  VIADD R0, R25, 0x60 ;  /* 0x0000006019007836 */ /* 0x000fca0000000000 */
[----:B------:R-:W-:Y:S02]  /*19f00*/  ISETP.GE.AND P1, PT, R0, R5, PT ;  /* 0x000000050000720c */ /* 0x000fe40003f26270 */
[----:B------:R-:W0:Y:S04]  /*19f10*/  SHFL.IDX PT, R0, R3, RZ, 0x1c1f ;  /* 0x001c1fff03007589 */ /* 0x000e2800000e0000 */
[----:B------:R-:W2:Y:S07]  /*19f20*/  SHFL.IDX PT, R3, R3, 0x1, 0x1c1f ;  /* 0x003c1f0003037f89 */ /* 0x000eae00000e0000 */
[----:B-1----:R-:W-:-:S05]  /*19f30*/  @!P1 IADD3 R6, P3, R20, R6, RZ ;  /* 0x0000000614069210 */ /* 0x002fca0007f7e0ff */
[----:B------:R-:W-:-:S04]  /*19f40*/  @!P1 IMAD.X R4, RZ, RZ, R4, P3 ;  /* 0x000000ffff049224 */ /* 0x000fc800018e0604 */
[----:B------:R-:W-:-:S05]  /*19f50*/  @!P1 IMAD.MOV.U32 R7, RZ, RZ, R4 ;  /* 0x000000ffff079224 */ /* 0x000fca00078e0004 */
[----:B------:R1:W-:Y:S02]  /*19f60*/  @!P1 LDGSTS.E.BYPASS.LTC128B.128 [R10+0xc800], desc[UR40][R6.64], !P0 ;  /* 0x0c800000060a9fae */ /* 0x0003e4000c101d68 */
[----:B-1----:R-:W-:-:S05]  /*19f70*/  @!P2 IADD3 R6, P1, R20, R8, RZ ;  /* 0x000000081406a210 */ /* 0x002fca0007f3e0ff */
[----:B0-----:R-:W-:-:S04]  /*19f80*/  @!P2 IMAD.X R0, RZ, RZ, R0, P1 ;  /* 0x000000ffff00a224 */ /* 0x001fc800008e0600 */
[----:B------:R-:W-:-:S05]  /*19f90*/  @!P2 IMAD.MOV.U32 R7, RZ, RZ, R0 ;  /* 0x000000ffff07a224 */ /* 0x000fca00078e0000 */
[----:B--2---:R0:W-:Y:S02]  /*19fa0*/  @!P2 LDGSTS.E.BYPASS.LTC128B.128 [R10+0xd000], desc[UR40][R6.64], !P0 ;  /* 0x0d000000060aafae */ /* 0x0041e4000c101d68 */
.L_x_2142:
        /* <DEDUP_REMOVED lines=10> */
.L_x_2034:
[----:B------:R-:W-:Y:S02]  /*1a050*/  PLOP3.LUT P1, PT, P1, P0, PT, 0xa2, 0x0 ;  /* 0x000000000000781c */ /* 0x000fe40000f21472 */
[----:B------:R-:W-:-:S08]  /*1a060*/  @P0 R2UR P1, UR4, R18 ;  /* 0x00000000120402ca */ /* 0x000fd00000020000 */
[----:B------:R-:W-:-:S05]  /*1a070*/  @P0 PLOP3.LUT P0, PT, P1, PT, PT, 0x80, 0x0 ;  /* 0x000000000000081c */ /* 0x000fca0000f0f070 */
[----:B------:R-:W-:Y:S01]  /*1a080*/  @!P1 SYNCS.ARRIVE.TRANS64.RED.A0T1 RZ, [UR4+0x13200], RZ ;  /* 0x013200ffffff99a7 */ /* 0x000fe20008200404 */
[----:B------:R-:W-:Y:S07]  /*1a090*/  @!P1 ARRIVES.LDGSTSBAR.64.TRANSCNT [UR4+0x13200] ;  /* 0x01320000ff0099b0 */ /* 0x000fee0008000a84 */
[----:B------:R-:W-:Y:S05]  /*1a0a0*/  @P0 BRA.U.ANY `(.L_x_2034) ;  /* 0xfffffffd00e80947 */ /* 0x000fea000393ffff */
[----:B-1----:R-:W2:Y:S02]  /*1a0b0*/  LDL.LU R2, [R1+0x40] ;  /* 0x0000400001027983 */ /* 0x002ea40000300800 */
[----:B--2---:R-:W-:-:S05]  /*1a0c0*/  VIADD R2, R2, 0x1 ;  /* 0x0000000102027836 */ /* 0x004fca0000000000 */
[----:B------:R1:W-:Y:S01]  /*1a0d0*/  STL [R1+0x40], R2 ;  /* 0x0000400201007387 */ /* 0x0003e20000100800 */
[----:B------:R-:W-:-:S04]  /*1a0e0*/  LEA.HI R0, R2, R2, RZ, 0x1 ;  /* 0x0000000202007211 */ /* 0x000fc800078f08ff */
[----:B------:R-:W-:-:S04]  /*1a0f0*/  LOP3.LUT R0, R0, 0xfffffffe, RZ, 0xc0, !PT ;  /* 0xfffffffe00007812 */ /* 0x000fc800078ec0ff */
[----:B------:R-:W-:-:S04]  /*1a100*/  IADD3 R0, R2, -R0, RZ ;  /* 0x8000000002007210 */ /* 0x000fc80007ffe0ff */
[----:B------:R-:W-:Y:S01]  /*1a110*/  SHF.L.U32 R3, R0, 0x1f, RZ ;  /* 0x0000001f00037819 */ /* 0x000fe200000006ff */
[----:B------:R-:W-:Y:S01]  /*1a120*/  NOP ;  /* 0x0000000000007918 */ /* 0x000fe20000000000 */
[----:B------:R1:W-:Y:S01]  /*1a130*/  SYNCS.ARRIVE.TRANS64.A1T0 RZ, [R18+URZ+0x13200], RZ ;  /* 0x013200ff12ff79a7 */ /* 0x0003e2000810003f */
[----:B------:R-:W-:Y:S01]  /*1a140*/  BSSY B0, `(.L_x_2035) ;  /* 0x0000003000007945 */ /* 0x000fe20003800000 */
[----:B------:R-:W2:Y:S03]  /*1a150*/  SYNCS.PHASECHK.TRANS64.TRYWAIT P0, [R18+URZ+0x13220], R3 ;  /* 0x01322003120075a7 */ /* 0x000ea6000800017f */
[----:B-12---:R-:W-:Y:S05]  /*1a160*/  @!P0 BRA `(.L_x_2036) ;  /* 0x0000003800708947 */ /* 0x006fea0003800000 */
.L_x_2143:
[----:B------:R-:W-:Y:S05]  /*1a170*/  BSYNC B0 ;  /* 0x0000000000007941 */ /* 0x000fea0003800000 */
.L_x_2035:
[----:B------:R-:W2:Y:S04]  /*1a180*/  LDL.LU R0, [R1+0x24] ;  /* 0x0000240001007983 */ /* 0x000ea80000300800 */
[----:B------:R-:W3:Y:S01]  /*1a190*/  LDL R2, [R1] ;  /* 0x0000000001027983 */ /* 0x000ee20000100800 */
[----:B--2---:R-:W-:-:S05]  /*1a1a0*/  VIADD R0, R0, 0xfffffffe ;  /* 0xfffffffe00007836 */ /* 0x004fca0000000000 */
[----:B---3--:R-:W-:-:S13]  /*1a1b0*/  ISETP.GE.AND P0, PT, R0, R2, PT ;  /* 0x000000020000720c */ /* 0x008fda0003f06270 */
[----:B------:R-:W-:Y:S05]  /*1a1c0*/  @!P0 BRA `(.L_x_2037) ;  /* 0x0000000800f08947 */ /* 0x000fea0003800000 */
[----:B0-----:R-:W-:Y:S02]  /*1a1d0*/  IMAD.MOV.U32 R6, RZ, RZ, R19 ;  /* 0x000000ffff067224 */ /* 0x001fe400078e0013 */
[----:B------:R-:W-:-:S07]  /*1a1e0*/  IMAD.MOV.U32 R7, RZ, RZ, R28 ;  /* 0x000000ffff077224 */ /* 0x000fce00078e001c */
.L_x_2057:
        /* <DEDUP_REMOVED lines=14> */
[----:B------:R-:W2:Y:S01]  /*1a2d0*/  LDL R5, [R1+0x4] ;  /* 0x0000040001057983 */ /* 0x000ea20000100800 */
[----:B------:R-:W0:Y:S01]  /*1a2e0*/  LDC R8, c[0x0][0x43c] ;  /* 0x00010f00ff087b82 */ /* 0x000e220000000800 */
[----:B------:R-:W-:Y:S01]  /*1a2f0*/  ULDC.64 UR6, c[0x0][0x428] ;  /* 0x00010a0000067ab9 */ /* 0x000fe20000000a00 */
[----:B0-----:R-:W-:-:S13]  /*1a300*/  ISETP.NE.AND P0, PT, R8, 0x1, PT ;  /* 0x000000010800780c */ /* 0x001fda0003f05270 */
[----:B-1----:R-:W0:Y:S02]  /*1a310*/  @P0 LDC.64 R2, c[0x0][0x440] ;  /* 0x00011000ff020b82 */ /* 0x002e240000000a00 */
        /* <DEDUP_REMOVED lines=13> */
.L_x_2040:
        /* <DEDUP_REMOVED lines=8> */
.L_x_2144:
[----:B------:R-:W-:Y:S05]  /*1a470*/  BSYNC B1 ;  /* 0x0000000000017941 */ /* 0x000fea0003800000 */
.L_x_2041:
        /* <DEDUP_REMOVED lines=9> */
.L_x_2044:
[----:B------:R-:W-:Y:S05]  /*1a510*/  BSYNC B1 ;  /* 0x0000000000017941 */ /* 0x000fea0003800000 */
.L_x_2043:
        /* <DEDUP_REMOVED lines=12> */
.L_x_2045:
        /* <DEDUP_REMOVED lines=13> */
.L_x_2145:
[----:B------:R-:W-:Y:S05]  /*1a6b0*/  BSYNC B1 ;  /* 0x0000000000017941 */ /* 0x000fea0003800000 */
.L_x_2046:
        /* <DEDUP_REMOVED lines=11> */
.L_x_2049:
[----:B------:R-:W-:Y:S05]  /*1a770*/  BSYNC B1 ;  /* 0x0000000000017941 */ /* 0x000fea0003800000 */
.L_x_2048:
        /* <DEDUP_REMOVED lines=8> */
.L_x_2050:
        /* <DEDUP_REMOVED lines=10> */
.L_x_2039:
[----:B------:R-:W-:Y:S05]  /*1a8a0*/  BSYNC B0 ;  /* 0x0000000000007941 */ /* 0x000fea0003800000 */
.L_x_2038:
[----:B-1----:R-:W2:Y:S02]  /*1a8b0*/  LDL R3, [R1+0x44] ;  /* 0x0000440001037983 */ /* 0x002ea40000100800 */
[----:B--2---:R-:W-:-:S13]  /*1a8c0*/  ISETP.NE.AND P0, PT, R3, 0x3, PT ;  /* 0x000000030300780c */ /* 0x004fda0003f05270 */
[----:B------:R-:W-:Y:S05]  /*1a8d0*/  @!P0 BRA `(.L_x_2051) ;  /* 0x0000000000048947 */ /* 0x000fea0003800000 */
[----:B------:R-:W-:Y:S01]  /*1a8e0*/  BPT.TRAP 0x1 ;  /* 0x000000040000795c */ /* 0x000fe20000300000 */
.L_x_2051:
        /* <DEDUP_REMOVED lines=8> */
.L_x_2146:
[----:B------:R-:W-:Y:S05]  /*1a970*/  BSYNC B0 ;  /* 0x0000000000007941 */ /* 0x000fea0003800000 */
.L_x_2052:
[----:B------:R-:W-:Y:S05]  /*1a980*/  @!P1 BRA `(.L_x_2054) ;  /* 0x0000000000049947 */ /* 0x000fea0003800000 */
[----:B------:R-:W-:Y:S01]  /*1a990*/  BPT.TRAP 0x1 ;  /* 0x000000040000795c */ /* 0x000fe20000300000 */
.L_x_2054:
[----:B0-----:R-:W-:Y:S01]  /*1a9a0*/  SHF.L.U32 R2, R7, 0x1f, RZ ;  /* 0x0000001f07027819 */ /* 0x001fe200000006ff */
[----:B------:R-:W-:-:S03]  /*1a9b0*/  IMAD R10, R6, 0x2800, RZ ;  /* 0x00002800060a7824 */ /* 0x000fc600078e02ff */
[----:B------:R-:W0:Y:S02]  /*1a9c0*/  SYNCS.PHASECHK.TRANS64.TRYWAIT P0, [R3+URZ+0x13260], R2 ;  /* 0x01326002030075a7 */ /* 0x000e24000800017f */
[----:B0-----:R-:W-:Y:S05]  /*1a9d0*/  @!P0 BRA `(.L_x_2055) ;  /* 0x0000003000a48947 */ /* 0x001fea0003800000 */
.L_x_2147:
[----:B------:R-:W0:Y:S04]  /*1a9e0*/  LDL R4, [R1+0x10] ;  /* 0x0000100001047983 */ /* 0x000e280000100800 */
[----:B------:R-:W2:Y:S01]  /*1a9f0*/  LDL R11, [R1+0xc] ;  /* 0x00000c00010b7983 */ /* 0x000ea20000100800 */
        /* <DEDUP_REMOVED lines=43> */
.L_x_2056:
        /* <DEDUP_REMOVED lines=8> */
[----:B-1----:R-:W-:-:S04]  /*1ad30*/  @!P0 IADD3 R3, R3, 0x13280, RZ ;  /* 0x0001328003038810 */ /* 0x002fc80007ffe0ff */
[----:B------:R-:W-:-:S04]  /*1ad40*/  @!P0 PRMT R3, RZ, 0x654, R3 ;  /* 0x00000654ff038816 */ /* 0x000fc80000000003 */
[----:B------:R3:W-:Y:S01]  /*1ad50*/  @!P0 SYNCS.ARRIVE.TRANS64.RED.A1T0 RZ, [R3+URZ], RZ ;  /* 0x000000ff03ff89a7 */ /* 0x0007e2000810043f */
[C---:B--2---:R-:W-:Y:S01]  /*1ad60*/  ISETP.GT.AND P0, PT, R0.reuse, R2, PT ;  /* 0x000000020000720c */ /* 0x044fe20003f04270 */
[----:B------:R-:W-:-:S12]  /*1ad70*/  VIADD R0, R0, 0xffffffff ;  /* 0xffffffff00007836 */ /* 0x000fd80000000000 */
[----:B---3--:R-:W-:Y:S05]  /*1ad80*/  @P0 BRA `(.L_x_2057) ;  /* 0xfffffff400180947 */ /* 0x008fea000383ffff */
.L_x_2037:
[----:B------:R-:W1:Y:S02]  /*1ad90*/  S2R R2, SR_TID.X ;  /* 0x0000000000027919 */ /* 0x000e640000002100 */
[----:B-1----:R-:W-:Y:S02]  /*1ada0*/  LOP3.LUT R3, R2, 0x7f, RZ, 0xc0, !PT ;  /* 0x0000007f02037812 */ /* 0x002fe400078ec0ff */
[----:B------:R-:W2:Y:S01]  /*1adb0*/  LDL R2, [R1+0x44] ;  /* 0x0000440001027983 */ /* 0x000ea20000100800 */
[----:B------:R-:W-:Y:S01]  /*1adc0*/  BSSY B0, `(.L_x_2058) ;  /* 0x0000010000007945 */ /* 0x000fe20003800000 */
[----:B------:R-:W-:Y:S02]  /*1add0*/  ISETP.NE.AND P0, PT, R3, RZ, PT ;  /* 0x000000ff0300720c */ /* 0x000fe40003f05270 */
[----:B--2---:R-:W-:-:S11]  /*1ade0*/  ISETP.NE.AND P2, PT, R2, 0x3, PT ;  /* 0x000000030200780c */ /* 0x004fd60003f45270 */
        /* <DEDUP_REMOVED lines=10> */
[----:B0-----:R-:W0:Y:S01]  /*1ae90*/  POPC R7, R4 ;  /* 0x0000000400077309 */ /* 0x001e220000000000 */
[----:B--2---:R-:W0:Y:S02]  /*1aea0*/  SHFL.IDX PT, R0, R3, R0, 0x1f ;  /* 0x00001f0003007589 */ /* 0x004e2400000e0000 */
[----:B0-----:R-:W-:-:S07]  /*1aeb0*/  IADD3 R24, R0, UR36, R7 ;  /* 0x0000002400187c10 */ /* 0x001fce000fffe007 */
.L_x_2059:
[----:B------:R-:W-:Y:S05]  /*1aec0*/  BSYNC B0 ;  /* 0x0000000000007941 */ /* 0x000fea0003800000 */
.L_x_2058:
[----:B------:R-:W-:Y:S05]  /*1aed0*/  @!P2 BRA `(.L_x_2060) ;  /* 0x000000000004a947 */ /* 0x000fea0003800000 */
[----:B------:R-:W-:Y:S01]  /*1aee0*/  BPT.TRAP 0x1 ;  /* 0x000000040000795c */ /* 0x000fe20000300000 */
.L_x_2060:
[----:B------:R-:W2:Y:S01]  /*1aef0*/  LDL R2, [R1+0x20] ;  /* 0x0000200001027983 */ /* 0x000ea20000100800 */
[----:B------:R-:W-:Y:S01]  /*1af00*/  LOP3.LUT R0, R28, 0x1, RZ, 0x3c, !PT ;  /* 0x000000011c007812 */ /* 0x000fe200078e3cff */
[----:B------:R-:W-:Y:S01]  /*1af10*/  IMAD R3, R19, 0x8, R18 ;  /* 0x0000000813037824 */ /* 0x000fe200078e0212 */
[----:B------:R-:W-:Y:S02]  /*1af20*/  BSSY B0, `(.L_x_2061) ;  /* 0x0000005000007945 */ /* 0x000fe40003800000 */
[----:B------:R-:W-:-:S04]  /*1af30*/  SHF.L.U32 R0, R0, 0x1f, RZ ;  /* 0x0000001f00007819 */ /* 0x000fc800000006ff */
[----:B------:R-:W1:Y:S01]  /*1af40*/  SYNCS.PHASECHK.TRANS64.TRYWAIT P1, [R3+URZ+0x13270], R0 ;  /* 0x01327000030075a7 */ /* 0x000e62000802017f */
[----:B--2---:R-:W-:Y:S01]  /*1af50*/  ISETP.NE.AND P2, PT, R2, 0x3, PT ;  /* 0x000000030200780c */ /* 0x004fe20003f45270 */
[----:B-1----:R-:W-:-:S12]  /*1af60*/  @!P1 BRA `(.L_x_2062) ;  /* 0x0000002c00549947 */ /* 0x002fd80003800000 */
.L_x_2148:
[----:B------:R-:W-:Y:S05]  /*1af70*/  BSYNC B0 ;  /* 0x0000000000007941 */ /* 0x000fea0003800000 */
.L_x_2061:
[----:B------:R-:W-:Y:S05]  /*1af80*/  @!P2 BRA `(.L_x_2063) ;  /* 0x000000000004a947 */ /* 0x000fea0003800000 */
[----:B------:R-:W-:Y:S01]  /*1af90*/  BPT.TRAP 0x1 ;  /* 0x000000040000795c */ /* 0x000fe20000300000 */
.L_x_2063:
[----:B-1----:R-:W-:-:S04]  /*1afa0*/  SHF.L.U32 R0, R28, 0x1f, RZ ;  /* 0x0000001f1c007819 */ /* 0x002fc800000006ff */
[----:B------:R-:W1:Y:S02]  /*1afb0*/  SYNCS.PHASECHK.TRANS64.TRYWAIT P1, [R3+URZ+0x13260], R0 ;  /* 0x01326000030075a7 */ /* 0x000e64000802017f */
[----:B-1----:R-:W-:Y:S05]  /*1afc0*/  @!P1 BRA `(.L_x_2064) ;  /* 0x0000002c00509947 */ /* 0x002fea0003800000 */
.L_x_2149:
[----:B------:R-:W2:Y:S04]  /*1afd0*/  LDL R4, [R1+0x10] ;  /* 0x0000100001047983 */ /* 0x000ea80000100800 */
[----:B0-----:R-:W3:Y:S01]  /*1afe0*/  LDL R10, [R1+0xc] ;  /* 0x00000c00010a7983 */ /* 0x001ee20000100800 */
[----:B------:R-:W-:Y:S01]  /*1aff0*/  IMAD R2, R19, 0x2800, RZ ;  /* 0x0000280013027824 */ /* 0x000fe200078e02ff */
[----:B------:R-:W-:Y:S05]  /*1b000*/  WARPSYNC.ALL ;  /* 0x0000000000007948 */ /* 0x000fea0003800000 */
[----:B--2---:R-:W-:-:S02]  /*1b010*/  LOP3.LUT R5, R2, R4, RZ, 0xfc, !PT ;  /* 0x0000000402057212 */ /* 0x004fc400078efcff */
[----:B---3--:R-:W-:-:S03]  /*1b020*/  LOP3.LUT R2, R2, R10, RZ, 0xfc, !PT ;  /* 0x0000000a02027212 */ /* 0x008fc600078efcff */
[C---:B-1----:R-:W-:Y:S02]  /*1b030*/  IMAD.IADD R0, R18.reuse, 0x1, R5 ;  /* 0x0000000112007824 */ /* 0x042fe400078e0205 */
        /* <DEDUP_REMOVED lines=39> */
.L_x_2065:
        /* <DEDUP_REMOVED lines=10> */
.L_x_2014:
[----:B------:R-:W-:-:S13]  /*1b350*/  LOP3.LUT P0, RZ, R22, 0x2, RZ, 0xc0, !PT ;  /* 0x0000000216ff7812 */ /* 0x000fda000780c0ff */
[----:B------:R-:W-:Y:S05]  /*1b360*/  @!P0 BRA `(.L_x_2066) ;  /* 0x0000000000248947 */ /* 0x000fea0003800000 */
[----:B------:R-:W-:Y:S05]  /*1b370*/  WARPSYNC.ALL ;  /* 0x0000000000007948 */ /* 0x000fea0003800000 */
[----:B------:R-:W1:Y:S08]  /*1b380*/  S2UR UR5, SR_CgaCtaId ;  /* 0x00000000000579c3 */ /* 0x000e700000008800 */
[----:B------:R-:W-:Y:S06]  /*1b390*/  BAR.SYNC.DEFER_BLOCKING 0x5, 0x200 ;  /* 0x0148000000007b1d */ /* 0x000fec0000010000 */
[----:B------:R-:W-:-:S02]  /*1b3a0*/  UMOV UR4, 0x400 ;  /* 0x0000040000047882 */ /* 0x000fc40000000000 */
[----:B-1----:R-:W-:-:S06]  /*1b3b0*/  ULEA UR4, UR5, UR4, 0x18 ;  /* 0x0000000405047291 */ /* 0x002fcc000f8ec03f */
[----:B------:R-:W-:-:S05]  /*1b3c0*/  IMAD.U32 R18, RZ, RZ, UR4 ;  /* 0x00000004ff127e24 */ /* 0x000fca000f8e00ff */
[----:B------:R1:W3:Y:S01]  /*1b3d0*/  LDS.128 R24, [R18+0x132d0] ;  /* 0x0132d00012187984 */ /* 0x0002e20000000c00 */
[----:B------:R-:W-:Y:S06]  /*1b3e0*/  BAR.ARV 0x4, 0x200 ;  /* 0x0108000000007b1d */ /* 0x000fec0000002000 */
[----:B------:R-:W-:Y:S05]  /*1b3f0*/  BRA `(.L_x_2067) ;  /* 0x0000000c00d87947 */ /* 0x000fea0003800000 */
.L_x_2066:
        /* <DEDUP_REMOVED lines=9> */
[----:B------:R-:W1:Y:S01]  /*1b490*/  @!P1 LDC.64 R4, c[0x0][0xc78] ;  /* 0x00031e00ff049b82 */ /* 0x000e620000000a00 */
[----:B0-----:R-:W-:-:S05]  /*1b4a0*/  @!P1 IMAD.WIDE R2, R9, 0x4, R2 ;  /* 0x0000000409029825 */ /* 0x001fca00078e0202 */
[----:B------:R1:W3:Y:S02]  /*1b4b0*/  @!P1 LDG.E R7, desc[UR40][R2.64] ;  /* 0x0000002802079981 */ /* 0x0002e4000c1e1900 */
[----:B-1----:R-:W-:-:S05]  /*1b4c0*/  @!P1 IMAD.WIDE R2, R9, 0x4, R4 ;  /* 0x0000000409029825 */ /* 0x002fca00078e0204 */
[----:B------:R-:W4:Y:S01]  /*1b4d0*/  @!P1 LDG.E R4, desc[UR40][R2.64] ;  /* 0x0000002802049981 */ /* 0x000f22000c1e1900 */
        /* <DEDUP_REMOVED lines=10> */
[----:B----4-:R-:W-:Y:S01]  /*1b580*/  @!P1 IMAD.MOV.U32 R5, RZ, RZ, R4 ;  /* 0x000000ffff059224 */ /* 0x010fe200078e0004 */
        /* <DEDUP_REMOVED lines=17> */
[----:B------:R0:W1:Y:S02]  /*1b6a0*/  SHFL.IDX PT, R14, R2, 0x1f, 0x1f ;  /* 0x03e01f00020e7f89 */ /* 0x00006400000e0000 */
.L_x_2159:
[----:B------:R-:W-:Y:S02]  /*1b6b0*/  ULDC UR4, c[0x0][0xc38] ;  /* 0x00030e0000047ab9 */ /* 0x000fe40000000800 */
[----:B------:R-:W-:-:S04]  /*1b6c0*/  IMAD.U32 R4, RZ, RZ, UR4 ;  /* 0x00000004ff047e24 */ /* 0x000fc8000f8e00ff */
[----:B-1----:R-:W-:-:S05]  /*1b6d0*/  IMAD R3, R14, R4, RZ ;  /* 0x000000040e037224 */ /* 0x002fca00078e02ff */
[----:B------:R-:W-:-:S04]  /*1b6e0*/  IADD3 R6, R6, R3, RZ ;  /* 0x0000000306067210 */ /* 0x000fc80007ffe0ff */
[----:B------:R-:W-:-:S13]  /*1b6f0*/  ISETP.GT.AND P6, PT, R6, R0, PT ;  /* 0x000000000600720c */ /* 0x000fda0003fc4270 */
[----:B------:R-:W-:Y:S05]  /*1b700*/  @P6 BRA `(.L_x_2069) ;  /* 0x0000000000a46947 */ /* 0x000fea0003800000 */
.L_x_2072:
        /* <DEDUP_REMOVED lines=11> */
[----:B------:R0:W3:Y:S01]  /*1b7c0*/  @!P6 LDG.E R25, desc[UR40][R2.64] ;  /* 0x000000280219e981 */ /* 0x0000e2000c1e1900 */
[----:B------:R-:W-:Y:S01]  /*1b7d0*/  IMAD.MOV.U32 R5, RZ, RZ, RZ ;  /* 0x000000ffff057224 */ /* 0x000fe200078e00ff */
[----:B0-----:R-:W0:Y:S02]  /*1b7e0*/  @!P6 LDC.64 R2, c[0x0][0xc78] ;  /* 0x00031e00ff02eb82 */ /* 0x001e240000000a00 */
[----:B0-----:R-:W-:-:S05]  /*1b7f0*/  @!P6 IMAD.WIDE R2, R4, 0x4, R2 ;  /* 0x000000040402e825 */ /* 0x001fca00078e0202 */
[----:B------:R-:W3:Y:S01]  /*1b800*/  @!P6 LDG.E R5, desc[UR40][R2.64] ;  /* 0x000000280205e981 */ /* 0x000ee2000c1e1900 */
[----:B------:R-:W-:Y:S01]  /*1b810*/  UMOV UR4, 0xffffffff ;  /* 0xffffffff00047882 */ /* 0x000fe20000000000 */
[----:B---3--:R-:W-:Y:S02]  /*1b820*/  IMAD R2, R5, R25, RZ ;  /* 0x0000001905027224 */ /* 0x008fe400078e02ff */
        /* <DEDUP_REMOVED lines=17> */
.L_x_2167:
[----:B------:R-:W-:Y:S02]  /*1b940*/  ULDC UR4, c[0x0][0xc38] ;  /* 0x00030e0000047ab9 */ /* 0x000fe40000000800 */
[----:B------:R-:W-:-:S04]  /*1b950*/  IMAD.U32 R4, RZ, RZ, UR4 ;  /* 0x00000004ff047e24 */ /* 0x000fc8000f8e00ff */
[----:B-1----:R-:W-:-:S04]  /*1b960*/  IMAD R3, R14, R4, RZ ;  /* 0x000000040e037224 */ /* 0x002fc800078e02ff */
[----:B------:R-:W-:-:S05]  /*1b970*/  IMAD.IADD R6, R3, 0x1, R6 ;  /* 0x0000000103067824 */ /* 0x000fca00078e0206 */
[----:B------:R-:W-:-:S13]  /*1b980*/  ISETP.GT.AND P6, PT, R6, R0, PT ;  /* 0x000000000600720c */ /* 0x000fda0003fc4270 */
[----:B------:R-:W-:Y:S05]  /*1b990*/  @!P6 BRA `(.L_x_2072) ;  /* 0xfffffffc005ce947 */ /* 0x000fea000383ffff */
.L_x_2069:
[----:B------:R-:W-:Y:S01]  /*1b9a0*/  IMAD.IADD R6, R6, 0x1, -R3 ;  /* 0x0000000106067824 */ /* 0x000fe200078e0a03 */
[----:B------:R-:W-:-:S03]  /*1b9b0*/  UMOV UR4, 0xffffffff ;  /* 0xffffffff00047882 */ /* 0x000fc60000000000 */
[----:B------:R-:W-:-:S05]  /*1b9c0*/  IMAD R3, R2, R4, R6 ;  /* 0x0000000402037224 */ /* 0x000fca00078e0206 */
[----:B------:R-:W-:Y:S01]  /*1b9d0*/  ISETP.GT.AND P6, PT, R3, R0, PT ;  /* 0x000000000300720c */ /* 0x000fe20003fc4270 */
[----:B------:R-:W-:-:S12]  /*1b9e0*/  BRA.DIV UR4, `(.L_x_2073) ;  /* 0x0000002a04d87947 */ /* 0x000fd8000b800000 */
[----:B------:R-:W-:-:S04]  /*1b9f0*/  VOTE.ANY R3, PT, !P6 ;  /* 0x0000000000037806 */ /* 0x000fc800070e0100 */
[----:B------:R-:W1:Y:S02]  /*1ba00*/  POPC R7, R3 ;  /* 0x0000000300077309 */ /* 0x000e640000000000 */
[----:B-1----:R1:W3:Y:S01]  /*1ba10*/  SHFL.IDX PT, R25, R25, R7, 0x1f ;  /* 0x00001f0719197589 */ /* 0x0022e200000e0000 */
[----:B------:R-:W-:-:S03]  /*1ba20*/  IMAD.IADD R27, R7, 0x1, R27 ;  /* 0x00000001071b7824 */ /* 0x000fc600078e021b */
[----:B------:R1:W4:Y:S04]  /*1ba30*/  SHFL.IDX PT, R5, R5, R7, 0x1f ;  /* 0x00001f0705057589 */ /* 0x00032800000e0000 */
.L_x_2172:
[----:B------:R-:W-:-:S13]  /*1ba40*/  ISETP.NE.AND P0, PT, R3, RZ, PT ;  /* 0x000000ff0300720c */ /* 0x000fda0003f05270 */
[----:B------:R-:W-:Y:S05]  /*1ba50*/  @!P0 BRA `(.L_x_2074) ;  /* 0x0000000000108947 */ /* 0x000fea0003800000 */
[----:B------:R-:W-:Y:S01]  /*1ba60*/  UMOV UR4, 0xffffffff ;  /* 0xffffffff00047882 */ /* 0x000fe20000000000 */
[----:B------:R-:W-:Y:S02]  /*1ba70*/  VIADD R12, R7, 0xffffffff ;  /* 0xffffffff070c7836 */ /* 0x000fe40000000000 */
[----:B------:R-:W-:Y:S05]  /*1ba80*/  BRA.DIV UR4, `(.L_x_2075) ;  /* 0x0000002e04107947 */ /* 0x000fea000b800000 */
[----:B------:R0:W0:Y:S02]  /*1ba90*/  SHFL.IDX PT, R24, R2, R12, 0x1f ;  /* 0x00001f0c02187589 */ /* 0x00002400000e0000 */
.L_x_2074:
        /* <DEDUP_REMOVED lines=9> */
[----:B0-----:R-:W1:Y:S02]  /*1bb30*/  MUFU.RCP R6, R6 ;  /* 0x0000000600067308 */ /* 0x001e640000001000 */
[----:B-1----:R-:W-:-:S06]  /*1bb40*/  VIADD R7, R6, 0xffffffe ;  /* 0x0ffffffe06077836 */ /* 0x002fcc0000000000 */
        /* <DEDUP_REMOVED lines=18> */
[----:B------:R0:W1:Y:S02]  /*1bc70*/  F2I.FTZ.U32.TRUNC.NTZ R3, R8 ;  /* 0x0000000800037305 */ /* 0x000064000021f000 */
[----:B0-----:R-:W-:-:S05]  /*1bc80*/  IABS R8, R5 ;  /* 0x0000000500087213 */ /* 0x001fca0000000000 */
[----:B------:R-:W-:Y:S01]  /*1bc90*/  IMAD.MOV R8, RZ, RZ, -R8 ;  /* 0x000000ffff087224 */ /* 0x000fe200078e0a08 */
[----:B-1----:R-:W-:-:S05]  /*1bca0*/  IADD3 R9, RZ, -R3, RZ ;  /* 0x80000003ff097210 */ /* 0x002fca0007ffe0ff */
        /* <DEDUP_REMOVED lines=26> */
.L_x_2076:
[----:B------:R-:W0:Y:S02]  /*1be50*/  LDC.64 R2, c[0x0][0xc90] ;  /* 0x00032400ff027b82 */ /* 0x000e240000000a00 */
[----:B0-----:R-:W-:-:S05]  /*1be60*/  IMAD.WIDE R2, R27, 0x4, R2 ;  /* 0x000000041b027825 */ /* 0x001fca00078e0202 */
[----:B------:R-:W3:Y:S02]  /*1be70*/  LDG.E R6, desc[UR40][R2.64] ;  /* 0x0000002802067981 */ /* 0x000ee4000c1e1900 */
[----:B---3--:R-:W-:-:S05]  /*1be80*/  IMAD R5, R25, R6, RZ ;  /* 0x0000000619057224 */ /* 0x008fca00078e02ff */
[----:B-1----:R-:W-:-:S04]  /*1be90*/  IABS R7, R5 ;  /* 0x0000000500077213 */ /* 0x002fc80000000000 */
        /* <DEDUP_REMOVED lines=24> */
[----:B------:R-:W-:-:S03]  /*1c020*/  IMAD.MOV R2, RZ, RZ, -R2 ;  /* 0x000000ffff027224 */ /* 0x000fc600078e0a02 */
[----:B------:R-:W-:Y:S01]  /*1c030*/  IADD3 R3, -R7, RZ, RZ ;  /* 0x000000ff07037210 */ /* 0x000fe20007ffe1ff */
        /* <DEDUP_REMOVED lines=30> */
.L_x_2077:
[----:B------:R-:W-:-:S05]  /*1c220*/  LOP3.LUT R0, RZ, R0, RZ, 0x33, !PT ;  /* 0x00000000ff007212 */ /* 0x000fca00078e33ff */
[----:B------:R-:W-:Y:S01]  /*1c230*/  IMAD.IADD R25, R25, 0x1, R0 ;  /* 0x0000000119197824 */ /* 0x000fe200078e0200 */
[----:B------:R-:W-:Y:S06]  /*1c240*/  BRA `(.L_x_2078) ;  /* 0x00000000001c7947 */ /* 0x000fec0003800000 */
.L_x_2070:
[----:B------:R-:W-:Y:S01]  /*1c250*/  UMOV UR4, URZ ;  /* 0x0000003f00047c82 */ /* 0x000fe20008000000 */
[----:B------:R-:W-:Y:S01]  /*1c260*/  UMOV UR5, URZ ;  /* 0x0000003f00057c82 */ /* 0x000fe20008000000 */
[----:B------:R-:W-:Y:S01]  /*1c270*/  ULDC UR6, c[0x0][0xc3c] ;  /* 0x00030f0000067ab9 */ /* 0x000fe20000000800 */
[----:B------:R-:W-:Y:S02]  /*1c280*/  IMAD.MOV.U32 R24, RZ, RZ, R0 ;  /* 0x000000ffff187224 */ /* 0x000fe400078e0000 */
[----:B------:R-:W-:Y:S02]  /*1c290*/  IMAD.U32 R25, RZ, RZ, UR4 ;  /* 0x00000004ff197e24 */ /* 0x000fe4000f8e00ff */
[----:B------:R-:W-:Y:S02]  /*1c2a0*/  IMAD.U32 R26, RZ, RZ, UR5 ;  /* 0x00000005ff1a7e24 */ /* 0x000fe4000f8e00ff */
[----:B------:R-:W-:-:S07]  /*1c2b0*/  IMAD.U32 R27, RZ, RZ, UR6 ;  /* 0x00000006ff1b7e24 */ /* 0x000fce000f8e00ff */
.L_x_2078:
        /* <DEDUP_REMOVED lines=10> */
.L_x_2067:
[----:B------:R-:W-:Y:S02]  /*1c360*/  ULDC UR4, c[0x0][0xc3c] ;  /* 0x00030f0000047ab9 */ /* 0x000fe40000000800 */
[----:B---3--:R-:W-:-:S13]  /*1c370*/  ISETP.GE.AND P0, PT, R27, UR4, PT ;  /* 0x000000041b007c0c */ /* 0x008fda000bf06270 */
[----:B------:R-:W-:Y:S05]  /*1c380*/  @!P0 BRA `(.L_x_2079) ;  /* 0xffffffa800b88947 */ /* 0x000fea000383ffff */
[----:B------:R-:W-:Y:S05]  /*1c390*/  BSYNC B7 ;  /* 0x0000000000077941 */ /* 0x000fea0003800000 */
.L_x_1973:
[----:B-1----:R-:W3:Y:S01]  /*1c3a0*/  LDL.LU R0, [R1+0x40] ;  /* 0x0000400001007983 */ /* 0x002ee20000300800 */
[----:B------:R-:W-:Y:S01]  /*1c3b0*/  BSSY B0, `(.L_x_2080) ;  /* 0x000000b000007945 */ /* 0x000fe20003800000 */
[----:B------:R-:W1:Y:S01]  /*1c3c0*/  S2R R5, SR_CgaCtaId ;  /* 0x0000000000057919 */ /* 0x000e620000008800 */
        /* <DEDUP_REMOVED lines=9> */
.L_x_2175:
[----:B------:R-:W-:Y:S05]  /*1c460*/  BSYNC B0 ;  /* 0x0000000000007941 */ /* 0x000fea0003800000 */
.L_x_2080:
[----:B------:R-:W-:-:S03]  /*1c470*/  UMOV UR4, 0xffffffff ;  /* 0xffffffff00047882 */ /* 0x000fc60000000000 */
[----:B------:R-:W-:Y:S05]  /*1c480*/  BRA.DIV UR4, `(.L_x_2082) ;  /* 0x0000002204cc7947 */ /* 0x000fea000b800000 */
[----:B0-----:R-:W0:Y:S02]  /*1c490*/  S2R R0, SR_TID.X ;  /* 0x0000000000007919 */ /* 0x001e240000002100 */
[----:B0-----:R-:W-:-:S04]  /*1c4a0*/  SHF.R.U32.HI R0, RZ, 0x5, R0 ;  /* 0x00000005ff007819 */ /* 0x001fc80000011600 */
[----:B------:R-:W-:-:S05]  /*1c4b0*/  LOP3.LUT R0, R0, 0x3, RZ, 0xc0, !PT ;  /* 0x0000000300007812 */ /* 0x000fca00078ec0ff */
[----:B------:R0:W1:Y:S02]  /*1c4c0*/  SHFL.IDX PT, R14, R0, RZ, 0x1f ;  /* 0x00001fff000e7589 */ /* 0x00006400000e0000 */
.L_x_2178:
[----:B-1----:R-:W-:-:S13]  /*1c4d0*/  ISETP.NE.AND P0, PT, R14, RZ, PT ;  /* 0x000000ff0e00720c */ /* 0x002fda0003f05270 */
[----:B------:R-:W-:Y:S05]  /*1c4e0*/  @P0 BRA `(.L_x_1844) ;  /* 0x0000000000a40947 */ /* 0x000fea0003800000 */
[----:B------:R-:W-:-:S03]  /*1c4f0*/  UMOV UR4, 0xffffffff ;  /* 0xffffffff00047882 */ /* 0x000fc60000000000 */
[----:B------:R-:W-:Y:S05]  /*1c500*/  BRA.DIV UR4, `(.L_x_2083) ;  /* 0x0000002204e07947 */ /* 0x000fea000b800000 */
[----:B------:R-:W-:-:S13]  /*1c510*/  ELECT P6, URZ, PT ;  /* 0x00000000003f782f */ /* 0x000fda00038c0000 */
.L_x_2181:
[----:B------:R-:W-:Y:S05]  /*1c520*/  @!P6 BRA `(.L_x_1844) ;  /* 0x000000000094e947 */ /* 0x000fea0003800000 */
[----:B0-----:R-:W3:Y:S02]  /*1c530*/  LDL.LU R0, [R1+0x3c] ;  /* 0x00003c0001007983 */ /* 0x001ee40000300800 */
[----:B---3--:R-:W-:-:S04]  /*1c540*/  LOP3.LUT R0, R0, 0x2, RZ, 0xfc, !PT ;  /* 0x0000000200007812 */ /* 0x008fc800078efcff */
[----:B------:R-:W-:-:S13]  /*1c550*/  ISETP.NE.AND P0, PT, R0, 0x3, PT ;  /* 0x000000030000780c */ /* 0x000fda0003f05270 */
[----:B------:R-:W-:Y:S05]  /*1c560*/  @!P0 BRA `(.L_x_2084) ;  /* 0x0000000000048947 */ /* 0x000fea0003800000 */
[----:B------:R-:W-:Y:S01]  /*1c570*/  BPT.TRAP 0x1 ;  /* 0x000000040000795c */ /* 0x000fe20000300000 */
.L_x_2084:
        /* <DEDUP_REMOVED lines=8> */
[----:B------:R-:W-:Y:S02]  /*1c600*/  LOP3.LUT R3, R28, R3, RZ, 0x3c, !PT ;  /* 0x000000031c037212 */ /* 0x000fe400078e3cff */
[----:B------:R-:W-:-:S02]  /*1c610*/  LEA R9, R7, R0, 0x3 ;  /* 0x0000000007097211 */ /* 0x000fc400078e18ff */
[----:B------:R-:W-:Y:S01]  /*1c620*/  SHF.L.U32 R0, R3, 0x1f, RZ ;  /* 0x0000001f03007819 */ /* 0x000fe200000006ff */
[----:B0-----:R-:W-:Y:S06]  /*1c630*/  @!P1 BRA `(.L_x_2085) ;  /* 0x0000002000b49947 */ /* 0x001fec0003800000 */
.L_x_2182:
[----:B------:R-:W1:Y:S02]  /*1c640*/  SYNCS.PHASECHK.TRANS64.TRYWAIT P1, [R9+URZ], R0 ;  /* 0x00000000090075a7 */ /* 0x000e64000802017f */
[----:B-1----:R-:W-:Y:S05]  /*1c650*/  @!P1 BRA `(.L_x_2086) ;  /* 0x0000002000c09947 */ /* 0x002fea0003800000 */
.L_x_2183:
[----:B------:R-:W-:Y:S05]  /*1c660*/  @!P0 BRA `(.L_x_2087) ;  /* 0x0000000000048947 */ /* 0x000fea0003800000 */
[----:B------:R-:W-:Y:S01]  /*1c670*/  BPT.TRAP 0x1 ;  /* 0x000000040000795c */ /* 0x000fe20000300000 */
.L_x_2087:
[----:B------:R-:W-:-:S04]  /*1c680*/  IMAD R19, R19, 0x8, R6 ;  /* 0x0000000813137824 */ /* 0x000fc800078e0206 */
[----:B------:R-:W3:Y:S02]  /*1c690*/  SYNCS.PHASECHK.TRANS64.TRYWAIT P1, [R19+URZ+0x13260], R4 ;  /* 0x01326004130075a7 */ /* 0x000ee4000802017f */
[----:B---3--:R-:W-:Y:S05]  /*1c6a0*/  @!P1 BRA `(.L_x_2088) ;  /* 0x0000002000c09947 */ /* 0x008fea0003800000 */
.L_x_2184:
[----:B------:R-:W-:Y:S05]  /*1c6b0*/  @!P0 BRA `(.L_x_2089) ;  /* 0x0000000000048947 */ /* 0x000fea0003800000 */
[----:B------:R-:W-:Y:S01]  /*1c6c0*/  BPT.TRAP 0x1 ;  /* 0x000000040000795c */ /* 0x000fe20000300000 */
.L_x_2089:
[----:B------:R-:W-:-:S04]  /*1c6d0*/  IMAD R7, R7, 0x8, R6 ;  /* 0x0000000807077824 */ /* 0x000fc800078e0206 */
[----:B------:R-:W4:Y:S02]  /*1c6e0*/  SYNCS.PHASECHK.TRANS64.TRYWAIT P1, [R7+URZ+0x13260], R0 ;  /* 0x01326000070075a7 */ /* 0x000f24000802017f */
[----:B----4-:R-:W-:Y:S05]  /*1c6f0*/  @!P1 BRA `(.L_x_2090) ;  /* 0x0000002000c09947 */ /* 0x010fea0003800000 */
.L_x_2185:
[----:B------:R-:W-:Y:S05]  /*1c700*/  @!P0 BRA `(.L_x_2091) ;  /* 0x0000000000048947 */ /* 0x000fea0003800000 */
[----:B------:R-:W-:Y:S01]  /*1c710*/  BPT.TRAP 0x1 ;  /* 0x000000040000795c */ /* 0x000fe20000300000 */
.L_x_2091:
[----:B------:R-:W5:Y:S02]  /*1c720*/  SYNCS.PHASECHK.TRANS64.TRYWAIT P0, [R19+URZ+0x13280], R4 ;  /* 0x01328004130075a7 */ /* 0x000f64000800017f */
[----:B-----5:R-:W-:Y:S05]  /*1c730*/  @!P0 BRA `(.L_x_2092) ;  /* 0x0000002000c48947 */ /* 0x020fea0003800000 */
.L_x_2093:
[----:B------:R0:W0:Y:S02]  /*1c740*/  SYNCS.PHASECHK.TRANS64.TRYWAIT P0, [R7+URZ+0x13280], R0 ;  /* 0x01328000070075a7 */ /* 0x000024000800017f */
[----:B0-----:R-:W-:Y:S05]  /*1c750*/  @!P0 NANOSLEEP.SYNCS 0x989680 ;  /* 0x009896800000895d */ /* 0x001fea0003900000 */
[----:B------:R-:W0:Y:S02]  /*1c760*/  @!P0 SYNCS.PHASECHK.TRANS64 P0, [R7+URZ+0x13280], R0 ;  /* 0x01328000070085a7 */ /* 0x000e24000800007f */
[----:B0-----:R-:W-:Y:S05]  /*1c770*/  @!P0 BRA `(.L_x_2093) ;  /* 0xfffffffc00f08947 */ /* 0x001fea000383ffff */
.L_x_1844:
[----:B------:R-:W-:Y:S05]  /*1c780*/  BSYNC B8 ;  /* 0x0000000000087941 */ /* 0x000fea0003800000 */
.L_x_1841:
[----:B------:R-:W-:Y:S05]  /*1c790*/  EXIT ;  /* 0x000000000000794d */ /* 0x000fea0003800000 */
.L_x_1862:
[----:B0-----:R0:W1:Y:S02]  /*1c7a0*/  SYNCS.PHASECHK.TRANS64.TRYWAIT P5, [R76+URZ+0x13290], R77 ;  /* 0x0132904d4c0075a7 */ /* 0x00106400080a017f */
[----:B-1----:R-:W-:Y:S05]  /*1c7b0*/  @!P5 NANOSLEEP.SYNCS 0x989680 ;  /* 0x009896800000d95d */ /* 0x002fea0003900000 */
[----:B------:R-:W1:Y:S02]  /*1c7c0*/  @!P5 SYNCS.PHASECHK.TRANS64 P5, [R76+URZ+0x13290], R77 ;  /* 0x0132904d4c00d5a7 */ /* 0x000e6400080a007f */
[----:B-1----:R-:W-:Y:S05]  /*1c7d0*/  @!P5 BRA `(.L_x_1862) ;  /* 0xfffffffc00f0d947 */ /* 0x002fea000383ffff */
[----:B------:R-:W-:Y:S05]  /*1c7e0*/  BRA `(.L_x_2094) ;  /* 0xfffffe6000807947 */ /* 0x000fea000383ffff */
.L_x_1872:
[----:B0-----:R0:W1:Y:S02]  /*1c7f0*/  SYNCS.PHASECHK.TRANS64.TRYWAIT P5, [R76+URZ+0x13290], R77 ;  /* 0x0132904d4c0075a7 */ /* 0x00106400080a017f */
[----:B-1----:R-:W-:Y:S05]  /*1c800*/  @!P5 NANOSLEEP.SYNCS 0x989680 ;  /* 0x009896800000d95d */ /* 0x002fea0003900000 */
[----:B------:R-:W1:Y:S02]  /*1c810*/  @!P5 SYNCS.PHASECHK.TRANS64 P5, [R76+URZ+0x13290], R77 ;  /* 0x0132904d4c00d5a7 */ /* 0x000e6400080a007f */
[----:B-1----:R-:W-:Y:S05]  /*1c820*/  @!P5 BRA `(.L_x_1872) ;  /* 0xfffffffc00f0d947 */ /* 0x002fea000383ffff */
[----:B------:R-:W-:Y:S05]  /*1c830*/  BRA `(.L_x_2095) ;  /* 0xfffffe70009c7947 */ /* 0x000fea000383ffff */
.L_x_1877:
[----:B0-----:R0:W1:Y:S02]  /*1c840*/  SYNCS.PHASECHK.TRANS64.TRYWAIT P1, [R76+URZ+0x13290], R77 ;  /* 0x0132904d4c0075a7 */ /* 0x001064000802017f */
[----:B-1----:R-:W-:Y:S05]  /*1c850*/  @!P1 NANOSLEEP.SYNCS 0x989680 ;  /* 0x009896800000995d */ /* 0x002fea0003900000 */
[----:B------:R-:W1:Y:S02]  /*1c860*/  @!P1 SYNCS.PHASECHK.TRANS64 P1, [R76+URZ+0x13290], R77 ;  /* 0x0132904d4c0095a7 */ /* 0x000e64000802007f */
[----:B-1----:R-:W-:Y:S05]  /*1c870*/  @!P1 BRA `(.L_x_1877) ;  /* 0xfffffffc00f09947 */ /* 0x002fea000383ffff */
[----:B------:R-:W-:Y:S05]  /*1c880*/  BRA `(.L_x_2096) ;  /* 0xfffffe8000a87947 */ /* 0x000fea000383ffff */
.L_x_1881:
[----:B--2---:R2:W0:Y:S02]  /*1c890*/  SYNCS.PHASECHK.TRANS64.TRYWAIT P0, [R76+URZ+0x132b0], R77 ;  /* 0x0132b04d4c0075a7 */ /* 0x004424000800017f */
[----:B0-----:R-:W-:Y:S05]  /*1c8a0*/  @!P0 NANOSLEEP.SYNCS 0x989680 ;  /* 0x009896800000895d */ /* 0x001fea0003900000 */
[----:B------:R-:W0:Y:S02]  /*1c8b0*/  @!P0 SYNCS.PHASECHK.TRANS64 P0, [R76+URZ+0x132b0], R77 ;  /* 0x0132b04d4c0085a7 */ /* 0x000e24000800007f */
[----:B0-----:R-:W-:Y:S05]  /*1c8c0*/  @!P0 BRA `(.L_x_1881) ;  /* 0xfffffffc00f08947 */ /* 0x001fea000383ffff */
[----:B------:R-:W-:Y:S05]  /*1c8d0*/  BRA `(.L_x_2097) ;  /* 0xfffffe8400087947 */ /* 0x000fea000383ffff */
.L_x_1901:
[----:B------:R-:W-:Y:S01]  /*1c8e0*/  BSSY B1, `(.L_x_2098) ;  /* 0x0000007000017945 */ /* 0x000fe20003800000 */
[----:B------:R-:W-:Y:S02]  /*1c8f0*/  IMAD.MOV.U32 R12, RZ, RZ, RZ ;  /* 0x000000ffff0c7224 */ /* 0x000fe400078e00ff */
[----:B------:R-:W-:Y:S02]  /*1c900*/  IMAD.MOV.U32 R11, RZ, RZ, 0x1e1f ;  /* 0x00001e1fff0b7424 */ /* 0x000fe400078e00ff */
[----:B------:R-:W-:-:S07]  /*1c910*/  IMAD.MOV.U32 R15, RZ, RZ, -0x1 ;  /* 0xffffffffff0f7424 */ /* 0x000fce00078e00ff */
[----:B------:R-:W-:Y:S05]  /*1c920*/  WARPSYNC.COLLECTIVE R15, `(.L_x_2099) ;  /* 0x000000000f087348 */ /* 0x000fea0003c00000 */
[----:B------:R0:W1:Y:S02]  /*1c930*/  SHFL.IDX P6, R14, R13, R12, R11 ;  /* 0x0000000c0d0e7389 */ /* 0x00006400000c000b */
[----:B01----:R-:W-:Y:S01]  /*1c940*/  ENDCOLLECTIVE ;  /* 0x000000000000791b */ /* 0x003fe20003800000 */
.L_x_2099:
[----:B------:R-:W-:Y:S05]  /*1c950*/  BSYNC B1 ;  /* 0x0000000000017941 */ /* 0x000fea0003800000 */
.L_x_2098:
        /* <DEDUP_REMOVED lines=8> */
.L_x_2100:
[----:B------:R-:W-:Y:S02]  /*1c9e0*/  IMAD.MOV.U32 R13, RZ, RZ, R4 ;  /* 0x000000ffff0d7224 */ /* 0x000fe400078e0004 */
[----:B------:R-:W-:-:S07]  /*1c9f0*/  IMAD.MOV.U32 R3, RZ, RZ, R14 ;  /* 0x000000ffff037224 */ /* 0x000fce00078e000e */
[----:B------:R-:W-:Y:S05]  /*1ca00*/  WARPSYNC.COLLECTIVE R15, `(.L_x_2101) ;  /* 0x000000000f087348 */ /* 0x000fea0003c00000 */
[----:B------:R0:W1:Y:S02]  /*1ca10*/  SHFL.IDX P6, R14, R13, R12, R11 ;  /* 0x0000000c0d0e7389 */ /* 0x00006400000c000b */
[----:B01----:R-:W-:Y:S01]  /*1ca20*/  ENDCOLLECTIVE ;  /* 0x000000000000791b */ /* 0x003fe20003800000 */
.L_x_2101:
[----:B------:R-:W-:Y:S02]  /*1ca30*/  IMAD.MOV.U32 R13, RZ, RZ, R5 ;  /* 0x000000ffff0d7224 */ /* 0x000fe400078e0005 */
[----:B------:R-:W-:-:S07]  /*1ca40*/  IMAD.MOV.U32 R4, RZ, RZ, R14 ;  /* 0x000000ffff047224 */ /* 0x000fce00078e000e */
[----:B------:R-:W-:Y:S05]  /*1ca50*/  WARPSYNC.COLLECTIVE R15, `(.L_x_2102) ;  /* 0x000000000f087348 */ /* 0x000fea0003c00000 */
[----:B------:R0:W1:Y:S02]  /*1ca60*/  SHFL.IDX P6, R14, R13, R12, R11 ;  /* 0x0000000c0d0e7389 */ /* 0x00006400000c000b */
[----:B01----:R-:W-:Y:S01]  /*1ca70*/  ENDCOLLECTIVE ;  /* 0x000000000000791b */ /* 0x003fe20003800000 */
.L_x_2102:
[----:B------:R-:W-:Y:S05]  /*1ca80*/  BRA `(.L_x_2103) ;  /* 0xfffffe9000ec7947 */ /* 0x000fea000383ffff */
.L_x_1905:
[----:B-1----:R1:W2:Y:S02]  /*1ca90*/  SYNCS.PHASECHK.TRANS64.TRYWAIT P0, [R16+URZ+0x13200], R5 ;  /* 0x01320005100075a7 */ /* 0x0022a4000800017f */
[----:B--2---:R-:W-:Y:S05]  /*1caa0*/  @!P0 NANOSLEEP.SYNCS 0x989680 ;  /* 0x009896800000895d */ /* 0x004fea0003900000 */
[----:B------:R-:W2:Y:S02]  /*1cab0*/  @!P0 SYNCS.PHASECHK.TRANS64 P0, [R16+URZ+0x13200], R5 ;  /* 0x01320005100085a7 */ /* 0x000ea4000800007f */
[----:B--2---:R-:W-:Y:S05]  /*1cac0*/  @!P0 BRA `(.L_x_1905) ;  /* 0xfffffffc00f08947 */ /* 0x004fea000383ffff */
[----:B------:R-:W-:Y:S05]  /*1cad0*/  BRA `(.L_x_2104) ;  /* 0xfffffe9400887947 */ /* 0x000fea000383ffff */
.L_x_1909:
[----:B------:R-:W-:Y:S01]  /*1cae0*/  BSSY B1, `(.L_x_2105) ;  /* 0x0000007000017945 */ /* 0x000fe20003800000 */
[----:B------:R-:W-:Y:S02]  /*1caf0*/  IMAD.MOV.U32 R12, RZ, RZ, RZ ;  /* 0x000000ffff0c7224 */ /* 0x000fe400078e00ff */
[----:B------:R-:W-:Y:S02]  /*1cb00*/  IMAD.MOV.U32 R11, RZ, RZ, 0x1e1f ;  /* 0x00001e1fff0b7424 */ /* 0x000fe400078e00ff */
[----:B------:R-:W-:-:S07]  /*1cb10*/  IMAD.MOV.U32 R15, RZ, RZ, -0x1 ;  /* 0xffffffffff0f7424 */ /* 0x000fce00078e00ff */
[----:B------:R-:W-:Y:S05]  /*1cb20*/  WARPSYNC.COLLECTIVE R15, `(.L_x_2106) ;  /* 0x000000000f087348 */ /* 0x000fea0003c00000 */
[----:B------:R0:W1:Y:S02]  /*1cb30*/  SHFL.IDX P6, R14, R13, R12, R11 ;  /* 0x0000000c0d0e7389 */ /* 0x00006400000c000b */
[----:B01----:R-:W-:Y:S01]  /*1cb40*/  ENDCOLLECTIVE ;  /* 0x000000000000791b */ /* 0x003fe20003800000 */
.L_x_2106:
[----:B------:R-:W-:Y:S05]  /*1cb50*/  BSYNC B1 ;  /* 0x0000000000017941 */ /* 0x000fea0003800000 */
.L_x_2105:
[----:B------:R-:W-:Y:S01]  /*1cb60*/  IMAD.MOV.U32 R13, RZ, RZ, R3 ;  /* 0x000000ffff0d7224 */ /* 0x000fe200078e0003 */
[----:B------:R-:W-:Y:S01]  /*1cb70*/  MOV R15, 0xffffffff ;  /* 0xffffffff000f7802 */ /* 0x000fe20000000f00 */
[----:B------:R-:W-:Y:S02]  /*1cb80*/  IMAD.MOV.U32 R12, RZ, RZ, RZ ;  /* 0x000000ffff0c7224 */ /* 0x000fe400078e00ff */
[----:B------:R-:W-:Y:S02]  /*1cb90*/  IMAD.MOV.U32 R11, RZ, RZ, 0x1e1f ;  /* 0x00001e1fff0b7424 */ /* 0x000fe400078e00ff */
[----:B------:R-:W-:-:S07]  /*1cba0*/  IMAD.MOV.U32 R0, RZ, RZ, R14 ;  /* 0x000000ffff007224 */ /* 0x000fce00078e000e */
[----:B------:R-:W-:Y:S05]  /*1cbb0*/  WARPSYNC.COLLECTIVE R15, `(.L_x_2107) ;  /* 0x000000000f087348 */ /* 0x000fea0003c00000 */
[----:B------:R0:W1:Y:S02]  /*1cbc0*/  SHFL.IDX P6, R14, R13, R12, R11 ;  /* 0x0000000c0d0e7389 */ /* 0x00006400000c000b */
[----:B01----:R-:W-:Y:S01]  /*1cbd0*/  ENDCOLLECTIVE ;  /* 0x000000000000791b */ /* 0x003fe20003800000 */
.L_x_2107:
[----:B------:R-:W-:Y:S02]  /*1cbe0*/  IMAD.MOV.U32 R13, RZ, RZ, R20 ;  /* 0x000000ffff0d7224 */ /* 0x000fe400078e0014 */
[----:B------:R-:W-:-:S07]  /*1cbf0*/  IMAD.MOV.U32 R3, RZ, RZ, R14 ;  /* 0x000000ffff037224 */ /* 0x000fce00078e000e */
[----:B------:R-:W-:Y:S05]  /*1cc00*/  WARPSYNC.COLLECTIVE R15, `(.L_x_2108) ;  /* 0x000000000f087348 */ /* 0x000fea0003c00000 */
[----:B------:R0:W1:Y:S02]  /*1cc10*/  SHFL.IDX P6, R14, R13, R12, R11 ;  /* 0x0000000c0d0e7389 */ /* 0x00006400000c000b */
[----:B01----:R-:W-:Y:S01]  /*1cc20*/  ENDCOLLECTIVE ;  /* 0x000000000000791b */ /* 0x003fe20003800000 */
.L_x_2108:
[----:B------:R-:W-:Y:S02]  /*1cc30*/  IMAD.MOV.U32 R13, RZ, RZ, R4 ;  /* 0x000000ffff0d7224 */ /* 0x000fe400078e0004 */
[----:B------:R-:W-:-:S07]  /*1cc40*/  IMAD.MOV.U32 R20, RZ, RZ, R14 ;  /* 0x000000ffff147224 */ /* 0x000fce00078e000e */
[----:B------:R-:W-:Y:S05]  /*1cc50*/  WARPSYNC.COLLECTIVE R15, `(.L_x_2109) ;  /* 0x000000000f087348 */ /* 0x000fea0003c00000 */
[----:B------:R0:W1:Y:S02]  /*1cc60*/  SHFL.IDX P6, R14, R13, R12, R11 ;  /* 0x0000000c0d0e7389 */ /* 0x00006400000c000b */
[----:B01----:R-:W-:Y:S01]  /*1cc70*/  ENDCOLLECTIVE ;  /* 0x000000000000791b */ /* 0x003fe20003800000 */
.L_x_2109:
[----:B------:R-:W-:Y:S05]  /*1cc80*/  BRA `(.L_x_2110) ;  /* 0xfffffea400a87947 */ /* 0x000fea000383ffff */
.L_x_1913:
[----:B-1----:R1:W2:Y:S02]  /*1cc90*/  SYNCS.PHASECHK.TRANS64.TRYWAIT P1, [R16+URZ+0x13200], R21 ;  /* 0x01320015100075a7 */ /* 0x0022a4000802017f */
[----:B--2---:R-:W-:Y:S05]  /*1cca0*/  @!P1 NANOSLEEP.SYNCS 0x989680 ;  /* 0x009896800000995d */ /* 0x004fea0003900000 */
[----:B------:R-:W2:Y:S02]  /*1ccb0*/  @!P1 SYNCS.PHASECHK.TRANS64 P1, [R16+URZ+0x13200], R21 ;  /* 0x01320015100095a7 */ /* 0x000ea4000802007f */
[----:B--2---:R-:W-:Y:S05]  /*1ccc0*/  @!P1 BRA `(.L_x_1913) ;  /* 0xfffffffc00f09947 */ /* 0x004fea000383ffff */
[----:B------:R-:W-:Y:S05]  /*1ccd0*/  BRA `(.L_x_2111) ;  /* 0xfffffea8001c7947 */ /* 0x000fea000383ffff */
.L_x_1917:
[----:B-1----:R1:W2:Y:S02]  /*1cce0*/  SYNCS.PHASECHK.TRANS64.TRYWAIT P0, [R12+URZ+0x13230], R3 ;  /* 0x013230030c0075a7 */ /* 0x0022a4000800017f */
[----:B--2---:R-:W-:Y:S05]  /*1ccf0*/  @!P0 NANOSLEEP.SYNCS 0x989680 ;  /* 0x009896800000895d */ /* 0x004fea0003900000 */
[----:B------:R-:W2:Y:S02]  /*1cd00*/  @!P0 SYNCS.PHASECHK.TRANS64 P0, [R12+URZ+0x13230], R3 ;  /* 0x013230030c0085a7 */ /* 0x000ea4000800007f */
[----:B--2---:R-:W-:Y:S05]  /*1cd10*/  @!P0 BRA `(.L_x_1917) ;  /* 0xfffffffc00f08947 */ /* 0x004fea000383ffff */
[----:B------:R-:W-:Y:S05]  /*1cd20*/  BRA `(.L_x_1916) ;  /* 0xfffffeb8006c7947 */ /* 0x000fea000383ffff */
.L_x_1925:
[----:B-1----:R1:W2:Y:S02]  /*1cd30*/  SYNCS.PHASECHK.TRANS64.TRYWAIT P2, [R9+URZ+0x13230], R10 ;  /* 0x0132300a090075a7 */ /* 0x0022a4000804017f */
[----:B--2---:R-:W-:Y:S05]  /*1cd40*/  @!P2 NANOSLEEP.SYNCS 0x989680 ;  /* 0x009896800000a95d */ /* 0x004fea0003900000 */
[----:B------:R-:W2:Y:S02]  /*1cd50*/  @!P2 SYNCS.PHASECHK.TRANS64 P2, [R9+URZ+0x13230], R10 ;  /* 0x0132300a0900a5a7 */ /* 0x000ea4000804007f */
[----:B--2---:R-:W-:Y:S05]  /*1cd60*/  @!P2 BRA `(.L_x_1925) ;  /* 0xfffffffc00f0a947 */ /* 0x004fea000383ffff */
[----:B------:R-:W-:Y:S05]  /*1cd70*/  BRA `(.L_x_1924) ;  /* 0xfffffef000347947 */ /* 0x000fea000383ffff */
.L_x_1930:
[----:B-1----:R1:W2:Y:S02]  /*1cd80*/  SYNCS.PHASECHK.TRANS64.TRYWAIT P2, [R20+URZ+0x13250], R10 ;  /* 0x0132500a140075a7 */ /* 0x0022a4000804017f */
[----:B--2---:R-:W-:Y:S05]  /*1cd90*/  @!P2 NANOSLEEP.SYNCS 0x989680 ;  /* 0x009896800000a95d */ /* 0x004fea0003900000 */
[----:B------:R-:W2:Y:S02]  /*1cda0*/  @!P2 SYNCS.PHASECHK.TRANS64 P2, [R20+URZ+0x13250], R10 ;  /* 0x0132500a1400a5a7 */ /* 0x000ea4000804007f */
[----:B--2---:R-:W-:Y:S05]  /*1cdb0*/  @!P2 BRA `(.L_x_1930) ;  /* 0xfffffffc00f0a947 */ /* 0x004fea000383ffff */
[----:B------:R-:W-:Y:S05]  /*1cdc0*/  BRA `(.L_x_1929) ;  /* 0xfffffef400a47947 */ /* 0x000fea000383ffff */
.L_x_1939:
[----:B-1----:R1:W2:Y:S02]  /*1cdd0*/  SYNCS.PHASECHK.TRANS64.TRYWAIT P0, [R3+URZ+0x13230], R10 ;  /* 0x0132300a030075a7 */ /* 0x0022a4000800017f */
[----:B--2---:R-:W-:Y:S05]  /*1cde0*/  @!P0 NANOSLEEP.SYNCS 0x989680 ;  /* 0x009896800000895d */ /* 0x004fea0003900000 */
[----:B------:R-:W2:Y:S02]  /*1cdf0*/  @!P0 SYNCS.PHASECHK.TRANS64 P0, [R3+URZ+0x13230], R10 ;  /* 0x0132300a030085a7 */ /* 0x000ea4000800007f */
[----:B--2---:R-:W-:Y:S05]  /*1ce00*/  @!P0 BRA `(.L_x_1939) ;  /* 0xfffffffc00f08947 */ /* 0x004fea000383ffff */
[----:B------:R-:W-:Y:S05]  /*1ce10*/  BRA `(.L_x_1938) ;  /* 0xffffff2800f07947 */ /* 0x000fea000383ffff */
.L_x_1944:
[----:B-1----:R1:W2:Y:S02]  /*1ce20*/  SYNCS.PHASECHK.TRANS64.TRYWAIT P0, [R15+URZ+0x13250], R0 ;  /* 0x013250000f0075a7 */ /* 0x0022a4000800017f */
[----:B--2---:R-:W-:Y:S05]  /*1ce30*/  @!P0 NANOSLEEP.SYNCS 0x989680 ;  /* 0x009896800000895d */ /* 0x004fea0003900000 */
[----:B------:R-:W2:Y:S02]  /*1ce40*/  @!P0 SYNCS.PHASECHK.TRANS64 P0, [R15+URZ+0x13250], R0 ;  /* 0x013250000f0085a7 */ /* 0x000ea4000800007f */
[----:B--2---:R-:W-:Y:S05]  /*1ce50*/  @!P0 BRA `(.L_x_1944) ;  /* 0xfffffffc00f08947 */ /* 0x004fea000383ffff */
[----:B------:R-:W-:Y:S05]  /*1ce60*/  BRA `(.L_x_1943) ;  /* 0xffffff3000607947 */ /* 0x000fea000383ffff */
.L_x_1951:
[----:B--2---:R2:W3:Y:S02]  /*1ce70*/  SYNCS.PHASECHK.TRANS64.TRYWAIT P0, [R2+URZ+0x13250], R5 ;  /* 0x01325005020075a7 */ /* 0x0044e4000800017f */
[----:B---3--:R-:W-:Y:S05]  /*1ce80*/  @!P0 NANOSLEEP.SYNCS 0x989680 ;  /* 0x009896800000895d */ /* 0x008fea0003900000 */
[----:B------:R-:W3:Y:S02]  /*1ce90*/  @!P0 SYNCS.PHASECHK.TRANS64 P0, [R2+URZ+0x13250], R5 ;  /* 0x01325005020085a7 */ /* 0x000ee4000800007f */
[----:B---3--:R-:W-:Y:S05]  /*1cea0*/  @!P0 BRA `(.L_x_1951) ;  /* 0xfffffffc00f08947 */ /* 0x008fea000383ffff */
[----:B------:R-:W-:Y:S05]  /*1ceb0*/  BRA `(.L_x_1950) ;  /* 0xffffff5800787947 */ /* 0x000fea000383ffff */
.L_x_1981:
[----:B------:R-:W0:Y:S01]  /*1cec0*/  S2R R7, SR_TID.X ;  /* 0x0000000000077919 */ /* 0x000e220000002100 */
[----:B------:R-:W-:Y:S01]  /*1ced0*/  BSSY B1, `(.L_x_2112) ;  /* 0x000000a000017945 */ /* 0x000fe20003800000 */
[----:B------:R-:W-:Y:S02]  /*1cee0*/  IMAD.MOV.U32 R12, RZ, RZ, RZ ;  /* 0x000000ffff0c7224 */ /* 0x000fe400078e00ff */
[----:B--2---:R-:W-:Y:S02]  /*1cef0*/  IMAD.MOV.U32 R11, RZ, RZ, 0x1f ;  /* 0x0000001fff0b7424 */ /* 0x004fe400078e00ff */
[----:B------:R-:W-:Y:S01]  /*1cf00*/  IMAD.MOV.U32 R15, RZ, RZ, -0x1 ;  /* 0xffffffffff0f7424 */ /* 0x000fe200078e00ff */
[----:B0-----:R-:W-:-:S04]  /*1cf10*/  SHF.R.U32.HI R7, RZ, 0x5, R7 ;  /* 0x00000005ff077819 */ /* 0x001fc80000011607 */
[----:B------:R-:W-:-:S05]  /*1cf20*/  LOP3.LUT R7, R7, 0x3, RZ, 0xc0, !PT ;  /* 0x0000000307077812 */ /* 0x000fca00078ec0ff */
[----:B------:R-:W-:-:S07]  /*1cf30*/  IMAD.MOV.U32 R13, RZ, RZ, R7 ;  /* 0x000000ffff0d7224 */ /* 0x000fce00078e0007 */
[----:B------:R-:W-:Y:S05]  /*1cf40*/  WARPSYNC.COLLECTIVE R15, `(.L_x_2113) ;  /* 0x000000000f087348 */ /* 0x000fea0003c00000 */
[----:B------:R0:W1:Y:S02]  /*1cf50*/  SHFL.IDX P6, R14, R13, R12, R11 ;  /* 0x0000000c0d0e7389 */ /* 0x00006400000c000b */
[----:B01----:R-:W-:Y:S01]  /*1cf60*/  ENDCOLLECTIVE ;  /* 0x000000000000791b */ /* 0x003fe20003800000 */
.L_x_2113:
[----:B------:R-:W-:Y:S05]  /*1cf70*/  BSYNC B1 ;  /* 0x0000000000017941 */ /* 0x000fea0003800000 */
.L_x_2112:
[----:B------:R-:W-:Y:S05]  /*1cf80*/  BRA `(.L_x_2114) ;  /* 0xffffffa800607947 */ /* 0x000fea000383ffff */
.L_x_1983:
[----:B------:R-:W-:Y:S01]  /*1cf90*/  BSSY B1, `(.L_x_2115) ;  /* 0x0000006000017945 */ /* 0x000fe20003800000 */
[----:B------:R-:W-:-:S07]  /*1cfa0*/  IMAD.MOV.U32 R15, RZ, RZ, -0x1 ;  /* 0xffffffffff0f7424 */ /* 0x000fce00078e00ff */
[----:B0-2---:R-:W-:Y:S05]  /*1cfb0*/  WARPSYNC.COLLECTIVE R15, `(.L_x_2116) ;  /* 0x000000000f0c7348 */ /* 0x005fea0003c00000 */
[----:B------:R-:W-:Y:S02]  /*1cfc0*/  ELECT P6, UR62, PT ;  /* 0x00000000003e782f */ /* 0x000fe400038c0000 */
[----:B------:R-:W-:Y:S01]  /*1cfd0*/  MOV R14, UR62 ;  /* 0x0000003e000e7c02 */ /* 0x000fe20008000f00 */
[----:B0-2---:R-:W-:Y:S10]  /*1cfe0*/  ENDCOLLECTIVE ;  /* 0x000000000000791b */ /* 0x005ff40003800000 */
.L_x_2116:
[----:B------:R-:W-:Y:S05]  /*1cff0*/  BSYNC B1 ;  /* 0x0000000000017941 */ /* 0x000fea0003800000 */
.L_x_2115:
[----:B------:R-:W-:Y:S05]  /*1d000*/  BRA `(.L_x_1982) ;  /* 0xffffffa800587947 */ /* 0x000fea000383ffff */
.L_x_1985:
[----:B0-----:R0:W1:Y:S02]  /*1d010*/  SYNCS.PHASECHK.TRANS64.TRYWAIT P0, [R18+URZ+0x13220], R6 ;  /* 0x01322006120075a7 */ /* 0x001064000800017f */
[----:B-1----:R-:W-:Y:S05]  /*1d020*/  @!P0 NANOSLEEP.SYNCS 0x989680 ;  /* 0x009896800000895d */ /* 0x002fea0003900000 */
[----:B------:R-:W1:Y:S02]  /*1d030*/  @!P0 SYNCS.PHASECHK.TRANS64 P0, [R18+URZ+0x13220], R6 ;  /* 0x01322006120085a7 */ /* 0x000e64000800007f */
[----:B-1----:R-:W-:Y:S05]  /*1d040*/  @!P0 BRA `(.L_x_1985) ;  /* 0xfffffffc00f08947 */ /* 0x002fea000383ffff */
[----:B------:R-:W-:Y:S05]  /*1d050*/  BRA `(.L_x_2117) ;  /* 0xffffffa800687947 */ /* 0x000fea000383ffff */
.L_x_1989:
[----:B0-----:R0:W1:Y:S02]  /*1d060*/  SYNCS.PHASECHK.TRANS64.TRYWAIT P0, [R6+URZ+0x132a0], R10 ;  /* 0x0132a00a060075a7 */ /* 0x001064000800017f */
[----:B-1----:R-:W-:Y:S05]  /*1d070*/  @!P0 NANOSLEEP.SYNCS 0x989680 ;  /* 0x009896800000895d */ /* 0x002fea0003900000 */
[----:B------:R-:W1:Y:S02]  /*1d080*/  @!P0 SYNCS.PHASECHK.TRANS64 P0, [R6+URZ+0x132a0], R10 ;  /* 0x0132a00a060085a7 */ /* 0x000e64000800007f */
[----:B-1----:R-:W-:Y:S05]  /*1d090*/  @!P0 BRA `(.L_x_1989) ;  /* 0xfffffffc00f08947 */ /* 0x002fea000383ffff */
[----:B------:R-:W-:Y:S05]  /*1d0a0*/  BRA `(.L_x_2118) ;  /* 0xffffffa800807947 */ /* 0x000fea000383ffff */
.L_x_1994:
[----:B-1----:R1:W2:Y:S02]  /*1d0b0*/  SYNCS.PHASECHK.TRANS64.TRYWAIT P0, [R6+URZ+0x132c0], R10 ;  /* 0x0132c00a060075a7 */ /* 0x0022a4000800017f */
[----:B--2---:R-:W-:Y:S05]  /*1d0c0*/  @!P0 NANOSLEEP.SYNCS 0x989680 ;  /* 0x009896800000895d */ /* 0x004fea0003900000 */
[----:B------:R-:W2:Y:S02]  /*1d0d0*/  @!P0 SYNCS.PHASECHK.TRANS64 P0, [R6+URZ+0x132c0], R10 ;  /* 0x0132c00a060085a7 */ /* 0x000ea4000800007f */
[----:B--2---:R-:W-:Y:S05]  /*1d0e0*/  @!P0 BRA `(.L_x_1994) ;  /* 0xfffffffc00f08947 */ /* 0x004fea000383ffff */
[----:B------:R-:W-:Y:S05]  /*1d0f0*/  BRA `(.L_x_2119) ;  /* 0xffffffa800fc7947 */ /* 0x000fea000383ffff */
.L_x_2001:
[----:B0-----:R0:W1:Y:S02]  /*1d100*/  SYNCS.PHASECHK.TRANS64.TRYWAIT P1, [R6+URZ+0x132a0], R7 ;  /* 0x0132a007060075a7 */ /* 0x001064000802017f */
[----:B-1----:R-:W-:Y:S05]  /*1d110*/  @!P1 NANOSLEEP.SYNCS 0x989680 ;  /* 0x009896800000995d */ /* 0x002fea0003900000 */
[----:B------:R-:W1:Y:S02]  /*1d120*/  @!P1 SYNCS.PHASECHK.TRANS64 P1, [R6+URZ+0x132a0], R7 ;  /* 0x0132a007060095a7 */ /* 0x000e64000802007f */
[----:B-1----:R-:W-:Y:S05]  /*1d130*/  @!P1 BRA `(.L_x_2001) ;  /* 0xfffffffc00f09947 */ /* 0x002fea000383ffff */
[----:B------:R-:W-:Y:S05]  /*1d140*/  BRA `(.L_x_2120) ;  /* 0xffffffac00b87947 */ /* 0x000fea000383ffff */
.L_x_2006:
[----:B-1----:R1:W2:Y:S02]  /*1d150*/  SYNCS.PHASECHK.TRANS64.TRYWAIT P1, [R6+URZ+0x132c0], R7 ;  /* 0x0132c007060075a7 */ /* 0x0022a4000802017f */
[----:B--2---:R-:W-:Y:S05]  /*1d160*/  @!P1 NANOSLEEP.SYNCS 0x989680 ;  /* 0x009896800000995d */ /* 0x004fea0003900000 */
[----:B------:R-:W2:Y:S02]  /*1d170*/  @!P1 SYNCS.PHASECHK.TRANS64 P1, [R6+URZ+0x132c0], R7 ;  /* 0x0132c007060095a7 */ /* 0x000ea4000802007f */
[----:B--2---:R-:W-:Y:S05]  /*1d180*/  @!P1 BRA `(.L_x_2006) ;  /* 0xfffffffc00f09947 */ /* 0x004fea000383ffff */
[----:B------:R-:W-:Y:S05]  /*1d190*/  BRA `(.L_x_2121) ;  /* 0xffffffb000307947 */ /* 0x000fea000383ffff */
.L_x_2023:
[----:B------:R-:W1:Y:S01]  /*1d1a0*/  S2R R20, SR_TID.X ;  /* 0x0000000000147919 */ /* 0x000e620000002100 */
[----:B------:R-:W-:Y:S01]  /*1d1b0*/  BSSY B0, `(.L_x_2122) ;  /* 0x000000a000007945 */ /* 0x000fe20003800000 */
[----:B------:R-:W-:Y:S02]  /*1d1c0*/  IMAD.MOV.U32 R12, RZ, RZ, RZ ;  /* 0x000000ffff0c7224 */ /* 0x000fe400078e00ff */
[----:B--2---:R-:W-:Y:S02]  /*1d1d0*/  IMAD.MOV.U32 R11, RZ, RZ, 0x1f ;  /* 0x0000001fff0b7424 */ /* 0x004fe400078e00ff */
[----:B------:R-:W-:Y:S01]  /*1d1e0*/  IMAD.MOV.U32 R15, RZ, RZ, -0x1 ;  /* 0xffffffffff0f7424 */ /* 0x000fe200078e00ff */
[----:B-1----:R-:W-:-:S04]  /*1d1f0*/  SHF.R.U32.HI R20, RZ, 0x5, R20 ;  /* 0x00000005ff147819 */ /* 0x002fc80000011614 */
[----:B------:R-:W-:-:S05]  /*1d200*/  LOP3.LUT R20, R20, 0x3, RZ, 0xc0, !PT ;  /* 0x0000000314147812 */ /* 0x000fca00078ec0ff */
[----:B------:R-:W-:-:S07]  /*1d210*/  IMAD.MOV.U32 R13, RZ, RZ, R20 ;  /* 0x000000ffff0d7224 */ /* 0x000fce00078e0014 */
[----:B0-----:R-:W-:Y:S05]  /*1d220*/  WARPSYNC.COLLECTIVE R15, `(.L_x_2123) ;  /* 0x000000000f087348 */ /* 0x001fea0003c00000 */
[----:B------:R1:W2:Y:S02]  /*1d230*/  SHFL.IDX P6, R14, R13, R12, R11 ;  /* 0x0000000c0d0e7389 */ /* 0x0002a400000c000b */
[----:B012---:R-:W-:Y:S01]  /*1d240*/  ENDCOLLECTIVE ;  /* 0x000000000000791b */ /* 0x007fe20003800000 */
.L_x_2123:
[----:B------:R-:W-:Y:S05]  /*1d250*/  BSYNC B0 ;  /* 0x0000000000007941 */ /* 0x000fea0003800000 */
.L_x_2122:
[----:B------:R-:W-:Y:S05]  /*1d260*/  BRA `(.L_x_2124) ;  /* 0xffffffbc00647947 */ /* 0x000fea000383ffff */
.L_x_2025:
[----:B------:R-:W-:Y:S01]  /*1d270*/  BSSY B0, `(.L_x_2125) ;  /* 0x0000006000007945 */ /* 0x000fe20003800000 */
[----:B------:R-:W-:-:S07]  /*1d280*/  IMAD.MOV.U32 R15, RZ, RZ, -0x1 ;  /* 0xffffffffff0f7424 */ /* 0x000fce00078e00ff */
[----:B012---:R-:W-:Y:S05]  /*1d290*/  WARPSYNC.COLLECTIVE R15, `(.L_x_2126) ;  /* 0x000000000f0c7348 */ /* 0x007fea0003c00000 */
[----:B------:R-:W-:Y:S02]  /*1d2a0*/  ELECT P6, UR62, PT ;  /* 0x00000000003e782f */ /* 0x000fe400038c0000 */
[----:B------:R-:W-:Y:S01]  /*1d2b0*/  MOV R14, UR62 ;  /* 0x0000003e000e7c02 */ /* 0x000fe20008000f00 */
[----:B012---:R-:W-:Y:S10]  /*1d2c0*/  ENDCOLLECTIVE ;  /* 0x000000000000791b */ /* 0x007ff40003800000 */
.L_x_2126:
[----:B------:R-:W-:Y:S05]  /*1d2d0*/  BSYNC B0 ;  /* 0x0000000000007941 */ /* 0x000fea0003800000 */
.L_x_2125:
[----:B------:R-:W-:Y:S05]  /*1d2e0*/  BRA `(.L_x_2127) ;  /* 0xffffffbc00647947 */ /* 0x000fea000383ffff */
.L_x_2027:
[----:B-1----:R1:W3:Y:S02]  /*1d2f0*/  SYNCS.PHASECHK.TRANS64.TRYWAIT P0, [R4+URZ+0x13280], R3 ;  /* 0x01328003040075a7 */ /* 0x0022e4000800017f */
[----:B---3--:R-:W-:Y:S05]  /*1d300*/  @!P0 NANOSLEEP.SYNCS 0x989680 ;  /* 0x009896800000895d */ /* 0x008fea0003900000 */
[----:B------:R-:W3:Y:S02]  /*1d310*/  @!P0 SYNCS.PHASECHK.TRANS64 P0, [R4+URZ+0x13280], R3 ;  /* 0x01328003040085a7 */ /* 0x000ee4000800007f */
[----:B---3--:R-:W-:Y:S05]  /*1d320*/  @!P0 BRA `(.L_x_2027) ;  /* 0xfffffffc00f08947 */ /* 0x008fea000383ffff */
[----:B------:R-:W-:Y:S05]  /*1d330*/  BRA `(.L_x_2128) ;  /* 0xffffffbc00c87947 */ /* 0x000fea000383ffff */
.L_x_2029:
[----:B---3--:R3:W4:Y:S02]  /*1d340*/  SYNCS.PHASECHK.TRANS64.TRYWAIT P0, [R4+URZ+0x13240], R3 ;  /* 0x01324003040075a7 */ /* 0x008724000800017f */
[----:B----4-:R-:W-:Y:S05]  /*1d350*/  @!P0 NANOSLEEP.SYNCS 0x989680 ;  /* 0x009896800000895d */ /* 0x010fea0003900000 */
[----:B------:R-:W4:Y:S02]  /*1d360*/  @!P0 SYNCS.PHASECHK.TRANS64 P0, [R4+URZ+0x13240], R3 ;  /* 0x01324003040085a7 */ /* 0x000f24000800007f */
[----:B----4-:R-:W-:Y:S05]  /*1d370*/  @!P0 BRA `(.L_x_2029) ;  /* 0xfffffffc00f08947 */ /* 0x010fea000383ffff */
[----:B------:R-:W-:Y:S05]  /*1d380*/  BRA `(.L_x_2129) ;  /* 0xffffffc0001c7947 */ /* 0x000fea000383ffff */
.L_x_2033:
[----:B------:R-:W2:Y:S01]  /*1d390*/  LDL.LU R11, [R1+0x1c] ;  /* 0x00001c00010b7983 */ /* 0x000ea20000300800 */
[----:B------:R-:W-:Y:S02]  /*1d3a0*/  IMAD.MOV.U32 R13, RZ, RZ, R4 ;  /* 0x000000ffff0d7224 */ /* 0x000fe400078e0004 */
[----:B------:R-:W-:Y:S02]  /*1d3b0*/  IMAD.MOV.U32 R12, RZ, RZ, RZ ;  /* 0x000000ffff0c7224 */ /* 0x000fe400078e00ff */
[----:B------:R-:W-:Y:S02]  /*1d3c0*/  IMAD.MOV.U32 R15, RZ, RZ, -0x1 ;  /* 0xffffffffff0f7424 */ /* 0x000fe400078e00ff */
[----:B------:R-:W-:-:S04]  /*1d3d0*/  IMAD R25, R25, 0xc0, R21 ;  /* 0x000000c019197824 */ /* 0x000fc800078e0215 */
[----:B------:R-:W-:Y:S02]  /*1d3e0*/  VIADD R8, R25, 0x20 ;  /* 0x0000002019087836 */ /* 0x000fe40000000000 */
[----:B--2---:R-:W-:Y:S02]  /*1d3f0*/  IMAD R5, R11, R9, RZ ;  /* 0x000000090b057224 */ /* 0x004fe400078e02ff */
[----:B------:R-:W-:-:S03]  /*1d400*/  IMAD.MOV.U32 R11, RZ, RZ, 0x1c1f ;  /* 0x00001c1fff0b7424 */ /* 0x000fc600078e00ff */
[----:B------:R-:W-:-:S13]  /*1d410*/  ISETP.GE.AND P1, PT, R25, R5, PT ;  /* 0x000000051900720c */ /* 0x000fda0003f26270 */
[----:B-----5:R-:W-:Y:S05]  /*1d420*/  WARPSYNC.COLLECTIVE R15, `(.L_x_2130) ;  /* 0x000000000f087348 */ /* 0x020fea0003c00000 */
[----:B------:R0:W1:Y:S02]  /*1d430*/  SHFL.IDX P6, R14, R13, R12, R11 ;  /* 0x0000000c0d0e7389 */ /* 0x00006400000c000b */
[----:B01---5:R-:W-:Y:S01]  /*1d440*/  ENDCOLLECTIVE ;  /* 0x000000000000791b */ /* 0x023fe20003800000 */
.L_x_2130:
[----:B------:R-:W-:Y:S02]  /*1d450*/  IMAD.MOV.U32 R13, RZ, RZ, R0 ;  /* 0x000000ffff0d7224 */ /* 0x000fe400078e0000 */
[----:B------:R-:W-:-:S07]  /*1d460*/  IMAD.MOV.U32 R6, RZ, RZ, R14 ;  /* 0x000000ffff067224 */ /* 0x000fce00078e000e */
[----:B------:R-:W-:Y:S05]  /*1d470*/  WARPSYNC.COLLECTIVE R15, `(.L_x_2131) ;  /* 0x000000000f087348 */ /* 0x000fea0003c00000 */
[----:B------:R0:W1:Y:S02]  /*1d480*/  SHFL.IDX P6, R14, R13, R12, R11 ;  /* 0x0000000c0d0e7389 */ /* 0x00006400000c000b */
[----:B01----:R-:W-:Y:S01]  /*1d490*/  ENDCOLLECTIVE ;  /* 0x000000000000791b */ /* 0x003fe20003800000 */
.L_x_2131:
[----:B------:R-:W-:Y:S02]  /*1d4a0*/  IMAD.MOV.U32 R13, RZ, RZ, R4 ;  /* 0x000000ffff0d7224 */ /* 0x000fe400078e0004 */
[----:B------:R-:W-:Y:S02]  /*1d4b0*/  IMAD.MOV.U32 R12, RZ, RZ, 0x1 ;  /* 0x00000001ff0c7424 */ /* 0x000fe400078e00ff */
[----:B------:R-:W-:-:S07]  /*1d4c0*/  IMAD.MOV.U32 R7, RZ, RZ, R14 ;  /* 0x000000ffff077224 */ /* 0x000fce00078e000e */
[----:B------:R-:W-:Y:S05]  /*1d4d0*/  WARPSYNC.COLLECTIVE R15, `(.L_x_2132) ;  /* 0x000000000f087348 */ /* 0x000fea0003c00000 */
[----:B------:R0:W1:Y:S02]  /*1d4e0*/  SHFL.IDX P6, R14, R13, R12, R11 ;  /* 0x0000000c0d0e7389 */ /* 0x00006400000c000b */
[----:B01----:R-:W-:Y:S01]  /*1d4f0*/  ENDCOLLECTIVE ;  /* 0x000000000000791b */ /* 0x003fe20003800000 */
.L_x_2132:
[----:B------:R-:W-:-:S04]  /*1d500*/  @!P1 IADD3 R7, P2, R20, R7, RZ ;  /* 0x0000000714079210 */ /* 0x000fc80007f5e0ff */
[----:B------:R-:W-:-:S04]  /*1d510*/  @!P1 IADD3.X R6, RZ, R6, RZ, P2, !PT ;  /* 0x00000006ff069210 */ /* 0x000fc800017fe4ff */
        /* <DEDUP_REMOVED lines=13> */
.L_x_2133:
[----:B------:R-:W-:Y:S02]  /*1d5f0*/  IMAD.MOV.U32 R13, RZ, RZ, R4 ;  /* 0x000000ffff0d7224 */ /* 0x000fe400078e0004 */
[----:B------:R-:W-:Y:S02]  /*1d600*/  IMAD.MOV.U32 R12, RZ, RZ, 0x2 ;  /* 0x00000002ff0c7424 */ /* 0x000fe400078e00ff */
[----:B------:R-:W-:-:S07]  /*1d610*/  IMAD.MOV.U32 R7, RZ, RZ, R14 ;  /* 0x000000ffff077224 */ /* 0x000fce00078e000e */
[----:B------:R-:W-:Y:S05]  /*1d620*/  WARPSYNC.COLLECTIVE R15, `(.L_x_2134) ;  /* 0x000000000f087348 */ /* 0x000fea0003c00000 */
[----:B------:R0:W1:Y:S02]  /*1d630*/  SHFL.IDX P6, R14, R13, R12, R11 ;  /* 0x0000000c0d0e7389 */ /* 0x00006400000c000b */
[----:B01----:R-:W-:Y:S01]  /*1d640*/  ENDCOLLECTIVE ;  /* 0x000000000000791b */ /* 0x003fe20003800000 */
.L_x_2134:
        /* <DEDUP_REMOVED lines=11> */
[----:B------:R-:W-:Y:S01]  /*1d700*/  ISETP.GE.AND P1, PT, R6, R5, PT ;  /* 0x000000050600720c */ /* 0x000fe20003f26270 */
[----:B------:R-:W-:-:S12]  /*1d710*/  IMAD.MOV.U32 R6, RZ, RZ, R14 ;  /* 0x000000ffff067224 */ /* 0x000fd800078e000e */
[----:B------:R-:W-:Y:S05]  /*1d720*/  WARPSYNC.COLLECTIVE R15, `(.L_x_2135) ;  /* 0x000000000f087348 */ /* 0x000fea0003c00000 */
[----:B------:R0:W1:Y:S02]  /*1d730*/  SHFL.IDX P6, R14, R13, R12, R11 ;  /* 0x0000000c0d0e7389 */ /* 0x00006400000c000b */
[----:B01----:R-:W-:Y:S01]  /*1d740*/  ENDCOLLECTIVE ;  /* 0x000000000000791b */ /* 0x003fe20003800000 */
.L_x_2135:
[----:B------:R-:W-:Y:S02]  /*1d750*/  IMAD.MOV.U32 R13, RZ, RZ, R4 ;  /* 0x000000ffff0d7224 */ /* 0x000fe400078e0004 */
[----:B------:R-:W-:Y:S02]  /*1d760*/  IMAD.MOV.U32 R12, RZ, RZ, 0x3 ;  /* 0x00000003ff0c7424 */ /* 0x000fe400078e00ff */
[----:B------:R-:W-:-:S07]  /*1d770*/  IMAD.MOV.U32 R7, RZ, RZ, R14 ;  /* 0x000000ffff077224 */ /* 0x000fce00078e000e */
[----:B------:R-:W-:Y:S05]  /*1d780*/  WARPSYNC.COLLECTIVE R15, `(.L_x_2136) ;  /* 0x000000000f087348 */ /* 0x000fea0003c00000 */
[----:B------:R0:W1:Y:S02]  /*1d790*/  SHFL.IDX P6, R14, R13, R12, R11 ;  /* 0x0000000c0d0e7389 */ /* 0x00006400000c000b */
[----:B01----:R-:W-:Y:S01]  /*1d7a0*/  ENDCOLLECTIVE ;  /* 0x000000000000791b */ /* 0x003fe20003800000 */
.L_x_2136:
        /* <DEDUP_REMOVED lines=11> */
.L_x_2137:
        /* <DEDUP_REMOVED lines=11> */
.L_x_2138:
[----:B------:R-:W-:-:S05]  /*1d910*/  @!P1 IADD3 R6, P3, R20, R6, RZ ;  /* 0x0000000614069210 */ /* 0x000fca0007f7e0ff */
[----:B------:R-:W-:-:S05]  /*1d920*/  @!P1 IMAD.X R4, RZ, RZ, R4, P3 ;  /* 0x000000ffff049224 */ /* 0x000fca00018e0604 */
[----:B------:R-:W-:Y:S01]  /*1d930*/  @!P1 MOV R7, R4 ;  /* 0x0000000400079202 */ /* 0x000fe20000000f00 */
[----:B------:R-:W-:Y:S02]  /*1d940*/  IMAD.MOV.U32 R13, RZ, RZ, R2 ;  /* 0x000000ffff0d7224 */ /* 0x000fe400078e0002 */
[----:B------:R-:W-:Y:S02]  /*1d950*/  VIADD R4, R25, 0x80 ;  /* 0x0000008019047836 */ /* 0x000fe40000000000 */
[----:B------:R-:W-:Y:S01]  /*1d960*/  @!PT LDS RZ, [RZ] ;  /* 0x00000000fffff984 */ /* 0x000fe20000000800 */
[----:B------:R-:W-:Y:S01]  /*1d970*/  @!PT LDS RZ, [RZ] ;  /* 0x00000000fffff984 */ /* 0x000fe20000000800 */
[----:B------:R-:W-:Y:S01]  /*1d980*/  @!PT LDS RZ, [RZ] ;  /* 0x00000000fffff984 */ /* 0x000fe20000000800 */
[----:B------:R0:W-:Y:S03]  /*1d990*/  @!P1 LDGSTS.E.BYPASS.LTC128B.128 [R10+0xc800], desc[UR40][R6.64], !P0 ;  /* 0x0c800000060a9fae */ /* 0x0001e6000c101d68 */
[----:B------:R-:W-:Y:S01]  /*1d9a0*/  ISETP.GE.AND P2, PT, R4, R5, PT ;  /* 0x000000050400720c */ /* 0x000fe20003f46270 */
[----:B------:R-:W-:-:S12]  /*1d9b0*/  IMAD.MOV.U32 R0, RZ, RZ, R14 ;  /* 0x000000ffff007224 */ /* 0x000fd800078e000e */
[----:B0-----:R-:W-:Y:S05]  /*1d9c0*/  WARPSYNC.COLLECTIVE R15, `(.L_x_2139) ;  /* 0x000000000f087348 */ /* 0x001fea0003c00000 */
[----:B------:R1:W2:Y:S02]  /*1d9d0*/  SHFL.IDX P6, R14, R13, R12, R11 ;  /* 0x0000000c0d0e7389 */ /* 0x0002a400000c000b */
[----:B012---:R-:W-:Y:S01]  /*1d9e0*/  ENDCOLLECTIVE ;  /* 0x000000000000791b */ /* 0x007fe20003800000 */
.L_x_2139:
[----:B------:R-:W-:Y:S02]  /*1d9f0*/  IMAD.MOV.U32 R13, RZ, RZ, R3 ;  /* 0x000000ffff0d7224 */ /* 0x000fe400078e0003 */
[----:B------:R-:W-:Y:S02]  /*1da00*/  IMAD.MOV.U32 R12, RZ, RZ, 0x1 ;  /* 0x00000001ff0c7424 */ /* 0x000fe400078e00ff */
[----:B------:R-:W-:-:S07]  /*1da10*/  IMAD.MOV.U32 R8, RZ, RZ, R14 ;  /* 0x000000ffff087224 */ /* 0x000fce00078e000e */
[----:B------:R-:W-:Y:S05]  /*1da20*/  WARPSYNC.COLLECTIVE R15, `(.L_x_2140) ;  /* 0x000000000f087348 */ /* 0x000fea0003c00000 */
[----:B------:R0:W1:Y:S02]  /*1da30*/  SHFL.IDX P6, R14, R13, R12, R11 ;  /* 0x0000000c0d0e7389 */ /* 0x00006400000c000b */
[----:B01----:R-:W-:Y:S01]  /*1da40*/  ENDCOLLECTIVE ;  /* 0x000000000000791b */ /* 0x003fe20003800000 */
.L_x_2140:
        /* <DEDUP_REMOVED lines=12> */
.L_x_2141:
[----:B------:R-:W-:Y:S01]  /*1db10*/  IMAD.MOV.U32 R2, RZ, RZ, R14 ;  /* 0x000000ffff027224 */ /* 0x000fe200078e000e */
[----:B------:R-:W-:Y:S06]  /*1db20*/  BRA `(.L_x_2142) ;  /* 0xffffffc400207947 */ /* 0x000fec000383ffff */
.L_x_2036:
[----:B-1----:R1:W2:Y:S02]  /*1db30*/  SYNCS.PHASECHK.TRANS64.TRYWAIT P0, [R18+URZ+0x13220], R3 ;  /* 0x01322003120075a7 */ /* 0x0022a4000800017f */
[----:B--2---:R-:W-:Y:S05]  /*1db40*/  @!P0 NANOSLEEP.SYNCS 0x989680 ;  /* 0x009896800000895d */ /* 0x004fea0003900000 */
[----:B------:R-:W2:Y:S02]  /*1db50*/  @!P0 SYNCS.PHASECHK.TRANS64 P0, [R18+URZ+0x13220], R3 ;  /* 0x01322003120085a7 */ /* 0x000ea4000800007f */
[----:B--2---:R-:W-:Y:S05]  /*1db60*/  @!P0 BRA `(.L_x_2036) ;  /* 0xfffffffc00f08947 */ /* 0x004fea000383ffff */
[----:B------:R-:W-:Y:S05]  /*1db70*/  BRA `(.L_x_2143) ;  /* 0xffffffc4007c7947 */ /* 0x000fea000383ffff */
.L_x_2042:
[----:B0-----:R0:W1:Y:S02]  /*1db80*/  SYNCS.PHASECHK.TRANS64.TRYWAIT P0, [R4+URZ+0x13280], R3 ;  /* 0x01328003040075a7 */ /* 0x001064000800017f */
[----:B-1----:R-:W-:Y:S05]  /*1db90*/  @!P0 NANOSLEEP.SYNCS 0x989680 ;  /* 0x009896800000895d */ /* 0x002fea0003900000 */
[----:B------:R-:W1:Y:S02]  /*1dba0*/  @!P0 SYNCS.PHASECHK.TRANS64 P0, [R4+URZ+0x13280], R3 ;  /* 0x01328003040085a7 */ /* 0x000e64000800007f */
[----:B-1----:R-:W-:Y:S05]  /*1dbb0*/  @!P0 BRA `(.L_x_2042) ;  /* 0xfffffffc00f08947 */ /* 0x002fea000383ffff */
[----:B------:R-:W-:Y:S05]  /*1dbc0*/  BRA `(.L_x_2144) ;  /* 0xffffffc800287947 */ /* 0x000fea000383ffff */
.L_x_2047:
[----:B-1----:R1:W2:Y:S02]  /*1dbd0*/  SYNCS.PHASECHK.TRANS64.TRYWAIT P0, [R4+URZ+0x13240], R3 ;  /* 0x01324003040075a7 */ /* 0x0022a4000800017f */
[----:B--2---:R-:W-:Y:S05]  /*1dbe0*/  @!P0 NANOSLEEP.SYNCS 0x989680 ;  /* 0x009896800000895d */ /* 0x004fea0003900000 */
[----:B------:R-:W2:Y:S02]  /*1dbf0*/  @!P0 SYNCS.PHASECHK.TRANS64 P0, [R4+URZ+0x13240], R3 ;  /* 0x01324003040085a7 */ /* 0x000ea4000800007f */
[----:B--2---:R-:W-:Y:S05]  /*1dc00*/  @!P0 BRA `(.L_x_2047) ;  /* 0xfffffffc00f08947 */ /* 0x004fea000383ffff */
[----:B------:R-:W-:Y:S05]  /*1dc10*/  BRA `(.L_x_2145) ;  /* 0xffffffc800a47947 */ /* 0x000fea000383ffff */
.L_x_2053:
[----:B0-----:R0:W1:Y:S02]  /*1dc20*/  SYNCS.PHASECHK.TRANS64.TRYWAIT P0, [R3+URZ+0x13270], R2 ;  /* 0x01327002030075a7 */ /* 0x001064000800017f */
[----:B-1----:R-:W-:Y:S05]  /*1dc30*/  @!P0 NANOSLEEP.SYNCS 0x989680 ;  /* 0x009896800000895d */ /* 0x002fea0003900000 */
[----:B------:R-:W1:Y:S02]  /*1dc40*/  @!P0 SYNCS.PHASECHK.TRANS64 P0, [R3+URZ+0x13270], R2 ;  /* 0x01327002030085a7 */ /* 0x000e64000800007f */
[----:B-1----:R-:W-:Y:S05]  /*1dc50*/  @!P0 BRA `(.L_x_2053) ;  /* 0xfffffffc00f08947 */ /* 0x002fea000383ffff */
[----:B------:R-:W-:Y:S05]  /*1dc60*/  BRA `(.L_x_2146) ;  /* 0xffffffcc00407947 */ /* 0x000fea000383ffff */
.L_x_2055:
[----:B0-----:R0:W1:Y:S02]  /*1dc70*/  SYNCS.PHASECHK.TRANS64.TRYWAIT P0, [R3+URZ+0x13260], R2 ;  /* 0x01326002030075a7 */ /* 0x001064000800017f */
[----:B-1----:R-:W-:Y:S05]  /*1dc80*/  @!P0 NANOSLEEP.SYNCS 0x989680 ;  /* 0x009896800000895d */ /* 0x002fea0003900000 */
[----:B------:R-:W1:Y:S02]  /*1dc90*/  @!P0 SYNCS.PHASECHK.TRANS64 P0, [R3+URZ+0x13260], R2 ;  /* 0x01326002030085a7 */ /* 0x000e64000800007f */
[----:B-1----:R-:W-:Y:S05]  /*1dca0*/  @!P0 BRA `(.L_x_2055) ;  /* 0xfffffffc00f08947 */ /* 0x002fea000383ffff */
[----:B------:R-:W-:Y:S05]  /*1dcb0*/  BRA `(.L_x_2147) ;  /* 0xffffffcc00487947 */ /* 0x000fea000383ffff */
.L_x_2062:
[----:B-1----:R1:W2:Y:S02]  /*1dcc0*/  SYNCS.PHASECHK.TRANS64.TRYWAIT P1, [R3+URZ+0x13270], R0 ;  /* 0x01327000030075a7 */ /* 0x0022a4000802017f */
[----:B--2---:R-:W-:Y:S05]  /*1dcd0*/  @!P1 NANOSLEEP.SYNCS 0x989680 ;  /* 0x009896800000995d */ /* 0x004fea0003900000 */
[----:B------:R-:W2:Y:S02]  /*1dce0*/  @!P1 SYNCS.PHASECHK.TRANS64 P1, [R3+URZ+0x13270], R0 ;  /* 0x01327000030095a7 */ /* 0x000ea4000802007f */
[----:B--2---:R-:W-:Y:S05]  /*1dcf0*/  @!P1 BRA `(.L_x_2062) ;  /* 0xfffffffc00f09947 */ /* 0x004fea000383ffff */
[----:B------:R-:W-:Y:S05]  /*1dd00*/  BRA `(.L_x_2148) ;  /* 0xffffffd000987947 */ /* 0x000fea000383ffff */
.L_x_2064:
[----:B-1----:R1:W2:Y:S02]  /*1dd10*/  SYNCS.PHASECHK.TRANS64.TRYWAIT P1, [R3+URZ+0x13260], R0 ;  /* 0x01326000030075a7 */ /* 0x0022a4000802017f */
[----:B--2---:R-:W-:Y:S05]  /*1dd20*/  @!P1 NANOSLEEP.SYNCS 0x989680 ;  /* 0x009896800000995d */ /* 0x004fea0003900000 */
[----:B------:R-:W2:Y:S02]  /*1dd30*/  @!P1 SYNCS.PHASECHK.TRANS64 P1, [R3+URZ+0x13260], R0 ;  /* 0x01326000030095a7 */ /* 0x000ea4000802007f */
[----:B--2---:R-:W-:Y:S05]  /*1dd40*/  @!P1 BRA `(.L_x_2064) ;  /* 0xfffffffc00f09947 */ /* 0x004fea000383ffff */
[----:B------:R-:W-:Y:S05]  /*1dd50*/  BRA `(.L_x_2149) ;  /* 0xffffffd0009c7947 */ /* 0x000fea000383ffff */
.L_x_2068:
[----:B------:R-:W-:Y:S01]  /*1dd60*/  BSSY B0, `(.L_x_2150) ;  /* 0x0000008000007945 */ /* 0x000fe20003800000 */
[----:B------:R-:W-:Y:S02]  /*1dd70*/  IMAD.MOV.U32 R13, RZ, RZ, R24 ;  /* 0x000000ffff0d7224 */ /* 0x000fe400078e0018 */
[----:B------:R-:W-:Y:S02]  /*1dd80*/  IMAD.MOV.U32 R12, RZ, RZ, RZ ;  /* 0x000000ffff0c7224 */ /* 0x000fe400078e00ff */
[----:B--2---:R-:W-:Y:S02]  /*1dd90*/  IMAD.MOV.U32 R11, RZ, RZ, 0x1f ;  /* 0x0000001fff0b7424 */ /* 0x004fe400078e00ff */
[----:B------:R-:W-:-:S07]  /*1dda0*/  IMAD.MOV.U32 R15, RZ, RZ, -0x1 ;  /* 0xffffffffff0f7424 */ /* 0x000fce00078e00ff */
[----:B------:R-:W-:Y:S05]  /*1ddb0*/  WARPSYNC.COLLECTIVE R15, `(.L_x_2151) ;  /* 0x000000000f087348 */ /* 0x000fea0003c00000 */
[----:B------:R0:W1:Y:S02]  /*1ddc0*/  SHFL.IDX P6, R14, R13, R12, R11 ;  /* 0x0000000c0d0e7389 */ /* 0x00006400000c000b */
[----:B01----:R-:W-:Y:S01]  /*1ddd0*/  ENDCOLLECTIVE ;  /* 0x000000000000791b */ /* 0x003fe20003800000 */
.L_x_2151:
[----:B------:R-:W-:Y:S05]  /*1dde0*/  BSYNC B0 ;  /* 0x0000000000007941 */ /* 0x000fea0003800000 */
.L_x_2150:
[----:B------:R-:W-:Y:S01]  /*1ddf0*/  IMAD.MOV.U32 R13, RZ, RZ, R24 ;  /* 0x000000ffff0d7224 */ /* 0x000fe200078e0018 */
[----:B------:R-:W-:Y:S01]  /*1de00*/  MOV R15, 0xffffffff ;  /* 0xffffffff000f7802 */ /* 0x000fe20000000f00 */
[----:B------:R-:W-:Y:S02]  /*1de10*/  IMAD.MOV.U32 R12, RZ, RZ, 0x1 ;  /* 0x00000001ff0c7424 */ /* 0x000fe400078e00ff */
[----:B------:R-:W-:Y:S02]  /*1de20*/  IMAD.MOV.U32 R11, RZ, RZ, 0x1f ;  /* 0x0000001fff0b7424 */ /* 0x000fe400078e00ff */
[----:B------:R-:W-:Y:S02]  /*1de30*/  IMAD.IADD R8, R27, 0x1, R10 ;  /* 0x000000011b087824 */ /* 0x000fe400078e020a */
[----:B------:R-:W-:-:S07]  /*1de40*/  IMAD.MOV.U32 R0, RZ, RZ, R14 ;  /* 0x000000ffff007224 */ /* 0x000fce00078e000e */
[----:B------:R-:W-:Y:S05]  /*1de50*/  WARPSYNC.COLLECTIVE R15, `(.L_x_2152) ;  /* 0x000000000f087348 */ /* 0x000fea0003c00000 */
[----:B------:R0:W1:Y:S02]  /*1de60*/  SHFL.IDX P6, R14, R13, R12, R11 ;  /* 0x0000000c0d0e7389 */ /* 0x00006400000c000b */
[----:B01----:R-:W-:Y:S01]  /*1de70*/  ENDCOLLECTIVE ;  /* 0x000000000000791b */ /* 0x003fe20003800000 */
.L_x_2152:
        /* <DEDUP_REMOVED lines=24> */
.L_x_2153:
[----:B------:R-:W-:Y:S01]  /*1e000*/  IMAD.MOV.U32 R12, RZ, RZ, 0x2 ;  /* 0x00000002ff0c7424 */ /* 0x000fe200078e00ff */
[----:B------:R-:W-:-:S05]  /*1e010*/  SEL R3, R14, RZ, P1 ;  /* 0x000000ff0e037207 */ /* 0x000fca0000800000 */
[----:B------:R-:W-:-:S04]  /*1e020*/  IMAD.IADD R2, R2, 0x1, R3 ;  /* 0x0000000102027824 */ /* 0x000fc800078e0203 */
[----:B------:R-:W-:-:S07]  /*1e030*/  IMAD.MOV.U32 R13, RZ, RZ, R2 ;  /* 0x000000ffff0d7224 */ /* 0x000fce00078e0002 */
[----:B------:R-:W-:Y:S05]  /*1e040*/  WARPSYNC.COLLECTIVE R15, `(.L_x_2154) ;  /* 0x000000000f087348 */ /* 0x000fea0003c00000 */
[----:B------:R0:W1:Y:S02]  /*1e050*/  SHFL.UP P6, R14, R13, R12, R11 ;  /* 0x0400000c0d0e7389 */ /* 0x00006400000c000b */
[----:B01----:R-:W-:Y:S01]  /*1e060*/  ENDCOLLECTIVE ;  /* 0x000000000000791b */ /* 0x003fe20003800000 */
.L_x_2154:
[----:B------:R-:W-:Y:S01]  /*1e070*/  IMAD.MOV.U32 R12, RZ, RZ, 0x4 ;  /* 0x00000004ff0c7424 */ /* 0x000fe200078e00ff */
[----:B------:R-:W-:-:S05]  /*1e080*/  SEL R3, R14, RZ, P2 ;  /* 0x000000ff0e037207 */ /* 0x000fca0001000000 */
[----:B------:R-:W-:-:S04]  /*1e090*/  IMAD.IADD R2, R2, 0x1, R3 ;  /* 0x0000000102027824 */ /* 0x000fc800078e0203 */
[----:B------:R-:W-:-:S07]  /*1e0a0*/  IMAD.MOV.U32 R13, RZ, RZ, R2 ;  /* 0x000000ffff0d7224 */ /* 0x000fce00078e0002 */
[----:B------:R-:W-:Y:S05]  /*1e0b0*/  WARPSYNC.COLLECTIVE R15, `(.L_x_2155) ;  /* 0x000000000f087348 */ /* 0x000fea0003c00000 */
[----:B------:R0:W1:Y:S02]  /*1e0c0*/  SHFL.UP P6, R14, R13, R12, R11 ;  /* 0x0400000c0d0e7389 */ /* 0x00006400000c000b */
[----:B01----:R-:W-:Y:S01]  /*1e0d0*/  ENDCOLLECTIVE ;  /* 0x000000000000791b */ /* 0x003fe20003800000 */
.L_x_2155:
[----:B------:R-:W-:Y:S01]  /*1e0e0*/  IMAD.MOV.U32 R12, RZ, RZ, 0x8 ;  /* 0x00000008ff0c7424 */ /* 0x000fe200078e00ff */
[----:B------:R-:W-:-:S05]  /*1e0f0*/  SEL R3, R14, RZ, P3 ;  /* 0x000000ff0e037207 */ /* 0x000fca0001800000 */
[----:B------:R-:W-:-:S04]  /*1e100*/  IMAD.IADD R2, R2, 0x1, R3 ;  /* 0x0000000102027824 */ /* 0x000fc800078e0203 */
[----:B------:R-:W-:-:S07]  /*1e110*/  IMAD.MOV.U32 R13, RZ, RZ, R2 ;  /* 0x000000ffff0d7224 */ /* 0x000fce00078e0002 */
[----:B------:R-:W-:Y:S05]  /*1e120*/  WARPSYNC.COLLECTIVE R15, `(.L_x_2156) ;  /* 0x000000000f087348 */ /* 0x000fea0003c00000 */
[----:B------:R0:W1:Y:S02]  /*1e130*/  SHFL.UP P6, R14, R13, R12, R11 ;  /* 0x0400000c0d0e7389 */ /* 0x00006400000c000b */
[----:B01----:R-:W-:Y:S01]  /*1e140*/  ENDCOLLECTIVE ;  /* 0x000000000000791b */ /* 0x003fe20003800000 */
.L_x_2156:
[----:B------:R-:W-:Y:S01]  /*1e150*/  IMAD.MOV.U32 R12, RZ, RZ, 0x10 ;  /* 0x00000010ff0c7424 */ /* 0x000fe200078e00ff */
[----:B------:R-:W-:-:S05]  /*1e160*/  SEL R3, R14, RZ, P4 ;  /* 0x000000ff0e037207 */ /* 0x000fca0002000000 */
[----:B------:R-:W-:-:S04]  /*1e170*/  IMAD.IADD R2, R2, 0x1, R3 ;  /* 0x0000000102027824 */ /* 0x000fc800078e0203 */
[----:B------:R-:W-:-:S07]  /*1e180*/  IMAD.MOV.U32 R13, RZ, RZ, R2 ;  /* 0x000000ffff0d7224 */ /* 0x000fce00078e0002 */
[----:B------:R-:W-:Y:S05]  /*1e190*/  WARPSYNC.COLLECTIVE R15, `(.L_x_2157) ;  /* 0x000000000f087348 */ /* 0x000fea0003c00000 */
[----:B------:R0:W1:Y:S02]  /*1e1a0*/  SHFL.UP P6, R14, R13, R12, R11 ;  /* 0x0400000c0d0e7389 */ /* 0x00006400000c000b */
[----:B01----:R-:W-:Y:S01]  /*1e1b0*/  ENDCOLLECTIVE ;  /* 0x000000000000791b */ /* 0x003fe20003800000 */
.L_x_2157:
[----:B------:R-:W-:Y:S01]  /*1e1c0*/  MOV R12, 0x1f ;  /* 0x0000001f000c7802 */ /* 0x000fe20000000f00 */
[----:B------:R-:W-:Y:S01]  /*1e1d0*/  IMAD.MOV.U32 R11, RZ, RZ, 0x1f ;  /* 0x0000001fff0b7424 */ /* 0x000fe200078e00ff */
[----:B------:R-:W-:-:S05]  /*1e1e0*/  SEL R3, R14, RZ, P5 ;  /* 0x000000ff0e037207 */ /* 0x000fca0002800000 */
[----:B------:R-:W-:-:S04]  /*1e1f0*/  IMAD.IADD R2, R2, 0x1, R3 ;  /* 0x0000000102027824 */ /* 0x000fc800078e0203 */
[----:B------:R-:W-:-:S07]  /*1e200*/  IMAD.MOV.U32 R13, RZ, RZ, R2 ;  /* 0x000000ffff0d7224 */ /* 0x000fce00078e0002 */
[----:B------:R-:W-:Y:S05]  /*1e210*/  WARPSYNC.COLLECTIVE R15, `(.L_x_2158) ;  /* 0x000000000f087348 */ /* 0x000fea0003c00000 */
[----:B------:R0:W1:Y:S02]  /*1e220*/  SHFL.IDX P6, R14, R13, R12, R11 ;  /* 0x0000000c0d0e7389 */ /* 0x00006400000c000b */
[----:B01----:R-:W-:Y:S01]  /*1e230*/  ENDCOLLECTIVE ;  /* 0x000000000000791b */ /* 0x003fe20003800000 */
.L_x_2158:
[----:B------:R-:W-:Y:S05]  /*1e240*/  BRA `(.L_x_2159) ;  /* 0xffffffd400187947 */ /* 0x000fea000383ffff */
.L_x_2071:
[----:B------:R-:W-:Y:S01]  /*1e250*/  BSSY B0, `(.L_x_2160) ;  /* 0x0000008000007945 */ /* 0x000fe20003800000 */
[----:B------:R-:W-:Y:S02]  /*1e260*/  IMAD.MOV.U32 R13, RZ, RZ, R2 ;  /* 0x000000ffff0d7224 */ /* 0x000fe400078e0002 */
[----:B------:R-:W-:Y:S02]  /*1e270*/  IMAD.MOV.U32 R12, RZ, RZ, 0x1 ;  /* 0x00000001ff0c7424 */ /* 0x000fe400078e00ff */
[----:B--2---:R-:W-:Y:S02]  /*1e280*/  IMAD.MOV.U32 R11, RZ, RZ, RZ ;  /* 0x000000ffff0b7224 */ /* 0x004fe400078e00ff */
[----:B------:R-:W-:-:S07]  /*1e290*/  IMAD.MOV.U32 R15, RZ, RZ, -0x1 ;  /* 0xffffffffff0f7424 */ /* 0x000fce00078e00ff */
[----:B------:R-:W-:Y:S05]  /*1e2a0*/  WARPSYNC.COLLECTIVE R15, `(.L_x_2161) ;  /* 0x000000000f087348 */ /* 0x000fea0003c00000 */
[----:B------:R0:W1:Y:S02]  /*1e2b0*/  SHFL.UP P6, R14, R13, R12, R11 ;  /* 0x0400000c0d0e7389 */ /* 0x00006400000c000b */
[----:B01----:R-:W-:Y:S01]  /*1e2c0*/  ENDCOLLECTIVE ;  /* 0x000000000000791b */ /* 0x003fe20003800000 */
.L_x_2161:
[----:B------:R-:W-:Y:S05]  /*1e2d0*/  BSYNC B0 ;  /* 0x0000000000007941 */ /* 0x000fea0003800000 */
.L_x_2160:
        /* <DEDUP_REMOVED lines=9> */
.L_x_2162:
[----:B------:R-:W-:Y:S01]  /*1e370*/  IMAD.MOV.U32 R12, RZ, RZ, 0x4 ;  /* 0x00000004ff0c7424 */ /* 0x000fe200078e00ff */
[----:B------:R-:W-:-:S05]  /*1e380*/  SEL R3, R14, RZ, P2 ;  /* 0x000000ff0e037207 */ /* 0x000fca0001000000 */
[----:B------:R-:W-:-:S04]  /*1e390*/  IMAD.IADD R2, R2, 0x1, R3 ;  /* 0x0000000102027824 */ /* 0x000fc800078e0203 */
[----:B------:R-:W-:-:S07]  /*1e3a0*/  IMAD.MOV.U32 R13, RZ, RZ, R2 ;  /* 0x000000ffff0d7224 */ /* 0x000fce00078e0002 */
[----:B------:R-:W-:Y:S05]  /*1e3b0*/  WARPSYNC.COLLECTIVE R15, `(.L_x_2163) ;  /* 0x000000000f087348 */ /* 0x000fea0003c00000 */
[----:B------:R0:W1:Y:S02]  /*1e3c0*/  SHFL.UP P6, R14, R13, R12, R11 ;  /* 0x0400000c0d0e7389 */ /* 0x00006400000c000b */
[----:B01----:R-:W-:Y:S01]  /*1e3d0*/  ENDCOLLECTIVE ;  /* 0x000000000000791b */ /* 0x003fe20003800000 */
.L_x_2163:
[----:B------:R-:W-:Y:S01]  /*1e3e0*/  IMAD.MOV.U32 R12, RZ, RZ, 0x8 ;  /* 0x00000008ff0c7424 */ /* 0x000fe200078e00ff */
[----:B------:R-:W-:-:S05]  /*1e3f0*/  SEL R3, R14, RZ, P3 ;  /* 0x000000ff0e037207 */ /* 0x000fca0001800000 */
[----:B------:R-:W-:-:S04]  /*1e400*/  IMAD.IADD R2, R2, 0x1, R3 ;  /* 0x0000000102027824 */ /* 0x000fc800078e0203 */
[----:B------:R-:W-:-:S07]  /*1e410*/  IMAD.MOV.U32 R13, RZ, RZ, R2 ;  /* 0x000000ffff0d7224 */ /* 0x000fce00078e0002 */
[----:B------:R-:W-:Y:S05]  /*1e420*/  WARPSYNC.COLLECTIVE R15, `(.L_x_2164) ;  /* 0x000000000f087348 */ /* 0x000fea0003c00000 */
[----:B------:R0:W1:Y:S02]  /*1e430*/  SHFL.UP P6, R14, R13, R12, R11 ;  /* 0x0400000c0d0e7389 */ /* 0x00006400000c000b */
[----:B01----:R-:W-:Y:S01]  /*1e440*/  ENDCOLLECTIVE ;  /* 0x000000000000791b */ /* 0x003fe20003800000 */
.L_x_2164:
[----:B------:R-:W-:Y:S01]  /*1e450*/  IMAD.MOV.U32 R12, RZ, RZ, 0x10 ;  /* 0x00000010ff0c7424 */ /* 0x000fe200078e00ff */
[----:B------:R-:W-:-:S05]  /*1e460*/  SEL R3, R14, RZ, P4 ;  /* 0x000000ff0e037207 */ /* 0x000fca0002000000 */
[----:B------:R-:W-:-:S04]  /*1e470*/  IMAD.IADD R2, R2, 0x1, R3 ;  /* 0x0000000102027824 */ /* 0x000fc800078e0203 */
[----:B------:R-:W-:-:S07]  /*1e480*/  IMAD.MOV.U32 R13, RZ, RZ, R2 ;  /* 0x000000ffff0d7224 */ /* 0x000fce00078e0002 */
[----:B------:R-:W-:Y:S05]  /*1e490*/  WARPSYNC.COLLECTIVE R15, `(.L_x_2165) ;  /* 0x000000000f087348 */ /* 0x000fea0003c00000 */
[----:B------:R0:W1:Y:S02]  /*1e4a0*/  SHFL.UP P6, R14, R13, R12, R11 ;  /* 0x0400000c0d0e7389 */ /* 0x00006400000c000b */
[----:B01----:R-:W-:Y:S01]  /*1e4b0*/  ENDCOLLECTIVE ;  /* 0x000000000000791b */ /* 0x003fe20003800000 */
.L_x_2165:
        /* <DEDUP_REMOVED lines=8> */
.L_x_2166:
[----:B------:R-:W-:Y:S05]  /*1e540*/  BRA `(.L_x_2167) ;  /* 0xffffffd000fc7947 */ /* 0x000fea000383ffff */
.L_x_2073:
[----:B------:R-:W-:Y:S01]  /*1e550*/  BSSY B0, `(.L_x_2168) ;  /* 0x0000006000007945 */ /* 0x000fe20003800000 */
[----:B------:R-:W-:Y:S01]  /*1e560*/  PLOP3.LUT P6, PT, P6, PT, PT, 0x8, 0x0 ;  /* 0x000000000000781c */ /* 0x000fe200037ce170 */
[----:B------:R-:W-:-:S12]  /*1e570*/  IMAD.MOV.U32 R15, RZ, RZ, -0x1 ;  /* 0xffffffffff0f7424 */ /* 0x000fd800078e00ff */
[----:B0-2---:R-:W-:Y:S05]  /*1e580*/  WARPSYNC.COLLECTIVE R15, `(.L_x_2169) ;  /* 0x000000000f087348 */ /* 0x005fea0003c00000 */
[----:B------:R-:W-:Y:S01]  /*1e590*/  VOTE.ANY R14, PT, P6 ;  /* 0x00000000000e7806 */ /* 0x000fe200030e0100 */
[----:B0-2---:R-:W-:Y:S06]  /*1e5a0*/  ENDCOLLECTIVE ;  /* 0x000000000000791b */ /* 0x005fec0003800000 */
.L_x_2169:
[----:B------:R-:W-:Y:S05]  /*1e5b0*/  BSYNC B0 ;  /* 0x0000000000007941 */ /* 0x000fea0003800000 */
.L_x_2168:
        /* <DEDUP_REMOVED lines=10> */
.L_x_2170:
[----:B------:R-:W-:Y:S02]  /*1e660*/  IMAD.MOV.U32 R13, RZ, RZ, R5 ;  /* 0x000000ffff0d7224 */ /* 0x000fe400078e0005 */
[----:B------:R-:W-:-:S07]  /*1e670*/  IMAD.MOV.U32 R25, RZ, RZ, R14 ;  /* 0x000000ffff197224 */ /* 0x000fce00078e000e */
[----:B------:R-:W-:Y:S05]  /*1e680*/  WARPSYNC.COLLECTIVE R15, `(.L_x_2171) ;  /* 0x000000000f087348 */ /* 0x000fea0003c00000 */
[----:B------:R0:W1:Y:S02]  /*1e690*/  SHFL.IDX P6, R14, R13, R12, R11 ;  /* 0x0000000c0d0e7389 */ /* 0x00006400000c000b */
[----:B01----:R-:W-:Y:S01]  /*1e6a0*/  ENDCOLLECTIVE ;  /* 0x000000000000791b */ /* 0x003fe20003800000 */
.L_x_2171:
[----:B------:R-:W-:Y:S01]  /*1e6b0*/  IMAD.MOV.U32 R5, RZ, RZ, R14 ;  /* 0x000000ffff057224 */ /* 0x000fe200078e000e */
[----:B------:R-:W-:Y:S06]  /*1e6c0*/  BRA `(.L_x_2172) ;  /* 0xffffffd000dc7947 */ /* 0x000fec000383ffff */
.L_x_2075:
[----:B------:R-:W-:Y:S01]  /*1e6d0*/  BSSY B0, `(.L_x_2173) ;  /* 0x0000007000007945 */ /* 0x000fe20003800000 */
[----:B------:R-:W-:Y:S02]  /*1e6e0*/  IMAD.MOV.U32 R13, RZ, RZ, R2 ;  /* 0x000000ffff0d7224 */ /* 0x000fe400078e0002 */
[----:B--2---:R-:W-:Y:S02]  /*1e6f0*/  IMAD.MOV.U32 R11, RZ, RZ, 0x1f ;  /* 0x0000001fff0b7424 */ /* 0x004fe400078e00ff */
[----:B------:R-:W-:-:S07]  /*1e700*/  IMAD.MOV.U32 R15, RZ, RZ, -0x1 ;  /* 0xffffffffff0f7424 */ /* 0x000fce00078e00ff */
[----:B01-34-:R-:W-:Y:S05]  /*1e710*/  WARPSYNC.COLLECTIVE R15, `(.L_x_2174) ;  /* 0x000000000f087348 */ /* 0x01bfea0003c00000 */
[----:B------:R2:W0:Y:S02]  /*1e720*/  SHFL.IDX P6, R14, R13, R12, R11 ;  /* 0x0000000c0d0e7389 */ /* 0x00042400000c000b */
[----:B01234-:R-:W-:Y:S01]  /*1e730*/  ENDCOLLECTIVE ;  /* 0x000000000000791b */ /* 0x01ffe20003800000 */
.L_x_2174:
[----:B------:R-:W-:Y:S05]  /*1e740*/  BSYNC B0 ;  /* 0x0000000000007941 */ /* 0x000fea0003800000 */
.L_x_2173:
[----:B------:R-:W-:Y:S01]  /*1e750*/  IMAD.MOV.U32 R24, RZ, RZ, R14 ;  /* 0x000000ffff187224 */ /* 0x000fe200078e000e */
[----:B------:R-:W-:Y:S06]  /*1e760*/  BRA `(.L_x_2074) ;  /* 0xffffffd000cc7947 */ /* 0x000fec000383ffff */
.L_x_2081:
[----:B0-----:R0:W1:Y:S02]  /*1e770*/  SYNCS.PHASECHK.TRANS64.TRYWAIT P0, [R6+URZ+0x13220], R0 ;  /* 0x01322000060075a7 */ /* 0x001064000800017f */
[----:B-1----:R-:W-:Y:S05]  /*1e780*/  @!P0 NANOSLEEP.SYNCS 0x989680 ;  /* 0x009896800000895d */ /* 0x002fea0003900000 */
[----:B------:R-:W1:Y:S02]  /*1e790*/  @!P0 SYNCS.PHASECHK.TRANS64 P0, [R6+URZ+0x13220], R0 ;  /* 0x01322000060085a7 */ /* 0x000e64000800007f */
[----:B-1----:R-:W-:Y:S05]  /*1e7a0*/  @!P0 BRA `(.L_x_2081) ;  /* 0xfffffffc00f08947 */ /* 0x002fea000383ffff */
[----:B------:R-:W-:Y:S05]  /*1e7b0*/  BRA `(.L_x_2175) ;  /* 0xffffffdc00287947 */ /* 0x000fea000383ffff */
.L_x_2082:
        /* <DEDUP_REMOVED lines=11> */
.L_x_2177:
[----:B------:R-:W-:Y:S05]  /*1e870*/  BSYNC B0 ;  /* 0x0000000000007941 */ /* 0x000fea0003800000 */
.L_x_2176:
[----:B------:R-:W-:Y:S05]  /*1e880*/  BRA `(.L_x_2178) ;  /* 0xffffffdc00107947 */ /* 0x000fea000383ffff */
.L_x_2083:
[----:B------:R-:W-:Y:S01]  /*1e890*/  BSSY B0, `(.L_x_2179) ;  /* 0x0000006000007945 */ /* 0x000fe20003800000 */
[----:B------:R-:W-:-:S07]  /*1e8a0*/  IMAD.MOV.U32 R15, RZ, RZ, -0x1 ;  /* 0xffffffffff0f7424 */ /* 0x000fce00078e00ff */
[----:B0-2---:R-:W-:Y:S05]  /*1e8b0*/  WARPSYNC.COLLECTIVE R15, `(.L_x_2180) ;  /* 0x000000000f0c7348 */ /* 0x005fea0003c00000 */
[----:B------:R-:W-:Y:S02]  /*1e8c0*/  ELECT P6, UR62, PT ;  /* 0x00000000003e782f */ /* 0x000fe400038c0000 */
[----:B------:R-:W-:Y:S01]  /*1e8d0*/  MOV R14, UR62 ;  /* 0x0000003e000e7c02 */ /* 0x000fe20008000f00 */
[----:B0-2---:R-:W-:Y:S10]  /*1e8e0*/  ENDCOLLECTIVE ;  /* 0x000000000000791b */ /* 0x005ff40003800000 */
.L_x_2180:
[----:B------:R-:W-:Y:S05]  /*1e8f0*/  BSYNC B0 ;  /* 0x0000000000007941 */ /* 0x000fea0003800000 */
.L_x_2179:
[----:B------:R-:W-:Y:S05]  /*1e900*/  BRA `(.L_x_2181) ;  /* 0xffffffdc00047947 */ /* 0x000fea000383ffff */
.L_x_2085:
[----:B0-----:R0:W1:Y:S02]  /*1e910*/  SYNCS.PHASECHK.TRANS64.TRYWAIT P1, [R5+URZ], R4 ;  /* 0x00000004050075a7 */ /* 0x001064000802017f */
[----:B-1----:R-:W-:Y:S05]  /*1e920*/  @!P1 NANOSLEEP.SYNCS 0x989680 ;  /* 0x009896800000995d */ /* 0x002fea0003900000 */
[----:B------:R-:W1:Y:S02]  /*1e930*/  @!P1 SYNCS.PHASECHK.TRANS64 P1, [R5+URZ], R4 ;  /* 0x00000004050095a7 */ /* 0x000e64000802007f */
[----:B-1----:R-:W-:Y:S05]  /*1e940*/  @!P1 BRA `(.L_x_2085) ;  /* 0xfffffffc00f09947 */ /* 0x002fea000383ffff */
[----:B------:R-:W-:Y:S05]  /*1e950*/  BRA `(.L_x_2182) ;  /* 0xffffffdc00387947 */ /* 0x000fea000383ffff */
.L_x_2086:
[----:B-1----:R1:W3:Y:S02]  /*1e960*/  SYNCS.PHASECHK.TRANS64.TRYWAIT P1, [R9+URZ], R0 ;  /* 0x00000000090075a7 */ /* 0x0022e4000802017f */
[----:B---3--:R-:W-:Y:S05]  /*1e970*/  @!P1 NANOSLEEP.SYNCS 0x989680 ;  /* 0x009896800000995d */ /* 0x008fea0003900000 */
[----:B------:R-:W3:Y:S02]  /*1e980*/  @!P1 SYNCS.PHASECHK.TRANS64 P1, [R9+URZ], R0 ;  /* 0x00000000090095a7 */ /* 0x000ee4000802007f */
[----:B---3--:R-:W-:Y:S05]  /*1e990*/  @!P1 BRA `(.L_x_2086) ;  /* 0xfffffffc00f09947 */ /* 0x008fea000383ffff */
[----:B------:R-:W-:Y:S05]  /*1e9a0*/  BRA `(.L_x_2183) ;  /* 0xffffffdc002c7947 */ /* 0x000fea000383ffff */
.L_x_2088:
[----:B---3--:R3:W4:Y:S02]  /*1e9b0*/  SYNCS.PHASECHK.TRANS64.TRYWAIT P1, [R19+URZ+0x13260], R4 ;  /* 0x01326004130075a7 */ /* 0x008724000802017f */
[----:B----4-:R-:W-:Y:S05]  /*1e9c0*/  @!P1 NANOSLEEP.SYNCS 0x989680 ;  /* 0x009896800000995d */ /* 0x010fea0003900000 */
[----:B------:R-:W4:Y:S02]  /*1e9d0*/  @!P1 SYNCS.PHASECHK.TRANS64 P1, [R19+URZ+0x13260], R4 ;  /* 0x01326004130095a7 */ /* 0x000f24000802007f */
[----:B----4-:R-:W-:Y:S05]  /*1e9e0*/  @!P1 BRA `(.L_x_2088) ;  /* 0xfffffffc00f09947 */ /* 0x010fea000383ffff */
[----:B------:R-:W-:Y:S05]  /*1e9f0*/  BRA `(.L_x_2184) ;  /* 0xffffffdc002c7947 */ /* 0x000fea000383ffff */
.L_x_2090:
[----:B----4-:R4:W0:Y:S02]  /*1ea00*/  SYNCS.PHASECHK.TRANS64.TRYWAIT P1, [R7+URZ+0x13260], R0 ;  /* 0x01326000070075a7 */ /* 0x010824000802017f */
[----:B0-----:R-:W-:Y:S05]  /*1ea10*/  @!P1 NANOSLEEP.SYNCS 0x989680 ;  /* 0x009896800000995d */ /* 0x001fea0003900000 */
[----:B------:R-:W0:Y:S02]  /*1ea20*/  @!P1 SYNCS.PHASECHK.TRANS64 P1, [R7+URZ+0x13260], R0 ;  /* 0x01326000070095a7 */ /* 0x000e24000802007f */
[----:B0-----:R-:W-:Y:S05]  /*1ea30*/  @!P1 BRA `(.L_x_2090) ;  /* 0xfffffffc00f09947 */ /* 0x001fea000383ffff */
[----:B------:R-:W-:Y:S05]  /*1ea40*/  BRA `(.L_x_2185) ;  /* 0xffffffdc002c7947 */ /* 0x000fea000383ffff */
.L_x_2092:
[----:B------:R0:W0:Y:S02]  /*1ea50*/  SYNCS.PHASECHK.TRANS64.TRYWAIT P0, [R19+URZ+0x13280], R4 ;  /* 0x01328004130075a7 */ /* 0x000024000800017f */
[----:B0-----:R-:W-:Y:S05]  /*1ea60*/  @!P0 NANOSLEEP.SYNCS 0x989680 ;  /* 0x009896800000895d */ /* 0x001fea0003900000 */
[----:B------:R-:W0:Y:S02]  /*1ea70*/  @!P0 SYNCS.PHASECHK.TRANS64 P0, [R19+URZ+0x13280], R4 ;  /* 0x01328004130085a7 */ /* 0x000e24000800007f */
[----:B0-----:R-:W-:Y:S05]  /*1ea80*/  @!P0 BRA `(.L_x_2092) ;  /* 0xfffffffc00f08947 */ /* 0x001fea000383ffff */
[----:B------:R-:W-:Y:S05]  /*1ea90*/  BRA `(.L_x_2093) ;  /* 0xffffffdc00287947 */ /* 0x000fea000383ffff */
.L_x_2186:
        /* <DEDUP_REMOVED lines=14> */
.L_x_2195:


//--------------------- .nv.global.init           --------------------------
	.section	.nv.global.init,"aw",@progbits
	.align	4
.nv.global.init:
	.type		_ZZN5flash28permute_output_fp8_VcolmajorIN4cute6TensorINS1_11ArrayEngineIfLm32EEENS1_6LayoutINS1_5tupleIJNS6_IJNS1_1CILi2EEES8_NS7_ILi8EEEEEENS7_ILi1EEESB_EEENS6_IJNS6_IJSB_S8_NS7_ILi4EEEEEENS7_ILi0EEESF_EEEEEEEEEvRT_E9upper_map,@object
	.size		_ZZN5flash28permute_output_fp8_VcolmajorIN4cute6TensorINS1_11ArrayEngineIfLm32EEENS1_6LayoutINS1_5tupleIJNS6_IJNS1_1CILi2EEES8_NS7_ILi8EEEEEENS7_ILi1EEESB_EEENS6_IJNS6_IJSB_S8_NS7_ILi4EEEEEENS7_ILi0EEESF_EEEEEEEEEvRT_E9upper_map,($str$23 - _ZZN5flash28permute_output_fp8_VcolmajorIN4cute6TensorINS1_11ArrayEngineIfLm32EEENS1_6LayoutINS1_5tupleIJNS6_IJNS1_1CILi2EEES8_NS7_ILi8EEEEEENS7_ILi1EEESB_EEENS6_IJNS6_IJSB_S8_NS7_ILi4EEEEEENS7_ILi0EEESF_EEEEEEEEEvRT_E9upper_map)
_ZZN5flash28permute_output_fp8_VcolmajorIN4cute6TensorINS1_11ArrayEngineIfLm32EEENS1_6LayoutINS1_5tupleIJNS6_IJNS1_1CILi2EEES8_NS7_ILi8EEEEEENS7_ILi1EEESB_EEENS6_IJNS6_IJSB_S8_NS7_ILi4EEEEEENS7_ILi0EEESF_EEEEEEEEEvRT_E9upper_map:
        /*0000*/ 	.byte	0x00, 0x00, 0x00, 0x00, 0x02, 0x00, 0x00, 0x00, 0x03, 0x00, 0x00, 0x00, 0x01, 0x00, 0x00, 0x00
	.type		$str$23,@object
	.size		$str$23,($str$24 - $str$23)
$str$23:
        /*0010*/ 	.byte	0x28, 0x61, 0x64, 0x64, 0x72, 0x65, 0x73, 0x73, 0x20, 0x26, 0x20, 0x6d, 0x61, 0x73, 0x6b, 0x29
        /*0020*/ 	.byte	0x20, 0x3d, 0x3d, 0x20, 0x30, 0x00
	.type		$str$24,@object
	.size		$str$24,(__unnamed_5 - $str$24)
$str$24:
        /*0026*/ 	.byte	0x2f, 0x74, 0x6d, 0x70, 0x2f, 0x6f, 0x73, 0x73, 0x5f, 0x6b, 0x65, 0x72, 0x6e, 0x65, 0x6c, 0x73
        /*0036*/ 	.byte	0x5f, 0x73, 0x72, 0x63, 0x2f, 0x66, 0x6c, 0x61, 0x73, 0x68, 0x5f, 0x61, 0x74, 0x74, 0x65, 0x6e
        /*0046*/ 	.byte	0x74, 0x69, 0x6f, 0x6e, 0x2f, 0x63, 0x73, 0x72, 0x63, 0x2f, 0x63, 0x75, 0x74, 0x6c, 0x61, 0x73
        /*0056*/ 	.byte	0x73, 0x2f, 0x69, 0x6e, 0x63, 0x6c, 0x75, 0x64, 0x65, 0x2f, 0x63, 0x75, 0x74, 0x65, 0x2f, 0x70
        /*0066*/ 	.byte	0x6f, 0x69, 0x6e, 0x74, 0x65, 0x72, 0x5f, 0x66, 0x6c, 0x61, 0x67, 0x67, 0x65, 0x64, 0x2e, 0x68
        /*0076*/ 	.byte	0x70, 0x70, 0x00
	.type		__unnamed_5,@object
	.size		__unnamed_5,(__unnamed_6 - __unnamed_5)
__unnamed_5:
        /* <DEDUP_REMOVED lines=24> */
        /*01f9*/ 	.byte	0x26, 0x5d, 0x00
	.type		__unnamed_6,@object
	.size		__unnamed_6,(__unnamed_4 - __unnamed_6)
__unnamed_6:
        /* <DEDUP_REMOVED lines=24> */
        /*037c*/ 	.byte	0x3e, 0x3e, 0x20, 0x26, 0x5d, 0x00
	.type		__unnamed_4,@object
	.size		__unnamed_4,(__unnamed_2 - __unnamed_4)
__unnamed_4:
        /* <DEDUP_REMOVED lines=28> */
        /*0542*/ 	.byte	0x3a, 0x43, 0x3c, 0x31, 0x30, 0x32, 0x34, 0x30, 0x3e, 0x3e, 0x3e, 0x3e, 0x3e, 0x5d, 0x00
	.type		__unnamed_2,@object
	.size		__unnamed_2,(__unnamed_1 - __unnamed_2)
__unnamed_2:
        /* <DEDUP_REMOVED lines=29> */
	.type		__unnamed_1,@object
	.size		__unnamed_1,(__unnamed_3 - __unnamed_1)
__unnamed_1:
        /* <DEDUP_REMOVED lines=29> */
        /*08f0*/ 	.byte	0x00
	.type		__unnamed_3,@object
	.size		__unnamed_3,(.L_2 - __unnamed_3)
__unnamed_3:
        /* <DEDUP_REMOVED lines=30> */
.L_2:


//--------------------- .nv.shared._ZN7cutlass13device_kernelIN5flash11enable_sm90INS1_16FlashAttnFwdSm90INS1_25CollectiveMainloopFwdSm90ILi2EN4cute5tupleIJNS5_1CILi1EEES8_S8_EEENS6_IJNS7_ILi192EEENS7_ILi160EEENS7_ILi64EEEEEELi64ENS_12float_e4m3_tEfNS_4arch4Sm90ELb0ELb0ELb1ELb0ELb0ELb0ELb0ELb1ELb1ELb1ELb1ELb0EEENS1_21CollectiveEpilogueFwdINS6_IJSA_SC_SB_EEES9_NS_10bfloat16_tESG_Li384ELb0ELb1ELb1ELb1EEENS1_19SingleTileSchedulerILb0ELb1ELb1ELi192EEEEEEEEEvNT_6ParamsE --------------------------
	.section	.nv.shared._ZN7cutlass13device_kernelIN5flash11enable_sm90INS1_16FlashAttnFwdSm90INS1_25CollectiveMainloopFwdSm90ILi2EN4cute5tupleIJNS5_1CILi1EEES8_S8_EEENS6_IJNS7_ILi192EEENS7_ILi160EEENS7_ILi64EEEEEELi64ENS_12float_e4m3_tEfNS_4arch4Sm90ELb0ELb0ELb1ELb0ELb0ELb0ELb0ELb1ELb1ELb1ELb1ELb0EEENS1_21CollectiveEpilogueFwdINS6_IJSA_SC_SB_EEES9_NS_10bfloat16_tESG_Li384ELb0ELb1ELb1ELb1EEENS1_19SingleTileSchedulerILb0ELb1ELb1ELi192EEEEEEEEEvNT_6ParamsE,"aw",@nobits
	.sectionflags	@""
	.align	16
	.zero		1024


//--------------------- .nv.shared.reserved.0     --------------------------
	.section	.nv.shared.reserved.0,"aw",@nobits
	.weak		__nv_reservedSMEM_offset_0_alias
	.size		__nv_reservedSMEM_offset_0_alias, 0, 0
	.other		__nv_reservedSMEM_offset_0_alias,@"STO_CUDA_RESERVED_SHARED STV_DEFAULT"
__nv_reservedSMEM_offset_0_alias:
	.zero		0


//--------------------- .nv.global                --------------------------
	.section	.nv.global,"aw",@nobits
.nv.global:
	.type		_ZN79_INTERNAL_5e5267d4_43_flash_fwd_hdim64_e4m3_split_softcap_sm90_cu_93b96ec2_39034cute1_E,@object
	.size		_ZN79_INTERNAL_5e5267d4_43_flash_fwd_hdim64_e4m3_split_softcap_sm90_cu_93b96ec2_39034cute1_E,(_ZN79_INTERNAL_5e5267d4_43_flash_fwd_hdim64_e4m3_split_softcap_sm90_cu_93b96ec2_39034cuda3std3__45__cpo6cbeginE - _ZN79_INTERNAL_5e5267d4_43_flash_fwd_hdim64_e4m3_split_softcap_sm90_cu_93b96ec2_39034cute1_E)
_ZN79_INTERNAL_5e5267d4_43_flash_fwd_hdim64_e4m3_split_softcap_sm90_cu_93b96ec2_39034cute1_E:
	.zero		1
	.type		_ZN79_INTERNAL_5e5267d4_43_flash_fwd_hdim64_e4m3_split_softcap_sm90_cu_93b96ec2_39034cuda3std3__45__cpo6cbeginE,@object
	.size		_ZN79_INTERNAL_5e5267d4_43_flash_fwd_hdim64_e4m3_split_softcap_sm90_cu_93b96ec2_39034cuda3std3__45__cpo6cbeginE,(_ZN79_INTERNAL_5e5267d4_43_flash_fwd_hdim64_e4m3_split_softcap_sm90_cu_93b96ec2_39034cuda3std3__48in_placeE - _ZN79_INTERNAL_5e5267d4_43_flash_fwd_hdim64_e4m3_split_softcap_sm90_cu_93b96ec2_39034cuda3std3__45__cpo6cbeginE)
_ZN79_INTERNAL_5e5267d4_43_flash_fwd_hdim64_e4m3_split_softcap_sm90_cu_93b96ec2_39034cuda3std3__45__cpo6cbeginE:
	.zero		1
	.type		_ZN79_INTERNAL_5e5267d4_43_flash_fwd_hdim64_e4m3_split_softcap_sm90_cu_93b96ec2_39034cuda3std3__48in_placeE,@object
	.size		_ZN79_INTERNAL_5e5267d4_43_flash_fwd_hdim64_e4m3_split_softcap_sm90_cu_93b96ec2_39034cuda3std3__48in_placeE,(_ZN79_INTERNAL_5e5267d4_43_flash_fwd_hdim64_e4m3_split_softcap_sm90_cu_93b96ec2_39034cuda3std6ranges3__45__cpo9iter_moveE - _ZN79_INTERNAL_5e5267d4_43_flash_fwd_hdim64_e4m3_split_softcap_sm90_cu_93b96ec2_39034cuda3std3__48in_placeE)
_ZN79_INTERNAL_5e5267d4_43_flash_fwd_hdim64_e4m3_split_softcap_sm90_cu_93b96ec2_39034cuda3std3__48in_placeE:
	.zero		1
	.type		_ZN79_INTERNAL_5e5267d4_43_flash_fwd_hdim64_e4m3_split_softcap_sm90_cu_93b96ec2_39034cuda3std6ranges3__45__cpo9iter_moveE,@object
	.size		_ZN79_INTERNAL_5e5267d4_43_flash_fwd_hdim64_e4m3_split_softcap_sm90_cu_93b96ec2_39034cuda3std6ranges3__45__cpo9iter_moveE,(_ZN79_INTERNAL_5e5267d4_43_flash_fwd_hdim64_e4m3_split_softcap_sm90_cu_93b96ec2_39034cuda3std3__45__cpo5beginE - _ZN79_INTERNAL_5e5267d4_43_flash_fwd_hdim64_e4m3_split_softcap_sm90_cu_93b96ec2_39034cuda3std6ranges3__45__cpo9iter_moveE)
_ZN79_INTERNAL_5e5267d4_43_flash_fwd_hdim64_e4m3_split_softcap_sm90_cu_93b96ec2_39034cuda3std6ranges3__45__cpo9iter_moveE:
	.zero		1
	.type		_ZN79_INTERNAL_5e5267d4_43_flash_fwd_hdim64_e4m3_split_softcap_sm90_cu_93b96ec2_39034cuda3std3__45__cpo5beginE,@object
	.size		_ZN79_INTERNAL_5e5267d4_43_flash_fwd_hdim64_e4m3_split_softcap_sm90_cu_93b96ec2_39034cuda3std3__45__cpo5beginE,(_ZN79_INTERNAL_5e5267d4_43_flash_fwd_hdim64_e4m3_split_softcap_sm90_cu_93b96ec2_39034cuda3std3__481_GLOBAL__N__5e5267d4_43_flash_fwd_hdim64_e4m3_split_softcap_sm90_cu_93b96ec2_39036ignoreE - _ZN79_INTERNAL_5e5267d4_43_flash_fwd_hdim64_e4m3_split_softcap_sm90_cu_93b96ec2_39034cuda3std3__45__cpo5beginE)
_ZN79_INTERNAL_5e5267d4_43_flash_fwd_hdim64_e4m3_split_softcap_sm90_cu_93b96ec2_39034cuda3std3__45__cpo5beginE:
	.zero		1
	.type		_ZN79_INTERNAL_5e5267d4_43_flash_fwd_hdim64_e4m3_split_softcap_sm90_cu_93b96ec2_39034cuda3std3__481_GLOBAL__N__5e5267d4_43_flash_fwd_hdim64_e4m3_split_softcap_sm90_cu_93b96ec2_39036ignoreE,@object
	.size		_ZN79_INTERNAL_5e5267d4_43_flash_fwd_hdim64_e4m3_split_softcap_sm90_cu_93b96ec2_39034cuda3std3__481_GLOBAL__N__5e5267d4_43_flash_fwd_hdim64_e4m3_split_softcap_sm90_cu_93b96ec2_39036ignoreE,(_ZN79_INTERNAL_5e5267d4_43_flash_fwd_hdim64_e4m3_split_softcap_sm90_cu_93b96ec2_39034cute7productE - _ZN79_INTERNAL_5e5267d4_43_flash_fwd_hdim64_e4m3_split_softcap_sm90_cu_93b96ec2_39034cuda3std3__481_GLOBAL__N__5e5267d4_43_flash_fwd_hdim64_e4m3_split_softcap_sm90_cu_93b96ec2_39036ignoreE)
_ZN79_INTERNAL_5e5267d4_43_flash_fwd_hdim64_e4m3_split_softcap_sm90_cu_93b96ec2_39034cuda3std3__481_GLOBAL__N__5e5267d4_43_flash_fwd_hdim64_e4m3_split_softcap_sm90_cu_93b96ec2_39036ignoreE:
	.zero		1
	.type		_ZN79_INTERNAL_5e5267d4_43_flash_fwd_hdim64_e4m3_split_softcap_sm90_cu_93b96ec2_39034cute7productE,@object
	.size		_ZN79_INTERNAL_5e5267d4_43_flash_fwd_hdim64_e4m3_split_softcap_sm90_cu_93b96ec2_39034cute7productE,(_ZN79_INTERNAL_5e5267d4_43_flash_fwd_hdim64_e4m3_split_softcap_sm90_cu_93b96ec2_39034cuda3std3__45__cpo3endE - _ZN79_INTERNAL_5e5267d4_43_flash_fwd_hdim64_e4m3_split_softcap_sm90_cu_93b96ec2_39034cute7productE)
_ZN79_INTERNAL_5e5267d4_43_flash_fwd_hdim64_e4m3_split_softcap_sm90_cu_93b96ec2_39034cute7productE:
	.zero		1
	.type		_ZN79_INTERNAL_5e5267d4_43_flash_fwd_hdim64_e4m3_split_softcap_sm90_cu_93b96ec2_39034cuda3std3__45__cpo3endE,@object
	.size		_ZN79_INTERNAL_5e5267d4_43_flash_fwd_hdim64_e4m3_split_softcap_sm90_cu_93b96ec2_39034cuda3std3__45__cpo3endE,(_ZN79_INTERNAL_5e5267d4_43_flash_fwd_hdim64_e4m3_split_softcap_sm90_cu_93b96ec2_39034cuda3std3__419piecewise_constructE - _ZN79_INTERNAL_5e5267d4_43_flash_fwd_hdim64_e4m3_split_softcap_sm90_cu_93b96ec2_39034cuda3std3__45__cpo3endE)
_ZN79_INTERNAL_5e5267d4_43_flash_fwd_hdim64_e4m3_split_softcap_sm90_cu_93b96ec2_39034cuda3std3__45__cpo3endE:
	.zero		1
	.type		_ZN79_INTERNAL_5e5267d4_43_flash_fwd_hdim64_e4m3_split_softcap_sm90_cu_93b96ec2_39034cuda3std3__419piecewise_constructE,@object
	.size		_ZN79_INTERNAL_5e5267d4_43_flash_fwd_hdim64_e4m3_split_softcap_sm90_cu_93b96ec2_39034cuda3std3__419piecewise_constructE,(_ZN79_INTERNAL_5e5267d4_43_flash_fwd_hdim64_e4m3_split_softcap_sm90_cu_93b96ec2_39034cuda3std3__45__cpo4cendE - _ZN79_INTERNAL_5e5267d4_43_flash_fwd_hdim64_e4m3_split_softcap_sm90_cu_93b96ec2_39034cuda3std3__419piecewise_constructE)
_ZN79_INTERNAL_5e5267d4_43_flash_fwd_hdim64_e4m3_split_softcap_sm90_cu_93b96ec2_39034cuda3std3__419piecewise_constructE:
	.zero		1
	.type		_ZN79_INTERNAL_5e5267d4_43_flash_fwd_hdim64_e4m3_split_softcap_sm90_cu_93b96ec2_39034cuda3std3__45__cpo4cendE,@object
	.size		_ZN79_INTERNAL_5e5267d4_43_flash_fwd_hdim64_e4m3_split_softcap_sm90_cu_93b96ec2_39034cuda3std3__45__cpo4cendE,(_ZN79_INTERNAL_5e5267d4_43_flash_fwd_hdim64_e4m3_split_softcap_sm90_cu_93b96ec2_39034cuda3std6ranges3__45__cpo4swapE - _ZN79_INTERNAL_5e5267d4_43_flash_fwd_hdim64_e4m3_split_softcap_sm90_cu_93b96ec2_39034cuda3std3__45__cpo4cendE)
_ZN79_INTERNAL_5e5267d4_43_flash_fwd_hdim64_e4m3_split_softcap_sm90_cu_93b96ec2_39034cuda3std3__45__cpo4cendE:
	.zero		1
	.type		_ZN79_INTERNAL_5e5267d4_43_flash_fwd_hdim64_e4m3_split_softcap_sm90_cu_93b96ec2_39034cuda3std6ranges3__45__cpo4swapE,@object
	.size		_ZN79_INTERNAL_5e5267d4_43_flash_fwd_hdim64_e4m3_split_softcap_sm90_cu_93b96ec2_39034cuda3std6ranges3__45__cpo4swapE,(.L_14 - _ZN79_INTERNAL_5e5267d4_43_flash_fwd_hdim64_e4m3_split_softcap_sm90_cu_93b96ec2_39034cuda3std6ranges3__45__cpo4swapE)
_ZN79_INTERNAL_5e5267d4_43_flash_fwd_hdim64_e4m3_split_softcap_sm90_cu_93b96ec2_39034cuda3std6ranges3__45__cpo4swapE:
	.zero		1
.L_14:


//--------------------- .nv.shared._ZN7cutlass13device_kernelIN5flash11enable_sm90INS1_16FlashAttnFwdSm90INS1_25CollectiveMainloopFwdSm90ILi2EN4cute5tupleIJNS5_1CILi1EEES8_S8_EEENS6_IJNS7_ILi192EEENS7_ILi160EEENS7_ILi64EEEEEELi64ENS_12float_e4m3_tEfNS_4arch4Sm90ELb0ELb0ELb1ELb1ELb0ELb0ELb0ELb1ELb1ELb1ELb1ELb0EEENS1_21CollectiveEpilogueFwdINS6_IJSA_SC_SB_EEES9_NS_10bfloat16_tESG_Li384ELb1ELb1ELb1ELb1EEENS1_36VarlenDynamicPersistentTileSchedulerILi192ELi160ELi384ELi128ELb1ELb1ELb1ELb0ELb1ELb1EEEEEEEEEvNT_6ParamsE --------------------------
	.section	.nv.shared._ZN7cutlass13device_kernelIN5flash11enable_sm90INS1_16FlashAttnFwdSm90INS1_25CollectiveMainloopFwdSm90ILi2EN4cute5tupleIJNS5_1CILi1EEES8_S8_EEENS6_IJNS7_ILi192EEENS7_ILi160EEENS7_ILi64EEEEEELi64ENS_12float_e4m3_tEfNS_4arch4Sm90ELb0ELb0ELb1ELb1ELb0ELb0ELb0ELb1ELb1ELb1ELb1ELb0EEENS1_21CollectiveEpilogueFwdINS6_IJSA_SC_SB_EEES9_NS_10bfloat16_tESG_Li384ELb1ELb1ELb1ELb1EEENS1_36VarlenDynamicPersistentTileSchedulerILi192ELi160ELi384ELi128ELb1ELb1ELb1ELb0ELb1ELb1EEEEEEEEEvNT_6ParamsE,"aw",@nobits
	.sectionflags	@""
	.align	16
	.zero		1024


//--------------------- .nv.shared._ZN7cutlass13device_kernelIN5flash11enable_sm90INS1_16FlashAttnFwdSm90INS1_25CollectiveMainloopFwdSm90ILi2EN4cute5tupleIJNS5_1CILi1EEES8_S8_EEENS6_IJNS7_ILi192EEENS7_ILi160EEENS7_ILi64EEEEEELi64ENS_12float_e4m3_tEfNS_4arch4Sm90ELb0ELb0ELb1ELb1ELb0ELb1ELb0ELb1ELb1ELb1ELb1ELb0EEENS1_21CollectiveEpilogueFwdINS6_IJSA_SC_SB_EEES9_NS_10bfloat16_tESG_Li384ELb1ELb1ELb1ELb1EEENS1_36VarlenDynamicPersistentTileSchedulerILi192ELi160ELi384ELi128ELb1ELb1ELb1ELb0ELb1ELb1EEEEEEEEEvNT_6ParamsE --------------------------
	.section	.nv.shared._ZN7cutlass13device_kernelIN5flash11enable_sm90INS1_16FlashAttnFwdSm90INS1_25CollectiveMainloopFwdSm90ILi2EN4cute5tupleIJNS5_1CILi1EEES8_S8_EEENS6_IJNS7_ILi192EEENS7_ILi160EEENS7_ILi64EEEEEELi64ENS_12float_e4m3_tEfNS_4arch4Sm90ELb0ELb0ELb1ELb1ELb0ELb1ELb0ELb1ELb1ELb1ELb1ELb0EEENS1_21CollectiveEpilogueFwdINS6_IJSA_SC_SB_EEES9_NS_10bfloat16_tESG_Li384ELb1ELb1ELb1ELb1EEENS1_36VarlenDynamicPersistentTileSchedulerILi192ELi160ELi384ELi128ELb1ELb1ELb1ELb0ELb1ELb1EEEEEEEEEvNT_6ParamsE,"aw",@nobits
	.sectionflags	@""
	.align	16
	.zero		1024


//--------------------- .nv.shared._ZN7cutlass13device_kernelIN5flash11enable_sm90INS1_16FlashAttnFwdSm90INS1_25CollectiveMainloopFwdSm90ILi2EN4cute5tupleIJNS5_1CILi1EEES8_S8_EEENS6_IJNS7_ILi192EEENS7_ILi160EEENS7_ILi64EEEEEELi64ENS_12float_e4m3_tEfNS_4arch4Sm90ELb0ELb1ELb1ELb0ELb0ELb0ELb0ELb1ELb1ELb1ELb1ELb0EEENS1_21CollectiveEpilogueFwdINS6_IJSA_SC_SB_EEES9_NS_10bfloat16_tESG_Li384ELb0ELb1ELb1ELb1EEENS1_19SingleTileSchedulerILb0ELb1ELb1ELi192EEEEEEEEEvNT_6ParamsE --------------------------
	.section	.nv.shared._ZN7cutlass13device_kernelIN5flash11enable_sm90INS1_16FlashAttnFwdSm90INS1_25CollectiveMainloopFwdSm90ILi2EN4cute5tupleIJNS5_1CILi1EEES8_S8_EEENS6_IJNS7_ILi192EEENS7_ILi160EEENS7_ILi64EEEEEELi64ENS_12float_e4m3_tEfNS_4arch4Sm90ELb0ELb1ELb1ELb0ELb0ELb0ELb0ELb1ELb1ELb1ELb1ELb0EEENS1_21CollectiveEpilogueFwdINS6_IJSA_SC_SB_EEES9_NS_10bfloat16_tESG_Li384ELb0ELb1ELb1ELb1EEENS1_19SingleTileSchedulerILb0ELb1ELb1ELi192EEEEEEEEEvNT_6ParamsE,"aw",@nobits
	.sectionflags	@""
	.align	16
	.zero		1024


//--------------------- .nv.shared._ZN7cutlass13device_kernelIN5flash11enable_sm90INS1_16FlashAttnFwdSm90INS1_25CollectiveMainloopFwdSm90ILi2EN4cute5tupleIJNS5_1CILi1EEES8_S8_EEENS6_IJNS7_ILi192EEENS7_ILi160EEENS7_ILi64EEEEEELi64ENS_12float_e4m3_tEfNS_4arch4Sm90ELb0ELb1ELb1ELb1ELb0ELb0ELb0ELb1ELb1ELb1ELb1ELb0EEENS1_21CollectiveEpilogueFwdINS6_IJSA_SC_SB_EEES9_NS_10bfloat16_tESG_Li384ELb1ELb1ELb1ELb1EEENS1_36VarlenDynamicPersistentTileSchedulerILi192ELi160ELi384ELi128ELb1ELb1ELb1ELb1ELb0ELb1EEEEEEEEEvNT_6ParamsE --------------------------
	.section	.nv.shared._ZN7cutlass13device_kernelIN5flash11enable_sm90INS1_16FlashAttnFwdSm90INS1_25CollectiveMainloopFwdSm90ILi2EN4cute5tupleIJNS5_1CILi1EEES8_S8_EEENS6_IJNS7_ILi192EEENS7_ILi160EEENS7_ILi64EEEEEELi64ENS_12float_e4m3_tEfNS_4arch4Sm90ELb0ELb1ELb1ELb1ELb0ELb0ELb0ELb1ELb1ELb1ELb1ELb0EEENS1_21CollectiveEpilogueFwdINS6_IJSA_SC_SB_EEES9_NS_10bfloat16_tESG_Li384ELb1ELb1ELb1ELb1EEENS1_36VarlenDynamicPersistentTileSchedulerILi192ELi160ELi384ELi128ELb1ELb1ELb1ELb1ELb0ELb1EEEEEEEEEvNT_6ParamsE,"aw",@nobits
	.sectionflags	@""
	.align	16
	.zero		1024


//--------------------- .nv.shared._ZN7cutlass13device_kernelIN5flash11enable_sm90INS1_16FlashAttnFwdSm90INS1_25CollectiveMainloopFwdSm90ILi2EN4cute5tupleIJNS5_1CILi1EEES8_S8_EEENS6_IJNS7_ILi192EEENS7_ILi160EEENS7_ILi64EEEEEELi64ENS_12float_e4m3_tEfNS_4arch4Sm90ELb0ELb1ELb1ELb1ELb0ELb1ELb0ELb1ELb1ELb1ELb1ELb0EEENS1_21CollectiveEpilogueFwdINS6_IJSA_SC_SB_EEES9_NS_10bfloat16_tESG_Li384ELb1ELb1ELb1ELb1EEENS1_36VarlenDynamicPersistentTileSchedulerILi192ELi160ELi384ELi128ELb1ELb1ELb1ELb1ELb0ELb1EEEEEEEEEvNT_6ParamsE --------------------------
	.section	.nv.shared._ZN7cutlass13device_kernelIN5flash11enable_sm90INS1_16FlashAttnFwdSm90INS1_25CollectiveMainloopFwdSm90ILi2EN4cute5tupleIJNS5_1CILi1EEES8_S8_EEENS6_IJNS7_ILi192EEENS7_ILi160EEENS7_ILi64EEEEEELi64ENS_12float_e4m3_tEfNS_4arch4Sm90ELb0ELb1ELb1ELb1ELb0ELb1ELb0ELb1ELb1ELb1ELb1ELb0EEENS1_21CollectiveEpilogueFwdINS6_IJSA_SC_SB_EEES9_NS_10bfloat16_tESG_Li384ELb1ELb1ELb1ELb1EEENS1_36VarlenDynamicPersistentTileSchedulerILi192ELi160ELi384ELi128ELb1ELb1ELb1ELb1ELb0ELb1EEEEEEEEEvNT_6ParamsE,"aw",@nobits
	.sectionflags	@""
	.align	16
	.zero		1024


//--------------------- .nv.shared._ZN7cutlass13device_kernelIN5flash11enable_sm90INS1_16FlashAttnFwdSm90INS1_25CollectiveMainloopFwdSm90ILi2EN4cute5tupleIJNS5_1CILi1EEES8_S8_EEENS6_IJNS7_ILi192EEENS7_ILi160EEENS7_ILi64EEEEEELi64ENS_12float_e4m3_tEfNS_4arch4Sm90ELb1ELb0ELb1ELb0ELb0ELb0ELb0ELb1ELb1ELb1ELb1ELb0EEENS1_21CollectiveEpilogueFwdINS6_IJSA_SC_SB_EEES9_NS_10bfloat16_tESG_Li384ELb0ELb1ELb1ELb1EEENS1_19SingleTileSchedulerILb0ELb1ELb1ELi192EEEEEEEEEvNT_6ParamsE --------------------------
	.section	.nv.shared._ZN7cutlass13device_kernelIN5flash11enable_sm90INS1_16FlashAttnFwdSm90INS1_25CollectiveMainloopFwdSm90ILi2EN4cute5tupleIJNS5_1CILi1EEES8_S8_EEENS6_IJNS7_ILi192EEENS7_ILi160EEENS7_ILi64EEEEEELi64ENS_12float_e4m3_tEfNS_4arch4Sm90ELb1ELb0ELb1ELb0ELb0ELb0ELb0ELb1ELb1ELb1ELb1ELb0EEENS1_21CollectiveEpilogueFwdINS6_IJSA_SC_SB_EEES9_NS_10bfloat16_tESG_Li384ELb0ELb1ELb1ELb1EEENS1_19SingleTileSchedulerILb0ELb1ELb1ELi192EEEEEEEEEvNT_6ParamsE,"aw",@nobits
	.sectionflags	@""
	.align	16
	.zero		1024


//--------------------- .nv.shared._ZN7cutlass13device_kernelIN5flash11enable_sm90INS1_16FlashAttnFwdSm90INS1_25CollectiveMainloopFwdSm90ILi2EN4cute5tupleIJNS5_1CILi1EEES8_S8_EEENS6_IJNS7_ILi192EEENS7_ILi160EEENS7_ILi64EEEEEELi64ENS_12float_e4m3_tEfNS_4arch4Sm90ELb1ELb0ELb1ELb1ELb0ELb0ELb0ELb1ELb1ELb1ELb1ELb0EEENS1_21CollectiveEpilogueFwdINS6_IJSA_SC_SB_EEES9_NS_10bfloat16_tESG_Li384ELb1ELb1ELb1ELb1EEENS1_36VarlenDynamicPersistentTileSchedulerILi192ELi160ELi384ELi128ELb1ELb1ELb1ELb1ELb1ELb1EEEEEEEEEvNT_6ParamsE --------------------------
	.section	.nv.shared._ZN7cutlass13device_kernelIN5flash11enable_sm90INS1_16FlashAttnFwdSm90INS1_25CollectiveMainloopFwdSm90ILi2EN4cute5tupleIJNS5_1CILi1EEES8_S8_EEENS6_IJNS7_ILi192EEENS7_ILi160EEENS7_ILi64EEEEEELi64ENS_12float_e4m3_tEfNS_4arch4Sm90ELb1ELb0ELb1ELb1ELb0ELb0ELb0ELb1ELb1ELb1ELb1ELb0EEENS1_21CollectiveEpilogueFwdINS6_IJSA_SC_SB_EEES9_NS_10bfloat16_tESG_Li384ELb1ELb1ELb1ELb1EEENS1_36VarlenDynamicPersistentTileSchedulerILi192ELi160ELi384ELi128ELb1ELb1ELb1ELb1ELb1ELb1EEEEEEEEEvNT_6ParamsE,"aw",@nobits
	.sectionflags	@""
	.align	16
	.zero		1024


//--------------------- .nv.shared._ZN7cutlass13device_kernelIN5flash11enable_sm90INS1_16FlashAttnFwdSm90INS1_25CollectiveMainloopFwdSm90ILi2EN4cute5tupleIJNS5_1CILi1EEES8_S8_EEENS6_IJNS7_ILi192EEENS7_ILi160EEENS7_ILi64EEEEEELi64ENS_12float_e4m3_tEfNS_4arch4Sm90ELb1ELb0ELb1ELb1ELb0ELb1ELb0ELb1ELb1ELb1ELb1ELb0EEENS1_21CollectiveEpilogueFwdINS6_IJSA_SC_SB_EEES9_NS_10bfloat16_tESG_Li384ELb1ELb1ELb1ELb1EEENS1_36VarlenDynamicPersistentTileSchedulerILi192ELi160ELi384ELi128ELb1ELb1ELb1ELb1ELb1ELb1EEEEEEEEEvNT_6ParamsE --------------------------
	.section	.nv.shared._ZN7cutlass13device_kernelIN5flash11enable_sm90INS1_16FlashAttnFwdSm90INS1_25CollectiveMainloopFwdSm90ILi2EN4cute5tupleIJNS5_1CILi1EEES8_S8_EEENS6_IJNS7_ILi192EEENS7_ILi160EEENS7_ILi64EEEEEELi64ENS_12float_e4m3_tEfNS_4arch4Sm90ELb1ELb0ELb1ELb1ELb0ELb1ELb0ELb1ELb1ELb1ELb1ELb0EEENS1_21CollectiveEpilogueFwdINS6_IJSA_SC_SB_EEES9_NS_10bfloat16_tESG_Li384ELb1ELb1ELb1ELb1EEENS1_36VarlenDynamicPersistentTileSchedulerILi192ELi160ELi384ELi128ELb1ELb1ELb1ELb1ELb1ELb1EEEEEEEEEvNT_6ParamsE,"aw",@nobits
	.sectionflags	@""
	.align	16
	.zero		1024


//--------------------- .nv.constant0._ZN7cutlass13device_kernelIN5flash11enable_sm90INS1_16FlashAttnFwdSm90INS1_25CollectiveMainloopFwdSm90ILi2EN4cute5tupleIJNS5_1CILi1EEES8_S8_EEENS6_IJNS7_ILi192EEENS7_ILi160EEENS7_ILi64EEEEEELi64ENS_12float_e4m3_tEfNS_4arch4Sm90ELb0ELb0ELb1ELb0ELb0ELb0ELb0ELb1ELb1ELb1ELb1ELb0EEENS1_21CollectiveEpilogueFwdINS6_IJSA_SC_SB_EEES9_NS_10bfloat16_tESG_Li384ELb0ELb1ELb1ELb1EEENS1_19SingleTileSchedulerILb0ELb1ELb1ELi192EEEEEEEEEvNT_6ParamsE --------------------------
	.section	.nv.constant0._ZN7cutlass13device_kernelIN5flash11enable_sm90INS1_16FlashAttnFwdSm90INS1_25CollectiveMainloopFwdSm90ILi2EN4cute5tupleIJNS5_1CILi1EEES8_S8_EEENS6_IJNS7_ILi192EEENS7_ILi160EEENS7_ILi64EEEEEELi64ENS_12float_e4m3_tEfNS_4arch4Sm90ELb0ELb0ELb1ELb0ELb0ELb0ELb0ELb1ELb1ELb1ELb1ELb0EEENS1_21CollectiveEpilogueFwdINS6_IJSA_SC_SB_EEES9_NS_10bfloat16_tESG_Li384ELb0ELb1ELb1ELb1EEENS1_19SingleTileSchedulerILb0ELb1ELb1ELi192EEEEEEEEEvNT_6ParamsE,"a",@progbits
	.sectionflags	@""
	.align	4
.nv.constant0._ZN7cutlass13device_kernelIN5flash11enable_sm90INS1_16FlashAttnFwdSm90INS1_25CollectiveMainloopFwdSm90ILi2EN4cute5tupleIJNS5_1CILi1EEES8_S8_EEENS6_IJNS7_ILi192EEENS7_ILi160EEENS7_ILi64EEEEEELi64ENS_12float_e4m3_tEfNS_4arch4Sm90ELb0ELb0ELb1ELb0ELb0ELb0ELb0ELb1ELb1ELb1ELb1ELb0EEENS1_21CollectiveEpilogueFwdINS6_IJSA_SC_SB_EEES9_NS_10bfloat16_tESG_Li384ELb0ELb1ELb1ELb1EEENS1_19SingleTileSchedulerILb0ELb1ELb1ELi192EEEEEEEEEvNT_6ParamsE:
	.zero		3200


//--------------------- .nv.constant0._ZN7cutlass13device_kernelIN5flash11enable_sm90INS1_16FlashAttnFwdSm90INS1_25CollectiveMainloopFwdSm90ILi2EN4cute5tupleIJNS5_1CILi1EEES8_S8_EEENS6_IJNS7_ILi192EEENS7_ILi160EEENS7_ILi64EEEEEELi64ENS_12float_e4m3_tEfNS_4arch4Sm90ELb0ELb0ELb1ELb1ELb0ELb0ELb0ELb1ELb1ELb1ELb1ELb0EEENS1_21CollectiveEpilogueFwdINS6_IJSA_SC_SB_EEES9_NS_10bfloat16_tESG_Li384ELb1ELb1ELb1ELb1EEENS1_36VarlenDynamicPersistentTileSchedulerILi192ELi160ELi384ELi128ELb1ELb1ELb1ELb0ELb1ELb1EEEEEEEEEvNT_6ParamsE --------------------------
	.section	.nv.constant0._ZN7cutlass13device_kernelIN5flash11enable_sm90INS1_16FlashAttnFwdSm90INS1_25CollectiveMainloopFwdSm90ILi2EN4cute5tupleIJNS5_1CILi1EEES8_S8_EEENS6_IJNS7_ILi192EEENS7_ILi160EEENS7_ILi64EEEEEELi64ENS_12float_e4m3_tEfNS_4arch4Sm90ELb0ELb0ELb1ELb1ELb0ELb0ELb0ELb1ELb1ELb1ELb1ELb0EEENS1_21CollectiveEpilogueFwdINS6_IJSA_SC_SB_EEES9_NS_10bfloat16_tESG_Li384ELb1ELb1ELb1ELb1EEENS1_36VarlenDynamicPersistentTileSchedulerILi192ELi160ELi384ELi128ELb1ELb1ELb1ELb0ELb1ELb1EEEEEEEEEvNT_6ParamsE,"a",@progbits
	.sectionflags	@""
	.align	4
.nv.constant0._ZN7cutlass13device_kernelIN5flash11enable_sm90INS1_16FlashAttnFwdSm90INS1_25CollectiveMainloopFwdSm90ILi2EN4cute5tupleIJNS5_1CILi1EEES8_S8_EEENS6_IJNS7_ILi192EEENS7_ILi160EEENS7_ILi64EEEEEELi64ENS_12float_e4m3_tEfNS_4arch4Sm90ELb0ELb0ELb1ELb1ELb0ELb0ELb0ELb1ELb1ELb1ELb1ELb0EEENS1_21CollectiveEpilogueFwdINS6_IJSA_SC_SB_EEES9_NS_10bfloat16_tESG_Li384ELb1ELb1ELb1ELb1EEENS1_36VarlenDynamicPersistentTileSchedulerILi192ELi160ELi384ELi128ELb1ELb1ELb1ELb0ELb1ELb1EEEEEEEEEvNT_6ParamsE:
	.zero		3328


//--------------------- .nv.constant0._ZN7cutlass13device_kernelIN5flash11enable_sm90INS1_16FlashAttnFwdSm90INS1_25CollectiveMainloopFwdSm90ILi2EN4cute5tupleIJNS5_1CILi1EEES8_S8_EEENS6_IJNS7_ILi192EEENS7_ILi160EEENS7_ILi64EEEEEELi64ENS_12float_e4m3_tEfNS_4arch4Sm90ELb0ELb0ELb1ELb1ELb0ELb1ELb0ELb1ELb1ELb1ELb1ELb0EEENS1_21CollectiveEpilogueFwdINS6_IJSA_SC_SB_EEES9_NS_10bfloat16_tESG_Li384ELb1ELb1ELb1ELb1EEENS1_36VarlenDynamicPersistentTileSchedulerILi192ELi160ELi384ELi128ELb1ELb1ELb1ELb0ELb1ELb1EEEEEEEEEvNT_6ParamsE --------------------------
	.section	.nv.constant0._ZN7cutlass13device_kernelIN5flash11enable_sm90INS1_16FlashAttnFwdSm90INS1_25CollectiveMainloopFwdSm90ILi2EN4cute5tupleIJNS5_1CILi1EEES8_S8_EEENS6_IJNS7_ILi192EEENS7_ILi160EEENS7_ILi64EEEEEELi64ENS_12float_e4m3_tEfNS_4arch4Sm90ELb0ELb0ELb1ELb1ELb0ELb1ELb0ELb1ELb1ELb1ELb1ELb0EEENS1_21CollectiveEpilogueFwdINS6_IJSA_SC_SB_EEES9_NS_10bfloat16_tESG_Li384ELb1ELb1ELb1ELb1EEENS1_36VarlenDynamicPersistentTileSchedulerILi192ELi160ELi384ELi128ELb1ELb1ELb1ELb0ELb1ELb1EEEEEEEEEvNT_6ParamsE,"a",@progbits
	.sectionflags	@""
	.align	4
.nv.constant0._ZN7cutlass13device_kernelIN5flash11enable_sm90INS1_16FlashAttnFwdSm90INS1_25CollectiveMainloopFwdSm90ILi2EN4cute5tupleIJNS5_1CILi1EEES8_S8_EEENS6_IJNS7_ILi192EEENS7_ILi160EEENS7_ILi64EEEEEELi64ENS_12float_e4m3_tEfNS_4arch4Sm90ELb0ELb0ELb1ELb1ELb0ELb1ELb0ELb1ELb1ELb1ELb1ELb0EEENS1_21CollectiveEpilogueFwdINS6_IJSA_SC_SB_EEES9_NS_10bfloat16_tESG_Li384ELb1ELb1ELb1ELb1EEENS1_36VarlenDynamicPersistentTileSchedulerILi192ELi160ELi384ELi128ELb1ELb1ELb1ELb0ELb1ELb1EEEEEEEEEvNT_6ParamsE:
	.zero		3328


//--------------------- .nv.constant0._ZN7cutlass13device_kernelIN5flash11enable_sm90INS1_16FlashAttnFwdSm90INS1_25CollectiveMainloopFwdSm90ILi2EN4cute5tupleIJNS5_1CILi1EEES8_S8_EEENS6_IJNS7_ILi192EEENS7_ILi160EEENS7_ILi64EEEEEELi64ENS_12float_e4m3_tEfNS_4arch4Sm90ELb0ELb1ELb1ELb0ELb0ELb0ELb0ELb1ELb1ELb1ELb1ELb0EEENS1_21CollectiveEpilogueFwdINS6_IJSA_SC_SB_EEES9_NS_10bfloat16_tESG_Li384ELb0ELb1ELb1ELb1EEENS1_19SingleTileSchedulerILb0ELb1ELb1ELi192EEEEEEEEEvNT_6ParamsE --------------------------
	.section	.nv.constant0._ZN7cutlass13device_kernelIN5flash11enable_sm90INS1_16FlashAttnFwdSm90INS1_25CollectiveMainloopFwdSm90ILi2EN4cute5tupleIJNS5_1CILi1EEES8_S8_EEENS6_IJNS7_ILi192EEENS7_ILi160EEENS7_ILi64EEEEEELi64ENS_12float_e4m3_tEfNS_4arch4Sm90ELb0ELb1ELb1ELb0ELb0ELb0ELb0ELb1ELb1ELb1ELb1ELb0EEENS1_21CollectiveEpilogueFwdINS6_IJSA_SC_SB_EEES9_NS_10bfloat16_tESG_Li384ELb0ELb1ELb1ELb1EEENS1_19SingleTileSchedulerILb0ELb1ELb1ELi192EEEEEEEEEvNT_6ParamsE,"a",@progbits
	.sectionflags	@""
	.align	4
.nv.constant0._ZN7cutlass13device_kernelIN5flash11enable_sm90INS1_16FlashAttnFwdSm90INS1_25CollectiveMainloopFwdSm90ILi2EN4cute5tupleIJNS5_1CILi1EEES8_S8_EEENS6_IJNS7_ILi192EEENS7_ILi160EEENS7_ILi64EEEEEELi64ENS_12float_e4m3_tEfNS_4arch4Sm90ELb0ELb1ELb1ELb0ELb0ELb0ELb0ELb1ELb1ELb1ELb1ELb0EEENS1_21CollectiveEpilogueFwdINS6_IJSA_SC_SB_EEES9_NS_10bfloat16_tESG_Li384ELb0ELb1ELb1ELb1EEENS1_19SingleTileSchedulerILb0ELb1ELb1ELi192EEEEEEEEEvNT_6ParamsE:
	.zero		3200


//--------------------- .nv.constant0._ZN7cutlass13device_kernelIN5flash11enable_sm90INS1_16FlashAttnFwdSm90INS1_25CollectiveMainloopFwdSm90ILi2EN4cute5tupleIJNS5_1CILi1EEES8_S8_EEENS6_IJNS7_ILi192EEENS7_ILi160EEENS7_ILi64EEEEEELi64ENS_12float_e4m3_tEfNS_4arch4Sm90ELb0ELb1ELb1ELb1ELb0ELb0ELb0ELb1ELb1ELb1ELb1ELb0EEENS1_21CollectiveEpilogueFwdINS6_IJSA_SC_SB_EEES9_NS_10bfloat16_tESG_Li384ELb1ELb1ELb1ELb1EEENS1_36VarlenDynamicPersistentTileSchedulerILi192ELi160ELi384ELi128ELb1ELb1ELb1ELb1ELb0ELb1EEEEEEEEEvNT_6ParamsE --------------------------
	.section	.nv.constant0._ZN7cutlass13device_kernelIN5flash11enable_sm90INS1_16FlashAttnFwdSm90INS1_25CollectiveMainloopFwdSm90ILi2EN4cute5tupleIJNS5_1CILi1EEES8_S8_EEENS6_IJNS7_ILi192EEENS7_ILi160EEENS7_ILi64EEEEEELi64ENS_12float_e4m3_tEfNS_4arch4Sm90ELb0ELb1ELb1ELb1ELb0ELb0ELb0ELb1ELb1ELb1ELb1ELb0EEENS1_21CollectiveEpilogueFwdINS6_IJSA_SC_SB_EEES9_NS_10bfloat16_tESG_Li384ELb1ELb1ELb1ELb1EEENS1_36VarlenDynamicPersistentTileSchedulerILi192ELi160ELi384ELi128ELb1ELb1ELb1ELb1ELb0ELb1EEEEEEEEEvNT_6ParamsE,"a",@progbits
	.sectionflags	@""
	.align	4
.nv.constant0._ZN7cutlass13device_kernelIN5flash11enable_sm90INS1_16FlashAttnFwdSm90INS1_25CollectiveMainloopFwdSm90ILi2EN4cute5tupleIJNS5_1CILi1EEES8_S8_EEENS6_IJNS7_ILi192EEENS7_ILi160EEENS7_ILi64EEEEEELi64ENS_12float_e4m3_tEfNS_4arch4Sm90ELb0ELb1ELb1ELb1ELb0ELb0ELb0ELb1ELb1ELb1ELb1ELb0EEENS1_21CollectiveEpilogueFwdINS6_IJSA_SC_SB_EEES9_NS_10bfloat16_tESG_Li384ELb1ELb1ELb1ELb1EEENS1_36VarlenDynamicPersistentTileSchedulerILi192ELi160ELi384ELi128ELb1ELb1ELb1ELb1ELb0ELb1EEEEEEEEEvNT_6ParamsE:
	.zero		3328


//--------------------- .nv.constant0._ZN7cutlass13device_kernelIN5flash11enable_sm90INS1_16FlashAttnFwdSm90INS1_25CollectiveMainloopFwdSm90ILi2EN4cute5tupleIJNS5_1CILi1EEES8_S8_EEENS6_IJNS7_ILi192EEENS7_ILi160EEENS7_ILi64EEEEEELi64ENS_12float_e4m3_tEfNS_4arch4Sm90ELb0ELb1ELb1ELb1ELb0ELb1ELb0ELb1ELb1ELb1ELb1ELb0EEENS1_21CollectiveEpilogueFwdINS6_IJSA_SC_SB_EEES9_NS_10bfloat16_tESG_Li384ELb1ELb1ELb1ELb1EEENS1_36VarlenDynamicPersistentTileSchedulerILi192ELi160ELi384ELi128ELb1ELb1ELb1ELb1ELb0ELb1EEEEEEEEEvNT_6ParamsE --------------------------
	.section	.nv.constant0._ZN7cutlass13device_kernelIN5flash11enable_sm90INS1_16FlashAttnFwdSm90INS1_25CollectiveMainloopFwdSm90ILi2EN4cute5tupleIJNS5_1CILi1EEES8_S8_EEENS6_IJNS7_ILi192EEENS7_ILi160EEENS7_ILi64EEEEEELi64ENS_12float_e4m3_tEfNS_4arch4Sm90ELb0ELb1ELb1ELb1ELb0ELb1ELb0ELb1ELb1ELb1ELb1ELb0EEENS1_21CollectiveEpilogueFwdINS6_IJSA_SC_SB_EEES9_NS_10bfloat16_tESG_Li384ELb1ELb1ELb1ELb1EEENS1_36VarlenDynamicPersistentTileSchedulerILi192ELi160ELi384ELi128ELb1ELb1ELb1ELb1ELb0ELb1EEEEEEEEEvNT_6ParamsE,"a",@progbits
	.sectionflags	@""
	.align	4
.nv.constant0._ZN7cutlass13device_kernelIN5flash11enable_sm90INS1_16FlashAttnFwdSm90INS1_25CollectiveMainloopFwdSm90ILi2EN4cute5tupleIJNS5_1CILi1EEES8_S8_EEENS6_IJNS7_ILi192EEENS7_ILi160EEENS7_ILi64EEEEEELi64ENS_12float_e4m3_tEfNS_4arch4Sm90ELb0ELb1ELb1ELb1ELb0ELb1ELb0ELb1ELb1ELb1ELb1ELb0EEENS1_21CollectiveEpilogueFwdINS6_IJSA_SC_SB_EEES9_NS_10bfloat16_tESG_Li384ELb1ELb1ELb1ELb1EEENS1_36VarlenDynamicPersistentTileSchedulerILi192ELi160ELi384ELi128ELb1ELb1ELb1ELb1ELb0ELb1EEEEEEEEEvNT_6ParamsE:
	.zero		3328


//--------------------- .nv.constant0._ZN7cutlass13device_kernelIN5flash11enable_sm90INS1_16FlashAttnFwdSm90INS1_25CollectiveMainloopFwdSm90ILi2EN4cute5tupleIJNS5_1CILi1EEES8_S8_EEENS6_IJNS7_ILi192EEENS7_ILi160EEENS7_ILi64EEEEEELi64ENS_12float_e4m3_tEfNS_4arch4Sm90ELb1ELb0ELb1ELb0ELb0ELb0ELb0ELb1ELb1ELb1ELb1ELb0EEENS1_21CollectiveEpilogueFwdINS6_IJSA_SC_SB_EEES9_NS_10bfloat16_tESG_Li384ELb0ELb1ELb1ELb1EEENS1_19SingleTileSchedulerILb0ELb1ELb1ELi192EEEEEEEEEvNT_6ParamsE --------------------------
	.section	.nv.constant0._ZN7cutlass13device_kernelIN5flash11enable_sm90INS1_16FlashAttnFwdSm90INS1_25CollectiveMainloopFwdSm90ILi2EN4cute5tupleIJNS5_1CILi1EEES8_S8_EEENS6_IJNS7_ILi192EEENS7_ILi160EEENS7_ILi64EEEEEELi64ENS_12float_e4m3_tEfNS_4arch4Sm90ELb1ELb0ELb1ELb0ELb0ELb0ELb0ELb1ELb1ELb1ELb1ELb0EEENS1_21CollectiveEpilogueFwdINS6_IJSA_SC_SB_EEES9_NS_10bfloat16_tESG_Li384ELb0ELb1ELb1ELb1EEENS1_19SingleTileSchedulerILb0ELb1ELb1ELi192EEEEEEEEEvNT_6ParamsE,"a",@progbits
	.sectionflags	@""
	.align	4
.nv.constant0._ZN7cutlass13device_kernelIN5flash11enable_sm90INS1_16FlashAttnFwdSm90INS1_25CollectiveMainloopFwdSm90ILi2EN4cute5tupleIJNS5_1CILi1EEES8_S8_EEENS6_IJNS7_ILi192EEENS7_ILi160EEENS7_ILi64EEEEEELi64ENS_12float_e4m3_tEfNS_4arch4Sm90ELb1ELb0ELb1ELb0ELb0ELb0ELb0ELb1ELb1ELb1ELb1ELb0EEENS1_21CollectiveEpilogueFwdINS6_IJSA_SC_SB_EEES9_NS_10bfloat16_tESG_Li384ELb0ELb1ELb1ELb1EEENS1_19SingleTileSchedulerILb0ELb1ELb1ELi192EEEEEEEEEvNT_6ParamsE:
	.zero		3200


//--------------------- .nv.constant0._ZN7cutlass13device_kernelIN5flash11enable_sm90INS1_16FlashAttnFwdSm90INS1_25CollectiveMainloopFwdSm90ILi2EN4cute5tupleIJNS5_1CILi1EEES8_S8_EEENS6_IJNS7_ILi192EEENS7_ILi160EEENS7_ILi64EEEEEELi64ENS_12float_e4m3_tEfNS_4arch4Sm90ELb1ELb0ELb1ELb1ELb0ELb0ELb0ELb1ELb1ELb1ELb1ELb0EEENS1_21CollectiveEpilogueFwdINS6_IJSA_SC_SB_EEES9_NS_10bfloat16_tESG_Li384ELb1ELb1ELb1ELb1EEENS1_36VarlenDynamicPersistentTileSchedulerILi192ELi160ELi384ELi128ELb1ELb1ELb1ELb1ELb1ELb1EEEEEEEEEvNT_6ParamsE --------------------------
	.section	.nv.constant0._ZN7cutlass13device_kernelIN5flash11enable_sm90INS1_16FlashAttnFwdSm90INS1_25CollectiveMainloopFwdSm90ILi2EN4cute5tupleIJNS5_1CILi1EEES8_S8_EEENS6_IJNS7_ILi192EEENS7_ILi160EEENS7_ILi64EEEEEELi64ENS_12float_e4m3_tEfNS_4arch4Sm90ELb1ELb0ELb1ELb1ELb0ELb0ELb0ELb1ELb1ELb1ELb1ELb0EEENS1_21CollectiveEpilogueFwdINS6_IJSA_SC_SB_EEES9_NS_10bfloat16_tESG_Li384ELb1ELb1ELb1ELb1EEENS1_36VarlenDynamicPersistentTileSchedulerILi192ELi160ELi384ELi128ELb1ELb1ELb1ELb1ELb1ELb1EEEEEEEEEvNT_6ParamsE,"a",@progbits
	.sectionflags	@""
	.align	4
.nv.constant0._ZN7cutlass13device_kernelIN5flash11enable_sm90INS1_16FlashAttnFwdSm90INS1_25CollectiveMainloopFwdSm90ILi2EN4cute5tupleIJNS5_1CILi1EEES8_S8_EEENS6_IJNS7_ILi192EEENS7_ILi160EEENS7_ILi64EEEEEELi64ENS_12float_e4m3_tEfNS_4arch4Sm90ELb1ELb0ELb1ELb1ELb0ELb0ELb0ELb1ELb1ELb1ELb1ELb0EEENS1_21CollectiveEpilogueFwdINS6_IJSA_SC_SB_EEES9_NS_10bfloat16_tESG_Li384ELb1ELb1ELb1ELb1EEENS1_36VarlenDynamicPersistentTileSchedulerILi192ELi160ELi384ELi128ELb1ELb1ELb1ELb1ELb1ELb1EEEEEEEEEvNT_6ParamsE:
	.zero		3328


//--------------------- .nv.constant0._ZN7cutlass13device_kernelIN5flash11enable_sm90INS1_16FlashAttnFwdSm90INS1_25CollectiveMainloopFwdSm90ILi2EN4cute5tupleIJNS5_1CILi1EEES8_S8_EEENS6_IJNS7_ILi192EEENS7_ILi160EEENS7_ILi64EEEEEELi64ENS_12float_e4m3_tEfNS_4arch4Sm90ELb1ELb0ELb1ELb1ELb0ELb1ELb0ELb1ELb1ELb1ELb1ELb0EEENS1_21CollectiveEpilogueFwdINS6_IJSA_SC_SB_EEES9_NS_10bfloat16_tESG_Li384ELb1ELb1ELb1ELb1EEENS1_36VarlenDynamicPersistentTileSchedulerILi192ELi160ELi384ELi128ELb1ELb1ELb1ELb1ELb1ELb1EEEEEEEEEvNT_6ParamsE --------------------------
	.section	.nv.constant0._ZN7cutlass13device_kernelIN5flash11enable_sm90INS1_16FlashAttnFwdSm90INS1_25CollectiveMainloopFwdSm90ILi2EN4cute5tupleIJNS5_1CILi1EEES8_S8_EEENS6_IJNS7_ILi192EEENS7_ILi160EEENS7_ILi64EEEEEELi64ENS_12float_e4m3_tEfNS_4arch4Sm90ELb1ELb0ELb1ELb1ELb0ELb1ELb0ELb1ELb1ELb1ELb1ELb0EEENS1_21CollectiveEpilogueFwdINS6_IJSA_SC_SB_EEES9_NS_10bfloat16_tESG_Li384ELb1ELb1ELb1ELb1EEENS1_36VarlenDynamicPersistentTileSchedulerILi192ELi160ELi384ELi128ELb1ELb1ELb1ELb1ELb1ELb1EEEEEEEEEvNT_6ParamsE,"a",@progbits
	.sectionflags	@""
	.align	4
.nv.constant0._ZN7cutlass13device_kernelIN5flash11enable_sm90INS1_16FlashAttnFwdSm90INS1_25CollectiveMainloopFwdSm90ILi2EN4cute5tupleIJNS5_1CILi1EEES8_S8_EEENS6_IJNS7_ILi192EEENS7_ILi160EEENS7_ILi64EEEEEELi64ENS_12float_e4m3_tEfNS_4arch4Sm90ELb1ELb0ELb1ELb1ELb0ELb1ELb0ELb1ELb1ELb1ELb1ELb0EEENS1_21CollectiveEpilogueFwdINS6_IJSA_SC_SB_EEES9_NS_10bfloat16_tESG_Li384ELb1ELb1ELb1ELb1EEENS1_36VarlenDynamicPersistentTileSchedulerILi192ELi160ELi384ELi128ELb1ELb1ELb1ELb1ELb1ELb1EEEEEEEEEvNT_6ParamsE:
	.zero		3328


//--------------------- SYMBOLS --------------------------

	.type		.nv.reservedSmem.offset0,@object
	.size		.nv.reservedSmem.offset0,0x4
	.type		__assertfail,@function
